	.target	sm_100a

	.elftype	@"ET_EXEC"


//--------------------- .note.nv.tkinfo           --------------------------
	.section	.note.nv.tkinfo,"",@"SHT_NOTE"
	.sectionflags	@"SHF_NOTE_NV_TKINFO"
	.tkinfo
        /*0018*/ 	.word	0x00000002
        /*0030*/ 	.string	""
        /*0030*/ 	.string	"ptxas"
        /*0030*/ 	.string	"Cuda compilation tools, release 13.0, V13.0.88"
        /*0030*/ 	.string	"Build cuda_13.0.r13.0/compiler.36424714_0"
        /*0030*/ 	.string	"-arch sm_100a -m 64 "



//--------------------- .note.nv.cuinfo           --------------------------
	.section	.note.nv.cuinfo,"",@"SHT_NOTE"
	.sectionflags	@"SHF_NOTE_NV_CUINFO"
        /*0018*/ 	.short	0x0002
        /*001a*/ 	.short	0x0064
        /*001c*/ 	.short	0x0082
	.zero		2


//--------------------- .nv.info                  --------------------------
	.section	.nv.info,"",@"SHT_CUDA_INFO"
	.align	4


	//----- nvinfo : EIATTR_REGCOUNT
	.align		4
        /*0000*/ 	.byte	0x04, 0x2f
        /*0002*/ 	.short	(.L_12 - .L_11)
	.align		4
.L_11:
        /*0004*/ 	.word	index@(_ZN5flash16flash_fwd_kernelI23Flash_fwd_kernel_traitsILi256ELi128ELi64ELi8ELb0ELb0EN7cutlass10bfloat16_tE19Flash_kernel_traitsILi256ELi128ELi64ELi8ES3_EELb0ELb1ELb0ELb1ELb0ELb0ELb1ELb0EEEvNS_16Flash_fwd_paramsE)
        /*0008*/ 	.word	0x000000ff


	//----- nvinfo : EIATTR_FRAME_SIZE
	.align		4
.L_12:
        /*000c*/ 	.byte	0x04, 0x11
        /*000e*/ 	.short	(.L_14 - .L_13)
	.align		4
.L_13:
        /*0010*/ 	.word	index@(_ZN5flash16flash_fwd_kernelI23Flash_fwd_kernel_traitsILi256ELi128ELi64ELi8ELb0ELb0EN7cutlass10bfloat16_tE19Flash_kernel_traitsILi256ELi128ELi64ELi8ES3_EELb0ELb1ELb0ELb1ELb0ELb0ELb1ELb0EEEvNS_16Flash_fwd_paramsE)
        /*0014*/ 	.word	0x00000000


	//----- nvinfo : EIATTR_REGCOUNT
	.align		4
.L_14:
        /*0018*/ 	.byte	0x04, 0x2f
        /*001a*/ 	.short	(.L_16 - .L_15)
	.align		4
.L_15:
        /*001c*/ 	.word	index@(_ZN5flash16flash_fwd_kernelI23Flash_fwd_kernel_traitsILi256ELi128ELi64ELi8ELb0ELb0EN7cutlass10bfloat16_tE19Flash_kernel_traitsILi256ELi128ELi64ELi8ES3_EELb1ELb1ELb0ELb1ELb0ELb0ELb0ELb1EEEvNS_16Flash_fwd_paramsE)
        /*0020*/ 	.word	0x000000ff


	//----- nvinfo : EIATTR_FRAME_SIZE
	.align		4
.L_16:
        /*0024*/ 	.byte	0x04, 0x11
        /*0026*/ 	.short	(.L_18 - .L_17)
	.align		4
.L_17:
        /*0028*/ 	.word	index@(_ZN5flash16flash_fwd_kernelI23Flash_fwd_kernel_traitsILi256ELi128ELi64ELi8ELb0ELb0EN7cutlass10bfloat16_tE19Flash_kernel_traitsILi256ELi128ELi64ELi8ES3_EELb1ELb1ELb0ELb1ELb0ELb0ELb0ELb1EEEvNS_16Flash_fwd_paramsE)
        /*002c*/ 	.word	0x00000050


	//----- nvinfo : EIATTR_REGCOUNT
	.align		4
.L_18:
        /*0030*/ 	.byte	0x04, 0x2f
        /*0032*/ 	.short	(.L_20 - .L_19)
	.align		4
.L_19:
        /*0034*/ 	.word	index@(_ZN5flash16flash_fwd_kernelI23Flash_fwd_kernel_traitsILi256ELi128ELi64ELi8ELb0ELb0EN7cutlass10bfloat16_tE19Flash_kernel_traitsILi256ELi128ELi64ELi8ES3_EELb0ELb1ELb0ELb0ELb0ELb0ELb1ELb0EEEvNS_16Flash_fwd_paramsE)
        /*0038*/ 	.word	0x000000ff


	//----- nvinfo : EIATTR_FRAME_SIZE
	.align		4
.L_20:
        /*003c*/ 	.byte	0x04, 0x11
        /*003e*/ 	.short	(.L_22 - .L_21)
	.align		4
.L_21:
        /*0040*/ 	.word	index@(_ZN5flash16flash_fwd_kernelI23Flash_fwd_kernel_traitsILi256ELi128ELi64ELi8ELb0ELb0EN7cutlass10bfloat16_tE19Flash_kernel_traitsILi256ELi128ELi64ELi8ES3_EELb0ELb1ELb0ELb0ELb0ELb0ELb1ELb0EEEvNS_16Flash_fwd_paramsE)
        /*0044*/ 	.word	0x00000000


	//----- nvinfo : EIATTR_REGCOUNT
	.align		4
.L_22:
        /*0048*/ 	.byte	0x04, 0x2f
        /*004a*/ 	.short	(.L_24 - .L_23)
	.align		4
.L_23:
        /*004c*/ 	.word	index@(_ZN5flash16flash_fwd_kernelI23Flash_fwd_kernel_traitsILi256ELi128ELi64ELi8ELb0ELb0EN7cutlass10bfloat16_tE19Flash_kernel_traitsILi256ELi128ELi64ELi8ES3_EELb1ELb1ELb0ELb0ELb0ELb0ELb0ELb1EEEvNS_16Flash_fwd_paramsE)
        /*0050*/ 	.word	0x000000ff


	//----- nvinfo : EIATTR_FRAME_SIZE
	.align		4
.L_24:
        /*0054*/ 	.byte	0x04, 0x11
        /*0056*/ 	.short	(.L_26 - .L_25)
	.align		4
.L_25:
        /*0058*/ 	.word	index@(_ZN5flash16flash_fwd_kernelI23Flash_fwd_kernel_traitsILi256ELi128ELi64ELi8ELb0ELb0EN7cutlass10bfloat16_tE19Flash_kernel_traitsILi256ELi128ELi64ELi8ES3_EELb1ELb1ELb0ELb0ELb0ELb0ELb0ELb1EEEvNS_16Flash_fwd_paramsE)
        /*005c*/ 	.word	0x00000058


	//----- nvinfo : EIATTR_REGCOUNT
	.align		4
.L_26:
        /*0060*/ 	.byte	0x04, 0x2f
        /*0062*/ 	.short	(.L_28 - .L_27)
	.align		4
.L_27:
        /*0064*/ 	.word	index@(_ZN5flash16flash_fwd_kernelI23Flash_fwd_kernel_traitsILi256ELi128ELi64ELi8ELb0ELb0EN7cutlass10bfloat16_tE19Flash_kernel_traitsILi256ELi128ELi64ELi8ES3_EELb1ELb1ELb0ELb1ELb0ELb0ELb0ELb0EEEvNS_16Flash_fwd_paramsE)
        /*0068*/ 	.word	0x000000ff


	//----- nvinfo : EIATTR_FRAME_SIZE
	.align		4
.L_28:
        /*006c*/ 	.byte	0x04, 0x11
        /*006e*/ 	.short	(.L_30 - .L_29)
	.align		4
.L_29:
        /*0070*/ 	.word	index@(_ZN5flash16flash_fwd_kernelI23Flash_fwd_kernel_traitsILi256ELi128ELi64ELi8ELb0ELb0EN7cutlass10bfloat16_tE19Flash_kernel_traitsILi256ELi128ELi64ELi8ES3_EELb1ELb1ELb0ELb1ELb0ELb0ELb0ELb0EEEvNS_16Flash_fwd_paramsE)
        /*0074*/ 	.word	0x00000000


	//----- nvinfo : EIATTR_REGCOUNT
	.align		4
.L_30:
        /*0078*/ 	.byte	0x04, 0x2f
        /*007a*/ 	.short	(.L_32 - .L_31)
	.align		4
.L_31:
        /*007c*/ 	.word	index@(_ZN5flash16flash_fwd_kernelI23Flash_fwd_kernel_traitsILi256ELi128ELi64ELi8ELb0ELb0EN7cutlass10bfloat16_tE19Flash_kernel_traitsILi256ELi128ELi64ELi8ES3_EELb0ELb1ELb0ELb0ELb0ELb1ELb1ELb0EEEvNS_16Flash_fwd_paramsE)
        /*0080*/ 	.word	0x000000ff


	//----- nvinfo : EIATTR_FRAME_SIZE
	.align		4
.L_32:
        /*0084*/ 	.byte	0x04, 0x11
        /*0086*/ 	.short	(.L_34 - .L_33)
	.align		4
.L_33:
        /*0088*/ 	.word	index@(_ZN5flash16flash_fwd_kernelI23Flash_fwd_kernel_traitsILi256ELi128ELi64ELi8ELb0ELb0EN7cutlass10bfloat16_tE19Flash_kernel_traitsILi256ELi128ELi64ELi8ES3_EELb0ELb1ELb0ELb0ELb0ELb1ELb1ELb0EEEvNS_16Flash_fwd_paramsE)
        /*008c*/ 	.word	0x00000000


	//----- nvinfo : EIATTR_REGCOUNT
	.align		4
.L_34:
        /*0090*/ 	.byte	0x04, 0x2f
        /*0092*/ 	.short	(.L_36 - .L_35)
	.align		4
.L_35:
        /*0094*/ 	.word	index@(_ZN5flash16flash_fwd_kernelI23Flash_fwd_kernel_traitsILi256ELi128ELi64ELi8ELb0ELb0EN7cutlass10bfloat16_tE19Flash_kernel_traitsILi256ELi128ELi64ELi8ES3_EELb1ELb1ELb0ELb0ELb0ELb1ELb0ELb0EEEvNS_16Flash_fwd_paramsE)
        /*0098*/ 	.word	0x000000fe


	//----- nvinfo : EIATTR_FRAME_SIZE
	.align		4
.L_36:
        /*009c*/ 	.byte	0x04, 0x11
        /*009e*/ 	.short	(.L_38 - .L_37)
	.align		4
.L_37:
        /*00a0*/ 	.word	index@(_ZN5flash16flash_fwd_kernelI23Flash_fwd_kernel_traitsILi256ELi128ELi64ELi8ELb0ELb0EN7cutlass10bfloat16_tE19Flash_kernel_traitsILi256ELi128ELi64ELi8ES3_EELb1ELb1ELb0ELb0ELb0ELb1ELb0ELb0EEEvNS_16Flash_fwd_paramsE)
        /*00a4*/ 	.word	0x00000000


	//----- nvinfo : EIATTR_REGCOUNT
	.align		4
.L_38:
        /*00a8*/ 	.byte	0x04, 0x2f
        /*00aa*/ 	.short	(.L_40 - .L_39)
	.align		4
.L_39:
        /*00ac*/ 	.word	index@(_ZN5flash16flash_fwd_kernelI23Flash_fwd_kernel_traitsILi256ELi128ELi64ELi8ELb0ELb0EN7cutlass10bfloat16_tE19Flash_kernel_traitsILi256ELi128ELi64ELi8ES3_EELb1ELb1ELb0ELb0ELb0ELb0ELb0ELb0EEEvNS_16Flash_fwd_paramsE)
        /*00b0*/ 	.word	0x000000ff


	//----- nvinfo : EIATTR_FRAME_SIZE
	.align		4
.L_40:
        /*00b4*/ 	.byte	0x04, 0x11
        /*00b6*/ 	.short	(.L_42 - .L_41)
	.align		4
.L_41:
        /*00b8*/ 	.word	index@(_ZN5flash16flash_fwd_kernelI23Flash_fwd_kernel_traitsILi256ELi128ELi64ELi8ELb0ELb0EN7cutlass10bfloat16_tE19Flash_kernel_traitsILi256ELi128ELi64ELi8ES3_EELb1ELb1ELb0ELb0ELb0ELb0ELb0ELb0EEEvNS_16Flash_fwd_paramsE)
        /*00bc*/ 	.word	0x00000000


	//----- nvinfo : EIATTR_REGCOUNT
	.align		4
.L_42:
        /*00c0*/ 	.byte	0x04, 0x2f
        /*00c2*/ 	.short	(.L_44 - .L_43)
	.align		4
.L_43:
        /*00c4*/ 	.word	index@(_ZN5flash16flash_fwd_kernelI23Flash_fwd_kernel_traitsILi256ELi64ELi64ELi4ELb0ELb0EN7cutlass10bfloat16_tE19Flash_kernel_traitsILi256ELi64ELi64ELi4ES3_EELb0ELb1ELb0ELb1ELb0ELb0ELb1ELb0EEEvNS_16Flash_fwd_paramsE)
        /*00c8*/ 	.word	0x000000ff


	//----- nvinfo : EIATTR_FRAME_SIZE
	.align		4
.L_44:
        /*00cc*/ 	.byte	0x04, 0x11
        /*00ce*/ 	.short	(.L_46 - .L_45)
	.align		4
.L_45:
        /*00d0*/ 	.word	index@(_ZN5flash16flash_fwd_kernelI23Flash_fwd_kernel_traitsILi256ELi64ELi64ELi4ELb0ELb0EN7cutlass10bfloat16_tE19Flash_kernel_traitsILi256ELi64ELi64ELi4ES3_EELb0ELb1ELb0ELb1ELb0ELb0ELb1ELb0EEEvNS_16Flash_fwd_paramsE)
        /*00d4*/ 	.word	0x00000000


	//----- nvinfo : EIATTR_REGCOUNT
	.align		4
.L_46:
        /*00d8*/ 	.byte	0x04, 0x2f
        /*00da*/ 	.short	(.L_48 - .L_47)
	.align		4
.L_47:
        /*00dc*/ 	.word	index@(_ZN5flash16flash_fwd_kernelI23Flash_fwd_kernel_traitsILi256ELi64ELi64ELi4ELb0ELb0EN7cutlass10bfloat16_tE19Flash_kernel_traitsILi256ELi64ELi64ELi4ES3_EELb1ELb1ELb0ELb1ELb0ELb0ELb0ELb1EEEvNS_16Flash_fwd_paramsE)
        /*00e0*/ 	.word	0x000000ff


	//----- nvinfo : EIATTR_FRAME_SIZE
	.align		4
.L_48:
        /*00e4*/ 	.byte	0x04, 0x11
        /*00e6*/ 	.short	(.L_50 - .L_49)
	.align		4
.L_49:
        /*00e8*/ 	.word	index@(_ZN5flash16flash_fwd_kernelI23Flash_fwd_kernel_traitsILi256ELi64ELi64ELi4ELb0ELb0EN7cutlass10bfloat16_tE19Flash_kernel_traitsILi256ELi64ELi64ELi4ES3_EELb1ELb1ELb0ELb1ELb0ELb0ELb0ELb1EEEvNS_16Flash_fwd_paramsE)
        /*00ec*/ 	.word	0x00000050


	//----- nvinfo : EIATTR_REGCOUNT
	.align		4
.L_50:
        /*00f0*/ 	.byte	0x04, 0x2f
        /*00f2*/ 	.short	(.L_52 - .L_51)
	.align		4
.L_51:
        /*00f4*/ 	.word	index@(_ZN5flash16flash_fwd_kernelI23Flash_fwd_kernel_traitsILi256ELi64ELi64ELi4ELb0ELb0EN7cutlass10bfloat16_tE19Flash_kernel_traitsILi256ELi64ELi64ELi4ES3_EELb0ELb1ELb0ELb0ELb0ELb0ELb1ELb0EEEvNS_16Flash_fwd_paramsE)
        /*00f8*/ 	.word	0x000000ff


	//----- nvinfo : EIATTR_FRAME_SIZE
	.align		4
.L_52:
        /*00fc*/ 	.byte	0x04, 0x11
        /*00fe*/ 	.short	(.L_54 - .L_53)
	.align		4
.L_53:
        /*0100*/ 	.word	index@(_ZN5flash16flash_fwd_kernelI23Flash_fwd_kernel_traitsILi256ELi64ELi64ELi4ELb0ELb0EN7cutlass10bfloat16_tE19Flash_kernel_traitsILi256ELi64ELi64ELi4ES3_EELb0ELb1ELb0ELb0ELb0ELb0ELb1ELb0EEEvNS_16Flash_fwd_paramsE)
        /*0104*/ 	.word	0x00000000


	//----- nvinfo : EIATTR_REGCOUNT
	.align		4
.L_54:
        /*0108*/ 	.byte	0x04, 0x2f
        /*010a*/ 	.short	(.L_56 - .L_55)
	.align		4
.L_55:
        /*010c*/ 	.word	index@(_ZN5flash16flash_fwd_kernelI23Flash_fwd_kernel_traitsILi256ELi64ELi64ELi4ELb0ELb0EN7cutlass10bfloat16_tE19Flash_kernel_traitsILi256ELi64ELi64ELi4ES3_EELb1ELb1ELb0ELb0ELb0ELb0ELb0ELb1EEEvNS_16Flash_fwd_paramsE)
        /*0110*/ 	.word	0x000000ff


	//----- nvinfo : EIATTR_FRAME_SIZE
	.align		4
.L_56:
        /*0114*/ 	.byte	0x04, 0x11
        /*0116*/ 	.short	(.L_58 - .L_57)
	.align		4
.L_57:
        /*0118*/ 	.word	index@(_ZN5flash16flash_fwd_kernelI23Flash_fwd_kernel_traitsILi256ELi64ELi64ELi4ELb0ELb0EN7cutlass10bfloat16_tE19Flash_kernel_traitsILi256ELi64ELi64ELi4ES3_EELb1ELb1ELb0ELb0ELb0ELb0ELb0ELb1EEEvNS_16Flash_fwd_paramsE)
        /*011c*/ 	.word	0x000000f0


	//----- nvinfo : EIATTR_REGCOUNT
	.align		4
.L_58:
        /*0120*/ 	.byte	0x04, 0x2f
        /*0122*/ 	.short	(.L_60 - .L_59)
	.align		4
.L_59:
        /*0124*/ 	.word	index@(_ZN5flash16flash_fwd_kernelI23Flash_fwd_kernel_traitsILi256ELi64ELi64ELi4ELb0ELb0EN7cutlass10bfloat16_tE19Flash_kernel_traitsILi256ELi64ELi64ELi4ES3_EELb1ELb1ELb0ELb1ELb0ELb0ELb0ELb0EEEvNS_16Flash_fwd_paramsE)
        /*0128*/ 	.word	0x000000ff


	//----- nvinfo : EIATTR_FRAME_SIZE
	.align		4
.L_60:
        /*012c*/ 	.byte	0x04, 0x11
        /*012e*/ 	.short	(.L_62 - .L_61)
	.align		4
.L_61:
        /*0130*/ 	.word	index@(_ZN5flash16flash_fwd_kernelI23Flash_fwd_kernel_traitsILi256ELi64ELi64ELi4ELb0ELb0EN7cutlass10bfloat16_tE19Flash_kernel_traitsILi256ELi64ELi64ELi4ES3_EELb1ELb1ELb0ELb1ELb0ELb0ELb0ELb0EEEvNS_16Flash_fwd_paramsE)
        /*0134*/ 	.word	0x00000000


	//----- nvinfo : EIATTR_REGCOUNT
	.align		4
.L_62:
        /*0138*/ 	.byte	0x04, 0x2f
        /*013a*/ 	.short	(.L_64 - .L_63)
	.align		4
.L_63:
        /*013c*/ 	.word	index@(_ZN5flash16flash_fwd_kernelI23Flash_fwd_kernel_traitsILi256ELi64ELi64ELi4ELb0ELb0EN7cutlass10bfloat16_tE19Flash_kernel_traitsILi256ELi64ELi64ELi4ES3_EELb0ELb1ELb0ELb0ELb0ELb1ELb1ELb0EEEvNS_16Flash_fwd_paramsE)
        /*0140*/ 	.word	0x000000fe


	//----- nvinfo : EIATTR_FRAME_SIZE
	.align		4
.L_64:
        /*0144*/ 	.byte	0x04, 0x11
        /*0146*/ 	.short	(.L_66 - .L_65)
	.align		4
.L_65:
        /*0148*/ 	.word	index@(_ZN5flash16flash_fwd_kernelI23Flash_fwd_kernel_traitsILi256ELi64ELi64ELi4ELb0ELb0EN7cutlass10bfloat16_tE19Flash_kernel_traitsILi256ELi64ELi64ELi4ES3_EELb0ELb1ELb0ELb0ELb0ELb1ELb1ELb0EEEvNS_16Flash_fwd_paramsE)
        /*014c*/ 	.word	0x00000000


	//----- nvinfo : EIATTR_REGCOUNT
	.align		4
.L_66:
        /*0150*/ 	.byte	0x04, 0x2f
        /*0152*/ 	.short	(.L_68 - .L_67)
	.align		4
.L_67:
        /*0154*/ 	.word	index@(_ZN5flash16flash_fwd_kernelI23Flash_fwd_kernel_traitsILi256ELi64ELi64ELi4ELb0ELb0EN7cutlass10bfloat16_tE19Flash_kernel_traitsILi256ELi64ELi64ELi4ES3_EELb1ELb1ELb0ELb0ELb0ELb1ELb0ELb0EEEvNS_16Flash_fwd_paramsE)
        /*0158*/ 	.word	0x000000ff


	//----- nvinfo : EIATTR_FRAME_SIZE
	.align		4
.L_68:
        /*015c*/ 	.byte	0x04, 0x11
        /*015e*/ 	.short	(.L_70 - .L_69)
	.align		4
.L_69:
        /*0160*/ 	.word	index@(_ZN5flash16flash_fwd_kernelI23Flash_fwd_kernel_traitsILi256ELi64ELi64ELi4ELb0ELb0EN7cutlass10bfloat16_tE19Flash_kernel_traitsILi256ELi64ELi64ELi4ES3_EELb1ELb1ELb0ELb0ELb0ELb1ELb0ELb0EEEvNS_16Flash_fwd_paramsE)
        /*0164*/ 	.word	0x00000000


	//----- nvinfo : EIATTR_REGCOUNT
	.align		4
.L_70:
        /*0168*/ 	.byte	0x04, 0x2f
        /*016a*/ 	.short	(.L_72 - .L_71)
	.align		4
.L_71:
        /*016c*/ 	.word	index@(_ZN5flash16flash_fwd_kernelI23Flash_fwd_kernel_traitsILi256ELi64ELi64ELi4ELb0ELb0EN7cutlass10bfloat16_tE19Flash_kernel_traitsILi256ELi64ELi64ELi4ES3_EELb1ELb1ELb0ELb0ELb0ELb0ELb0ELb0EEEvNS_16Flash_fwd_paramsE)
        /*0170*/ 	.word	0x000000ff


	//----- nvinfo : EIATTR_FRAME_SIZE
	.align		4
.L_72:
        /*0174*/ 	.byte	0x04, 0x11
        /*0176*/ 	.short	(.L_74 - .L_73)
	.align		4
.L_73:
        /*0178*/ 	.word	index@(_ZN5flash16flash_fwd_kernelI23Flash_fwd_kernel_traitsILi256ELi64ELi64ELi4ELb0ELb0EN7cutlass10bfloat16_tE19Flash_kernel_traitsILi256ELi64ELi64ELi4ES3_EELb1ELb1ELb0ELb0ELb0ELb0ELb0ELb0EEEvNS_16Flash_fwd_paramsE)
        /*017c*/ 	.word	0x00000000


	//----- nvinfo : EIATTR_REGCOUNT
	.align		4
.L_74:
        /*0180*/ 	.byte	0x04, 0x2f
        /*0182*/ 	.short	(.L_76 - .L_75)
	.align		4
.L_75:
        /*0184*/ 	.word	index@(_ZN5flash16flash_fwd_kernelI23Flash_fwd_kernel_traitsILi256ELi128ELi64ELi8ELb0ELb0EN7cutlass10bfloat16_tE19Flash_kernel_traitsILi256ELi128ELi64ELi8ES3_EELb0ELb1ELb0ELb1ELb0ELb0ELb0ELb0EEEvNS_16Flash_fwd_paramsE)
        /*0188*/ 	.word	0x000000ff


	//----- nvinfo : EIATTR_FRAME_SIZE
	.align		4
.L_76:
        /*018c*/ 	.byte	0x04, 0x11
        /*018e*/ 	.short	(.L_78 - .L_77)
	.align		4
.L_77:
        /*0190*/ 	.word	index@(_ZN5flash16flash_fwd_kernelI23Flash_fwd_kernel_traitsILi256ELi128ELi64ELi8ELb0ELb0EN7cutlass10bfloat16_tE19Flash_kernel_traitsILi256ELi128ELi64ELi8ES3_EELb0ELb1ELb0ELb1ELb0ELb0ELb0ELb0EEEvNS_16Flash_fwd_paramsE)
        /*0194*/ 	.word	0x00000000


	//----- nvinfo : EIATTR_REGCOUNT
	.align		4
.L_78:
        /*0198*/ 	.byte	0x04, 0x2f
        /*019a*/ 	.short	(.L_80 - .L_79)
	.align		4
.L_79:
        /*019c*/ 	.word	index@(_ZN5flash16flash_fwd_kernelI23Flash_fwd_kernel_traitsILi256ELi128ELi64ELi8ELb0ELb0EN7cutlass10bfloat16_tE19Flash_kernel_traitsILi256ELi128ELi64ELi8ES3_EELb0ELb1ELb0ELb0ELb0ELb0ELb0ELb0EEEvNS_16Flash_fwd_paramsE)
        /*01a0*/ 	.word	0x000000ff


	//----- nvinfo : EIATTR_FRAME_SIZE
	.align		4
.L_80:
        /*01a4*/ 	.byte	0x04, 0x11
        /*01a6*/ 	.short	(.L_82 - .L_81)
	.align		4
.L_81:
        /*01a8*/ 	.word	index@(_ZN5flash16flash_fwd_kernelI23Flash_fwd_kernel_traitsILi256ELi128ELi64ELi8ELb0ELb0EN7cutlass10bfloat16_tE19Flash_kernel_traitsILi256ELi128ELi64ELi8ES3_EELb0ELb1ELb0ELb0ELb0ELb0ELb0ELb0EEEvNS_16Flash_fwd_paramsE)
        /*01ac*/ 	.word	0x00000000


	//----- nvinfo : EIATTR_REGCOUNT
	.align		4
.L_82:
        /*01b0*/ 	.byte	0x04, 0x2f
        /*01b2*/ 	.short	(.L_84 - .L_83)
	.align		4
.L_83:
        /*01b4*/ 	.word	index@(_ZN5flash16flash_fwd_kernelI23Flash_fwd_kernel_traitsILi256ELi128ELi64ELi8ELb0ELb0EN7cutlass10bfloat16_tE19Flash_kernel_traitsILi256ELi128ELi64ELi8ES3_EELb0ELb1ELb0ELb0ELb0ELb1ELb0ELb0EEEvNS_16Flash_fwd_paramsE)
        /*01b8*/ 	.word	0x000000ff


	//----- nvinfo : EIATTR_FRAME_SIZE
	.align		4
.L_84:
        /*01bc*/ 	.byte	0x04, 0x11
        /*01be*/ 	.short	(.L_86 - .L_85)
	.align		4
.L_85:
        /*01c0*/ 	.word	index@(_ZN5flash16flash_fwd_kernelI23Flash_fwd_kernel_traitsILi256ELi128ELi64ELi8ELb0ELb0EN7cutlass10bfloat16_tE19Flash_kernel_traitsILi256ELi128ELi64ELi8ES3_EELb0ELb1ELb0ELb0ELb0ELb1ELb0ELb0EEEvNS_16Flash_fwd_paramsE)
        /*01c4*/ 	.word	0x00000000


	//----- nvinfo : EIATTR_REGCOUNT
	.align		4
.L_86:
        /*01c8*/ 	.byte	0x04, 0x2f
        /*01ca*/ 	.short	(.L_88 - .L_87)
	.align		4
.L_87:
        /*01cc*/ 	.word	index@(_ZN5flash16flash_fwd_kernelI23Flash_fwd_kernel_traitsILi256ELi64ELi64ELi4ELb0ELb0EN7cutlass10bfloat16_tE19Flash_kernel_traitsILi256ELi64ELi64ELi4ES3_EELb0ELb1ELb0ELb1ELb0ELb0ELb0ELb0EEEvNS_16Flash_fwd_paramsE)
        /*01d0*/ 	.word	0x000000fc


	//----- nvinfo : EIATTR_FRAME_SIZE
	.align		4
.L_88:
        /*01d4*/ 	.byte	0x04, 0x11
        /*01d6*/ 	.short	(.L_90 - .L_89)
	.align		4
.L_89:
        /*01d8*/ 	.word	index@(_ZN5flash16flash_fwd_kernelI23Flash_fwd_kernel_traitsILi256ELi64ELi64ELi4ELb0ELb0EN7cutlass10bfloat16_tE19Flash_kernel_traitsILi256ELi64ELi64ELi4ES3_EELb0ELb1ELb0ELb1ELb0ELb0ELb0ELb0EEEvNS_16Flash_fwd_paramsE)
        /*01dc*/ 	.word	0x00000000


	//----- nvinfo : EIATTR_REGCOUNT
	.align		4
.L_90:
        /*01e0*/ 	.byte	0x04, 0x2f
        /*01e2*/ 	.short	(.L_92 - .L_91)
	.align		4
.L_91:
        /*01e4*/ 	.word	index@(_ZN5flash16flash_fwd_kernelI23Flash_fwd_kernel_traitsILi256ELi64ELi64ELi4ELb0ELb0EN7cutlass10bfloat16_tE19Flash_kernel_traitsILi256ELi64ELi64ELi4ES3_EELb0ELb1ELb0ELb0ELb0ELb0ELb0ELb0EEEvNS_16Flash_fwd_paramsE)
        /*01e8*/ 	.word	0x000000fc


	//----- nvinfo : EIATTR_FRAME_SIZE
	.align		4
.L_92:
        /*01ec*/ 	.byte	0x04, 0x11
        /*01ee*/ 	.short	(.L_94 - .L_93)
	.align		4
.L_93:
        /*01f0*/ 	.word	index@(_ZN5flash16flash_fwd_kernelI23Flash_fwd_kernel_traitsILi256ELi64ELi64ELi4ELb0ELb0EN7cutlass10bfloat16_tE19Flash_kernel_traitsILi256ELi64ELi64ELi4ES3_EELb0ELb1ELb0ELb0ELb0ELb0ELb0ELb0EEEvNS_16Flash_fwd_paramsE)
        /*01f4*/ 	.word	0x00000000


	//----- nvinfo : EIATTR_REGCOUNT
	.align		4
.L_94:
        /*01f8*/ 	.byte	0x04, 0x2f
        /*01fa*/ 	.short	(.L_96 - .L_95)
	.align		4
.L_95:
        /*01fc*/ 	.word	index@(_ZN5flash16flash_fwd_kernelI23Flash_fwd_kernel_traitsILi256ELi64ELi64ELi4ELb0ELb0EN7cutlass10bfloat16_tE19Flash_kernel_traitsILi256ELi64ELi64ELi4ES3_EELb0ELb1ELb0ELb0ELb0ELb1ELb0ELb0EEEvNS_16Flash_fwd_paramsE)
        /*0200*/ 	.word	0x000000f4


	//----- nvinfo : EIATTR_FRAME_SIZE
	.align		4
.L_96:
        /*0204*/ 	.byte	0x04, 0x11
        /*0206*/ 	.short	(.L_98 - .L_97)
	.align		4
.L_97:
        /*0208*/ 	.word	index@(_ZN5flash16flash_fwd_kernelI23Flash_fwd_kernel_traitsILi256ELi64ELi64ELi4ELb0ELb0EN7cutlass10bfloat16_tE19Flash_kernel_traitsILi256ELi64ELi64ELi4ES3_EELb0ELb1ELb0ELb0ELb0ELb1ELb0ELb0EEEvNS_16Flash_fwd_paramsE)
        /*020c*/ 	.word	0x00000000


	//----- nvinfo : EIATTR_MIN_STACK_SIZE
	.align		4
.L_98:
        /*0210*/ 	.byte	0x04, 0x12
        /*0212*/ 	.short	(.L_100 - .L_99)
	.align		4
.L_99:
        /*0214*/ 	.word	index@(_ZN5flash16flash_fwd_kernelI23Flash_fwd_kernel_traitsILi256ELi64ELi64ELi4ELb0ELb0EN7cutlass10bfloat16_tE19Flash_kernel_traitsILi256ELi64ELi64ELi4ES3_EELb0ELb1ELb0ELb0ELb0ELb1ELb0ELb0EEEvNS_16Flash_fwd_paramsE)
        /*0218*/ 	.word	0x00000000


	//----- nvinfo : EIATTR_MIN_STACK_SIZE
	.align		4
.L_100:
        /*021c*/ 	.byte	0x04, 0x12
        /*021e*/ 	.short	(.L_102 - .L_101)
	.align		4
.L_101:
        /*0220*/ 	.word	index@(_ZN5flash16flash_fwd_kernelI23Flash_fwd_kernel_traitsILi256ELi64ELi64ELi4ELb0ELb0EN7cutlass10bfloat16_tE19Flash_kernel_traitsILi256ELi64ELi64ELi4ES3_EELb0ELb1ELb0ELb0ELb0ELb0ELb0ELb0EEEvNS_16Flash_fwd_paramsE)
        /*0224*/ 	.word	0x00000000


	//----- nvinfo : EIATTR_MIN_STACK_SIZE
	.align		4
.L_102:
        /*0228*/ 	.byte	0x04, 0x12
        /*022a*/ 	.short	(.L_104 - .L_103)
	.align		4
.L_103:
        /*022c*/ 	.word	index@(_ZN5flash16flash_fwd_kernelI23Flash_fwd_kernel_traitsILi256ELi64ELi64ELi4ELb0ELb0EN7cutlass10bfloat16_tE19Flash_kernel_traitsILi256ELi64ELi64ELi4ES3_EELb0ELb1ELb0ELb1ELb0ELb0ELb0ELb0EEEvNS_16Flash_fwd_paramsE)
        /*0230*/ 	.word	0x00000000


	//----- nvinfo : EIATTR_MIN_STACK_SIZE
	.align		4
.L_104:
        /*0234*/ 	.byte	0x04, 0x12
        /*0236*/ 	.short	(.L_106 - .L_105)
	.align		4
.L_105:
        /*0238*/ 	.word	index@(_ZN5flash16flash_fwd_kernelI23Flash_fwd_kernel_traitsILi256ELi128ELi64ELi8ELb0ELb0EN7cutlass10bfloat16_tE19Flash_kernel_traitsILi256ELi128ELi64ELi8ES3_EELb0ELb1ELb0ELb0ELb0ELb1ELb0ELb0EEEvNS_16Flash_fwd_paramsE)
        /*023c*/ 	.word	0x00000000


	//----- nvinfo : EIATTR_MIN_STACK_SIZE
	.align		4
.L_106:
        /*0240*/ 	.byte	0x04, 0x12
        /*0242*/ 	.short	(.L_108 - .L_107)
	.align		4
.L_107:
        /*0244*/ 	.word	index@(_ZN5flash16flash_fwd_kernelI23Flash_fwd_kernel_traitsILi256ELi128ELi64ELi8ELb0ELb0EN7cutlass10bfloat16_tE19Flash_kernel_traitsILi256ELi128ELi64ELi8ES3_EELb0ELb1ELb0ELb0ELb0ELb0ELb0ELb0EEEvNS_16Flash_fwd_paramsE)
        /*0248*/ 	.word	0x00000000


	//----- nvinfo : EIATTR_MIN_STACK_SIZE
	.align		4
.L_108:
        /*024c*/ 	.byte	0x04, 0x12
        /*024e*/ 	.short	(.L_110 - .L_109)
	.align		4
.L_109:
        /*0250*/ 	.word	index@(_ZN5flash16flash_fwd_kernelI23Flash_fwd_kernel_traitsILi256ELi128ELi64ELi8ELb0ELb0EN7cutlass10bfloat16_tE19Flash_kernel_traitsILi256ELi128ELi64ELi8ES3_EELb0ELb1ELb0ELb1ELb0ELb0ELb0ELb0EEEvNS_16Flash_fwd_paramsE)
        /*0254*/ 	.word	0x00000000


	//----- nvinfo : EIATTR_MIN_STACK_SIZE
	.align		4
.L_110:
        /*0258*/ 	.byte	0x04, 0x12
        /*025a*/ 	.short	(.L_112 - .L_111)
	.align		4
.L_111:
        /*025c*/ 	.word	index@(_ZN5flash16flash_fwd_kernelI23Flash_fwd_kernel_traitsILi256ELi64ELi64ELi4ELb0ELb0EN7cutlass10bfloat16_tE19Flash_kernel_traitsILi256ELi64ELi64ELi4ES3_EELb1ELb1ELb0ELb0ELb0ELb0ELb0ELb0EEEvNS_16Flash_fwd_paramsE)
        /*0260*/ 	.word	0x00000000


	//----- nvinfo : EIATTR_MIN_STACK_SIZE
	.align		4
.L_112:
        /*0264*/ 	.byte	0x04, 0x12
        /*0266*/ 	.short	(.L_114 - .L_113)
	.align		4
.L_113:
        /*0268*/ 	.word	index@(_ZN5flash16flash_fwd_kernelI23Flash_fwd_kernel_traitsILi256ELi64ELi64ELi4ELb0ELb0EN7cutlass10bfloat16_tE19Flash_kernel_traitsILi256ELi64ELi64ELi4ES3_EELb1ELb1ELb0ELb0ELb0ELb1ELb0ELb0EEEvNS_16Flash_fwd_paramsE)
        /*026c*/ 	.word	0x00000000


	//----- nvinfo : EIATTR_MIN_STACK_SIZE
	.align		4
.L_114:
        /*0270*/ 	.byte	0x04, 0x12
        /*0272*/ 	.short	(.L_116 - .L_115)
	.align		4
.L_115:
        /*0274*/ 	.word	index@(_ZN5flash16flash_fwd_kernelI23Flash_fwd_kernel_traitsILi256ELi64ELi64ELi4ELb0ELb0EN7cutlass10bfloat16_tE19Flash_kernel_traitsILi256ELi64ELi64ELi4ES3_EELb0ELb1ELb0ELb0ELb0ELb1ELb1ELb0EEEvNS_16Flash_fwd_paramsE)
        /*0278*/ 	.word	0x00000000


	//----- nvinfo : EIATTR_MIN_STACK_SIZE
	.align		4
.L_116:
        /*027c*/ 	.byte	0x04, 0x12
        /*027e*/ 	.short	(.L_118 - .L_117)
	.align		4
.L_117:
        /*0280*/ 	.word	index@(_ZN5flash16flash_fwd_kernelI23Flash_fwd_kernel_traitsILi256ELi64ELi64ELi4ELb0ELb0EN7cutlass10bfloat16_tE19Flash_kernel_traitsILi256ELi64ELi64ELi4ES3_EELb1ELb1ELb0ELb1ELb0ELb0ELb0ELb0EEEvNS_16Flash_fwd_paramsE)
        /*0284*/ 	.word	0x00000000


	//----- nvinfo : EIATTR_MIN_STACK_SIZE
	.align		4
.L_118:
        /*0288*/ 	.byte	0x04, 0x12
        /*028a*/ 	.short	(.L_120 - .L_119)
	.align		4
.L_119:
        /*028c*/ 	.word	index@(_ZN5flash16flash_fwd_kernelI23Flash_fwd_kernel_traitsILi256ELi64ELi64ELi4ELb0ELb0EN7cutlass10bfloat16_tE19Flash_kernel_traitsILi256ELi64ELi64ELi4ES3_EELb1ELb1ELb0ELb0ELb0ELb0ELb0ELb1EEEvNS_16Flash_fwd_paramsE)
        /*0290*/ 	.word	0x000000f0


	//----- nvinfo : EIATTR_MIN_STACK_SIZE
	.align		4
.L_120:
        /*0294*/ 	.byte	0x04, 0x12
        /*0296*/ 	.short	(.L_122 - .L_121)
	.align		4
.L_121:
        /*0298*/ 	.word	index@(_ZN5flash16flash_fwd_kernelI23Flash_fwd_kernel_traitsILi256ELi64ELi64ELi4ELb0ELb0EN7cutlass10bfloat16_tE19Flash_kernel_traitsILi256ELi64ELi64ELi4ES3_EELb0ELb1ELb0ELb0ELb0ELb0ELb1ELb0EEEvNS_16Flash_fwd_paramsE)
        /*029c*/ 	.word	0x00000000


	//----- nvinfo : EIATTR_MIN_STACK_SIZE
	.align		4
.L_122:
        /*02a0*/ 	.byte	0x04, 0x12
        /*02a2*/ 	.short	(.L_124 - .L_123)
	.align		4
.L_123:
        /*02a4*/ 	.word	index@(_ZN5flash16flash_fwd_kernelI23Flash_fwd_kernel_traitsILi256ELi64ELi64ELi4ELb0ELb0EN7cutlass10bfloat16_tE19Flash_kernel_traitsILi256ELi64ELi64ELi4ES3_EELb1ELb1ELb0ELb1ELb0ELb0ELb0ELb1EEEvNS_16Flash_fwd_paramsE)
        /*02a8*/ 	.word	0x00000050


	//----- nvinfo : EIATTR_MIN_STACK_SIZE
	.align		4
.L_124:
        /*02ac*/ 	.byte	0x04, 0x12
        /*02ae*/ 	.short	(.L_126 - .L_125)
	.align		4
.L_125:
        /*02b0*/ 	.word	index@(_ZN5flash16flash_fwd_kernelI23Flash_fwd_kernel_traitsILi256ELi64ELi64ELi4ELb0ELb0EN7cutlass10bfloat16_tE19Flash_kernel_traitsILi256ELi64ELi64ELi4ES3_EELb0ELb1ELb0ELb1ELb0ELb0ELb1ELb0EEEvNS_16Flash_fwd_paramsE)
        /*02b4*/ 	.word	0x00000000


	//----- nvinfo : EIATTR_MIN_STACK_SIZE
	.align		4
.L_126:
        /*02b8*/ 	.byte	0x04, 0x12
        /*02ba*/ 	.short	(.L_128 - .L_127)
	.align		4
.L_127:
        /*02bc*/ 	.word	index@(_ZN5flash16flash_fwd_kernelI23Flash_fwd_kernel_traitsILi256ELi128ELi64ELi8ELb0ELb0EN7cutlass10bfloat16_tE19Flash_kernel_traitsILi256ELi128ELi64ELi8ES3_EELb1ELb1ELb0ELb0ELb0ELb0ELb0ELb0EEEvNS_16Flash_fwd_paramsE)
        /*02c0*/ 	.word	0x00000000


	//----- nvinfo : EIATTR_MIN_STACK_SIZE
	.align		4
.L_128:
        /*02c4*/ 	.byte	0x04, 0x12
        /*02c6*/ 	.short	(.L_130 - .L_129)
	.align		4
.L_129:
        /*02c8*/ 	.word	index@(_ZN5flash16flash_fwd_kernelI23Flash_fwd_kernel_traitsILi256ELi128ELi64ELi8ELb0ELb0EN7cutlass10bfloat16_tE19Flash_kernel_traitsILi256ELi128ELi64ELi8ES3_EELb1ELb1ELb0ELb0ELb0ELb1ELb0ELb0EEEvNS_16Flash_fwd_paramsE)
        /*02cc*/ 	.word	0x00000000


	//----- nvinfo : EIATTR_MIN_STACK_SIZE
	.align		4
.L_130:
        /*02d0*/ 	.byte	0x04, 0x12
        /*02d2*/ 	.short	(.L_132 - .L_131)
	.align		4
.L_131:
        /*02d4*/ 	.word	index@(_ZN5flash16flash_fwd_kernelI23Flash_fwd_kernel_traitsILi256ELi128ELi64ELi8ELb0ELb0EN7cutlass10bfloat16_tE19Flash_kernel_traitsILi256ELi128ELi64ELi8ES3_EELb0ELb1ELb0ELb0ELb0ELb1ELb1ELb0EEEvNS_16Flash_fwd_paramsE)
        /*02d8*/ 	.word	0x00000000


	//----- nvinfo : EIATTR_MIN_STACK_SIZE
	.align		4
.L_132:
        /*02dc*/ 	.byte	0x04, 0x12
        /*02de*/ 	.short	(.L_134 - .L_133)
	.align		4
.L_133:
        /*02e0*/ 	.word	index@(_ZN5flash16flash_fwd_kernelI23Flash_fwd_kernel_traitsILi256ELi128ELi64ELi8ELb0ELb0EN7cutlass10bfloat16_tE19Flash_kernel_traitsILi256ELi128ELi64ELi8ES3_EELb1ELb1ELb0ELb1ELb0ELb0ELb0ELb0EEEvNS_16Flash_fwd_paramsE)
        /*02e4*/ 	.word	0x00000000


	//----- nvinfo : EIATTR_MIN_STACK_SIZE
	.align		4
.L_134:
        /*02e8*/ 	.byte	0x04, 0x12
        /*02ea*/ 	.short	(.L_136 - .L_135)
	.align		4
.L_135:
        /*02ec*/ 	.word	index@(_ZN5flash16flash_fwd_kernelI23Flash_fwd_kernel_traitsILi256ELi128ELi64ELi8ELb0ELb0EN7cutlass10bfloat16_tE19Flash_kernel_traitsILi256ELi128ELi64ELi8ES3_EELb1ELb1ELb0ELb0ELb0ELb0ELb0ELb1EEEvNS_16Flash_fwd_paramsE)
        /*02f0*/ 	.word	0x00000058


	//----- nvinfo : EIATTR_MIN_STACK_SIZE
	.align		4
.L_136:
        /*02f4*/ 	.byte	0x04, 0x12
        /*02f6*/ 	.short	(.L_138 - .L_137)
	.align		4
.L_137:
        /*02f8*/ 	.word	index@(_ZN5flash16flash_fwd_kernelI23Flash_fwd_kernel_traitsILi256ELi128ELi64ELi8ELb0ELb0EN7cutlass10bfloat16_tE19Flash_kernel_traitsILi256ELi128ELi64ELi8ES3_EELb0ELb1ELb0ELb0ELb0ELb0ELb1ELb0EEEvNS_16Flash_fwd_paramsE)
        /*02fc*/ 	.word	0x00000000


	//----- nvinfo : EIATTR_MIN_STACK_SIZE
	.align		4
.L_138:
        /*0300*/ 	.byte	0x04, 0x12
        /*0302*/ 	.short	(.L_140 - .L_139)
	.align		4
.L_139:
        /*0304*/ 	.word	index@(_ZN5flash16flash_fwd_kernelI23Flash_fwd_kernel_traitsILi256ELi128ELi64ELi8ELb0ELb0EN7cutlass10bfloat16_tE19Flash_kernel_traitsILi256ELi128ELi64ELi8ES3_EELb1ELb1ELb0ELb1ELb0ELb0ELb0ELb1EEEvNS_16Flash_fwd_paramsE)
        /*0308*/ 	.word	0x00000050


	//----- nvinfo : EIATTR_MIN_STACK_SIZE
	.align		4
.L_140:
        /*030c*/ 	.byte	0x04, 0x12
        /*030e*/ 	.short	(.L_142 - .L_141)
	.align		4
.L_141:
        /*0310*/ 	.word	index@(_ZN5flash16flash_fwd_kernelI23Flash_fwd_kernel_traitsILi256ELi128ELi64ELi8ELb0ELb0EN7cutlass10bfloat16_tE19Flash_kernel_traitsILi256ELi128ELi64ELi8ES3_EELb0ELb1ELb0ELb1ELb0ELb0ELb1ELb0EEEvNS_16Flash_fwd_paramsE)
        /*0314*/ 	.word	0x00000000
.L_142:


//--------------------- .nv.compat                --------------------------
	.section	.nv.compat,"",@"SHT_CUDA_COMPAT_INFO"
	.align	4
        /*0000*/ 	.byte	0x02, 0x09, 0x01, 0x00, 0x02, 0x02, 0x01, 0x00, 0x02, 0x05, 0x05, 0x00, 0x03, 0x07, 0x01, 0x01
        /*0010*/ 	.byte	0x02, 0x03, 0x00, 0x00, 0x02, 0x06, 0x01, 0x00, 0x04, 0x0b, 0x08, 0x00, 0x01, 0x00, 0x00, 0x00
        /*0020*/ 	.byte	0x00, 0x00, 0x00, 0x00


//--------------------- .nv.info._ZN5flash16flash_fwd_kernelI23Flash_fwd_kernel_traitsILi256ELi64ELi64ELi4ELb0ELb0EN7cutlass10bfloat16_tE19Flash_kernel_traitsILi256ELi64ELi64ELi4ES3_EELb0ELb1ELb0ELb0ELb0ELb1ELb0ELb0EEEvNS_16Flash_fwd_paramsE --------------------------
	.section	.nv.info._ZN5flash16flash_fwd_kernelI23Flash_fwd_kernel_traitsILi256ELi64ELi64ELi4ELb0ELb0EN7cutlass10bfloat16_tE19Flash_kernel_traitsILi256ELi64ELi64ELi4ES3_EELb0ELb1ELb0ELb0ELb0ELb1ELb0ELb0EEEvNS_16Flash_fwd_paramsE,"",@"SHT_CUDA_INFO"
	.sectionflags	@""
	.align	4


	//----- nvinfo : EIATTR_CUDA_API_VERSION
	.align		4
        /*0000*/ 	.byte	0x04, 0x37
        /*0002*/ 	.short	(.L_144 - .L_143)
.L_143:
        /*0004*/ 	.word	0x00000082


	//----- nvinfo : EIATTR_KPARAM_INFO
	.align		4
.L_144:
        /*0008*/ 	.byte	0x04, 0x17
        /*000a*/ 	.short	(.L_146 - .L_145)
.L_145:
        /*000c*/ 	.word	0x00000000
        /*0010*/ 	.short	0x0000
        /*0012*/ 	.short	0x0000
        /*0014*/ 	.byte	0x00, 0xf0, 0x41, 0x07


	//----- nvinfo : EIATTR_SPARSE_MMA_MASK
	.align		4
.L_146:
        /*0018*/ 	.byte	0x03, 0x50
        /*001a*/ 	.short	0x0000


	//----- nvinfo : EIATTR_MAXREG_COUNT
	.align		4
        /*001c*/ 	.byte	0x03, 0x1b
        /*001e*/ 	.short	0x00ff


	//----- nvinfo : EIATTR_NUM_BARRIERS
	.align		4
        /*0020*/ 	.byte	0x02, 0x4c
        /*0022*/ 	.byte	0x01
	.zero		1


	//----- nvinfo : EIATTR_MERCURY_ISA_VERSION
	.align		4
        /*0024*/ 	.byte	0x03, 0x5f
        /*0026*/ 	.short	0x0101


	//----- nvinfo : EIATTR_INT_WARP_WIDE_INSTR_OFFSETS
	.align		4
        /*0028*/ 	.byte	0x04, 0x31
        /*002a*/ 	.short	(.L_148 - .L_147)


	//   ....[0]....
.L_147:
        /*002c*/ 	.word	0x00001cb0


	//   ....[1]....
        /*0030*/ 	.word	0x00001df0


	//   ....[2]....
        /*0034*/ 	.word	0x00002310


	//----- nvinfo : EIATTR_COOP_GROUP_MASK_REGIDS
	.align		4
.L_148:
        /*0038*/ 	.byte	0x04, 0x29
        /*003a*/ 	.short	(.L_150 - .L_149)


	//   ....[0]....
.L_149:
        /*003c*/ 	.word	0xffffffff


	//   ....[1]....
        /*0040*/ 	.word	0xffffffff


	//   ....[2]....
        /*0044*/ 	.word	0xffffffff


	//   ....[3]....
        /*0048*/ 	.word	0xffffffff


	//   ....[4]....
        /*004c*/ 	.word	0xffffffff


	//   ....[5]....
        /*0050*/ 	.word	0xffffffff


	//   ....[6]....
        /*0054*/ 	.word	0xffffffff


	//   ....[7]....
        /*0058*/ 	.word	0xffffffff


	//   ....[8]....
        /*005c*/ 	.word	0xffffffff


	//   ....[9]....
        /*0060*/ 	.word	0xffffffff


	//   ....[10]....
        /*0064*/ 	.word	0xffffffff


	//   ....[11]....
        /*0068*/ 	.word	0xffffffff


	//   ....[12]....
        /*006c*/ 	.word	0xffffffff


	//   ....[13]....
        /*0070*/ 	.word	0xffffffff


	//   ....[14]....
        /*0074*/ 	.word	0xffffffff


	//   ....[15]....
        /*0078*/ 	.word	0xffffffff


	//----- nvinfo : EIATTR_COOP_GROUP_INSTR_OFFSETS
	.align		4
.L_150:
        /*007c*/ 	.byte	0x04, 0x28
        /*007e*/ 	.short	(.L_152 - .L_151)


	//   ....[0]....
.L_151:
        /*0080*/ 	.word	0x00003e90


	//   ....[1]....
        /*0084*/ 	.word	0x00003fe0


	//   ....[2]....
        /*0088*/ 	.word	0x00004000


	//   ....[3]....
        /*008c*/ 	.word	0x000040f0


	//   ....[4]....
        /*0090*/ 	.word	0x00007050


	//   ....[5]....
        /*0094*/ 	.word	0x00007110


	//   ....[6]....
        /*0098*/ 	.word	0x00007150


	//   ....[7]....
        /*009c*/ 	.word	0x00007170


	//   ....[8]....
        /*00a0*/ 	.word	0x0000a4b0


	//   ....[9]....
        /*00a4*/ 	.word	0x0000a4d0


	//   ....[10]....
        /*00a8*/ 	.word	0x0000a530


	//   ....[11]....
        /*00ac*/ 	.word	0x0000a540


	//   ....[12]....
        /*00b0*/ 	.word	0x0000c1a0


	//   ....[13]....
        /*00b4*/ 	.word	0x0000c1e0


	//   ....[14]....
        /*00b8*/ 	.word	0x0000c2b0


	//   ....[15]....
        /*00bc*/ 	.word	0x0000c2d0


	//----- nvinfo : EIATTR_VRC_CTA_INIT_COUNT
	.align		4
.L_152:
        /*00c0*/ 	.byte	0x02, 0x4a
	.zero		1
	.zero		1


	//----- nvinfo : EIATTR_EXIT_INSTR_OFFSETS
	.align		4
        /*00c4*/ 	.byte	0x04, 0x1c
        /*00c6*/ 	.short	(.L_154 - .L_153)


	//   ....[0]....
.L_153:
        /*00c8*/ 	.word	0x000004a0


	//   ....[1]....
        /*00cc*/ 	.word	0x000010c0


	//   ....[2]....
        /*00d0*/ 	.word	0x00001150


	//   ....[3]....
        /*00d4*/ 	.word	0x0000df10


	//   ....[4]....
        /*00d8*/ 	.word	0x0000e020


	//----- nvinfo : EIATTR_CRS_STACK_SIZE
	.align		4
.L_154:
        /*00dc*/ 	.byte	0x04, 0x1e
        /*00de*/ 	.short	(.L_156 - .L_155)
.L_155:
        /*00e0*/ 	.word	0x00000000


	//----- nvinfo : EIATTR_CBANK_PARAM_SIZE
	.align		4
.L_156:
        /*00e4*/ 	.byte	0x03, 0x19
        /*00e6*/ 	.short	0x01d0


	//----- nvinfo : EIATTR_PARAM_CBANK
	.align		4
        /*00e8*/ 	.byte	0x04, 0x0a
        /*00ea*/ 	.short	(.L_158 - .L_157)
	.align		4
.L_157:
        /*00ec*/ 	.word	index@(.nv.constant0._ZN5flash16flash_fwd_kernelI23Flash_fwd_kernel_traitsILi256ELi64ELi64ELi4ELb0ELb0EN7cutlass10bfloat16_tE19Flash_kernel_traitsILi256ELi64ELi64ELi4ES3_EELb0ELb1ELb0ELb0ELb0ELb1ELb0ELb0EEEvNS_16Flash_fwd_paramsE)
        /*00f0*/ 	.short	0x0380
        /*00f2*/ 	.short	0x01d0


	//----- nvinfo : EIATTR_SW_WAR
	.align		4
.L_158:
        /*00f4*/ 	.byte	0x04, 0x36
        /*00f6*/ 	.short	(.L_160 - .L_159)
.L_159:
        /*00f8*/ 	.word	0x00000008
.L_160:


//--------------------- .nv.info._ZN5flash16flash_fwd_kernelI23Flash_fwd_kernel_traitsILi256ELi64ELi64ELi4ELb0ELb0EN7cutlass10bfloat16_tE19Flash_kernel_traitsILi256ELi64ELi64ELi4ES3_EELb0ELb1ELb0ELb0ELb0ELb0ELb0ELb0EEEvNS_16Flash_fwd_paramsE --------------------------
	.section	.nv.info._ZN5flash16flash_fwd_kernelI23Flash_fwd_kernel_traitsILi256ELi64ELi64ELi4ELb0ELb0EN7cutlass10bfloat16_tE19Flash_kernel_traitsILi256ELi64ELi64ELi4ES3_EELb0ELb1ELb0ELb0ELb0ELb0ELb0ELb0EEEvNS_16Flash_fwd_paramsE,"",@"SHT_CUDA_INFO"
	.sectionflags	@""
	.align	4


	//----- nvinfo : EIATTR_CUDA_API_VERSION
	.align		4
        /*0000*/ 	.byte	0x04, 0x37
        /*0002*/ 	.short	(.L_162 - .L_161)
.L_161:
        /*0004*/ 	.word	0x00000082


	//----- nvinfo : EIATTR_KPARAM_INFO
	.align		4
.L_162:
        /*0008*/ 	.byte	0x04, 0x17
        /*000a*/ 	.short	(.L_164 - .L_163)
.L_163:
        /*000c*/ 	.word	0x00000000
        /*0010*/ 	.short	0x0000
        /*0012*/ 	.short	0x0000
        /*0014*/ 	.byte	0x00, 0xf0, 0x41, 0x07


	//----- nvinfo : EIATTR_SPARSE_MMA_MASK
	.align		4
.L_164:
        /*0018*/ 	.byte	0x03, 0x50
        /*001a*/ 	.short	0x0000


	//----- nvinfo : EIATTR_MAXREG_COUNT
	.align		4
        /*001c*/ 	.byte	0x03, 0x1b
        /*001e*/ 	.short	0x00ff


	//----- nvinfo : EIATTR_NUM_BARRIERS
	.align		4
        /*0020*/ 	.byte	0x02, 0x4c
        /*0022*/ 	.byte	0x01
	.zero		1


	//----- nvinfo : EIATTR_MERCURY_ISA_VERSION
	.align		4
        /*0024*/ 	.byte	0x03, 0x5f
        /*0026*/ 	.short	0x0101


	//----- nvinfo : EIATTR_COOP_GROUP_MASK_REGIDS
	.align		4
        /*0028*/ 	.byte	0x04, 0x29
        /*002a*/ 	.short	(.L_166 - .L_165)


	//   ....[0]....
.L_165:
        /*002c*/ 	.word	0xffffffff


	//   ....[1]....
        /*0030*/ 	.word	0xffffffff


	//   ....[2]....
        /*0034*/ 	.word	0xffffffff


	//   ....[3]....
        /*0038*/ 	.word	0xffffffff


	//   ....[4]....
        /*003c*/ 	.word	0xffffffff


	//   ....[5]....
        /*0040*/ 	.word	0xffffffff


	//   ....[6]....
        /*0044*/ 	.word	0xffffffff


	//   ....[7]....
        /*0048*/ 	.word	0xffffffff


	//   ....[8]....
        /*004c*/ 	.word	0xffffffff


	//   ....[9]....
        /*0050*/ 	.word	0xffffffff


	//   ....[10]....
        /*0054*/ 	.word	0xffffffff


	//   ....[11]....
        /*0058*/ 	.word	0xffffffff


	//   ....[12]....
        /*005c*/ 	.word	0xffffffff


	//   ....[13]....
        /*0060*/ 	.word	0xffffffff


	//   ....[14]....
        /*0064*/ 	.word	0xffffffff


	//   ....[15]....
        /*0068*/ 	.word	0xffffffff


	//----- nvinfo : EIATTR_COOP_GROUP_INSTR_OFFSETS
	.align		4
.L_166:
        /*006c*/ 	.byte	0x04, 0x28
        /*006e*/ 	.short	(.L_168 - .L_167)


	//   ....[0]....
.L_167:
        /*0070*/ 	.word	0x00005490


	//   ....[1]....
        /*0074*/ 	.word	0x000055e0


	//   ....[2]....
        /*0078*/ 	.word	0x00005600


	//   ....[3]....
        /*007c*/ 	.word	0x00005700


	//   ....[4]....
        /*0080*/ 	.word	0x00008c80


	//   ....[5]....
        /*0084*/ 	.word	0x00008d60


	//   ....[6]....
        /*0088*/ 	.word	0x00008da0


	//   ....[7]....
        /*008c*/ 	.word	0x00008dc0


	//   ....[8]....
        /*0090*/ 	.word	0x0000c8b0


	//   ....[9]....
        /*0094*/ 	.word	0x0000c8e0


	//   ....[10]....
        /*0098*/ 	.word	0x0000c930


	//   ....[11]....
        /*009c*/ 	.word	0x0000c940


	//   ....[12]....
        /*00a0*/ 	.word	0x0000e580


	//   ....[13]....
        /*00a4*/ 	.word	0x0000e5c0


	//   ....[14]....
        /*00a8*/ 	.word	0x0000e680


	//   ....[15]....
        /*00ac*/ 	.word	0x0000e6b0


	//----- nvinfo : EIATTR_VRC_CTA_INIT_COUNT
	.align		4
.L_168:
        /*00b0*/ 	.byte	0x02, 0x4a
	.zero		1
	.zero		1


	//----- nvinfo : EIATTR_EXIT_INSTR_OFFSETS
	.align		4
        /*00b4*/ 	.byte	0x04, 0x1c
        /*00b6*/ 	.short	(.L_170 - .L_169)


	//   ....[0]....
.L_169:
        /*00b8*/ 	.word	0x000004a0


	//   ....[1]....
        /*00bc*/ 	.word	0x00001220


	//   ....[2]....
        /*00c0*/ 	.word	0x000012b0


	//   ....[3]....
        /*00c4*/ 	.word	0x00010330


	//   ....[4]....
        /*00c8*/ 	.word	0x00010490


	//   ....[5]....
        /*00cc*/ 	.word	0x000104b0


	//----- nvinfo : EIATTR_CRS_STACK_SIZE
	.align		4
.L_170:
        /*00d0*/ 	.byte	0x04, 0x1e
        /*00d2*/ 	.short	(.L_172 - .L_171)
.L_171:
        /*00d4*/ 	.word	0x00000000


	//----- nvinfo : EIATTR_CBANK_PARAM_SIZE
	.align		4
.L_172:
        /*00d8*/ 	.byte	0x03, 0x19
        /*00da*/ 	.short	0x01d0


	//----- nvinfo : EIATTR_PARAM_CBANK
	.align		4
        /*00dc*/ 	.byte	0x04, 0x0a
        /*00de*/ 	.short	(.L_174 - .L_173)
	.align		4
.L_173:
        /*00e0*/ 	.word	index@(.nv.constant0._ZN5flash16flash_fwd_kernelI23Flash_fwd_kernel_traitsILi256ELi64ELi64ELi4ELb0ELb0EN7cutlass10bfloat16_tE19Flash_kernel_traitsILi256ELi64ELi64ELi4ES3_EELb0ELb1ELb0ELb0ELb0ELb0ELb0ELb0EEEvNS_16Flash_fwd_paramsE)
        /*00e4*/ 	.short	0x0380
        /*00e6*/ 	.short	0x01d0


	//----- nvinfo : EIATTR_SW_WAR
	.align		4
.L_174:
        /*00e8*/ 	.byte	0x04, 0x36
        /*00ea*/ 	.short	(.L_176 - .L_175)
.L_175:
        /*00ec*/ 	.word	0x00000008
.L_176:


//--------------------- .nv.info._ZN5flash16flash_fwd_kernelI23Flash_fwd_kernel_traitsILi256ELi64ELi64ELi4ELb0ELb0EN7cutlass10bfloat16_tE19Flash_kernel_traitsILi256ELi64ELi64ELi4ES3_EELb0ELb1ELb0ELb1ELb0ELb0ELb0ELb0EEEvNS_16Flash_fwd_paramsE --------------------------
	.section	.nv.info._ZN5flash16flash_fwd_kernelI23Flash_fwd_kernel_traitsILi256ELi64ELi64ELi4ELb0ELb0EN7cutlass10bfloat16_tE19Flash_kernel_traitsILi256ELi64ELi64ELi4ES3_EELb0ELb1ELb0ELb1ELb0ELb0ELb0ELb0EEEvNS_16Flash_fwd_paramsE,"",@"SHT_CUDA_INFO"
	.sectionflags	@""
	.align	4


	//----- nvinfo : EIATTR_CUDA_API_VERSION
	.align		4
        /*0000*/ 	.byte	0x04, 0x37
        /*0002*/ 	.short	(.L_178 - .L_177)
.L_177:
        /*0004*/ 	.word	0x00000082


	//----- nvinfo : EIATTR_KPARAM_INFO
	.align		4
.L_178:
        /*0008*/ 	.byte	0x04, 0x17
        /*000a*/ 	.short	(.L_180 - .L_179)
.L_179:
        /*000c*/ 	.word	0x00000000
        /*0010*/ 	.short	0x0000
        /*0012*/ 	.short	0x0000
        /*0014*/ 	.byte	0x00, 0xf0, 0x41, 0x07


	//----- nvinfo : EIATTR_SPARSE_MMA_MASK
	.align		4
.L_180:
        /*0018*/ 	.byte	0x03, 0x50
        /*001a*/ 	.short	0x0000


	//----- nvinfo : EIATTR_MAXREG_COUNT
	.align		4
        /*001c*/ 	.byte	0x03, 0x1b
        /*001e*/ 	.short	0x00ff


	//----- nvinfo : EIATTR_NUM_BARRIERS
	.align		4
        /*0020*/ 	.byte	0x02, 0x4c
        /*0022*/ 	.byte	0x01
	.zero		1


	//----- nvinfo : EIATTR_MERCURY_ISA_VERSION
	.align		4
        /*0024*/ 	.byte	0x03, 0x5f
        /*0026*/ 	.short	0x0101


	//----- nvinfo : EIATTR_COOP_GROUP_MASK_REGIDS
	.align		4
        /*0028*/ 	.byte	0x04, 0x29
        /*002a*/ 	.short	(.L_182 - .L_181)


	//   ....[0]....
.L_181:
        /*002c*/ 	.word	0xffffffff


	//   ....[1]....
        /*0030*/ 	.word	0xffffffff


	//   ....[2]....
        /*0034*/ 	.word	0xffffffff


	//   ....[3]....
        /*0038*/ 	.word	0xffffffff


	//   ....[4]....
        /*003c*/ 	.word	0xffffffff


	//   ....[5]....
        /*0040*/ 	.word	0xffffffff


	//   ....[6]....
        /*0044*/ 	.word	0xffffffff


	//   ....[7]....
        /*0048*/ 	.word	0xffffffff


	//   ....[8]....
        /*004c*/ 	.word	0xffffffff


	//   ....[9]....
        /*0050*/ 	.word	0xffffffff


	//   ....[10]....
        /*0054*/ 	.word	0xffffffff


	//   ....[11]....
        /*0058*/ 	.word	0xffffffff


	//   ....[12]....
        /*005c*/ 	.word	0xffffffff


	//   ....[13]....
        /*0060*/ 	.word	0xffffffff


	//   ....[14]....
        /*0064*/ 	.word	0xffffffff


	//   ....[15]....
        /*0068*/ 	.word	0xffffffff


	//----- nvinfo : EIATTR_COOP_GROUP_INSTR_OFFSETS
	.align		4
.L_182:
        /*006c*/ 	.byte	0x04, 0x28
        /*006e*/ 	.short	(.L_184 - .L_183)


	//   ....[0]....
.L_183:
        /*0070*/ 	.word	0x00005970


	//   ....[1]....
        /*0074*/ 	.word	0x00005a90


	//   ....[2]....
        /*0078*/ 	.word	0x00005aa0


	//   ....[3]....
        /*007c*/ 	.word	0x00005b20


	//   ....[4]....
        /*0080*/ 	.word	0x000093a0


	//   ....[5]....
        /*0084*/ 	.word	0x00009420


	//   ....[6]....
        /*0088*/ 	.word	0x00009440


	//   ....[7]....
        /*008c*/ 	.word	0x00009460


	//   ....[8]....
        /*0090*/ 	.word	0x0000d400


	//   ....[9]....
        /*0094*/ 	.word	0x0000d430


	//   ....[10]....
        /*0098*/ 	.word	0x0000d470


	//   ....[11]....
        /*009c*/ 	.word	0x0000d480


	//   ....[12]....
        /*00a0*/ 	.word	0x0000f0d0


	//   ....[13]....
        /*00a4*/ 	.word	0x0000f110


	//   ....[14]....
        /*00a8*/ 	.word	0x0000f1d0


	//   ....[15]....
        /*00ac*/ 	.word	0x0000f200


	//----- nvinfo : EIATTR_VRC_CTA_INIT_COUNT
	.align		4
.L_184:
        /*00b0*/ 	.byte	0x02, 0x4a
	.zero		1
	.zero		1


	//----- nvinfo : EIATTR_EXIT_INSTR_OFFSETS
	.align		4
        /*00b4*/ 	.byte	0x04, 0x1c
        /*00b6*/ 	.short	(.L_186 - .L_185)


	//   ....[0]....
.L_185:
        /*00b8*/ 	.word	0x000004a0


	//   ....[1]....
        /*00bc*/ 	.word	0x00001220


	//   ....[2]....
        /*00c0*/ 	.word	0x000012b0


	//   ....[3]....
        /*00c4*/ 	.word	0x00010e80


	//   ....[4]....
        /*00c8*/ 	.word	0x00010fe0


	//   ....[5]....
        /*00cc*/ 	.word	0x00011000


	//----- nvinfo : EIATTR_CRS_STACK_SIZE
	.align		4
.L_186:
        /*00d0*/ 	.byte	0x04, 0x1e
        /*00d2*/ 	.short	(.L_188 - .L_187)
.L_187:
        /*00d4*/ 	.word	0x00000000


	//----- nvinfo : EIATTR_CBANK_PARAM_SIZE
	.align		4
.L_188:
        /*00d8*/ 	.byte	0x03, 0x19
        /*00da*/ 	.short	0x01d0


	//----- nvinfo : EIATTR_PARAM_CBANK
	.align		4
        /*00dc*/ 	.byte	0x04, 0x0a
        /*00de*/ 	.short	(.L_190 - .L_189)
	.align		4
.L_189:
        /*00e0*/ 	.word	index@(.nv.constant0._ZN5flash16flash_fwd_kernelI23Flash_fwd_kernel_traitsILi256ELi64ELi64ELi4ELb0ELb0EN7cutlass10bfloat16_tE19Flash_kernel_traitsILi256ELi64ELi64ELi4ES3_EELb0ELb1ELb0ELb1ELb0ELb0ELb0ELb0EEEvNS_16Flash_fwd_paramsE)
        /*00e4*/ 	.short	0x0380
        /*00e6*/ 	.short	0x01d0


	//----- nvinfo : EIATTR_SW_WAR
	.align		4
.L_190:
        /*00e8*/ 	.byte	0x04, 0x36
        /*00ea*/ 	.short	(.L_192 - .L_191)
.L_191:
        /*00ec*/ 	.word	0x00000008
.L_192:


//--------------------- .nv.info._ZN5flash16flash_fwd_kernelI23Flash_fwd_kernel_traitsILi256ELi128ELi64ELi8ELb0ELb0EN7cutlass10bfloat16_tE19Flash_kernel_traitsILi256ELi128ELi64ELi8ES3_EELb0ELb1ELb0ELb0ELb0ELb1ELb0ELb0EEEvNS_16Flash_fwd_paramsE --------------------------
	.section	.nv.info._ZN5flash16flash_fwd_kernelI23Flash_fwd_kernel_traitsILi256ELi128ELi64ELi8ELb0ELb0EN7cutlass10bfloat16_tE19Flash_kernel_traitsILi256ELi128ELi64ELi8ES3_EELb0ELb1ELb0ELb0ELb0ELb1ELb0ELb0EEEvNS_16Flash_fwd_paramsE,"",@"SHT_CUDA_INFO"
	.sectionflags	@""
	.align	4


	//----- nvinfo : EIATTR_CUDA_API_VERSION
	.align		4
        /*0000*/ 	.byte	0x04, 0x37
        /*0002*/ 	.short	(.L_194 - .L_193)
.L_193:
        /*0004*/ 	.word	0x00000082


	//----- nvinfo : EIATTR_KPARAM_INFO
	.align		4
.L_194:
        /*0008*/ 	.byte	0x04, 0x17
        /*000a*/ 	.short	(.L_196 - .L_195)
.L_195:
        /*000c*/ 	.word	0x00000000
        /*0010*/ 	.short	0x0000
        /*0012*/ 	.short	0x0000
        /*0014*/ 	.byte	0x00, 0xf0, 0x41, 0x07


	//----- nvinfo : EIATTR_SPARSE_MMA_MASK
	.align		4
.L_196:
        /*0018*/ 	.byte	0x03, 0x50
        /*001a*/ 	.short	0x0000


	//----- nvinfo : EIATTR_MAXREG_COUNT
	.align		4
        /*001c*/ 	.byte	0x03, 0x1b
        /*001e*/ 	.short	0x00ff


	//----- nvinfo : EIATTR_NUM_BARRIERS
	.align		4
        /*0020*/ 	.byte	0x02, 0x4c
        /*0022*/ 	.byte	0x01
	.zero		1


	//----- nvinfo : EIATTR_MERCURY_ISA_VERSION
	.align		4
        /*0024*/ 	.byte	0x03, 0x5f
        /*0026*/ 	.short	0x0101


	//----- nvinfo : EIATTR_COOP_GROUP_MASK_REGIDS
	.align		4
        /*0028*/ 	.byte	0x04, 0x29
        /*002a*/ 	.short	(.L_198 - .L_197)


	//   ....[0]....
.L_197:
        /*002c*/ 	.word	0xffffffff


	//   ....[1]....
        /*0030*/ 	.word	0xffffffff


	//   ....[2]....
        /*0034*/ 	.word	0xffffffff


	//   ....[3]....
        /*0038*/ 	.word	0xffffffff


	//   ....[4]....
        /*003c*/ 	.word	0xffffffff


	//   ....[5]....
        /*0040*/ 	.word	0xffffffff


	//   ....[6]....
        /*0044*/ 	.word	0xffffffff


	//   ....[7]....
        /*0048*/ 	.word	0xffffffff


	//   ....[8]....
        /*004c*/ 	.word	0xffffffff


	//   ....[9]....
        /*0050*/ 	.word	0xffffffff


	//   ....[10]....
        /*0054*/ 	.word	0xffffffff


	//   ....[11]....
        /*0058*/ 	.word	0xffffffff


	//   ....[12]....
        /*005c*/ 	.word	0xffffffff


	//   ....[13]....
        /*0060*/ 	.word	0xffffffff


	//   ....[14]....
        /*0064*/ 	.word	0xffffffff


	//   ....[15]....
        /*0068*/ 	.word	0xffffffff


	//   ....[16]....
        /*006c*/ 	.word	0xffffffff


	//   ....[17]....
        /*0070*/ 	.word	0xffffffff


	//   ....[18]....
        /*0074*/ 	.word	0xffffffff


	//   ....[19]....
        /*0078*/ 	.word	0xffffffff


	//----- nvinfo : EIATTR_COOP_GROUP_INSTR_OFFSETS
	.align		4
.L_198:
        /*007c*/ 	.byte	0x04, 0x28
        /*007e*/ 	.short	(.L_200 - .L_199)


	//   ....[0]....
.L_199:
        /*0080*/ 	.word	0x00003500


	//   ....[1]....
        /*0084*/ 	.word	0x00003650


	//   ....[2]....
        /*0088*/ 	.word	0x00003680


	//   ....[3]....
        /*008c*/ 	.word	0x00003770


	//   ....[4]....
        /*0090*/ 	.word	0x00006170


	//   ....[5]....
        /*0094*/ 	.word	0x00006270


	//   ....[6]....
        /*0098*/ 	.word	0x00006290


	//   ....[7]....
        /*009c*/ 	.word	0x000062c0


	//   ....[8]....
        /*00a0*/ 	.word	0x00009700


	//   ....[9]....
        /*00a4*/ 	.word	0x000097c0


	//   ....[10]....
        /*00a8*/ 	.word	0x00009800


	//   ....[11]....
        /*00ac*/ 	.word	0x00009830


	//   ....[12]....
        /*00b0*/ 	.word	0x0000c7e0


	//   ....[13]....
        /*00b4*/ 	.word	0x0000c7f0


	//   ....[14]....
        /*00b8*/ 	.word	0x0000c840


	//   ....[15]....
        /*00bc*/ 	.word	0x0000c850


	//   ....[16]....
        /*00c0*/ 	.word	0x0000e4b0


	//   ....[17]....
        /*00c4*/ 	.word	0x0000e4e0


	//   ....[18]....
        /*00c8*/ 	.word	0x0000e570


	//   ....[19]....
        /*00cc*/ 	.word	0x0000e580


	//----- nvinfo : EIATTR_VRC_CTA_INIT_COUNT
	.align		4
.L_200:
        /*00d0*/ 	.byte	0x02, 0x4a
	.zero		1
	.zero		1


	//----- nvinfo : EIATTR_EXIT_INSTR_OFFSETS
	.align		4
        /*00d4*/ 	.byte	0x04, 0x1c
        /*00d6*/ 	.short	(.L_202 - .L_201)


	//   ....[0]....
.L_201:
        /*00d8*/ 	.word	0x00000330


	//   ....[1]....
        /*00dc*/ 	.word	0x00000f30


	//   ....[2]....
        /*00e0*/ 	.word	0x00000fc0


	//   ....[3]....
        /*00e4*/ 	.word	0x000101f0


	//   ....[4]....
        /*00e8*/ 	.word	0x00010300


	//----- nvinfo : EIATTR_CRS_STACK_SIZE
	.align		4
.L_202:
        /*00ec*/ 	.byte	0x04, 0x1e
        /*00ee*/ 	.short	(.L_204 - .L_203)
.L_203:
        /*00f0*/ 	.word	0x00000000


	//----- nvinfo : EIATTR_CBANK_PARAM_SIZE
	.align		4
.L_204:
        /*00f4*/ 	.byte	0x03, 0x19
        /*00f6*/ 	.short	0x01d0


	//----- nvinfo : EIATTR_PARAM_CBANK
	.align		4
        /*00f8*/ 	.byte	0x04, 0x0a
        /*00fa*/ 	.short	(.L_206 - .L_205)
	.align		4
.L_205:
        /*00fc*/ 	.word	index@(.nv.constant0._ZN5flash16flash_fwd_kernelI23Flash_fwd_kernel_traitsILi256ELi128ELi64ELi8ELb0ELb0EN7cutlass10bfloat16_tE19Flash_kernel_traitsILi256ELi128ELi64ELi8ES3_EELb0ELb1ELb0ELb0ELb0ELb1ELb0ELb0EEEvNS_16Flash_fwd_paramsE)
        /*0100*/ 	.short	0x0380
        /*0102*/ 	.short	0x01d0


	//----- nvinfo : EIATTR_SW_WAR
	.align		4
.L_206:
        /*0104*/ 	.byte	0x04, 0x36
        /*0106*/ 	.short	(.L_208 - .L_207)
.L_207:
        /*0108*/ 	.word	0x00000008
.L_208:


//--------------------- .nv.info._ZN5flash16flash_fwd_kernelI23Flash_fwd_kernel_traitsILi256ELi128ELi64ELi8ELb0ELb0EN7cutlass10bfloat16_tE19Flash_kernel_traitsILi256ELi128ELi64ELi8ES3_EELb0ELb1ELb0ELb0ELb0ELb0ELb0ELb0EEEvNS_16Flash_fwd_paramsE --------------------------
	.section	.nv.info._ZN5flash16flash_fwd_kernelI23Flash_fwd_kernel_traitsILi256ELi128ELi64ELi8ELb0ELb0EN7cutlass10bfloat16_tE19Flash_kernel_traitsILi256ELi128ELi64ELi8ES3_EELb0ELb1ELb0ELb0ELb0ELb0ELb0ELb0EEEvNS_16Flash_fwd_paramsE,"",@"SHT_CUDA_INFO"
	.sectionflags	@""
	.align	4


	//----- nvinfo : EIATTR_CUDA_API_VERSION
	.align		4
        /*0000*/ 	.byte	0x04, 0x37
        /*0002*/ 	.short	(.L_210 - .L_209)
.L_209:
        /*0004*/ 	.word	0x00000082


	//----- nvinfo : EIATTR_KPARAM_INFO
	.align		4
.L_210:
        /*0008*/ 	.byte	0x04, 0x17
        /*000a*/ 	.short	(.L_212 - .L_211)
.L_211:
        /*000c*/ 	.word	0x00000000
        /*0010*/ 	.short	0x0000
        /*0012*/ 	.short	0x0000
        /*0014*/ 	.byte	0x00, 0xf0, 0x41, 0x07


	//----- nvinfo : EIATTR_SPARSE_MMA_MASK
	.align		4
.L_212:
        /*0018*/ 	.byte	0x03, 0x50
        /*001a*/ 	.short	0x0000


	//----- nvinfo : EIATTR_MAXREG_COUNT
	.align		4
        /*001c*/ 	.byte	0x03, 0x1b
        /*001e*/ 	.short	0x00ff


	//----- nvinfo : EIATTR_NUM_BARRIERS
	.align		4
        /*0020*/ 	.byte	0x02, 0x4c
        /*0022*/ 	.byte	0x01
	.zero		1


	//----- nvinfo : EIATTR_MERCURY_ISA_VERSION
	.align		4
        /*0024*/ 	.byte	0x03, 0x5f
        /*0026*/ 	.short	0x0101


	//----- nvinfo : EIATTR_COOP_GROUP_MASK_REGIDS
	.align		4
        /*0028*/ 	.byte	0x04, 0x29
        /*002a*/ 	.short	(.L_214 - .L_213)


	//   ....[0]....
.L_213:
        /*002c*/ 	.word	0xffffffff


	//   ....[1]....
        /*0030*/ 	.word	0xffffffff


	//   ....[2]....
        /*0034*/ 	.word	0xffffffff


	//   ....[3]....
        /*0038*/ 	.word	0xffffffff


	//   ....[4]....
        /*003c*/ 	.word	0xffffffff


	//   ....[5]....
        /*0040*/ 	.word	0xffffffff


	//   ....[6]....
        /*0044*/ 	.word	0xffffffff


	//   ....[7]....
        /*0048*/ 	.word	0xffffffff


	//   ....[8]....
        /*004c*/ 	.word	0xffffffff


	//   ....[9]....
        /*0050*/ 	.word	0xffffffff


	//   ....[10]....
        /*0054*/ 	.word	0xffffffff


	//   ....[11]....
        /*0058*/ 	.word	0xffffffff


	//   ....[12]....
        /*005c*/ 	.word	0xffffffff


	//   ....[13]....
        /*0060*/ 	.word	0xffffffff


	//   ....[14]....
        /*0064*/ 	.word	0xffffffff


	//   ....[15]....
        /*0068*/ 	.word	0xffffffff


	//   ....[16]....
        /*006c*/ 	.word	0xffffffff


	//   ....[17]....
        /*0070*/ 	.word	0xffffffff


	//   ....[18]....
        /*0074*/ 	.word	0xffffffff


	//   ....[19]....
        /*0078*/ 	.word	0xffffffff


	//----- nvinfo : EIATTR_COOP_GROUP_INSTR_OFFSETS
	.align		4
.L_214:
        /*007c*/ 	.byte	0x04, 0x28
        /*007e*/ 	.short	(.L_216 - .L_215)


	//   ....[0]....
.L_215:
        /*0080*/ 	.word	0x00004740


	//   ....[1]....
        /*0084*/ 	.word	0x00004890


	//   ....[2]....
        /*0088*/ 	.word	0x000048b0


	//   ....[3]....
        /*008c*/ 	.word	0x000049a0


	//   ....[4]....
        /*0090*/ 	.word	0x000077e0


	//   ....[5]....
        /*0094*/ 	.word	0x000078a0


	//   ....[6]....
        /*0098*/ 	.word	0x000078d0


	//   ....[7]....
        /*009c*/ 	.word	0x00007950


	//   ....[8]....
        /*00a0*/ 	.word	0x0000b130


	//   ....[9]....
        /*00a4*/ 	.word	0x0000b1e0


	//   ....[10]....
        /*00a8*/ 	.word	0x0000b200


	//   ....[11]....
        /*00ac*/ 	.word	0x0000b220


	//   ....[12]....
        /*00b0*/ 	.word	0x0000e730


	//   ....[13]....
        /*00b4*/ 	.word	0x0000e760


	//   ....[14]....
        /*00b8*/ 	.word	0x0000e7b0


	//   ....[15]....
        /*00bc*/ 	.word	0x0000e7c0


	//   ....[16]....
        /*00c0*/ 	.word	0x00010400


	//   ....[17]....
        /*00c4*/ 	.word	0x00010440


	//   ....[18]....
        /*00c8*/ 	.word	0x000104f0


	//   ....[19]....
        /*00cc*/ 	.word	0x00010520


	//----- nvinfo : EIATTR_VRC_CTA_INIT_COUNT
	.align		4
.L_216:
        /*00d0*/ 	.byte	0x02, 0x4a
	.zero		1
	.zero		1


	//----- nvinfo : EIATTR_EXIT_INSTR_OFFSETS
	.align		4
        /*00d4*/ 	.byte	0x04, 0x1c
        /*00d6*/ 	.short	(.L_218 - .L_217)


	//   ....[0]....
.L_217:
        /*00d8*/ 	.word	0x000004a0


	//   ....[1]....
        /*00dc*/ 	.word	0x00001220


	//   ....[2]....
        /*00e0*/ 	.word	0x000012b0


	//   ....[3]....
        /*00e4*/ 	.word	0x000121b0


	//   ....[4]....
        /*00e8*/ 	.word	0x00012310


	//   ....[5]....
        /*00ec*/ 	.word	0x00012330


	//----- nvinfo : EIATTR_CRS_STACK_SIZE
	.align		4
.L_218:
        /*00f0*/ 	.byte	0x04, 0x1e
        /*00f2*/ 	.short	(.L_220 - .L_219)
.L_219:
        /*00f4*/ 	.word	0x00000000


	//----- nvinfo : EIATTR_CBANK_PARAM_SIZE
	.align		4
.L_220:
        /*00f8*/ 	.byte	0x03, 0x19
        /*00fa*/ 	.short	0x01d0


	//----- nvinfo : EIATTR_PARAM_CBANK
	.align		4
        /*00fc*/ 	.byte	0x04, 0x0a
        /*00fe*/ 	.short	(.L_222 - .L_221)
	.align		4
.L_221:
        /*0100*/ 	.word	index@(.nv.constant0._ZN5flash16flash_fwd_kernelI23Flash_fwd_kernel_traitsILi256ELi128ELi64ELi8ELb0ELb0EN7cutlass10bfloat16_tE19Flash_kernel_traitsILi256ELi128ELi64ELi8ES3_EELb0ELb1ELb0ELb0ELb0ELb0ELb0ELb0EEEvNS_16Flash_fwd_paramsE)
        /*0104*/ 	.short	0x0380
        /*0106*/ 	.short	0x01d0


	//----- nvinfo : EIATTR_SW_WAR
	.align		4
.L_222:
        /*0108*/ 	.byte	0x04, 0x36
        /*010a*/ 	.short	(.L_224 - .L_223)
.L_223:
        /*010c*/ 	.word	0x00000008
.L_224:


//--------------------- .nv.info._ZN5flash16flash_fwd_kernelI23Flash_fwd_kernel_traitsILi256ELi128ELi64ELi8ELb0ELb0EN7cutlass10bfloat16_tE19Flash_kernel_traitsILi256ELi128ELi64ELi8ES3_EELb0ELb1ELb0ELb1ELb0ELb0ELb0ELb0EEEvNS_16Flash_fwd_paramsE --------------------------
	.section	.nv.info._ZN5flash16flash_fwd_kernelI23Flash_fwd_kernel_traitsILi256ELi128ELi64ELi8ELb0ELb0EN7cutlass10bfloat16_tE19Flash_kernel_traitsILi256ELi128ELi64ELi8ES3_EELb0ELb1ELb0ELb1ELb0ELb0ELb0ELb0EEEvNS_16Flash_fwd_paramsE,"",@"SHT_CUDA_INFO"
	.sectionflags	@""
	.align	4


	//----- nvinfo : EIATTR_CUDA_API_VERSION
	.align		4
        /*0000*/ 	.byte	0x04, 0x37
        /*0002*/ 	.short	(.L_226 - .L_225)
.L_225:
        /*0004*/ 	.word	0x00000082


	//----- nvinfo : EIATTR_KPARAM_INFO
	.align		4
.L_226:
        /*0008*/ 	.byte	0x04, 0x17
        /*000a*/ 	.short	(.L_228 - .L_227)
.L_227:
        /*000c*/ 	.word	0x00000000
        /*0010*/ 	.short	0x0000
        /*0012*/ 	.short	0x0000
        /*0014*/ 	.byte	0x00, 0xf0, 0x41, 0x07


	//----- nvinfo : EIATTR_SPARSE_MMA_MASK
	.align		4
.L_228:
        /*0018*/ 	.byte	0x03, 0x50
        /*001a*/ 	.short	0x0000


	//----- nvinfo : EIATTR_MAXREG_COUNT
	.align		4
        /*001c*/ 	.byte	0x03, 0x1b
        /*001e*/ 	.short	0x00ff


	//----- nvinfo : EIATTR_NUM_BARRIERS
	.align		4
        /*0020*/ 	.byte	0x02, 0x4c
        /*0022*/ 	.byte	0x01
	.zero		1


	//----- nvinfo : EIATTR_MERCURY_ISA_VERSION
	.align		4
        /*0024*/ 	.byte	0x03, 0x5f
        /*0026*/ 	.short	0x0101


	//----- nvinfo : EIATTR_COOP_GROUP_MASK_REGIDS
	.align		4
        /*0028*/ 	.byte	0x04, 0x29
        /*002a*/ 	.short	(.L_230 - .L_229)


	//   ....[0]....
.L_229:
        /*002c*/ 	.word	0xffffffff


	//   ....[1]....
        /*0030*/ 	.word	0xffffffff


	//   ....[2]....
        /*0034*/ 	.word	0xffffffff


	//   ....[3]....
        /*0038*/ 	.word	0xffffffff


	//   ....[4]....
        /*003c*/ 	.word	0xffffffff


	//   ....[5]....
        /*0040*/ 	.word	0xffffffff


	//   ....[6]....
        /*0044*/ 	.word	0xffffffff


	//   ....[7]....
        /*0048*/ 	.word	0xffffffff


	//   ....[8]....
        /*004c*/ 	.word	0xffffffff


	//   ....[9]....
        /*0050*/ 	.word	0xffffffff


	//   ....[10]....
        /*0054*/ 	.word	0xffffffff


	//   ....[11]....
        /*0058*/ 	.word	0xffffffff


	//   ....[12]....
        /*005c*/ 	.word	0xffffffff


	//   ....[13]....
        /*0060*/ 	.word	0xffffffff


	//   ....[14]....
        /*0064*/ 	.word	0xffffffff


	//   ....[15]....
        /*0068*/ 	.word	0xffffffff


	//   ....[16]....
        /*006c*/ 	.word	0xffffffff


	//   ....[17]....
        /*0070*/ 	.word	0xffffffff


	//   ....[18]....
        /*0074*/ 	.word	0xffffffff


	//   ....[19]....
        /*0078*/ 	.word	0xffffffff


	//----- nvinfo : EIATTR_COOP_GROUP_INSTR_OFFSETS
	.align		4
.L_230:
        /*007c*/ 	.byte	0x04, 0x28
        /*007e*/ 	.short	(.L_232 - .L_231)


	//   ....[0]....
.L_231:
        /*0080*/ 	.word	0x00004c10


	//   ....[1]....
        /*0084*/ 	.word	0x00004d30


	//   ....[2]....
        /*0088*/ 	.word	0x00004d40


	//   ....[3]....
        /*008c*/ 	.word	0x00004dc0


	//   ....[4]....
        /*0090*/ 	.word	0x00007f80


	//   ....[5]....
        /*0094*/ 	.word	0x00008040


	//   ....[6]....
        /*0098*/ 	.word	0x00008060


	//   ....[7]....
        /*009c*/ 	.word	0x00008080


	//   ....[8]....
        /*00a0*/ 	.word	0x0000bb60


	//   ....[9]....
        /*00a4*/ 	.word	0x0000bc00


	//   ....[10]....
        /*00a8*/ 	.word	0x0000bc20


	//   ....[11]....
        /*00ac*/ 	.word	0x0000bc40


	//   ....[12]....
        /*00b0*/ 	.word	0x0000f590


	//   ....[13]....
        /*00b4*/ 	.word	0x0000f5c0


	//   ....[14]....
        /*00b8*/ 	.word	0x0000f600


	//   ....[15]....
        /*00bc*/ 	.word	0x0000f610


	//   ....[16]....
        /*00c0*/ 	.word	0x00011260


	//   ....[17]....
        /*00c4*/ 	.word	0x000112a0


	//   ....[18]....
        /*00c8*/ 	.word	0x00011360


	//   ....[19]....
        /*00cc*/ 	.word	0x00011390


	//----- nvinfo : EIATTR_VRC_CTA_INIT_COUNT
	.align		4
.L_232:
        /*00d0*/ 	.byte	0x02, 0x4a
	.zero		1
	.zero		1


	//----- nvinfo : EIATTR_EXIT_INSTR_OFFSETS
	.align		4
        /*00d4*/ 	.byte	0x04, 0x1c
        /*00d6*/ 	.short	(.L_234 - .L_233)


	//   ....[0]....
.L_233:
        /*00d8*/ 	.word	0x000004a0


	//   ....[1]....
        /*00dc*/ 	.word	0x00001220


	//   ....[2]....
        /*00e0*/ 	.word	0x000012b0


	//   ....[3]....
        /*00e4*/ 	.word	0x00013010


	//   ....[4]....
        /*00e8*/ 	.word	0x00013170


	//   ....[5]....
        /*00ec*/ 	.word	0x00013190


	//----- nvinfo : EIATTR_CRS_STACK_SIZE
	.align		4
.L_234:
        /*00f0*/ 	.byte	0x04, 0x1e
        /*00f2*/ 	.short	(.L_236 - .L_235)
.L_235:
        /*00f4*/ 	.word	0x00000000


	//----- nvinfo : EIATTR_CBANK_PARAM_SIZE
	.align		4
.L_236:
        /*00f8*/ 	.byte	0x03, 0x19
        /*00fa*/ 	.short	0x01d0


	//----- nvinfo : EIATTR_PARAM_CBANK
	.align		4
        /*00fc*/ 	.byte	0x04, 0x0a
        /*00fe*/ 	.short	(.L_238 - .L_237)
	.align		4
.L_237:
        /*0100*/ 	.word	index@(.nv.constant0._ZN5flash16flash_fwd_kernelI23Flash_fwd_kernel_traitsILi256ELi128ELi64ELi8ELb0ELb0EN7cutlass10bfloat16_tE19Flash_kernel_traitsILi256ELi128ELi64ELi8ES3_EELb0ELb1ELb0ELb1ELb0ELb0ELb0ELb0EEEvNS_16Flash_fwd_paramsE)
        /*0104*/ 	.short	0x0380
        /*0106*/ 	.short	0x01d0


	//----- nvinfo : EIATTR_SW_WAR
	.align		4
.L_238:
        /*0108*/ 	.byte	0x04, 0x36
        /*010a*/ 	.short	(.L_240 - .L_239)
.L_239:
        /*010c*/ 	.word	0x00000008
.L_240:


//--------------------- .nv.info._ZN5flash16flash_fwd_kernelI23Flash_fwd_kernel_traitsILi256ELi64ELi64ELi4ELb0ELb0EN7cutlass10bfloat16_tE19Flash_kernel_traitsILi256ELi64ELi64ELi4ES3_EELb1ELb1ELb0ELb0ELb0ELb0ELb0ELb0EEEvNS_16Flash_fwd_paramsE --------------------------
	.section	.nv.info._ZN5flash16flash_fwd_kernelI23Flash_fwd_kernel_traitsILi256ELi64ELi64ELi4ELb0ELb0EN7cutlass10bfloat16_tE19Flash_kernel_traitsILi256ELi64ELi64ELi4ES3_EELb1ELb1ELb0ELb0ELb0ELb0ELb0ELb0EEEvNS_16Flash_fwd_paramsE,"",@"SHT_CUDA_INFO"
	.sectionflags	@""
	.align	4


	//----- nvinfo : EIATTR_CUDA_API_VERSION
	.align		4
        /*0000*/ 	.byte	0x04, 0x37
        /*0002*/ 	.short	(.L_242 - .L_241)
.L_241:
        /*0004*/ 	.word	0x00000082


	//----- nvinfo : EIATTR_KPARAM_INFO
	.align		4
.L_242:
        /*0008*/ 	.byte	0x04, 0x17
        /*000a*/ 	.short	(.L_244 - .L_243)
.L_243:
        /*000c*/ 	.word	0x00000000
        /*0010*/ 	.short	0x0000
        /*0012*/ 	.short	0x0000
        /*0014*/ 	.byte	0x00, 0xf0, 0x41, 0x07


	//----- nvinfo : EIATTR_SPARSE_MMA_MASK
	.align		4
.L_244:
        /*0018*/ 	.byte	0x03, 0x50
        /*001a*/ 	.short	0x0000


	//----- nvinfo : EIATTR_MAXREG_COUNT
	.align		4
        /*001c*/ 	.byte	0x03, 0x1b
        /*001e*/ 	.short	0x00ff


	//----- nvinfo : EIATTR_NUM_BARRIERS
	.align		4
        /*0020*/ 	.byte	0x02, 0x4c
        /*0022*/ 	.byte	0x01
	.zero		1


	//----- nvinfo : EIATTR_MERCURY_ISA_VERSION
	.align		4
        /*0024*/ 	.byte	0x03, 0x5f
        /*0026*/ 	.short	0x0101


	//----- nvinfo : EIATTR_COOP_GROUP_MASK_REGIDS
	.align		4
        /*0028*/ 	.byte	0x04, 0x29
        /*002a*/ 	.short	(.L_246 - .L_245)


	//   ....[0]....
.L_245:
        /*002c*/ 	.word	0xffffffff


	//   ....[1]....
        /*0030*/ 	.word	0xffffffff


	//   ....[2]....
        /*0034*/ 	.word	0xffffffff


	//   ....[3]....
        /*0038*/ 	.word	0xffffffff


	//   ....[4]....
        /*003c*/ 	.word	0xffffffff


	//   ....[5]....
        /*0040*/ 	.word	0xffffffff


	//   ....[6]....
        /*0044*/ 	.word	0xffffffff


	//   ....[7]....
        /*0048*/ 	.word	0xffffffff


	//   ....[8]....
        /*004c*/ 	.word	0xffffffff


	//   ....[9]....
        /*0050*/ 	.word	0xffffffff


	//   ....[10]....
        /*0054*/ 	.word	0xffffffff


	//   ....[11]....
        /*0058*/ 	.word	0xffffffff


	//   ....[12]....
        /*005c*/ 	.word	0xffffffff


	//   ....[13]....
        /*0060*/ 	.word	0xffffffff


	//   ....[14]....
        /*0064*/ 	.word	0xffffffff


	//   ....[15]....
        /*0068*/ 	.word	0xffffffff


	//----- nvinfo : EIATTR_COOP_GROUP_INSTR_OFFSETS
	.align		4
.L_246:
        /*006c*/ 	.byte	0x04, 0x28
        /*006e*/ 	.short	(.L_248 - .L_247)


	//   ....[0]....
.L_247:
        /*0070*/ 	.word	0x00005780


	//   ....[1]....
        /*0074*/ 	.word	0x000058d0


	//   ....[2]....
        /*0078*/ 	.word	0x00005900


	//   ....[3]....
        /*007c*/ 	.word	0x00005a40


	//   ....[4]....
        /*0080*/ 	.word	0x000098e0


	//   ....[5]....
        /*0084*/ 	.word	0x000099f0


	//   ....[6]....
        /*0088*/ 	.word	0x00009a10


	//   ....[7]....
        /*008c*/ 	.word	0x00009a50


	//   ....[8]....
        /*0090*/ 	.word	0x0000dde0


	//   ....[9]....
        /*0094*/ 	.word	0x0000deb0


	//   ....[10]....
        /*0098*/ 	.word	0x0000dfe0


	//   ....[11]....
        /*009c*/ 	.word	0x0000e000


	//   ....[12]....
        /*00a0*/ 	.word	0x00010500


	//   ....[13]....
        /*00a4*/ 	.word	0x00010540


	//   ....[14]....
        /*00a8*/ 	.word	0x00010630


	//   ....[15]....
        /*00ac*/ 	.word	0x00010640


	//----- nvinfo : EIATTR_VRC_CTA_INIT_COUNT
	.align		4
.L_248:
        /*00b0*/ 	.byte	0x02, 0x4a
	.zero		1
	.zero		1


	//----- nvinfo : EIATTR_EXIT_INSTR_OFFSETS
	.align		4
        /*00b4*/ 	.byte	0x04, 0x1c
        /*00b6*/ 	.short	(.L_250 - .L_249)


	//   ....[0]....
.L_249:
        /*00b8*/ 	.word	0x00000630


	//   ....[1]....
        /*00bc*/ 	.word	0x00001390


	//   ....[2]....
        /*00c0*/ 	.word	0x00001420


	//   ....[3]....
        /*00c4*/ 	.word	0x000122f0


	//   ....[4]....
        /*00c8*/ 	.word	0x00012450


	//   ....[5]....
        /*00cc*/ 	.word	0x00012470


	//----- nvinfo : EIATTR_CRS_STACK_SIZE
	.align		4
.L_250:
        /*00d0*/ 	.byte	0x04, 0x1e
        /*00d2*/ 	.short	(.L_252 - .L_251)
.L_251:
        /*00d4*/ 	.word	0x00000000


	//----- nvinfo : EIATTR_CBANK_PARAM_SIZE
	.align		4
.L_252:
        /*00d8*/ 	.byte	0x03, 0x19
        /*00da*/ 	.short	0x01d0


	//----- nvinfo : EIATTR_PARAM_CBANK
	.align		4
        /*00dc*/ 	.byte	0x04, 0x0a
        /*00de*/ 	.short	(.L_254 - .L_253)
	.align		4
.L_253:
        /*00e0*/ 	.word	index@(.nv.constant0._ZN5flash16flash_fwd_kernelI23Flash_fwd_kernel_traitsILi256ELi64ELi64ELi4ELb0ELb0EN7cutlass10bfloat16_tE19Flash_kernel_traitsILi256ELi64ELi64ELi4ES3_EELb1ELb1ELb0ELb0ELb0ELb0ELb0ELb0EEEvNS_16Flash_fwd_paramsE)
        /*00e4*/ 	.short	0x0380
        /*00e6*/ 	.short	0x01d0


	//----- nvinfo : EIATTR_SW_WAR
	.align		4
.L_254:
        /*00e8*/ 	.byte	0x04, 0x36
        /*00ea*/ 	.short	(.L_256 - .L_255)
.L_255:
        /*00ec*/ 	.word	0x00000008
.L_256:


//--------------------- .nv.info._ZN5flash16flash_fwd_kernelI23Flash_fwd_kernel_traitsILi256ELi64ELi64ELi4ELb0ELb0EN7cutlass10bfloat16_tE19Flash_kernel_traitsILi256ELi64ELi64ELi4ES3_EELb1ELb1ELb0ELb0ELb0ELb1ELb0ELb0EEEvNS_16Flash_fwd_paramsE --------------------------
	.section	.nv.info._ZN5flash16flash_fwd_kernelI23Flash_fwd_kernel_traitsILi256ELi64ELi64ELi4ELb0ELb0EN7cutlass10bfloat16_tE19Flash_kernel_traitsILi256ELi64ELi64ELi4ES3_EELb1ELb1ELb0ELb0ELb0ELb1ELb0ELb0EEEvNS_16Flash_fwd_paramsE,"",@"SHT_CUDA_INFO"
	.sectionflags	@""
	.align	4


	//----- nvinfo : EIATTR_CUDA_API_VERSION
	.align		4
        /*0000*/ 	.byte	0x04, 0x37
        /*0002*/ 	.short	(.L_258 - .L_257)
.L_257:
        /*0004*/ 	.word	0x00000082


	//----- nvinfo : EIATTR_KPARAM_INFO
	.align		4
.L_258:
        /*0008*/ 	.byte	0x04, 0x17
        /*000a*/ 	.short	(.L_260 - .L_259)
.L_259:
        /*000c*/ 	.word	0x00000000
        /*0010*/ 	.short	0x0000
        /*0012*/ 	.short	0x0000
        /*0014*/ 	.byte	0x00, 0xf0, 0x41, 0x07


	//----- nvinfo : EIATTR_SPARSE_MMA_MASK
	.align		4
.L_260:
        /*0018*/ 	.byte	0x03, 0x50
        /*001a*/ 	.short	0x0000


	//----- nvinfo : EIATTR_MAXREG_COUNT
	.align		4
        /*001c*/ 	.byte	0x03, 0x1b
        /*001e*/ 	.short	0x00ff


	//----- nvinfo : EIATTR_NUM_BARRIERS
	.align		4
        /*0020*/ 	.byte	0x02, 0x4c
        /*0022*/ 	.byte	0x01
	.zero		1


	//----- nvinfo : EIATTR_MERCURY_ISA_VERSION
	.align		4
        /*0024*/ 	.byte	0x03, 0x5f
        /*0026*/ 	.short	0x0101


	//----- nvinfo : EIATTR_INT_WARP_WIDE_INSTR_OFFSETS
	.align		4
        /*0028*/ 	.byte	0x04, 0x31
        /*002a*/ 	.short	(.L_262 - .L_261)


	//   ....[0]....
.L_261:
        /*002c*/ 	.word	0x00001da0


	//   ....[1]....
        /*0030*/ 	.word	0x00002030


	//   ....[2]....
        /*0034*/ 	.word	0x00002400


	//----- nvinfo : EIATTR_COOP_GROUP_MASK_REGIDS
	.align		4
.L_262:
        /*0038*/ 	.byte	0x04, 0x29
        /*003a*/ 	.short	(.L_264 - .L_263)


	//   ....[0]....
.L_263:
        /*003c*/ 	.word	0xffffffff


	//   ....[1]....
        /*0040*/ 	.word	0xffffffff


	//   ....[2]....
        /*0044*/ 	.word	0xffffffff


	//   ....[3]....
        /*0048*/ 	.word	0xffffffff


	//   ....[4]....
        /*004c*/ 	.word	0xffffffff


	//   ....[5]....
        /*0050*/ 	.word	0xffffffff


	//   ....[6]....
        /*0054*/ 	.word	0xffffffff


	//   ....[7]....
        /*0058*/ 	.word	0xffffffff


	//   ....[8]....
        /*005c*/ 	.word	0xffffffff


	//   ....[9]....
        /*0060*/ 	.word	0xffffffff


	//   ....[10]....
        /*0064*/ 	.word	0xffffffff


	//   ....[11]....
        /*0068*/ 	.word	0xffffffff


	//   ....[12]....
        /*006c*/ 	.word	0xffffffff


	//   ....[13]....
        /*0070*/ 	.word	0xffffffff


	//   ....[14]....
        /*0074*/ 	.word	0xffffffff


	//   ....[15]....
        /*0078*/ 	.word	0xffffffff


	//----- nvinfo : EIATTR_COOP_GROUP_INSTR_OFFSETS
	.align		4
.L_264:
        /*007c*/ 	.byte	0x04, 0x28
        /*007e*/ 	.short	(.L_266 - .L_265)


	//   ....[0]....
.L_265:
        /*0080*/ 	.word	0x00004070


	//   ....[1]....
        /*0084*/ 	.word	0x00004230


	//   ....[2]....
        /*0088*/ 	.word	0x00004270


	//   ....[3]....
        /*008c*/ 	.word	0x00004400


	//   ....[4]....
        /*0090*/ 	.word	0x00007b40


	//   ....[5]....
        /*0094*/ 	.word	0x00007d60


	//   ....[6]....
        /*0098*/ 	.word	0x00007da0


	//   ....[7]....
        /*009c*/ 	.word	0x00007e80


	//   ....[8]....
        /*00a0*/ 	.word	0x0000b9b0


	//   ....[9]....
        /*00a4*/ 	.word	0x0000ba80


	//   ....[10]....
        /*00a8*/ 	.word	0x0000bb40


	//   ....[11]....
        /*00ac*/ 	.word	0x0000bb70


	//   ....[12]....
        /*00b0*/ 	.word	0x0000e1b0


	//   ....[13]....
        /*00b4*/ 	.word	0x0000e1f0


	//   ....[14]....
        /*00b8*/ 	.word	0x0000e2e0


	//   ....[15]....
        /*00bc*/ 	.word	0x0000e300


	//----- nvinfo : EIATTR_VRC_CTA_INIT_COUNT
	.align		4
.L_266:
        /*00c0*/ 	.byte	0x02, 0x4a
	.zero		1
	.zero		1


	//----- nvinfo : EIATTR_EXIT_INSTR_OFFSETS
	.align		4
        /*00c4*/ 	.byte	0x04, 0x1c
        /*00c6*/ 	.short	(.L_268 - .L_267)


	//   ....[0]....
.L_267:
        /*00c8*/ 	.word	0x00000630


	//   ....[1]....
        /*00cc*/ 	.word	0x00001220


	//   ....[2]....
        /*00d0*/ 	.word	0x000012b0


	//   ....[3]....
        /*00d4*/ 	.word	0x0000fec0


	//   ....[4]....
        /*00d8*/ 	.word	0x0000ffd0


	//----- nvinfo : EIATTR_CRS_STACK_SIZE
	.align		4
.L_268:
        /*00dc*/ 	.byte	0x04, 0x1e
        /*00de*/ 	.short	(.L_270 - .L_269)
.L_269:
        /*00e0*/ 	.word	0x00000000


	//----- nvinfo : EIATTR_CBANK_PARAM_SIZE
	.align		4
.L_270:
        /*00e4*/ 	.byte	0x03, 0x19
        /*00e6*/ 	.short	0x01d0


	//----- nvinfo : EIATTR_PARAM_CBANK
	.align		4
        /*00e8*/ 	.byte	0x04, 0x0a
        /*00ea*/ 	.short	(.L_272 - .L_271)
	.align		4
.L_271:
        /*00ec*/ 	.word	index@(.nv.constant0._ZN5flash16flash_fwd_kernelI23Flash_fwd_kernel_traitsILi256ELi64ELi64ELi4ELb0ELb0EN7cutlass10bfloat16_tE19Flash_kernel_traitsILi256ELi64ELi64ELi4ES3_EELb1ELb1ELb0ELb0ELb0ELb1ELb0ELb0EEEvNS_16Flash_fwd_paramsE)
        /*00f0*/ 	.short	0x0380
        /*00f2*/ 	.short	0x01d0


	//----- nvinfo : EIATTR_SW_WAR
	.align		4
.L_272:
        /*00f4*/ 	.byte	0x04, 0x36
        /*00f6*/ 	.short	(.L_274 - .L_273)
.L_273:
        /*00f8*/ 	.word	0x00000008
.L_274:


//--------------------- .nv.info._ZN5flash16flash_fwd_kernelI23Flash_fwd_kernel_traitsILi256ELi64ELi64ELi4ELb0ELb0EN7cutlass10bfloat16_tE19Flash_kernel_traitsILi256ELi64ELi64ELi4ES3_EELb0ELb1ELb0ELb0ELb0ELb1ELb1ELb0EEEvNS_16Flash_fwd_paramsE --------------------------
	.section	.nv.info._ZN5flash16flash_fwd_kernelI23Flash_fwd_kernel_traitsILi256ELi64ELi64ELi4ELb0ELb0EN7cutlass10bfloat16_tE19Flash_kernel_traitsILi256ELi64ELi64ELi4ES3_EELb0ELb1ELb0ELb0ELb0ELb1ELb1ELb0EEEvNS_16Flash_fwd_paramsE,"",@"SHT_CUDA_INFO"
	.sectionflags	@""
	.align	4


	//----- nvinfo : EIATTR_CUDA_API_VERSION
	.align		4
        /*0000*/ 	.byte	0x04, 0x37
        /*0002*/ 	.short	(.L_276 - .L_275)
.L_275:
        /*0004*/ 	.word	0x00000082


	//----- nvinfo : EIATTR_KPARAM_INFO
	.align		4
.L_276:
        /*0008*/ 	.byte	0x04, 0x17
        /*000a*/ 	.short	(.L_278 - .L_277)
.L_277:
        /*000c*/ 	.word	0x00000000
        /*0010*/ 	.short	0x0000
        /*0012*/ 	.short	0x0000
        /*0014*/ 	.byte	0x00, 0xf0, 0x41, 0x07


	//----- nvinfo : EIATTR_SPARSE_MMA_MASK
	.align		4
.L_278:
        /*0018*/ 	.byte	0x03, 0x50
        /*001a*/ 	.short	0x0000


	//----- nvinfo : EIATTR_MAXREG_COUNT
	.align		4
        /*001c*/ 	.byte	0x03, 0x1b
        /*001e*/ 	.short	0x00ff


	//----- nvinfo : EIATTR_NUM_BARRIERS
	.align		4
        /*0020*/ 	.byte	0x02, 0x4c
        /*0022*/ 	.byte	0x01
	.zero		1


	//----- nvinfo : EIATTR_MERCURY_ISA_VERSION
	.align		4
        /*0024*/ 	.byte	0x03, 0x5f
        /*0026*/ 	.short	0x0101


	//----- nvinfo : EIATTR_INT_WARP_WIDE_INSTR_OFFSETS
	.align		4
        /*0028*/ 	.byte	0x04, 0x31
        /*002a*/ 	.short	(.L_280 - .L_279)


	//   ....[0]....
.L_279:
        /*002c*/ 	.word	0x00001d30


	//   ....[1]....
        /*0030*/ 	.word	0x00001df0


	//   ....[2]....
        /*0034*/ 	.word	0x00002300


	//----- nvinfo : EIATTR_COOP_GROUP_MASK_REGIDS
	.align		4
.L_280:
        /*0038*/ 	.byte	0x04, 0x29
        /*003a*/ 	.short	(.L_282 - .L_281)


	//   ....[0]....
.L_281:
        /*003c*/ 	.word	0xffffffff


	//   ....[1]....
        /*0040*/ 	.word	0xffffffff


	//   ....[2]....
        /*0044*/ 	.word	0xffffffff


	//   ....[3]....
        /*0048*/ 	.word	0xffffffff


	//   ....[4]....
        /*004c*/ 	.word	0xffffffff


	//   ....[5]....
        /*0050*/ 	.word	0xffffffff


	//   ....[6]....
        /*0054*/ 	.word	0xffffffff


	//   ....[7]....
        /*0058*/ 	.word	0xffffffff


	//   ....[8]....
        /*005c*/ 	.word	0xffffffff


	//   ....[9]....
        /*0060*/ 	.word	0xffffffff


	//   ....[10]....
        /*0064*/ 	.word	0xffffffff


	//   ....[11]....
        /*0068*/ 	.word	0xffffffff


	//   ....[12]....
        /*006c*/ 	.word	0xffffffff


	//   ....[13]....
        /*0070*/ 	.word	0xffffffff


	//   ....[14]....
        /*0074*/ 	.word	0xffffffff


	//   ....[15]....
        /*0078*/ 	.word	0xffffffff


	//----- nvinfo : EIATTR_COOP_GROUP_INSTR_OFFSETS
	.align		4
.L_282:
        /*007c*/ 	.byte	0x04, 0x28
        /*007e*/ 	.short	(.L_284 - .L_283)


	//   ....[0]....
.L_283:
        /*0080*/ 	.word	0x00004290


	//   ....[1]....
        /*0084*/ 	.word	0x000043d0


	//   ....[2]....
        /*0088*/ 	.word	0x000043f0


	//   ....[3]....
        /*008c*/ 	.word	0x000044f0


	//   ....[4]....
        /*0090*/ 	.word	0x000078e0


	//   ....[5]....
        /*0094*/ 	.word	0x00007910


	//   ....[6]....
        /*0098*/ 	.word	0x000079a0


	//   ....[7]....
        /*009c*/ 	.word	0x000079b0


	//   ....[8]....
        /*00a0*/ 	.word	0x0000b0d0


	//   ....[9]....
        /*00a4*/ 	.word	0x0000b150


	//   ....[10]....
        /*00a8*/ 	.word	0x0000b1c0


	//   ....[11]....
        /*00ac*/ 	.word	0x0000b1d0


	//   ....[12]....
        /*00b0*/ 	.word	0x0000cdd0


	//   ....[13]....
        /*00b4*/ 	.word	0x0000ce10


	//   ....[14]....
        /*00b8*/ 	.word	0x0000cee0


	//   ....[15]....
        /*00bc*/ 	.word	0x0000cf00


	//----- nvinfo : EIATTR_VRC_CTA_INIT_COUNT
	.align		4
.L_284:
        /*00c0*/ 	.byte	0x02, 0x4a
	.zero		1
	.zero		1


	//----- nvinfo : EIATTR_EXIT_INSTR_OFFSETS
	.align		4
        /*00c4*/ 	.byte	0x04, 0x1c
        /*00c6*/ 	.short	(.L_286 - .L_285)


	//   ....[0]....
.L_285:
        /*00c8*/ 	.word	0x000004a0


	//   ....[1]....
        /*00cc*/ 	.word	0x000010c0


	//   ....[2]....
        /*00d0*/ 	.word	0x00001150


	//   ....[3]....
        /*00d4*/ 	.word	0x0000eb40


	//   ....[4]....
        /*00d8*/ 	.word	0x0000ec50


	//----- nvinfo : EIATTR_CRS_STACK_SIZE
	.align		4
.L_286:
        /*00dc*/ 	.byte	0x04, 0x1e
        /*00de*/ 	.short	(.L_288 - .L_287)
.L_287:
        /*00e0*/ 	.word	0x00000000


	//----- nvinfo : EIATTR_CBANK_PARAM_SIZE
	.align		4
.L_288:
        /*00e4*/ 	.byte	0x03, 0x19
        /*00e6*/ 	.short	0x01d0


	//----- nvinfo : EIATTR_PARAM_CBANK
	.align		4
        /*00e8*/ 	.byte	0x04, 0x0a
        /*00ea*/ 	.short	(.L_290 - .L_289)
	.align		4
.L_289:
        /*00ec*/ 	.word	index@(.nv.constant0._ZN5flash16flash_fwd_kernelI23Flash_fwd_kernel_traitsILi256ELi64ELi64ELi4ELb0ELb0EN7cutlass10bfloat16_tE19Flash_kernel_traitsILi256ELi64ELi64ELi4ES3_EELb0ELb1ELb0ELb0ELb0ELb1ELb1ELb0EEEvNS_16Flash_fwd_paramsE)
        /*00f0*/ 	.short	0x0380
        /*00f2*/ 	.short	0x01d0


	//----- nvinfo : EIATTR_SW_WAR
	.align		4
.L_290:
        /*00f4*/ 	.byte	0x04, 0x36
        /*00f6*/ 	.short	(.L_292 - .L_291)
.L_291:
        /*00f8*/ 	.word	0x00000008
.L_292:


//--------------------- .nv.info._ZN5flash16flash_fwd_kernelI23Flash_fwd_kernel_traitsILi256ELi64ELi64ELi4ELb0ELb0EN7cutlass10bfloat16_tE19Flash_kernel_traitsILi256ELi64ELi64ELi4ES3_EELb1ELb1ELb0ELb1ELb0ELb0ELb0ELb0EEEvNS_16Flash_fwd_paramsE --------------------------
	.section	.nv.info._ZN5flash16flash_fwd_kernelI23Flash_fwd_kernel_traitsILi256ELi64ELi64ELi4ELb0ELb0EN7cutlass10bfloat16_tE19Flash_kernel_traitsILi256ELi64ELi64ELi4ES3_EELb1ELb1ELb0ELb1ELb0ELb0ELb0ELb0EEEvNS_16Flash_fwd_paramsE,"",@"SHT_CUDA_INFO"
	.sectionflags	@""
	.align	4


	//----- nvinfo : EIATTR_CUDA_API_VERSION
	.align		4
        /*0000*/ 	.byte	0x04, 0x37
        /*0002*/ 	.short	(.L_294 - .L_293)
.L_293:
        /*0004*/ 	.word	0x00000082


	//----- nvinfo : EIATTR_KPARAM_INFO
	.align		4
.L_294:
        /*0008*/ 	.byte	0x04, 0x17
        /*000a*/ 	.short	(.L_296 - .L_295)
.L_295:
        /*000c*/ 	.word	0x00000000
        /*0010*/ 	.short	0x0000
        /*0012*/ 	.short	0x0000
        /*0014*/ 	.byte	0x00, 0xf0, 0x41, 0x07


	//----- nvinfo : EIATTR_SPARSE_MMA_MASK
	.align		4
.L_296:
        /*0018*/ 	.byte	0x03, 0x50
        /*001a*/ 	.short	0x0000


	//----- nvinfo : EIATTR_MAXREG_COUNT
	.align		4
        /*001c*/ 	.byte	0x03, 0x1b
        /*001e*/ 	.short	0x00ff


	//----- nvinfo : EIATTR_NUM_BARRIERS
	.align		4
        /*0020*/ 	.byte	0x02, 0x4c
        /*0022*/ 	.byte	0x01
	.zero		1


	//----- nvinfo : EIATTR_MERCURY_ISA_VERSION
	.align		4
        /*0024*/ 	.byte	0x03, 0x5f
        /*0026*/ 	.short	0x0101


	//----- nvinfo : EIATTR_COOP_GROUP_MASK_REGIDS
	.align		4
        /*0028*/ 	.byte	0x04, 0x29
        /*002a*/ 	.short	(.L_298 - .L_297)


	//   ....[0]....
.L_297:
        /*002c*/ 	.word	0xffffffff


	//   ....[1]....
        /*0030*/ 	.word	0xffffffff


	//   ....[2]....
        /*0034*/ 	.word	0xffffffff


	//   ....[3]....
        /*0038*/ 	.word	0xffffffff


	//   ....[4]....
        /*003c*/ 	.word	0xffffffff


	//   ....[5]....
        /*0040*/ 	.word	0xffffffff


	//   ....[6]....
        /*0044*/ 	.word	0xffffffff


	//   ....[7]....
        /*0048*/ 	.word	0xffffffff


	//   ....[8]....
        /*004c*/ 	.word	0xffffffff


	//   ....[9]....
        /*0050*/ 	.word	0xffffffff


	//   ....[10]....
        /*0054*/ 	.word	0xffffffff


	//   ....[11]....
        /*0058*/ 	.word	0xffffffff


	//   ....[12]....
        /*005c*/ 	.word	0xffffffff


	//   ....[13]....
        /*0060*/ 	.word	0xffffffff


	//   ....[14]....
        /*0064*/ 	.word	0xffffffff


	//   ....[15]....
        /*0068*/ 	.word	0xffffffff


	//----- nvinfo : EIATTR_COOP_GROUP_INSTR_OFFSETS
	.align		4
.L_298:
        /*006c*/ 	.byte	0x04, 0x28
        /*006e*/ 	.short	(.L_300 - .L_299)


	//   ....[0]....
.L_299:
        /*0070*/ 	.word	0x00005c30


	//   ....[1]....
        /*0074*/ 	.word	0x00005d90


	//   ....[2]....
        /*0078*/ 	.word	0x00005db0


	//   ....[3]....
        /*007c*/ 	.word	0x00005f50


	//   ....[4]....
        /*0080*/ 	.word	0x0000a070


	//   ....[5]....
        /*0084*/ 	.word	0x0000a190


	//   ....[6]....
        /*0088*/ 	.word	0x0000a1c0


	//   ....[7]....
        /*008c*/ 	.word	0x0000a2a0


	//   ....[8]....
        /*0090*/ 	.word	0x0000e9d0


	//   ....[9]....
        /*0094*/ 	.word	0x0000eac0


	//   ....[10]....
        /*0098*/ 	.word	0x0000ec00


	//   ....[11]....
        /*009c*/ 	.word	0x0000ec20


	//   ....[12]....
        /*00a0*/ 	.word	0x00011130


	//   ....[13]....
        /*00a4*/ 	.word	0x00011170


	//   ....[14]....
        /*00a8*/ 	.word	0x000112c0


	//   ....[15]....
        /*00ac*/ 	.word	0x00011300


	//----- nvinfo : EIATTR_VRC_CTA_INIT_COUNT
	.align		4
.L_300:
        /*00b0*/ 	.byte	0x02, 0x4a
	.zero		1
	.zero		1


	//----- nvinfo : EIATTR_EXIT_INSTR_OFFSETS
	.align		4
        /*00b4*/ 	.byte	0x04, 0x1c
        /*00b6*/ 	.short	(.L_302 - .L_301)


	//   ....[0]....
.L_301:
        /*00b8*/ 	.word	0x00000630


	//   ....[1]....
        /*00bc*/ 	.word	0x00001390


	//   ....[2]....
        /*00c0*/ 	.word	0x00001420


	//   ....[3]....
        /*00c4*/ 	.word	0x00012f00


	//   ....[4]....
        /*00c8*/ 	.word	0x00013060


	//   ....[5]....
        /*00cc*/ 	.word	0x00013080


	//----- nvinfo : EIATTR_CRS_STACK_SIZE
	.align		4
.L_302:
        /*00d0*/ 	.byte	0x04, 0x1e
        /*00d2*/ 	.short	(.L_304 - .L_303)
.L_303:
        /*00d4*/ 	.word	0x00000000


	//----- nvinfo : EIATTR_CBANK_PARAM_SIZE
	.align		4
.L_304:
        /*00d8*/ 	.byte	0x03, 0x19
        /*00da*/ 	.short	0x01d0


	//----- nvinfo : EIATTR_PARAM_CBANK
	.align		4
        /*00dc*/ 	.byte	0x04, 0x0a
        /*00de*/ 	.short	(.L_306 - .L_305)
	.align		4
.L_305:
        /*00e0*/ 	.word	index@(.nv.constant0._ZN5flash16flash_fwd_kernelI23Flash_fwd_kernel_traitsILi256ELi64ELi64ELi4ELb0ELb0EN7cutlass10bfloat16_tE19Flash_kernel_traitsILi256ELi64ELi64ELi4ES3_EELb1ELb1ELb0ELb1ELb0ELb0ELb0ELb0EEEvNS_16Flash_fwd_paramsE)
        /*00e4*/ 	.short	0x0380
        /*00e6*/ 	.short	0x01d0


	//----- nvinfo : EIATTR_SW_WAR
	.align		4
.L_306:
        /*00e8*/ 	.byte	0x04, 0x36
        /*00ea*/ 	.short	(.L_308 - .L_307)
.L_307:
        /*00ec*/ 	.word	0x00000008
.L_308:


//--------------------- .nv.info._ZN5flash16flash_fwd_kernelI23Flash_fwd_kernel_traitsILi256ELi64ELi64ELi4ELb0ELb0EN7cutlass10bfloat16_tE19Flash_kernel_traitsILi256ELi64ELi64ELi4ES3_EELb1ELb1ELb0ELb0ELb0ELb0ELb0ELb1EEEvNS_16Flash_fwd_paramsE --------------------------
	.section	.nv.info._ZN5flash16flash_fwd_kernelI23Flash_fwd_kernel_traitsILi256ELi64ELi64ELi4ELb0ELb0EN7cutlass10bfloat16_tE19Flash_kernel_traitsILi256ELi64ELi64ELi4ES3_EELb1ELb1ELb0ELb0ELb0ELb0ELb0ELb1EEEvNS_16Flash_fwd_paramsE,"",@"SHT_CUDA_INFO"
	.sectionflags	@""
	.align	4


	//----- nvinfo : EIATTR_CUDA_API_VERSION
	.align		4
        /*0000*/ 	.byte	0x04, 0x37
        /*0002*/ 	.short	(.L_310 - .L_309)
.L_309:
        /*0004*/ 	.word	0x00000082


	//----- nvinfo : EIATTR_KPARAM_INFO
	.align		4
.L_310:
        /*0008*/ 	.byte	0x04, 0x17
        /*000a*/ 	.short	(.L_312 - .L_311)
.L_311:
        /*000c*/ 	.word	0x00000000
        /*0010*/ 	.short	0x0000
        /*0012*/ 	.short	0x0000
        /*0014*/ 	.byte	0x00, 0xf0, 0x41, 0x07


	//----- nvinfo : EIATTR_SPARSE_MMA_MASK
	.align		4
.L_312:
        /*0018*/ 	.byte	0x03, 0x50
        /*001a*/ 	.short	0x0000


	//----- nvinfo : EIATTR_MAXREG_COUNT
	.align		4
        /*001c*/ 	.byte	0x03, 0x1b
        /*001e*/ 	.short	0x00ff


	//----- nvinfo : EIATTR_NUM_BARRIERS
	.align		4
        /*0020*/ 	.byte	0x02, 0x4c
        /*0022*/ 	.byte	0x01
	.zero		1


	//----- nvinfo : EIATTR_ANNOTATIONS
	.align		4
        /*0024*/ 	.byte	0x04, 0x55
        /*0026*/ 	.short	(.L_314 - .L_313)


	//   ....[0]....
.L_313:
        /*0028*/ 	.word	0x00000001
        /*002c*/ 	.byte	0xb0, 0x19, 0x00, 0x00, 0x01, 0x00, 0x00, 0x00, 0xe0, 0x1c, 0x00, 0x00, 0x01, 0x00, 0x00, 0x00
        /* <DEDUP_REMOVED lines=70> */
        /*049c*/ 	.byte	0x10, 0x65, 0x01, 0x00, 0x01, 0x00, 0x00, 0x00, 0x20, 0x65, 0x01, 0x00


	//----- nvinfo : EIATTR_MERCURY_ISA_VERSION
	.align		4
.L_314:
        /*04a8*/ 	.byte	0x03, 0x5f
        /*04aa*/ 	.short	0x0101


	//----- nvinfo : EIATTR_COOP_GROUP_MASK_REGIDS
	.align		4
        /*04ac*/ 	.byte	0x04, 0x29
        /*04ae*/ 	.short	(.L_316 - .L_315)


	//   ....[0]....
.L_315:
        /*04b0*/ 	.word	0xffffffff


	//   ....[1]....
        /*04b4*/ 	.word	0xffffffff


	//   ....[2]....
        /*04b8*/ 	.word	0xffffffff


	//   ....[3]....
        /*04bc*/ 	.word	0xffffffff


	//   ....[4]....
        /*04c0*/ 	.word	0xffffffff


	//   ....[5]....
        /*04c4*/ 	.word	0xffffffff


	//   ....[6]....
        /*04c8*/ 	.word	0xffffffff


	//   ....[7]....
        /*04cc*/ 	.word	0xffffffff


	//   ....[8]....
        /*04d0*/ 	.word	0xffffffff


	//   ....[9]....
        /*04d4*/ 	.word	0xffffffff


	//   ....[10]....
        /*04d8*/ 	.word	0xffffffff


	//   ....[11]....
        /*04dc*/ 	.word	0xffffffff


	//   ....[12]....
        /*04e0*/ 	.word	0xffffffff


	//   ....[13]....
        /*04e4*/ 	.word	0xffffffff


	//   ....[14]....
        /*04e8*/ 	.word	0xffffffff


	//   ....[15]....
        /*04ec*/ 	.word	0xffffffff


	//----- nvinfo : EIATTR_COOP_GROUP_INSTR_OFFSETS
	.align		4
.L_316:
        /*04f0*/ 	.byte	0x04, 0x28
        /*04f2*/ 	.short	(.L_318 - .L_317)


	//   ....[0]....
.L_317:
        /*04f4*/ 	.word	0x00005700


	//   ....[1]....
        /*04f8*/ 	.word	0x000059f0


	//   ....[2]....
        /*04fc*/ 	.word	0x00005ad0


	//   ....[3]....
        /*0500*/ 	.word	0x00005b80


	//   ....[4]....
        /*0504*/ 	.word	0x0000ae30


	//   ....[5]....
        /*0508*/ 	.word	0x0000af60


	//   ....[6]....
        /*050c*/ 	.word	0x0000af80


	//   ....[7]....
        /*0510*/ 	.word	0x0000b110


	//   ....[8]....
        /*0514*/ 	.word	0x00011730


	//   ....[9]....
        /*0518*/ 	.word	0x00011790


	//   ....[10]....
        /*051c*/ 	.word	0x000117b0


	//   ....[11]....
        /*0520*/ 	.word	0x000117e0


	//   ....[12]....
        /*0524*/ 	.word	0x00014d70


	//   ....[13]....
        /*0528*/ 	.word	0x00014e80


	//   ....[14]....
        /*052c*/ 	.word	0x00014ec0


	//   ....[15]....
        /*0530*/ 	.word	0x00014ee0


	//----- nvinfo : EIATTR_VRC_CTA_INIT_COUNT
	.align		4
.L_318:
        /*0534*/ 	.byte	0x02, 0x4a
	.zero		1
	.zero		1


	//----- nvinfo : EIATTR_EXIT_INSTR_OFFSETS
	.align		4
        /*0538*/ 	.byte	0x04, 0x1c
        /*053a*/ 	.short	(.L_320 - .L_319)


	//   ....[0]....
.L_319:
        /*053c*/ 	.word	0x00000660


	//   ....[1]....
        /*0540*/ 	.word	0x000013e0


	//   ....[2]....
        /*0544*/ 	.word	0x00001470


	//   ....[3]....
        /*0548*/ 	.word	0x00016b60


	//   ....[4]....
        /*054c*/ 	.word	0x00016cc0


	//   ....[5]....
        /*0550*/ 	.word	0x00016ce0


	//----- nvinfo : EIATTR_CRS_STACK_SIZE
	.align		4
.L_320:
        /*0554*/ 	.byte	0x04, 0x1e
        /*0556*/ 	.short	(.L_322 - .L_321)
.L_321:
        /*0558*/ 	.word	0x00000000


	//----- nvinfo : EIATTR_CBANK_PARAM_SIZE
	.align		4
.L_322:
        /*055c*/ 	.byte	0x03, 0x19
        /*055e*/ 	.short	0x01d0


	//----- nvinfo : EIATTR_PARAM_CBANK
	.align		4
        /*0560*/ 	.byte	0x04, 0x0a
        /*0562*/ 	.short	(.L_324 - .L_323)
	.align		4
.L_323:
        /*0564*/ 	.word	index@(.nv.constant0._ZN5flash16flash_fwd_kernelI23Flash_fwd_kernel_traitsILi256ELi64ELi64ELi4ELb0ELb0EN7cutlass10bfloat16_tE19Flash_kernel_traitsILi256ELi64ELi64ELi4ES3_EELb1ELb1ELb0ELb0ELb0ELb0ELb0ELb1EEEvNS_16Flash_fwd_paramsE)
        /*0568*/ 	.short	0x0380
        /*056a*/ 	.short	0x01d0


	//----- nvinfo : EIATTR_SW_WAR
	.align		4
.L_324:
        /*056c*/ 	.byte	0x04, 0x36
        /*056e*/ 	.short	(.L_326 - .L_325)
.L_325:
        /*0570*/ 	.word	0x00000008
.L_326:


//--------------------- .nv.info._ZN5flash16flash_fwd_kernelI23Flash_fwd_kernel_traitsILi256ELi64ELi64ELi4ELb0ELb0EN7cutlass10bfloat16_tE19Flash_kernel_traitsILi256ELi64ELi64ELi4ES3_EELb0ELb1ELb0ELb0ELb0ELb0ELb1ELb0EEEvNS_16Flash_fwd_paramsE --------------------------
	.section	.nv.info._ZN5flash16flash_fwd_kernelI23Flash_fwd_kernel_traitsILi256ELi64ELi64ELi4ELb0ELb0EN7cutlass10bfloat16_tE19Flash_kernel_traitsILi256ELi64ELi64ELi4ES3_EELb0ELb1ELb0ELb0ELb0ELb0ELb1ELb0EEEvNS_16Flash_fwd_paramsE,"",@"SHT_CUDA_INFO"
	.sectionflags	@""
	.align	4


	//----- nvinfo : EIATTR_CUDA_API_VERSION
	.align		4
        /*0000*/ 	.byte	0x04, 0x37
        /*0002*/ 	.short	(.L_328 - .L_327)
.L_327:
        /*0004*/ 	.word	0x00000082


	//----- nvinfo : EIATTR_KPARAM_INFO
	.align		4
.L_328:
        /*0008*/ 	.byte	0x04, 0x17
        /*000a*/ 	.short	(.L_330 - .L_329)
.L_329:
        /*000c*/ 	.word	0x00000000
        /*0010*/ 	.short	0x0000
        /*0012*/ 	.short	0x0000
        /*0014*/ 	.byte	0x00, 0xf0, 0x41, 0x07


	//----- nvinfo : EIATTR_SPARSE_MMA_MASK
	.align		4
.L_330:
        /*0018*/ 	.byte	0x03, 0x50
        /*001a*/ 	.short	0x0000


	//----- nvinfo : EIATTR_MAXREG_COUNT
	.align		4
        /*001c*/ 	.byte	0x03, 0x1b
        /*001e*/ 	.short	0x00ff


	//----- nvinfo : EIATTR_NUM_BARRIERS
	.align		4
        /*0020*/ 	.byte	0x02, 0x4c
        /*0022*/ 	.byte	0x01
	.zero		1


	//----- nvinfo : EIATTR_MERCURY_ISA_VERSION
	.align		4
        /*0024*/ 	.byte	0x03, 0x5f
        /*0026*/ 	.short	0x0101


	//----- nvinfo : EIATTR_COOP_GROUP_MASK_REGIDS
	.align		4
        /*0028*/ 	.byte	0x04, 0x29
        /*002a*/ 	.short	(.L_332 - .L_331)


	//   ....[0]....
.L_331:
        /*002c*/ 	.word	0xffffffff


	//   ....[1]....
        /*0030*/ 	.word	0xffffffff


	//   ....[2]....
        /*0034*/ 	.word	0xffffffff


	//   ....[3]....
        /*0038*/ 	.word	0xffffffff


	//   ....[4]....
        /*003c*/ 	.word	0xffffffff


	//   ....[5]....
        /*0040*/ 	.word	0xffffffff


	//   ....[6]....
        /*0044*/ 	.word	0xffffffff


	//   ....[7]....
        /*0048*/ 	.word	0xffffffff


	//   ....[8]....
        /*004c*/ 	.word	0xffffffff


	//   ....[9]....
        /*0050*/ 	.word	0xffffffff


	//   ....[10]....
        /*0054*/ 	.word	0xffffffff


	//   ....[11]....
        /*0058*/ 	.word	0xffffffff


	//   ....[12]....
        /*005c*/ 	.word	0xffffffff


	//   ....[13]....
        /*0060*/ 	.word	0xffffffff


	//   ....[14]....
        /*0064*/ 	.word	0xffffffff


	//   ....[15]....
        /*0068*/ 	.word	0xffffffff


	//----- nvinfo : EIATTR_COOP_GROUP_INSTR_OFFSETS
	.align		4
.L_332:
        /*006c*/ 	.byte	0x04, 0x28
        /*006e*/ 	.short	(.L_334 - .L_333)


	//   ....[0]....
.L_333:
        /*0070*/ 	.word	0x000058a0


	//   ....[1]....
        /*0074*/ 	.word	0x000059f0


	//   ....[2]....
        /*0078*/ 	.word	0x00005a10


	//   ....[3]....
        /*007c*/ 	.word	0x00005b10


	//   ....[4]....
        /*0080*/ 	.word	0x000094a0


	//   ....[5]....
        /*0084*/ 	.word	0x00009560


	//   ....[6]....
        /*0088*/ 	.word	0x000095b0


	//   ....[7]....
        /*008c*/ 	.word	0x000095d0


	//   ....[8]....
        /*0090*/ 	.word	0x0000d4d0


	//   ....[9]....
        /*0094*/ 	.word	0x0000d520


	//   ....[10]....
        /*0098*/ 	.word	0x0000d560


	//   ....[11]....
        /*009c*/ 	.word	0x0000d580


	//   ....[12]....
        /*00a0*/ 	.word	0x0000f1b0


	//   ....[13]....
        /*00a4*/ 	.word	0x0000f1f0


	//   ....[14]....
        /*00a8*/ 	.word	0x0000f2b0


	//   ....[15]....
        /*00ac*/ 	.word	0x0000f2e0


	//----- nvinfo : EIATTR_VRC_CTA_INIT_COUNT
	.align		4
.L_334:
        /*00b0*/ 	.byte	0x02, 0x4a
	.zero		1
	.zero		1


	//----- nvinfo : EIATTR_EXIT_INSTR_OFFSETS
	.align		4
        /*00b4*/ 	.byte	0x04, 0x1c
        /*00b6*/ 	.short	(.L_336 - .L_335)


	//   ....[0]....
.L_335:
        /*00b8*/ 	.word	0x000004a0


	//   ....[1]....
        /*00bc*/ 	.word	0x00001220


	//   ....[2]....
        /*00c0*/ 	.word	0x000012b0


	//   ....[3]....
        /*00c4*/ 	.word	0x00010f60


	//   ....[4]....
        /*00c8*/ 	.word	0x000110c0


	//   ....[5]....
        /*00cc*/ 	.word	0x000110e0


	//----- nvinfo : EIATTR_CRS_STACK_SIZE
	.align		4
.L_336:
        /*00d0*/ 	.byte	0x04, 0x1e
        /*00d2*/ 	.short	(.L_338 - .L_337)
.L_337:
        /*00d4*/ 	.word	0x00000000


	//----- nvinfo : EIATTR_CBANK_PARAM_SIZE
	.align		4
.L_338:
        /*00d8*/ 	.byte	0x03, 0x19
        /*00da*/ 	.short	0x01d0


	//----- nvinfo : EIATTR_PARAM_CBANK
	.align		4
        /*00dc*/ 	.byte	0x04, 0x0a
        /*00de*/ 	.short	(.L_340 - .L_339)
	.align		4
.L_339:
        /*00e0*/ 	.word	index@(.nv.constant0._ZN5flash16flash_fwd_kernelI23Flash_fwd_kernel_traitsILi256ELi64ELi64ELi4ELb0ELb0EN7cutlass10bfloat16_tE19Flash_kernel_traitsILi256ELi64ELi64ELi4ES3_EELb0ELb1ELb0ELb0ELb0ELb0ELb1ELb0EEEvNS_16Flash_fwd_paramsE)
        /*00e4*/ 	.short	0x0380
        /*00e6*/ 	.short	0x01d0


	//----- nvinfo : EIATTR_SW_WAR
	.align		4
.L_340:
        /*00e8*/ 	.byte	0x04, 0x36
        /*00ea*/ 	.short	(.L_342 - .L_341)
.L_341:
        /*00ec*/ 	.word	0x00000008
.L_342:


//--------------------- .nv.info._ZN5flash16flash_fwd_kernelI23Flash_fwd_kernel_traitsILi256ELi64ELi64ELi4ELb0ELb0EN7cutlass10bfloat16_tE19Flash_kernel_traitsILi256ELi64ELi64ELi4ES3_EELb1ELb1ELb0ELb1ELb0ELb0ELb0ELb1EEEvNS_16Flash_fwd_paramsE --------------------------
	.section	.nv.info._ZN5flash16flash_fwd_kernelI23Flash_fwd_kernel_traitsILi256ELi64ELi64ELi4ELb0ELb0EN7cutlass10bfloat16_tE19Flash_kernel_traitsILi256ELi64ELi64ELi4ES3_EELb1ELb1ELb0ELb1ELb0ELb0ELb0ELb1EEEvNS_16Flash_fwd_paramsE,"",@"SHT_CUDA_INFO"
	.sectionflags	@""
	.align	4


	//----- nvinfo : EIATTR_CUDA_API_VERSION
	.align		4
        /*0000*/ 	.byte	0x04, 0x37
        /*0002*/ 	.short	(.L_344 - .L_343)
.L_343:
        /*0004*/ 	.word	0x00000082


	//----- nvinfo : EIATTR_KPARAM_INFO
	.align		4
.L_344:
        /*0008*/ 	.byte	0x04, 0x17
        /*000a*/ 	.short	(.L_346 - .L_345)
.L_345:
        /*000c*/ 	.word	0x00000000
        /*0010*/ 	.short	0x0000
        /*0012*/ 	.short	0x0000
        /*0014*/ 	.byte	0x00, 0xf0, 0x41, 0x07


	//----- nvinfo : EIATTR_SPARSE_MMA_MASK
	.align		4
.L_346:
        /*0018*/ 	.byte	0x03, 0x50
        /*001a*/ 	.short	0x0000


	//----- nvinfo : EIATTR_MAXREG_COUNT
	.align		4
        /*001c*/ 	.byte	0x03, 0x1b
        /*001e*/ 	.short	0x00ff


	//----- nvinfo : EIATTR_NUM_BARRIERS
	.align		4
        /*0020*/ 	.byte	0x02, 0x4c
        /*0022*/ 	.byte	0x01
	.zero		1


	//----- nvinfo : EIATTR_ANNOTATIONS
	.align		4
        /*0024*/ 	.byte	0x04, 0x55
        /*0026*/ 	.short	(.L_348 - .L_347)


	//   ....[0]....
.L_347:
        /* <DEDUP_REMOVED lines=30> */


	//----- nvinfo : EIATTR_MERCURY_ISA_VERSION
	.align		4
.L_348:
        /*01f8*/ 	.byte	0x03, 0x5f
        /*01fa*/ 	.short	0x0101


	//----- nvinfo : EIATTR_COOP_GROUP_MASK_REGIDS
	.align		4
        /*01fc*/ 	.byte	0x04, 0x29
        /*01fe*/ 	.short	(.L_350 - .L_349)


	//   ....[0]....
.L_349:
        /*0200*/ 	.word	0xffffffff


	//   ....[1]....
        /*0204*/ 	.word	0xffffffff


	//   ....[2]....
        /*0208*/ 	.word	0xffffffff


	//   ....[3]....
        /*020c*/ 	.word	0xffffffff


	//   ....[4]....
        /*0210*/ 	.word	0xffffffff


	//   ....[5]....
        /*0214*/ 	.word	0xffffffff


	//   ....[6]....
        /*0218*/ 	.word	0xffffffff


	//   ....[7]....
        /*021c*/ 	.word	0xffffffff


	//   ....[8]....
        /*0220*/ 	.word	0xffffffff


	//   ....[9]....
        /*0224*/ 	.word	0xffffffff


	//   ....[10]....
        /*0228*/ 	.word	0xffffffff


	//   ....[11]....
        /*022c*/ 	.word	0xffffffff


	//   ....[12]....
        /*0230*/ 	.word	0xffffffff


	//   ....[13]....
        /*0234*/ 	.word	0xffffffff


	//   ....[14]....
        /*0238*/ 	.word	0xffffffff


	//   ....[15]....
        /*023c*/ 	.word	0xffffffff


	//----- nvinfo : EIATTR_COOP_GROUP_INSTR_OFFSETS
	.align		4
.L_350:
        /*0240*/ 	.byte	0x04, 0x28
        /*0242*/ 	.short	(.L_352 - .L_351)


	//   ....[0]....
.L_351:
        /*0244*/ 	.word	0x00005c40


	//   ....[1]....
        /*0248*/ 	.word	0x00005e70


	//   ....[2]....
        /*024c*/ 	.word	0x00005f30


	//   ....[3]....
        /*0250*/ 	.word	0x00006060


	//   ....[4]....
        /*0254*/ 	.word	0x0000adb0


	//   ....[5]....
        /*0258*/ 	.word	0x0000af40


	//   ....[6]....
        /*025c*/ 	.word	0x0000afb0


	//   ....[7]....
        /*0260*/ 	.word	0x0000b130


	//   ....[8]....
        /*0264*/ 	.word	0x00010810


	//   ....[9]....
        /*0268*/ 	.word	0x00010820


	//   ....[10]....
        /*026c*/ 	.word	0x00010950


	//   ....[11]....
        /*0270*/ 	.word	0x00010980


	//   ....[12]....
        /*0274*/ 	.word	0x00013fd0


	//   ....[13]....
        /*0278*/ 	.word	0x00013fe0


	//   ....[14]....
        /*027c*/ 	.word	0x00014030


	//   ....[15]....
        /*0280*/ 	.word	0x00014050


	//----- nvinfo : EIATTR_VRC_CTA_INIT_COUNT
	.align		4
.L_352:
        /*0284*/ 	.byte	0x02, 0x4a
	.zero		1
	.zero		1


	//----- nvinfo : EIATTR_EXIT_INSTR_OFFSETS
	.align		4
        /*0288*/ 	.byte	0x04, 0x1c
        /*028a*/ 	.short	(.L_354 - .L_353)


	//   ....[0]....
.L_353:
        /*028c*/ 	.word	0x00000660


	//   ....[1]....
        /*0290*/ 	.word	0x000013d0


	//   ....[2]....
        /*0294*/ 	.word	0x00001460


	//   ....[3]....
        /*0298*/ 	.word	0x00015c90


	//   ....[4]....
        /*029c*/ 	.word	0x00015df0


	//   ....[5]....
        /*02a0*/ 	.word	0x00015e10


	//----- nvinfo : EIATTR_CRS_STACK_SIZE
	.align		4
.L_354:
        /*02a4*/ 	.byte	0x04, 0x1e
        /*02a6*/ 	.short	(.L_356 - .L_355)
.L_355:
        /*02a8*/ 	.word	0x00000000


	//----- nvinfo : EIATTR_CBANK_PARAM_SIZE
	.align		4
.L_356:
        /*02ac*/ 	.byte	0x03, 0x19
        /*02ae*/ 	.short	0x01d0


	//----- nvinfo : EIATTR_PARAM_CBANK
	.align		4
        /*02b0*/ 	.byte	0x04, 0x0a
        /*02b2*/ 	.short	(.L_358 - .L_357)
	.align		4
.L_357:
        /*02b4*/ 	.word	index@(.nv.constant0._ZN5flash16flash_fwd_kernelI23Flash_fwd_kernel_traitsILi256ELi64ELi64ELi4ELb0ELb0EN7cutlass10bfloat16_tE19Flash_kernel_traitsILi256ELi64ELi64ELi4ES3_EELb1ELb1ELb0ELb1ELb0ELb0ELb0ELb1EEEvNS_16Flash_fwd_paramsE)
        /*02b8*/ 	.short	0x0380
        /*02ba*/ 	.short	0x01d0


	//----- nvinfo : EIATTR_SW_WAR
	.align		4
.L_358:
        /*02bc*/ 	.byte	0x04, 0x36
        /*02be*/ 	.short	(.L_360 - .L_359)
.L_359:
        /*02c0*/ 	.word	0x00000008
.L_360:


//--------------------- .nv.info._ZN5flash16flash_fwd_kernelI23Flash_fwd_kernel_traitsILi256ELi64ELi64ELi4ELb0ELb0EN7cutlass10bfloat16_tE19Flash_kernel_traitsILi256ELi64ELi64ELi4ES3_EELb0ELb1ELb0ELb1ELb0ELb0ELb1ELb0EEEvNS_16Flash_fwd_paramsE --------------------------
	.section	.nv.info._ZN5flash16flash_fwd_kernelI23Flash_fwd_kernel_traitsILi256ELi64ELi64ELi4ELb0ELb0EN7cutlass10bfloat16_tE19Flash_kernel_traitsILi256ELi64ELi64ELi4ES3_EELb0ELb1ELb0ELb1ELb0ELb0ELb1ELb0EEEvNS_16Flash_fwd_paramsE,"",@"SHT_CUDA_INFO"
	.sectionflags	@""
	.align	4


	//----- nvinfo : EIATTR_CUDA_API_VERSION
	.align		4
        /*0000*/ 	.byte	0x04, 0x37
        /*0002*/ 	.short	(.L_362 - .L_361)
.L_361:
        /*0004*/ 	.word	0x00000082


	//----- nvinfo : EIATTR_KPARAM_INFO
	.align		4
.L_362:
        /*0008*/ 	.byte	0x04, 0x17
        /*000a*/ 	.short	(.L_364 - .L_363)
.L_363:
        /*000c*/ 	.word	0x00000000
        /*0010*/ 	.short	0x0000
        /*0012*/ 	.short	0x0000
        /*0014*/ 	.byte	0x00, 0xf0, 0x41, 0x07


	//----- nvinfo : EIATTR_SPARSE_MMA_MASK
	.align		4
.L_364:
        /*0018*/ 	.byte	0x03, 0x50
        /*001a*/ 	.short	0x0000


	//----- nvinfo : EIATTR_MAXREG_COUNT
	.align		4
        /*001c*/ 	.byte	0x03, 0x1b
        /*001e*/ 	.short	0x00ff


	//----- nvinfo : EIATTR_NUM_BARRIERS
	.align		4
        /*0020*/ 	.byte	0x02, 0x4c
        /*0022*/ 	.byte	0x01
	.zero		1


	//----- nvinfo : EIATTR_MERCURY_ISA_VERSION
	.align		4
        /*0024*/ 	.byte	0x03, 0x5f
        /*0026*/ 	.short	0x0101


	//----- nvinfo : EIATTR_COOP_GROUP_MASK_REGIDS
	.align		4
        /*0028*/ 	.byte	0x04, 0x29
        /*002a*/ 	.short	(.L_366 - .L_365)


	//   ....[0]....
.L_365:
        /*002c*/ 	.word	0xffffffff


	//   ....[1]....
        /*0030*/ 	.word	0xffffffff


	//   ....[2]....
        /*0034*/ 	.word	0xffffffff


	//   ....[3]....
        /*0038*/ 	.word	0xffffffff


	//   ....[4]....
        /*003c*/ 	.word	0xffffffff


	//   ....[5]....
        /*0040*/ 	.word	0xffffffff


	//   ....[6]....
        /*0044*/ 	.word	0xffffffff


	//   ....[7]....
        /*0048*/ 	.word	0xffffffff


	//   ....[8]....
        /*004c*/ 	.word	0xffffffff


	//   ....[9]....
        /*0050*/ 	.word	0xffffffff


	//   ....[10]....
        /*0054*/ 	.word	0xffffffff


	//   ....[11]....
        /*0058*/ 	.word	0xffffffff


	//   ....[12]....
        /*005c*/ 	.word	0xffffffff


	//   ....[13]....
        /*0060*/ 	.word	0xffffffff


	//   ....[14]....
        /*0064*/ 	.word	0xffffffff


	//   ....[15]....
        /*0068*/ 	.word	0xffffffff


	//----- nvinfo : EIATTR_COOP_GROUP_INSTR_OFFSETS
	.align		4
.L_366:
        /*006c*/ 	.byte	0x04, 0x28
        /*006e*/ 	.short	(.L_368 - .L_367)


	//   ....[0]....
.L_367:
        /*0070*/ 	.word	0x00005d80


	//   ....[1]....
        /*0074*/ 	.word	0x00005ea0


	//   ....[2]....
        /*0078*/ 	.word	0x00005eb0


	//   ....[3]....
        /*007c*/ 	.word	0x00005f30


	//   ....[4]....
        /*0080*/ 	.word	0x00009bc0


	//   ....[5]....
        /*0084*/ 	.word	0x00009c90


	//   ....[6]....
        /*0088*/ 	.word	0x00009cd0


	//   ....[7]....
        /*008c*/ 	.word	0x00009cf0


	//   ....[8]....
        /*0090*/ 	.word	0x0000e020


	//   ....[9]....
        /*0094*/ 	.word	0x0000e0a0


	//   ....[10]....
        /*0098*/ 	.word	0x0000e0e0


	//   ....[11]....
        /*009c*/ 	.word	0x0000e100


	//   ....[12]....
        /*00a0*/ 	.word	0x0000fd00


	//   ....[13]....
        /*00a4*/ 	.word	0x0000fd40


	//   ....[14]....
        /*00a8*/ 	.word	0x0000fe00


	//   ....[15]....
        /*00ac*/ 	.word	0x0000fe30


	//----- nvinfo : EIATTR_VRC_CTA_INIT_COUNT
	.align		4
.L_368:
        /*00b0*/ 	.byte	0x02, 0x4a
	.zero		1
	.zero		1


	//----- nvinfo : EIATTR_EXIT_INSTR_OFFSETS
	.align		4
        /*00b4*/ 	.byte	0x04, 0x1c
        /*00b6*/ 	.short	(.L_370 - .L_369)


	//   ....[0]....
.L_369:
        /*00b8*/ 	.word	0x000004a0


	//   ....[1]....
        /*00bc*/ 	.word	0x00001220


	//   ....[2]....
        /*00c0*/ 	.word	0x000012b0


	//   ....[3]....
        /*00c4*/ 	.word	0x00011ab0


	//   ....[4]....
        /*00c8*/ 	.word	0x00011c10


	//   ....[5]....
        /*00cc*/ 	.word	0x00011c30


	//----- nvinfo : EIATTR_CRS_STACK_SIZE
	.align		4
.L_370:
        /*00d0*/ 	.byte	0x04, 0x1e
        /*00d2*/ 	.short	(.L_372 - .L_371)
.L_371:
        /*00d4*/ 	.word	0x00000000


	//----- nvinfo : EIATTR_CBANK_PARAM_SIZE
	.align		4
.L_372:
        /*00d8*/ 	.byte	0x03, 0x19
        /*00da*/ 	.short	0x01d0


	//----- nvinfo : EIATTR_PARAM_CBANK
	.align		4
        /*00dc*/ 	.byte	0x04, 0x0a
        /*00de*/ 	.short	(.L_374 - .L_373)
	.align		4
.L_373:
        /*00e0*/ 	.word	index@(.nv.constant0._ZN5flash16flash_fwd_kernelI23Flash_fwd_kernel_traitsILi256ELi64ELi64ELi4ELb0ELb0EN7cutlass10bfloat16_tE19Flash_kernel_traitsILi256ELi64ELi64ELi4ES3_EELb0ELb1ELb0ELb1ELb0ELb0ELb1ELb0EEEvNS_16Flash_fwd_paramsE)
        /*00e4*/ 	.short	0x0380
        /*00e6*/ 	.short	0x01d0


	//----- nvinfo : EIATTR_SW_WAR
	.align		4
.L_374:
        /*00e8*/ 	.byte	0x04, 0x36
        /*00ea*/ 	.short	(.L_376 - .L_375)
.L_375:
        /*00ec*/ 	.word	0x00000008
.L_376:


//--------------------- .nv.info._ZN5flash16flash_fwd_kernelI23Flash_fwd_kernel_traitsILi256ELi128ELi64ELi8ELb0ELb0EN7cutlass10bfloat16_tE19Flash_kernel_traitsILi256ELi128ELi64ELi8ES3_EELb1ELb1ELb0ELb0ELb0ELb0ELb0ELb0EEEvNS_16Flash_fwd_paramsE --------------------------
	.section	.nv.info._ZN5flash16flash_fwd_kernelI23Flash_fwd_kernel_traitsILi256ELi128ELi64ELi8ELb0ELb0EN7cutlass10bfloat16_tE19Flash_kernel_traitsILi256ELi128ELi64ELi8ES3_EELb1ELb1ELb0ELb0ELb0ELb0ELb0ELb0EEEvNS_16Flash_fwd_paramsE,"",@"SHT_CUDA_INFO"
	.sectionflags	@""
	.align	4


	//----- nvinfo : EIATTR_CUDA_API_VERSION
	.align		4
        /*0000*/ 	.byte	0x04, 0x37
        /*0002*/ 	.short	(.L_378 - .L_377)
.L_377:
        /*0004*/ 	.word	0x00000082


	//----- nvinfo : EIATTR_KPARAM_INFO
	.align		4
.L_378:
        /*0008*/ 	.byte	0x04, 0x17
        /*000a*/ 	.short	(.L_380 - .L_379)
.L_379:
        /*000c*/ 	.word	0x00000000
        /*0010*/ 	.short	0x0000
        /*0012*/ 	.short	0x0000
        /*0014*/ 	.byte	0x00, 0xf0, 0x41, 0x07


	//----- nvinfo : EIATTR_SPARSE_MMA_MASK
	.align		4
.L_380:
        /*0018*/ 	.byte	0x03, 0x50
        /*001a*/ 	.short	0x0000


	//----- nvinfo : EIATTR_MAXREG_COUNT
	.align		4
        /*001c*/ 	.byte	0x03, 0x1b
        /*001e*/ 	.short	0x00ff


	//----- nvinfo : EIATTR_NUM_BARRIERS
	.align		4
        /*0020*/ 	.byte	0x02, 0x4c
        /*0022*/ 	.byte	0x01
	.zero		1


	//----- nvinfo : EIATTR_MERCURY_ISA_VERSION
	.align		4
        /*0024*/ 	.byte	0x03, 0x5f
        /*0026*/ 	.short	0x0101


	//----- nvinfo : EIATTR_COOP_GROUP_MASK_REGIDS
	.align		4
        /*0028*/ 	.byte	0x04, 0x29
        /*002a*/ 	.short	(.L_382 - .L_381)


	//   ....[0]....
.L_381:
        /*002c*/ 	.word	0xffffffff


	//   ....[1]....
        /*0030*/ 	.word	0xffffffff


	//   ....[2]....
        /*0034*/ 	.word	0xffffffff


	//   ....[3]....
        /*0038*/ 	.word	0xffffffff


	//   ....[4]....
        /*003c*/ 	.word	0xffffffff


	//   ....[5]....
        /*0040*/ 	.word	0xffffffff


	//   ....[6]....
        /*0044*/ 	.word	0xffffffff


	//   ....[7]....
        /*0048*/ 	.word	0xffffffff


	//   ....[8]....
        /*004c*/ 	.word	0xffffffff


	//   ....[9]....
        /*0050*/ 	.word	0xffffffff


	//   ....[10]....
        /*0054*/ 	.word	0xffffffff


	//   ....[11]....
        /*0058*/ 	.word	0xffffffff


	//   ....[12]....
        /*005c*/ 	.word	0xffffffff


	//   ....[13]....
        /*0060*/ 	.word	0xffffffff


	//   ....[14]....
        /*0064*/ 	.word	0xffffffff


	//   ....[15]....
        /*0068*/ 	.word	0xffffffff


	//   ....[16]....
        /*006c*/ 	.word	0xffffffff


	//   ....[17]....
        /*0070*/ 	.word	0xffffffff


	//   ....[18]....
        /*0074*/ 	.word	0xffffffff


	//   ....[19]....
        /*0078*/ 	.word	0xffffffff


	//----- nvinfo : EIATTR_COOP_GROUP_INSTR_OFFSETS
	.align		4
.L_382:
        /*007c*/ 	.byte	0x04, 0x28
        /*007e*/ 	.short	(.L_384 - .L_383)


	//   ....[0]....
.L_383:
        /*0080*/ 	.word	0x00004a50


	//   ....[1]....
        /*0084*/ 	.word	0x00004ba0


	//   ....[2]....
        /*0088*/ 	.word	0x00004bd0


	//   ....[3]....
        /*008c*/ 	.word	0x00004d30


	//   ....[4]....
        /*0090*/ 	.word	0x00008460


	//   ....[5]....
        /*0094*/ 	.word	0x000085f0


	//   ....[6]....
        /*0098*/ 	.word	0x00008620


	//   ....[7]....
        /*009c*/ 	.word	0x000086f0


	//   ....[8]....
        /*00a0*/ 	.word	0x0000c8e0


	//   ....[9]....
        /*00a4*/ 	.word	0x0000cab0


	//   ....[10]....
        /*00a8*/ 	.word	0x0000caf0


	//   ....[11]....
        /*00ac*/ 	.word	0x0000cbc0


	//   ....[12]....
        /*00b0*/ 	.word	0x000108a0


	//   ....[13]....
        /*00b4*/ 	.word	0x00010970


	//   ....[14]....
        /*00b8*/ 	.word	0x00010aa0


	//   ....[15]....
        /*00bc*/ 	.word	0x00010ac0


	//   ....[16]....
        /*00c0*/ 	.word	0x00012fc0


	//   ....[17]....
        /*00c4*/ 	.word	0x00013000


	//   ....[18]....
        /*00c8*/ 	.word	0x00013100


	//   ....[19]....
        /*00cc*/ 	.word	0x00013110


	//----- nvinfo : EIATTR_VRC_CTA_INIT_COUNT
	.align		4
.L_384:
        /*00d0*/ 	.byte	0x02, 0x4a
	.zero		1
	.zero		1


	//----- nvinfo : EIATTR_EXIT_INSTR_OFFSETS
	.align		4
        /*00d4*/ 	.byte	0x04, 0x1c
        /*00d6*/ 	.short	(.L_386 - .L_385)


	//   ....[0]....
.L_385:
        /*00d8*/ 	.word	0x00000630


	//   ....[1]....
        /*00dc*/ 	.word	0x00001390


	//   ....[2]....
        /*00e0*/ 	.word	0x00001420


	//   ....[3]....
        /*00e4*/ 	.word	0x00014db0


	//   ....[4]....
        /*00e8*/ 	.word	0x00014f10


	//   ....[5]....
        /*00ec*/ 	.word	0x00014f30


	//----- nvinfo : EIATTR_CRS_STACK_SIZE
	.align		4
.L_386:
        /*00f0*/ 	.byte	0x04, 0x1e
        /*00f2*/ 	.short	(.L_388 - .L_387)
.L_387:
        /*00f4*/ 	.word	0x00000000


	//----- nvinfo : EIATTR_CBANK_PARAM_SIZE
	.align		4
.L_388:
        /*00f8*/ 	.byte	0x03, 0x19
        /*00fa*/ 	.short	0x01d0


	//----- nvinfo : EIATTR_PARAM_CBANK
	.align		4
        /*00fc*/ 	.byte	0x04, 0x0a
        /*00fe*/ 	.short	(.L_390 - .L_389)
	.align		4
.L_389:
        /*0100*/ 	.word	index@(.nv.constant0._ZN5flash16flash_fwd_kernelI23Flash_fwd_kernel_traitsILi256ELi128ELi64ELi8ELb0ELb0EN7cutlass10bfloat16_tE19Flash_kernel_traitsILi256ELi128ELi64ELi8ES3_EELb1ELb1ELb0ELb0ELb0ELb0ELb0ELb0EEEvNS_16Flash_fwd_paramsE)
        /*0104*/ 	.short	0x0380
        /*0106*/ 	.short	0x01d0


	//----- nvinfo : EIATTR_SW_WAR
	.align		4
.L_390:
        /*0108*/ 	.byte	0x04, 0x36
        /*010a*/ 	.short	(.L_392 - .L_391)
.L_391:
        /*010c*/ 	.word	0x00000008
.L_392:


//--------------------- .nv.info._ZN5flash16flash_fwd_kernelI23Flash_fwd_kernel_traitsILi256ELi128ELi64ELi8ELb0ELb0EN7cutlass10bfloat16_tE19Flash_kernel_traitsILi256ELi128ELi64ELi8ES3_EELb1ELb1ELb0ELb0ELb0ELb1ELb0ELb0EEEvNS_16Flash_fwd_paramsE --------------------------
	.section	.nv.info._ZN5flash16flash_fwd_kernelI23Flash_fwd_kernel_traitsILi256ELi128ELi64ELi8ELb0ELb0EN7cutlass10bfloat16_tE19Flash_kernel_traitsILi256ELi128ELi64ELi8ES3_EELb1ELb1ELb0ELb0ELb0ELb1ELb0ELb0EEEvNS_16Flash_fwd_paramsE,"",@"SHT_CUDA_INFO"
	.sectionflags	@""
	.align	4


	//----- nvinfo : EIATTR_CUDA_API_VERSION
	.align		4
        /*0000*/ 	.byte	0x04, 0x37
        /*0002*/ 	.short	(.L_394 - .L_393)
.L_393:
        /*0004*/ 	.word	0x00000082


	//----- nvinfo : EIATTR_KPARAM_INFO
	.align		4
.L_394:
        /*0008*/ 	.byte	0x04, 0x17
        /*000a*/ 	.short	(.L_396 - .L_395)
.L_395:
        /*000c*/ 	.word	0x00000000
        /*0010*/ 	.short	0x0000
        /*0012*/ 	.short	0x0000
        /*0014*/ 	.byte	0x00, 0xf0, 0x41, 0x07


	//----- nvinfo : EIATTR_SPARSE_MMA_MASK
	.align		4
.L_396:
        /*0018*/ 	.byte	0x03, 0x50
        /*001a*/ 	.short	0x0000


	//----- nvinfo : EIATTR_MAXREG_COUNT
	.align		4
        /*001c*/ 	.byte	0x03, 0x1b
        /*001e*/ 	.short	0x00ff


	//----- nvinfo : EIATTR_NUM_BARRIERS
	.align		4
        /*0020*/ 	.byte	0x02, 0x4c
        /*0022*/ 	.byte	0x01
	.zero		1


	//----- nvinfo : EIATTR_MERCURY_ISA_VERSION
	.align		4
        /*0024*/ 	.byte	0x03, 0x5f
        /*0026*/ 	.short	0x0101


	//----- nvinfo : EIATTR_INT_WARP_WIDE_INSTR_OFFSETS
	.align		4
        /*0028*/ 	.byte	0x04, 0x31
        /*002a*/ 	.short	(.L_398 - .L_397)


	//   ....[0]....
.L_397:
        /*002c*/ 	.word	0x00001d90


	//----- nvinfo : EIATTR_COOP_GROUP_MASK_REGIDS
	.align		4
.L_398:
        /*0030*/ 	.byte	0x04, 0x29
        /*0032*/ 	.short	(.L_400 - .L_399)


	//   ....[0]....
.L_399:
        /*0034*/ 	.word	0xffffffff


	//   ....[1]....
        /*0038*/ 	.word	0xffffffff


	//   ....[2]....
        /*003c*/ 	.word	0xffffffff


	//   ....[3]....
        /*0040*/ 	.word	0xffffffff


	//   ....[4]....
        /*0044*/ 	.word	0xffffffff


	//   ....[5]....
        /*0048*/ 	.word	0xffffffff


	//   ....[6]....
        /*004c*/ 	.word	0xffffffff


	//   ....[7]....
        /*0050*/ 	.word	0xffffffff


	//   ....[8]....
        /*0054*/ 	.word	0xffffffff


	//   ....[9]....
        /*0058*/ 	.word	0xffffffff


	//   ....[10]....
        /*005c*/ 	.word	0xffffffff


	//   ....[11]....
        /*0060*/ 	.word	0xffffffff


	//   ....[12]....
        /*0064*/ 	.word	0xffffffff


	//   ....[13]....
        /*0068*/ 	.word	0xffffffff


	//   ....[14]....
        /*006c*/ 	.word	0xffffffff


	//   ....[15]....
        /*0070*/ 	.word	0xffffffff


	//   ....[16]....
        /*0074*/ 	.word	0xffffffff


	//   ....[17]....
        /*0078*/ 	.word	0xffffffff


	//   ....[18]....
        /*007c*/ 	.word	0xffffffff


	//   ....[19]....
        /*0080*/ 	.word	0xffffffff


	//----- nvinfo : EIATTR_COOP_GROUP_INSTR_OFFSETS
	.align		4
.L_400:
        /*0084*/ 	.byte	0x04, 0x28
        /*0086*/ 	.short	(.L_402 - .L_401)


	//   ....[0]....
.L_401:
        /*0088*/ 	.word	0x000039b0


	//   ....[1]....
        /*008c*/ 	.word	0x00003b90


	//   ....[2]....
        /*0090*/ 	.word	0x00003bd0


	//   ....[3]....
        /*0094*/ 	.word	0x00003da0


	//   ....[4]....
        /*0098*/ 	.word	0x00007000


	//   ....[5]....
        /*009c*/ 	.word	0x00007260


	//   ....[6]....
        /*00a0*/ 	.word	0x000072a0


	//   ....[7]....
        /*00a4*/ 	.word	0x000073a0


	//   ....[8]....
        /*00a8*/ 	.word	0x0000afa0


	//   ....[9]....
        /*00ac*/ 	.word	0x0000b170


	//   ....[10]....
        /*00b0*/ 	.word	0x0000b1b0


	//   ....[11]....
        /*00b4*/ 	.word	0x0000b290


	//   ....[12]....
        /*00b8*/ 	.word	0x0000eab0


	//   ....[13]....
        /*00bc*/ 	.word	0x0000eb80


	//   ....[14]....
        /*00c0*/ 	.word	0x0000ec10


	//   ....[15]....
        /*00c4*/ 	.word	0x0000ec30


	//   ....[16]....
        /*00c8*/ 	.word	0x00011210


	//   ....[17]....
        /*00cc*/ 	.word	0x00011240


	//   ....[18]....
        /*00d0*/ 	.word	0x00011370


	//   ....[19]....
        /*00d4*/ 	.word	0x00011390


	//----- nvinfo : EIATTR_VRC_CTA_INIT_COUNT
	.align		4
.L_402:
        /*00d8*/ 	.byte	0x02, 0x4a
	.zero		1
	.zero		1


	//----- nvinfo : EIATTR_EXIT_INSTR_OFFSETS
	.align		4
        /*00dc*/ 	.byte	0x04, 0x1c
        /*00de*/ 	.short	(.L_404 - .L_403)


	//   ....[0]....
.L_403:
        /*00e0*/ 	.word	0x00000630


	//   ....[1]....
        /*00e4*/ 	.word	0x00001220


	//   ....[2]....
        /*00e8*/ 	.word	0x000012b0


	//   ....[3]....
        /*00ec*/ 	.word	0x00012f30


	//   ....[4]....
        /*00f0*/ 	.word	0x00013040


	//----- nvinfo : EIATTR_CRS_STACK_SIZE
	.align		4
.L_404:
        /*00f4*/ 	.byte	0x04, 0x1e
        /*00f6*/ 	.short	(.L_406 - .L_405)
.L_405:
        /*00f8*/ 	.word	0x00000000


	//----- nvinfo : EIATTR_CBANK_PARAM_SIZE
	.align		4
.L_406:
        /*00fc*/ 	.byte	0x03, 0x19
        /*00fe*/ 	.short	0x01d0


	//----- nvinfo : EIATTR_PARAM_CBANK
	.align		4
        /*0100*/ 	.byte	0x04, 0x0a
        /*0102*/ 	.short	(.L_408 - .L_407)
	.align		4
.L_407:
        /*0104*/ 	.word	index@(.nv.constant0._ZN5flash16flash_fwd_kernelI23Flash_fwd_kernel_traitsILi256ELi128ELi64ELi8ELb0ELb0EN7cutlass10bfloat16_tE19Flash_kernel_traitsILi256ELi128ELi64ELi8ES3_EELb1ELb1ELb0ELb0ELb0ELb1ELb0ELb0EEEvNS_16Flash_fwd_paramsE)
        /*0108*/ 	.short	0x0380
        /*010a*/ 	.short	0x01d0


	//----- nvinfo : EIATTR_SW_WAR
	.align		4
.L_408:
        /*010c*/ 	.byte	0x04, 0x36
        /*010e*/ 	.short	(.L_410 - .L_409)
.L_409:
        /*0110*/ 	.word	0x00000008
.L_410:


//--------------------- .nv.info._ZN5flash16flash_fwd_kernelI23Flash_fwd_kernel_traitsILi256ELi128ELi64ELi8ELb0ELb0EN7cutlass10bfloat16_tE19Flash_kernel_traitsILi256ELi128ELi64ELi8ES3_EELb0ELb1ELb0ELb0ELb0ELb1ELb1ELb0EEEvNS_16Flash_fwd_paramsE --------------------------
	.section	.nv.info._ZN5flash16flash_fwd_kernelI23Flash_fwd_kernel_traitsILi256ELi128ELi64ELi8ELb0ELb0EN7cutlass10bfloat16_tE19Flash_kernel_traitsILi256ELi128ELi64ELi8ES3_EELb0ELb1ELb0ELb0ELb0ELb1ELb1ELb0EEEvNS_16Flash_fwd_paramsE,"",@"SHT_CUDA_INFO"
	.sectionflags	@""
	.align	4


	//----- nvinfo : EIATTR_CUDA_API_VERSION
	.align		4
        /*0000*/ 	.byte	0x04, 0x37
        /*0002*/ 	.short	(.L_412 - .L_411)
.L_411:
        /*0004*/ 	.word	0x00000082


	//----- nvinfo : EIATTR_KPARAM_INFO
	.align		4
.L_412:
        /*0008*/ 	.byte	0x04, 0x17
        /*000a*/ 	.short	(.L_414 - .L_413)
.L_413:
        /*000c*/ 	.word	0x00000000
        /*0010*/ 	.short	0x0000
        /*0012*/ 	.short	0x0000
        /*0014*/ 	.byte	0x00, 0xf0, 0x41, 0x07


	//----- nvinfo : EIATTR_SPARSE_MMA_MASK
	.align		4
.L_414:
        /*0018*/ 	.byte	0x03, 0x50
        /*001a*/ 	.short	0x0000


	//----- nvinfo : EIATTR_MAXREG_COUNT
	.align		4
        /*001c*/ 	.byte	0x03, 0x1b
        /*001e*/ 	.short	0x00ff


	//----- nvinfo : EIATTR_NUM_BARRIERS
	.align		4
        /*0020*/ 	.byte	0x02, 0x4c
        /*0022*/ 	.byte	0x01
	.zero		1


	//----- nvinfo : EIATTR_MERCURY_ISA_VERSION
	.align		4
        /*0024*/ 	.byte	0x03, 0x5f
        /*0026*/ 	.short	0x0101


	//----- nvinfo : EIATTR_COOP_GROUP_MASK_REGIDS
	.align		4
        /*0028*/ 	.byte	0x04, 0x29
        /*002a*/ 	.short	(.L_416 - .L_415)


	//   ....[0]....
.L_415:
        /*002c*/ 	.word	0xffffffff


	//   ....[1]....
        /*0030*/ 	.word	0xffffffff


	//   ....[2]....
        /*0034*/ 	.word	0xffffffff


	//   ....[3]....
        /*0038*/ 	.word	0xffffffff


	//   ....[4]....
        /*003c*/ 	.word	0xffffffff


	//   ....[5]....
        /*0040*/ 	.word	0xffffffff


	//   ....[6]....
        /*0044*/ 	.word	0xffffffff


	//   ....[7]....
        /*0048*/ 	.word	0xffffffff


	//   ....[8]....
        /*004c*/ 	.word	0xffffffff


	//   ....[9]....
        /*0050*/ 	.word	0xffffffff


	//   ....[10]....
        /*0054*/ 	.word	0xffffffff


	//   ....[11]....
        /*0058*/ 	.word	0xffffffff


	//   ....[12]....
        /*005c*/ 	.word	0xffffffff


	//   ....[13]....
        /*0060*/ 	.word	0xffffffff


	//   ....[14]....
        /*0064*/ 	.word	0xffffffff


	//   ....[15]....
        /*0068*/ 	.word	0xffffffff


	//   ....[16]....
        /*006c*/ 	.word	0xffffffff


	//   ....[17]....
        /*0070*/ 	.word	0xffffffff


	//   ....[18]....
        /*0074*/ 	.word	0xffffffff


	//   ....[19]....
        /*0078*/ 	.word	0xffffffff


	//----- nvinfo : EIATTR_COOP_GROUP_INSTR_OFFSETS
	.align		4
.L_416:
        /*007c*/ 	.byte	0x04, 0x28
        /*007e*/ 	.short	(.L_418 - .L_417)


	//   ....[0]....
.L_417:
        /*0080*/ 	.word	0x00003910


	//   ....[1]....
        /*0084*/ 	.word	0x00003a50


	//   ....[2]....
        /*0088*/ 	.word	0x00003a70


	//   ....[3]....
        /*008c*/ 	.word	0x00003b60


	//   ....[4]....
        /*0090*/ 	.word	0x00006a50


	//   ....[5]....
        /*0094*/ 	.word	0x00006a80


	//   ....[6]....
        /*0098*/ 	.word	0x00006ae0


	//   ....[7]....
        /*009c*/ 	.word	0x00006af0


	//   ....[8]....
        /*00a0*/ 	.word	0x0000a390


	//   ....[9]....
        /*00a4*/ 	.word	0x0000a3c0


	//   ....[10]....
        /*00a8*/ 	.word	0x0000a450


	//   ....[11]....
        /*00ac*/ 	.word	0x0000a460


	//   ....[12]....
        /*00b0*/ 	.word	0x0000d7f0


	//   ....[13]....
        /*00b4*/ 	.word	0x0000d850


	//   ....[14]....
        /*00b8*/ 	.word	0x0000d8b0


	//   ....[15]....
        /*00bc*/ 	.word	0x0000d8c0


	//   ....[16]....
        /*00c0*/ 	.word	0x0000f4d0


	//   ....[17]....
        /*00c4*/ 	.word	0x0000f500


	//   ....[18]....
        /*00c8*/ 	.word	0x0000f590


	//   ....[19]....
        /*00cc*/ 	.word	0x0000f5a0


	//----- nvinfo : EIATTR_VRC_CTA_INIT_COUNT
	.align		4
.L_418:
        /*00d0*/ 	.byte	0x02, 0x4a
	.zero		1
	.zero		1


	//----- nvinfo : EIATTR_EXIT_INSTR_OFFSETS
	.align		4
        /*00d4*/ 	.byte	0x04, 0x1c
        /*00d6*/ 	.short	(.L_420 - .L_419)


	//   ....[0]....
.L_419:
        /*00d8*/ 	.word	0x00000330


	//   ....[1]....
        /*00dc*/ 	.word	0x00000f30


	//   ....[2]....
        /*00e0*/ 	.word	0x00000fc0


	//   ....[3]....
        /*00e4*/ 	.word	0x00011210


	//   ....[4]....
        /*00e8*/ 	.word	0x00011320


	//----- nvinfo : EIATTR_CRS_STACK_SIZE
	.align		4
.L_420:
        /*00ec*/ 	.byte	0x04, 0x1e
        /*00ee*/ 	.short	(.L_422 - .L_421)
.L_421:
        /*00f0*/ 	.word	0x00000000


	//----- nvinfo : EIATTR_CBANK_PARAM_SIZE
	.align		4
.L_422:
        /*00f4*/ 	.byte	0x03, 0x19
        /*00f6*/ 	.short	0x01d0


	//----- nvinfo : EIATTR_PARAM_CBANK
	.align		4
        /*00f8*/ 	.byte	0x04, 0x0a
        /*00fa*/ 	.short	(.L_424 - .L_423)
	.align		4
.L_423:
        /*00fc*/ 	.word	index@(.nv.constant0._ZN5flash16flash_fwd_kernelI23Flash_fwd_kernel_traitsILi256ELi128ELi64ELi8ELb0ELb0EN7cutlass10bfloat16_tE19Flash_kernel_traitsILi256ELi128ELi64ELi8ES3_EELb0ELb1ELb0ELb0ELb0ELb1ELb1ELb0EEEvNS_16Flash_fwd_paramsE)
        /*0100*/ 	.short	0x0380
        /*0102*/ 	.short	0x01d0


	//----- nvinfo : EIATTR_SW_WAR
	.align		4
.L_424:
        /*0104*/ 	.byte	0x04, 0x36
        /*0106*/ 	.short	(.L_426 - .L_425)
.L_425:
        /*0108*/ 	.word	0x00000008
.L_426:


//--------------------- .nv.info._ZN5flash16flash_fwd_kernelI23Flash_fwd_kernel_traitsILi256ELi128ELi64ELi8ELb0ELb0EN7cutlass10bfloat16_tE19Flash_kernel_traitsILi256ELi128ELi64ELi8ES3_EELb1ELb1ELb0ELb1ELb0ELb0ELb0ELb0EEEvNS_16Flash_fwd_paramsE --------------------------
	.section	.nv.info._ZN5flash16flash_fwd_kernelI23Flash_fwd_kernel_traitsILi256ELi128ELi64ELi8ELb0ELb0EN7cutlass10bfloat16_tE19Flash_kernel_traitsILi256ELi128ELi64ELi8ES3_EELb1ELb1ELb0ELb1ELb0ELb0ELb0ELb0EEEvNS_16Flash_fwd_paramsE,"",@"SHT_CUDA_INFO"
	.sectionflags	@""
	.align	4


	//----- nvinfo : EIATTR_CUDA_API_VERSION
	.align		4
        /*0000*/ 	.byte	0x04, 0x37
        /*0002*/ 	.short	(.L_428 - .L_427)
.L_427:
        /*0004*/ 	.word	0x00000082


	//----- nvinfo : EIATTR_KPARAM_INFO
	.align		4
.L_428:
        /*0008*/ 	.byte	0x04, 0x17
        /*000a*/ 	.short	(.L_430 - .L_429)
.L_429:
        /*000c*/ 	.word	0x00000000
        /*0010*/ 	.short	0x0000
        /*0012*/ 	.short	0x0000
        /*0014*/ 	.byte	0x00, 0xf0, 0x41, 0x07


	//----- nvinfo : EIATTR_SPARSE_MMA_MASK
	.align		4
.L_430:
        /*0018*/ 	.byte	0x03, 0x50
        /*001a*/ 	.short	0x0000


	//----- nvinfo : EIATTR_MAXREG_COUNT
	.align		4
        /*001c*/ 	.byte	0x03, 0x1b
        /*001e*/ 	.short	0x00ff


	//----- nvinfo : EIATTR_NUM_BARRIERS
	.align		4
        /*0020*/ 	.byte	0x02, 0x4c
        /*0022*/ 	.byte	0x01
	.zero		1


	//----- nvinfo : EIATTR_MERCURY_ISA_VERSION
	.align		4
        /*0024*/ 	.byte	0x03, 0x5f
        /*0026*/ 	.short	0x0101


	//----- nvinfo : EIATTR_COOP_GROUP_MASK_REGIDS
	.align		4
        /*0028*/ 	.byte	0x04, 0x29
        /*002a*/ 	.short	(.L_432 - .L_431)


	//   ....[0]....
.L_431:
        /*002c*/ 	.word	0xffffffff


	//   ....[1]....
        /*0030*/ 	.word	0xffffffff


	//   ....[2]....
        /*0034*/ 	.word	0xffffffff


	//   ....[3]....
        /*0038*/ 	.word	0xffffffff


	//   ....[4]....
        /*003c*/ 	.word	0xffffffff


	//   ....[5]....
        /*0040*/ 	.word	0xffffffff


	//   ....[6]....
        /*0044*/ 	.word	0xffffffff


	//   ....[7]....
        /*0048*/ 	.word	0xffffffff


	//   ....[8]....
        /*004c*/ 	.word	0xffffffff


	//   ....[9]....
        /*0050*/ 	.word	0xffffffff


	//   ....[10]....
        /*0054*/ 	.word	0xffffffff


	//   ....[11]....
        /*0058*/ 	.word	0xffffffff


	//   ....[12]....
        /*005c*/ 	.word	0xffffffff


	//   ....[13]....
        /*0060*/ 	.word	0xffffffff


	//   ....[14]....
        /*0064*/ 	.word	0xffffffff


	//   ....[15]....
        /*0068*/ 	.word	0xffffffff


	//   ....[16]....
        /*006c*/ 	.word	0xffffffff


	//   ....[17]....
        /*0070*/ 	.word	0xffffffff


	//   ....[18]....
        /*0074*/ 	.word	0xffffffff


	//   ....[19]....
        /*0078*/ 	.word	0xffffffff


	//----- nvinfo : EIATTR_COOP_GROUP_INSTR_OFFSETS
	.align		4
.L_432:
        /*007c*/ 	.byte	0x04, 0x28
        /*007e*/ 	.short	(.L_434 - .L_433)


	//   ....[0]....
.L_433:
        /*0080*/ 	.word	0x00004f20


	//   ....[1]....
        /*0084*/ 	.word	0x00005050


	//   ....[2]....
        /*0088*/ 	.word	0x00005080


	//   ....[3]....
        /*008c*/ 	.word	0x000051c0


	//   ....[4]....
        /*0090*/ 	.word	0x00008bf0


	//   ....[5]....
        /*0094*/ 	.word	0x00008d80


	//   ....[6]....
        /*0098*/ 	.word	0x00008d90


	//   ....[7]....
        /*009c*/ 	.word	0x00008e20


	//   ....[8]....
        /*00a0*/ 	.word	0x0000d330


	//   ....[9]....
        /*00a4*/ 	.word	0x0000d450


	//   ....[10]....
        /*00a8*/ 	.word	0x0000d480


	//   ....[11]....
        /*00ac*/ 	.word	0x0000d530


	//   ....[12]....
        /*00b0*/ 	.word	0x00011660


	//   ....[13]....
        /*00b4*/ 	.word	0x00011750


	//   ....[14]....
        /*00b8*/ 	.word	0x00011890


	//   ....[15]....
        /*00bc*/ 	.word	0x000118b0


	//   ....[16]....
        /*00c0*/ 	.word	0x00013dc0


	//   ....[17]....
        /*00c4*/ 	.word	0x00013e00


	//   ....[18]....
        /*00c8*/ 	.word	0x00013f50


	//   ....[19]....
        /*00cc*/ 	.word	0x00013f90


	//----- nvinfo : EIATTR_VRC_CTA_INIT_COUNT
	.align		4
.L_434:
        /*00d0*/ 	.byte	0x02, 0x4a
	.zero		1
	.zero		1


	//----- nvinfo : EIATTR_EXIT_INSTR_OFFSETS
	.align		4
        /*00d4*/ 	.byte	0x04, 0x1c
        /*00d6*/ 	.short	(.L_436 - .L_435)


	//   ....[0]....
.L_435:
        /*00d8*/ 	.word	0x00000630


	//   ....[1]....
        /*00dc*/ 	.word	0x00001390


	//   ....[2]....
        /*00e0*/ 	.word	0x00001420


	//   ....[3]....
        /*00e4*/ 	.word	0x00015b90


	//   ....[4]....
        /*00e8*/ 	.word	0x00015cf0


	//   ....[5]....
        /*00ec*/ 	.word	0x00015d10


	//----- nvinfo : EIATTR_CRS_STACK_SIZE
	.align		4
.L_436:
        /*00f0*/ 	.byte	0x04, 0x1e
        /*00f2*/ 	.short	(.L_438 - .L_437)
.L_437:
        /*00f4*/ 	.word	0x00000000


	//----- nvinfo : EIATTR_CBANK_PARAM_SIZE
	.align		4
.L_438:
        /*00f8*/ 	.byte	0x03, 0x19
        /*00fa*/ 	.short	0x01d0


	//----- nvinfo : EIATTR_PARAM_CBANK
	.align		4
        /*00fc*/ 	.byte	0x04, 0x0a
        /*00fe*/ 	.short	(.L_440 - .L_439)
	.align		4
.L_439:
        /*0100*/ 	.word	index@(.nv.constant0._ZN5flash16flash_fwd_kernelI23Flash_fwd_kernel_traitsILi256ELi128ELi64ELi8ELb0ELb0EN7cutlass10bfloat16_tE19Flash_kernel_traitsILi256ELi128ELi64ELi8ES3_EELb1ELb1ELb0ELb1ELb0ELb0ELb0ELb0EEEvNS_16Flash_fwd_paramsE)
        /*0104*/ 	.short	0x0380
        /*0106*/ 	.short	0x01d0


	//----- nvinfo : EIATTR_SW_WAR
	.align		4
.L_440:
        /*0108*/ 	.byte	0x04, 0x36
        /*010a*/ 	.short	(.L_442 - .L_441)
.L_441:
        /*010c*/ 	.word	0x00000008
.L_442:


//--------------------- .nv.info._ZN5flash16flash_fwd_kernelI23Flash_fwd_kernel_traitsILi256ELi128ELi64ELi8ELb0ELb0EN7cutlass10bfloat16_tE19Flash_kernel_traitsILi256ELi128ELi64ELi8ES3_EELb1ELb1ELb0ELb0ELb0ELb0ELb0ELb1EEEvNS_16Flash_fwd_paramsE --------------------------
	.section	.nv.info._ZN5flash16flash_fwd_kernelI23Flash_fwd_kernel_traitsILi256ELi128ELi64ELi8ELb0ELb0EN7cutlass10bfloat16_tE19Flash_kernel_traitsILi256ELi128ELi64ELi8ES3_EELb1ELb1ELb0ELb0ELb0ELb0ELb0ELb1EEEvNS_16Flash_fwd_paramsE,"",@"SHT_CUDA_INFO"
	.sectionflags	@""
	.align	4


	//----- nvinfo : EIATTR_CUDA_API_VERSION
	.align		4
        /*0000*/ 	.byte	0x04, 0x37
        /*0002*/ 	.short	(.L_444 - .L_443)
.L_443:
        /*0004*/ 	.word	0x00000082


	//----- nvinfo : EIATTR_KPARAM_INFO
	.align		4
.L_444:
        /*0008*/ 	.byte	0x04, 0x17
        /*000a*/ 	.short	(.L_446 - .L_445)
.L_445:
        /*000c*/ 	.word	0x00000000
        /*0010*/ 	.short	0x0000
        /*0012*/ 	.short	0x0000
        /*0014*/ 	.byte	0x00, 0xf0, 0x41, 0x07


	//----- nvinfo : EIATTR_SPARSE_MMA_MASK
	.align		4
.L_446:
        /*0018*/ 	.byte	0x03, 0x50
        /*001a*/ 	.short	0x0000


	//----- nvinfo : EIATTR_MAXREG_COUNT
	.align		4
        /*001c*/ 	.byte	0x03, 0x1b
        /*001e*/ 	.short	0x00ff


	//----- nvinfo : EIATTR_NUM_BARRIERS
	.align		4
        /*0020*/ 	.byte	0x02, 0x4c
        /*0022*/ 	.byte	0x01
	.zero		1


	//----- nvinfo : EIATTR_ANNOTATIONS
	.align		4
        /*0024*/ 	.byte	0x04, 0x55
        /*0026*/ 	.short	(.L_448 - .L_447)


	//   ....[0]....
.L_447:
        /* <DEDUP_REMOVED lines=33> */
        /*022c*/ 	.byte	0xe0, 0x7e, 0x01, 0x00


	//----- nvinfo : EIATTR_MERCURY_ISA_VERSION
	.align		4
.L_448:
        /*0230*/ 	.byte	0x03, 0x5f
        /*0232*/ 	.short	0x0101


	//----- nvinfo : EIATTR_COOP_GROUP_MASK_REGIDS
	.align		4
        /*0234*/ 	.byte	0x04, 0x29
        /*0236*/ 	.short	(.L_450 - .L_449)


	//   ....[0]....
.L_449:
        /*0238*/ 	.word	0xffffffff


	//   ....[1]....
        /*023c*/ 	.word	0xffffffff


	//   ....[2]....
        /*0240*/ 	.word	0xffffffff


	//   ....[3]....
        /*0244*/ 	.word	0xffffffff


	//   ....[4]....
        /*0248*/ 	.word	0xffffffff


	//   ....[5]....
        /*024c*/ 	.word	0xffffffff


	//   ....[6]....
        /*0250*/ 	.word	0xffffffff


	//   ....[7]....
        /*0254*/ 	.word	0xffffffff


	//   ....[8]....
        /*0258*/ 	.word	0xffffffff


	//   ....[9]....
        /*025c*/ 	.word	0xffffffff


	//   ....[10]....
        /*0260*/ 	.word	0xffffffff


	//   ....[11]....
        /*0264*/ 	.word	0xffffffff


	//   ....[12]....
        /*0268*/ 	.word	0xffffffff


	//   ....[13]....
        /*026c*/ 	.word	0xffffffff


	//   ....[14]....
        /*0270*/ 	.word	0xffffffff


	//   ....[15]....
        /*0274*/ 	.word	0xffffffff


	//   ....[16]....
        /*0278*/ 	.word	0xffffffff


	//   ....[17]....
        /*027c*/ 	.word	0xffffffff


	//   ....[18]....
        /*0280*/ 	.word	0xffffffff


	//   ....[19]....
        /*0284*/ 	.word	0xffffffff


	//----- nvinfo : EIATTR_COOP_GROUP_INSTR_OFFSETS
	.align		4
.L_450:
        /*0288*/ 	.byte	0x04, 0x28
        /*028a*/ 	.short	(.L_452 - .L_451)


	//   ....[0]....
.L_451:
        /*028c*/ 	.word	0x00004930


	//   ....[1]....
        /*0290*/ 	.word	0x00004c00


	//   ....[2]....
        /*0294*/ 	.word	0x00004d60


	//   ....[3]....
        /*0298*/ 	.word	0x00004f10


	//   ....[4]....
        /*029c*/ 	.word	0x00009050


	//   ....[5]....
        /*02a0*/ 	.word	0x000091e0


	//   ....[6]....
        /*02a4*/ 	.word	0x000093a0


	//   ....[7]....
        /*02a8*/ 	.word	0x000094a0


	//   ....[8]....
        /*02ac*/ 	.word	0x0000e180


	//   ....[9]....
        /*02b0*/ 	.word	0x0000e310


	//   ....[10]....
        /*02b4*/ 	.word	0x0000e320


	//   ....[11]....
        /*02b8*/ 	.word	0x0000e3f0


	//   ....[12]....
        /*02bc*/ 	.word	0x00013240


	//   ....[13]....
        /*02c0*/ 	.word	0x00013270


	//   ....[14]....
        /*02c4*/ 	.word	0x00013410


	//   ....[15]....
        /*02c8*/ 	.word	0x00013480


	//   ....[16]....
        /*02cc*/ 	.word	0x00016860


	//   ....[17]....
        /*02d0*/ 	.word	0x00016870


	//   ....[18]....
        /*02d4*/ 	.word	0x000168c0


	//   ....[19]....
        /*02d8*/ 	.word	0x000168e0


	//----- nvinfo : EIATTR_VRC_CTA_INIT_COUNT
	.align		4
.L_452:
        /*02dc*/ 	.byte	0x02, 0x4a
	.zero		1
	.zero		1


	//----- nvinfo : EIATTR_EXIT_INSTR_OFFSETS
	.align		4
        /*02e0*/ 	.byte	0x04, 0x1c
        /*02e2*/ 	.short	(.L_454 - .L_453)


	//   ....[0]....
.L_453:
        /*02e4*/ 	.word	0x00000640


	//   ....[1]....
        /*02e8*/ 	.word	0x000013b0


	//   ....[2]....
        /*02ec*/ 	.word	0x00001440


	//   ....[3]....
        /*02f0*/ 	.word	0x00018530


	//   ....[4]....
        /*02f4*/ 	.word	0x00018690


	//   ....[5]....
        /*02f8*/ 	.word	0x000186b0


	//----- nvinfo : EIATTR_CRS_STACK_SIZE
	.align		4
.L_454:
        /*02fc*/ 	.byte	0x04, 0x1e
        /*02fe*/ 	.short	(.L_456 - .L_455)
.L_455:
        /*0300*/ 	.word	0x00000000


	//----- nvinfo : EIATTR_CBANK_PARAM_SIZE
	.align		4
.L_456:
        /*0304*/ 	.byte	0x03, 0x19
        /*0306*/ 	.short	0x01d0


	//----- nvinfo : EIATTR_PARAM_CBANK
	.align		4
        /*0308*/ 	.byte	0x04, 0x0a
        /*030a*/ 	.short	(.L_458 - .L_457)
	.align		4
.L_457:
        /*030c*/ 	.word	index@(.nv.constant0._ZN5flash16flash_fwd_kernelI23Flash_fwd_kernel_traitsILi256ELi128ELi64ELi8ELb0ELb0EN7cutlass10bfloat16_tE19Flash_kernel_traitsILi256ELi128ELi64ELi8ES3_EELb1ELb1ELb0ELb0ELb0ELb0ELb0ELb1EEEvNS_16Flash_fwd_paramsE)
        /*0310*/ 	.short	0x0380
        /*0312*/ 	.short	0x01d0


	//----- nvinfo : EIATTR_SW_WAR
	.align		4
.L_458:
        /*0314*/ 	.byte	0x04, 0x36
        /*0316*/ 	.short	(.L_460 - .L_459)
.L_459:
        /*0318*/ 	.word	0x00000008
.L_460:


//--------------------- .nv.info._ZN5flash16flash_fwd_kernelI23Flash_fwd_kernel_traitsILi256ELi128ELi64ELi8ELb0ELb0EN7cutlass10bfloat16_tE19Flash_kernel_traitsILi256ELi128ELi64ELi8ES3_EELb0ELb1ELb0ELb0ELb0ELb0ELb1ELb0EEEvNS_16Flash_fwd_paramsE --------------------------
	.section	.nv.info._ZN5flash16flash_fwd_kernelI23Flash_fwd_kernel_traitsILi256ELi128ELi64ELi8ELb0ELb0EN7cutlass10bfloat16_tE19Flash_kernel_traitsILi256ELi128ELi64ELi8ES3_EELb0ELb1ELb0ELb0ELb0ELb0ELb1ELb0EEEvNS_16Flash_fwd_paramsE,"",@"SHT_CUDA_INFO"
	.sectionflags	@""
	.align	4


	//----- nvinfo : EIATTR_CUDA_API_VERSION
	.align		4
        /*0000*/ 	.byte	0x04, 0x37
        /*0002*/ 	.short	(.L_462 - .L_461)
.L_461:
        /*0004*/ 	.word	0x00000082


	//----- nvinfo : EIATTR_KPARAM_INFO
	.align		4
.L_462:
        /*0008*/ 	.byte	0x04, 0x17
        /*000a*/ 	.short	(.L_464 - .L_463)
.L_463:
        /*000c*/ 	.word	0x00000000
        /*0010*/ 	.short	0x0000
        /*0012*/ 	.short	0x0000
        /*0014*/ 	.byte	0x00, 0xf0, 0x41, 0x07


	//----- nvinfo : EIATTR_SPARSE_MMA_MASK
	.align		4
.L_464:
        /*0018*/ 	.byte	0x03, 0x50
        /*001a*/ 	.short	0x0000


	//----- nvinfo : EIATTR_MAXREG_COUNT
	.align		4
        /*001c*/ 	.byte	0x03, 0x1b
        /*001e*/ 	.short	0x00ff


	//----- nvinfo : EIATTR_NUM_BARRIERS
	.align		4
        /*0020*/ 	.byte	0x02, 0x4c
        /*0022*/ 	.byte	0x01
	.zero		1


	//----- nvinfo : EIATTR_MERCURY_ISA_VERSION
	.align		4
        /*0024*/ 	.byte	0x03, 0x5f
        /*0026*/ 	.short	0x0101


	//----- nvinfo : EIATTR_COOP_GROUP_MASK_REGIDS
	.align		4
        /*0028*/ 	.byte	0x04, 0x29
        /*002a*/ 	.short	(.L_466 - .L_465)


	//   ....[0]....
.L_465:
        /*002c*/ 	.word	0xffffffff


	//   ....[1]....
        /*0030*/ 	.word	0xffffffff


	//   ....[2]....
        /*0034*/ 	.word	0xffffffff


	//   ....[3]....
        /*0038*/ 	.word	0xffffffff


	//   ....[4]....
        /*003c*/ 	.word	0xffffffff


	//   ....[5]....
        /*0040*/ 	.word	0xffffffff


	//   ....[6]....
        /*0044*/ 	.word	0xffffffff


	//   ....[7]....
        /*0048*/ 	.word	0xffffffff


	//   ....[8]....
        /*004c*/ 	.word	0xffffffff


	//   ....[9]....
        /*0050*/ 	.word	0xffffffff


	//   ....[10]....
        /*0054*/ 	.word	0xffffffff


	//   ....[11]....
        /*0058*/ 	.word	0xffffffff


	//   ....[12]....
        /*005c*/ 	.word	0xffffffff


	//   ....[13]....
        /*0060*/ 	.word	0xffffffff


	//   ....[14]....
        /*0064*/ 	.word	0xffffffff


	//   ....[15]....
        /*0068*/ 	.word	0xffffffff


	//   ....[16]....
        /*006c*/ 	.word	0xffffffff


	//   ....[17]....
        /*0070*/ 	.word	0xffffffff


	//   ....[18]....
        /*0074*/ 	.word	0xffffffff


	//   ....[19]....
        /*0078*/ 	.word	0xffffffff


	//----- nvinfo : EIATTR_COOP_GROUP_INSTR_OFFSETS
	.align		4
.L_466:
        /*007c*/ 	.byte	0x04, 0x28
        /*007e*/ 	.short	(.L_468 - .L_467)


	//   ....[0]....
.L_467:
        /*0080*/ 	.word	0x00004b60


	//   ....[1]....
        /*0084*/ 	.word	0x00004ca0


	//   ....[2]....
        /*0088*/ 	.word	0x00004cc0


	//   ....[3]....
        /*008c*/ 	.word	0x00004db0


	//   ....[4]....
        /*0090*/ 	.word	0x000080b0


	//   ....[5]....
        /*0094*/ 	.word	0x00008100


	//   ....[6]....
        /*0098*/ 	.word	0x00008120


	//   ....[7]....
        /*009c*/ 	.word	0x00008140


	//   ....[8]....
        /*00a0*/ 	.word	0x0000bd60


	//   ....[9]....
        /*00a4*/ 	.word	0x0000be10


	//   ....[10]....
        /*00a8*/ 	.word	0x0000be60


	//   ....[11]....
        /*00ac*/ 	.word	0x0000be80


	//   ....[12]....
        /*00b0*/ 	.word	0x0000f760


	//   ....[13]....
        /*00b4*/ 	.word	0x0000f7e0


	//   ....[14]....
        /*00b8*/ 	.word	0x0000f850


	//   ....[15]....
        /*00bc*/ 	.word	0x0000f860


	//   ....[16]....
        /*00c0*/ 	.word	0x00011440


	//   ....[17]....
        /*00c4*/ 	.word	0x00011480


	//   ....[18]....
        /*00c8*/ 	.word	0x00011530


	//   ....[19]....
        /*00cc*/ 	.word	0x00011560


	//----- nvinfo : EIATTR_VRC_CTA_INIT_COUNT
	.align		4
.L_468:
        /*00d0*/ 	.byte	0x02, 0x4a
	.zero		1
	.zero		1


	//----- nvinfo : EIATTR_EXIT_INSTR_OFFSETS
	.align		4
        /*00d4*/ 	.byte	0x04, 0x1c
        /*00d6*/ 	.short	(.L_470 - .L_469)


	//   ....[0]....
.L_469:
        /*00d8*/ 	.word	0x000004a0


	//   ....[1]....
        /*00dc*/ 	.word	0x00001220


	//   ....[2]....
        /*00e0*/ 	.word	0x000012b0


	//   ....[3]....
        /*00e4*/ 	.word	0x000131f0


	//   ....[4]....
        /*00e8*/ 	.word	0x00013350


	//   ....[5]....
        /*00ec*/ 	.word	0x00013370


	//----- nvinfo : EIATTR_CRS_STACK_SIZE
	.align		4
.L_470:
        /*00f0*/ 	.byte	0x04, 0x1e
        /*00f2*/ 	.short	(.L_472 - .L_471)
.L_471:
        /*00f4*/ 	.word	0x00000000


	//----- nvinfo : EIATTR_CBANK_PARAM_SIZE
	.align		4
.L_472:
        /*00f8*/ 	.byte	0x03, 0x19
        /*00fa*/ 	.short	0x01d0


	//----- nvinfo : EIATTR_PARAM_CBANK
	.align		4
        /*00fc*/ 	.byte	0x04, 0x0a
        /*00fe*/ 	.short	(.L_474 - .L_473)
	.align		4
.L_473:
        /*0100*/ 	.word	index@(.nv.constant0._ZN5flash16flash_fwd_kernelI23Flash_fwd_kernel_traitsILi256ELi128ELi64ELi8ELb0ELb0EN7cutlass10bfloat16_tE19Flash_kernel_traitsILi256ELi128ELi64ELi8ES3_EELb0ELb1ELb0ELb0ELb0ELb0ELb1ELb0EEEvNS_16Flash_fwd_paramsE)
        /*0104*/ 	.short	0x0380
        /*0106*/ 	.short	0x01d0


	//----- nvinfo : EIATTR_SW_WAR
	.align		4
.L_474:
        /*0108*/ 	.byte	0x04, 0x36
        /*010a*/ 	.short	(.L_476 - .L_475)
.L_475:
        /*010c*/ 	.word	0x00000008
.L_476:


//--------------------- .nv.info._ZN5flash16flash_fwd_kernelI23Flash_fwd_kernel_traitsILi256ELi128ELi64ELi8ELb0ELb0EN7cutlass10bfloat16_tE19Flash_kernel_traitsILi256ELi128ELi64ELi8ES3_EELb1ELb1ELb0ELb1ELb0ELb0ELb0ELb1EEEvNS_16Flash_fwd_paramsE --------------------------
	.section	.nv.info._ZN5flash16flash_fwd_kernelI23Flash_fwd_kernel_traitsILi256ELi128ELi64ELi8ELb0ELb0EN7cutlass10bfloat16_tE19Flash_kernel_traitsILi256ELi128ELi64ELi8ES3_EELb1ELb1ELb0ELb1ELb0ELb0ELb0ELb1EEEvNS_16Flash_fwd_paramsE,"",@"SHT_CUDA_INFO"
	.sectionflags	@""
	.align	4


	//----- nvinfo : EIATTR_CUDA_API_VERSION
	.align		4
        /*0000*/ 	.byte	0x04, 0x37
        /*0002*/ 	.short	(.L_478 - .L_477)
.L_477:
        /*0004*/ 	.word	0x00000082


	//----- nvinfo : EIATTR_KPARAM_INFO
	.align		4
.L_478:
        /*0008*/ 	.byte	0x04, 0x17
        /*000a*/ 	.short	(.L_480 - .L_479)
.L_479:
        /*000c*/ 	.word	0x00000000
        /*0010*/ 	.short	0x0000
        /*0012*/ 	.short	0x0000
        /*0014*/ 	.byte	0x00, 0xf0, 0x41, 0x07


	//----- nvinfo : EIATTR_SPARSE_MMA_MASK
	.align		4
.L_480:
        /*0018*/ 	.byte	0x03, 0x50
        /*001a*/ 	.short	0x0000


	//----- nvinfo : EIATTR_MAXREG_COUNT
	.align		4
        /*001c*/ 	.byte	0x03, 0x1b
        /*001e*/ 	.short	0x00ff


	//----- nvinfo : EIATTR_NUM_BARRIERS
	.align		4
        /*0020*/ 	.byte	0x02, 0x4c
        /*0022*/ 	.byte	0x01
	.zero		1


	//----- nvinfo : EIATTR_ANNOTATIONS
	.align		4
        /*0024*/ 	.byte	0x04, 0x55
        /*0026*/ 	.short	(.L_482 - .L_481)


	//   ....[0]....
.L_481:
        /* <DEDUP_REMOVED lines=30> */


	//----- nvinfo : EIATTR_MERCURY_ISA_VERSION
	.align		4
.L_482:
        /*01f0*/ 	.byte	0x03, 0x5f
        /*01f2*/ 	.short	0x0101


	//----- nvinfo : EIATTR_COOP_GROUP_MASK_REGIDS
	.align		4
        /*01f4*/ 	.byte	0x04, 0x29
        /*01f6*/ 	.short	(.L_484 - .L_483)


	//   ....[0]....
.L_483:
        /*01f8*/ 	.word	0xffffffff


	//   ....[1]....
        /*01fc*/ 	.word	0xffffffff


	//   ....[2]....
        /*0200*/ 	.word	0xffffffff


	//   ....[3]....
        /*0204*/ 	.word	0xffffffff


	//   ....[4]....
        /*0208*/ 	.word	0xffffffff


	//   ....[5]....
        /*020c*/ 	.word	0xffffffff


	//   ....[6]....
        /*0210*/ 	.word	0xffffffff


	//   ....[7]....
        /*0214*/ 	.word	0xffffffff


	//   ....[8]....
        /*0218*/ 	.word	0xffffffff


	//   ....[9]....
        /*021c*/ 	.word	0xffffffff


	//   ....[10]....
        /*0220*/ 	.word	0xffffffff


	//   ....[11]....
        /*0224*/ 	.word	0xffffffff


	//   ....[12]....
        /*0228*/ 	.word	0xffffffff


	//   ....[13]....
        /*022c*/ 	.word	0xffffffff


	//   ....[14]....
        /*0230*/ 	.word	0xffffffff


	//   ....[15]....
        /*0234*/ 	.word	0xffffffff


	//   ....[16]....
        /*0238*/ 	.word	0xffffffff


	//   ....[17]....
        /*023c*/ 	.word	0xffffffff


	//   ....[18]....
        /*0240*/ 	.word	0xffffffff


	//   ....[19]....
        /*0244*/ 	.word	0xffffffff


	//----- nvinfo : EIATTR_COOP_GROUP_INSTR_OFFSETS
	.align		4
.L_484:
        /*0248*/ 	.byte	0x04, 0x28
        /*024a*/ 	.short	(.L_486 - .L_485)


	//   ....[0]....
.L_485:
        /*024c*/ 	.word	0x00004f40


	//   ....[1]....
        /*0250*/ 	.word	0x00005150


	//   ....[2]....
        /*0254*/ 	.word	0x00005220


	//   ....[3]....
        /*0258*/ 	.word	0x000053c0


	//   ....[4]....
        /*025c*/ 	.word	0x000098f0


	//   ....[5]....
        /*0260*/ 	.word	0x00009ab0


	//   ....[6]....
        /*0264*/ 	.word	0x00009c60


	//   ....[7]....
        /*0268*/ 	.word	0x00009d50


	//   ....[8]....
        /*026c*/ 	.word	0x0000ed50


	//   ....[9]....
        /*0270*/ 	.word	0x0000ee60


	//   ....[10]....
        /*0274*/ 	.word	0x0000f020


	//   ....[11]....
        /*0278*/ 	.word	0x0000f190


	//   ....[12]....
        /*027c*/ 	.word	0x00014150


	//   ....[13]....
        /*0280*/ 	.word	0x00014160


	//   ....[14]....
        /*0284*/ 	.word	0x000141c0


	//   ....[15]....
        /*0288*/ 	.word	0x000141e0


	//   ....[16]....
        /*028c*/ 	.word	0x00017870


	//   ....[17]....
        /*0290*/ 	.word	0x00017880


	//   ....[18]....
        /*0294*/ 	.word	0x000178d0


	//   ....[19]....
        /*0298*/ 	.word	0x000178f0


	//----- nvinfo : EIATTR_VRC_CTA_INIT_COUNT
	.align		4
.L_486:
        /*029c*/ 	.byte	0x02, 0x4a
	.zero		1
	.zero		1


	//----- nvinfo : EIATTR_EXIT_INSTR_OFFSETS
	.align		4
        /*02a0*/ 	.byte	0x04, 0x1c
        /*02a2*/ 	.short	(.L_488 - .L_487)


	//   ....[0]....
.L_487:
        /*02a4*/ 	.word	0x00000660


	//   ....[1]....
        /*02a8*/ 	.word	0x000013d0


	//   ....[2]....
        /*02ac*/ 	.word	0x00001460


	//   ....[3]....
        /*02b0*/ 	.word	0x00019520


	//   ....[4]....
        /*02b4*/ 	.word	0x00019680


	//   ....[5]....
        /*02b8*/ 	.word	0x000196a0


	//----- nvinfo : EIATTR_CRS_STACK_SIZE
	.align		4
.L_488:
        /*02bc*/ 	.byte	0x04, 0x1e
        /*02be*/ 	.short	(.L_490 - .L_489)
.L_489:
        /*02c0*/ 	.word	0x00000000


	//----- nvinfo : EIATTR_CBANK_PARAM_SIZE
	.align		4
.L_490:
        /*02c4*/ 	.byte	0x03, 0x19
        /*02c6*/ 	.short	0x01d0


	//----- nvinfo : EIATTR_PARAM_CBANK
	.align		4
        /*02c8*/ 	.byte	0x04, 0x0a
        /*02ca*/ 	.short	(.L_492 - .L_491)
	.align		4
.L_491:
        /*02cc*/ 	.word	index@(.nv.constant0._ZN5flash16flash_fwd_kernelI23Flash_fwd_kernel_traitsILi256ELi128ELi64ELi8ELb0ELb0EN7cutlass10bfloat16_tE19Flash_kernel_traitsILi256ELi128ELi64ELi8ES3_EELb1ELb1ELb0ELb1ELb0ELb0ELb0ELb1EEEvNS_16Flash_fwd_paramsE)
        /*02d0*/ 	.short	0x0380
        /*02d2*/ 	.short	0x01d0


	//----- nvinfo : EIATTR_SW_WAR
	.align		4
.L_492:
        /*02d4*/ 	.byte	0x04, 0x36
        /*02d6*/ 	.short	(.L_494 - .L_493)
.L_493:
        /*02d8*/ 	.word	0x00000008
.L_494:


//--------------------- .nv.info._ZN5flash16flash_fwd_kernelI23Flash_fwd_kernel_traitsILi256ELi128ELi64ELi8ELb0ELb0EN7cutlass10bfloat16_tE19Flash_kernel_traitsILi256ELi128ELi64ELi8ES3_EELb0ELb1ELb0ELb1ELb0ELb0ELb1ELb0EEEvNS_16Flash_fwd_paramsE --------------------------
	.section	.nv.info._ZN5flash16flash_fwd_kernelI23Flash_fwd_kernel_traitsILi256ELi128ELi64ELi8ELb0ELb0EN7cutlass10bfloat16_tE19Flash_kernel_traitsILi256ELi128ELi64ELi8ES3_EELb0ELb1ELb0ELb1ELb0ELb0ELb1ELb0EEEvNS_16Flash_fwd_paramsE,"",@"SHT_CUDA_INFO"
	.sectionflags	@""
	.align	4


	//----- nvinfo : EIATTR_CUDA_API_VERSION
	.align		4
        /*0000*/ 	.byte	0x04, 0x37
        /*0002*/ 	.short	(.L_496 - .L_495)
.L_495:
        /*0004*/ 	.word	0x00000082


	//----- nvinfo : EIATTR_KPARAM_INFO
	.align		4
.L_496:
        /*0008*/ 	.byte	0x04, 0x17
        /*000a*/ 	.short	(.L_498 - .L_497)
.L_497:
        /*000c*/ 	.word	0x00000000
        /*0010*/ 	.short	0x0000
        /*0012*/ 	.short	0x0000
        /*0014*/ 	.byte	0x00, 0xf0, 0x41, 0x07


	//----- nvinfo : EIATTR_SPARSE_MMA_MASK
	.align		4
.L_498:
        /*0018*/ 	.byte	0x03, 0x50
        /*001a*/ 	.short	0x0000


	//----- nvinfo : EIATTR_MAXREG_COUNT
	.align		4
        /*001c*/ 	.byte	0x03, 0x1b
        /*001e*/ 	.short	0x00ff


	//----- nvinfo : EIATTR_NUM_BARRIERS
	.align		4
        /*0020*/ 	.byte	0x02, 0x4c
        /*0022*/ 	.byte	0x01
	.zero		1


	//----- nvinfo : EIATTR_MERCURY_ISA_VERSION
	.align		4
        /*0024*/ 	.byte	0x03, 0x5f
        /*0026*/ 	.short	0x0101


	//----- nvinfo : EIATTR_COOP_GROUP_MASK_REGIDS
	.align		4
        /*0028*/ 	.byte	0x04, 0x29
        /*002a*/ 	.short	(.L_500 - .L_499)


	//   ....[0]....
.L_499:
        /*002c*/ 	.word	0xffffffff


	//   ....[1]....
        /*0030*/ 	.word	0xffffffff


	//   ....[2]....
        /*0034*/ 	.word	0xffffffff


	//   ....[3]....
        /*0038*/ 	.word	0xffffffff


	//   ....[4]....
        /*003c*/ 	.word	0xffffffff


	//   ....[5]....
        /*0040*/ 	.word	0xffffffff


	//   ....[6]....
        /*0044*/ 	.word	0xffffffff


	//   ....[7]....
        /*0048*/ 	.word	0xffffffff


	//   ....[8]....
        /*004c*/ 	.word	0xffffffff


	//   ....[9]....
        /*0050*/ 	.word	0xffffffff


	//   ....[10]....
        /*0054*/ 	.word	0xffffffff


	//   ....[11]....
        /*0058*/ 	.word	0xffffffff


	//   ....[12]....
        /*005c*/ 	.word	0xffffffff


	//   ....[13]....
        /*0060*/ 	.word	0xffffffff


	//   ....[14]....
        /*0064*/ 	.word	0xffffffff


	//   ....[15]....
        /*0068*/ 	.word	0xffffffff


	//   ....[16]....
        /*006c*/ 	.word	0xffffffff


	//   ....[17]....
        /*0070*/ 	.word	0xffffffff


	//   ....[18]....
        /*0074*/ 	.word	0xffffffff


	//   ....[19]....
        /*0078*/ 	.word	0xffffffff


	//----- nvinfo : EIATTR_COOP_GROUP_INSTR_OFFSETS
	.align		4
.L_500:
        /*007c*/ 	.byte	0x04, 0x28
        /*007e*/ 	.short	(.L_502 - .L_501)


	//   ....[0]....
.L_501:
        /*0080*/ 	.word	0x00005020


	//   ....[1]....
        /*0084*/ 	.word	0x00005140


	//   ....[2]....
        /*0088*/ 	.word	0x00005150


	//   ....[3]....
        /*008c*/ 	.word	0x000051d0


	//   ....[4]....
        /*0090*/ 	.word	0x000087a0


	//   ....[5]....
        /*0094*/ 	.word	0x00008870


	//   ....[6]....
        /*0098*/ 	.word	0x00008890


	//   ....[7]....
        /*009c*/ 	.word	0x000088b0


	//   ....[8]....
        /*00a0*/ 	.word	0x0000c780


	//   ....[9]....
        /*00a4*/ 	.word	0x0000c830


	//   ....[10]....
        /*00a8*/ 	.word	0x0000c850


	//   ....[11]....
        /*00ac*/ 	.word	0x0000c870


	//   ....[12]....
        /*00b0*/ 	.word	0x000105c0


	//   ....[13]....
        /*00b4*/ 	.word	0x00010640


	//   ....[14]....
        /*00b8*/ 	.word	0x00010680


	//   ....[15]....
        /*00bc*/ 	.word	0x000106a0


	//   ....[16]....
        /*00c0*/ 	.word	0x000122a0


	//   ....[17]....
        /*00c4*/ 	.word	0x000122e0


	//   ....[18]....
        /*00c8*/ 	.word	0x000123a0


	//   ....[19]....
        /*00cc*/ 	.word	0x000123d0


	//----- nvinfo : EIATTR_VRC_CTA_INIT_COUNT
	.align		4
.L_502:
        /*00d0*/ 	.byte	0x02, 0x4a
	.zero		1
	.zero		1


	//----- nvinfo : EIATTR_EXIT_INSTR_OFFSETS
	.align		4
        /*00d4*/ 	.byte	0x04, 0x1c
        /*00d6*/ 	.short	(.L_504 - .L_503)


	//   ....[0]....
.L_503:
        /*00d8*/ 	.word	0x000004a0


	//   ....[1]....
        /*00dc*/ 	.word	0x00001220


	//   ....[2]....
        /*00e0*/ 	.word	0x000012b0


	//   ....[3]....
        /*00e4*/ 	.word	0x00014050


	//   ....[4]....
        /*00e8*/ 	.word	0x000141b0


	//   ....[5]....
        /*00ec*/ 	.word	0x000141d0


	//----- nvinfo : EIATTR_CRS_STACK_SIZE
	.align		4
.L_504:
        /*00f0*/ 	.byte	0x04, 0x1e
        /*00f2*/ 	.short	(.L_506 - .L_505)
.L_505:
        /*00f4*/ 	.word	0x00000000


	//----- nvinfo : EIATTR_CBANK_PARAM_SIZE
	.align		4
.L_506:
        /*00f8*/ 	.byte	0x03, 0x19
        /*00fa*/ 	.short	0x01d0


	//----- nvinfo : EIATTR_PARAM_CBANK
	.align		4
        /*00fc*/ 	.byte	0x04, 0x0a
        /*00fe*/ 	.short	(.L_508 - .L_507)
	.align		4
.L_507:
        /*0100*/ 	.word	index@(.nv.constant0._ZN5flash16flash_fwd_kernelI23Flash_fwd_kernel_traitsILi256ELi128ELi64ELi8ELb0ELb0EN7cutlass10bfloat16_tE19Flash_kernel_traitsILi256ELi128ELi64ELi8ES3_EELb0ELb1ELb0ELb1ELb0ELb0ELb1ELb0EEEvNS_16Flash_fwd_paramsE)
        /*0104*/ 	.short	0x0380
        /*0106*/ 	.short	0x01d0


	//----- nvinfo : EIATTR_SW_WAR
	.align		4
.L_508:
        /*0108*/ 	.byte	0x04, 0x36
        /*010a*/ 	.short	(.L_510 - .L_509)
.L_509:
        /*010c*/ 	.word	0x00000008
.L_510:


//--------------------- .nv.callgraph             --------------------------
	.section	.nv.callgraph,"",@"SHT_CUDA_CALLGRAPH"
	.align	4
	.sectionentsize	8
	.align		4
        /*0000*/ 	.word	0x00000000
	.align		4
        /*0004*/ 	.word	0xffffffff
	.align		4
        /*0008*/ 	.word	0x00000000
	.align		4
        /*000c*/ 	.word	0xfffffffe
	.align		4
        /*0010*/ 	.word	0x00000000
	.align		4
        /*0014*/ 	.word	0xfffffffd
	.align		4
        /*0018*/ 	.word	0x00000000
	.align		4
        /*001c*/ 	.word	0xfffffffc


//--------------------- .nv.constant4             --------------------------
	.section	.nv.constant4,"a",@progbits
	.align	8
	.align		8
.nv.constant4:
        /*0000*/ 	.dword	_ZN73_INTERNAL_421c16ac_37_flash_fwd_hdim256_bf16_causal_sm80_cu_60c5005d_28314cuda3std3__45__cpo5beginE
	.align		8
        /*0008*/ 	.dword	_ZN73_INTERNAL_421c16ac_37_flash_fwd_hdim256_bf16_causal_sm80_cu_60c5005d_28314cuda3std3__45__cpo3endE
	.align		8
        /*0010*/ 	.dword	_ZN73_INTERNAL_421c16ac_37_flash_fwd_hdim256_bf16_causal_sm80_cu_60c5005d_28314cuda3std3__45__cpo6cbeginE
	.align		8
        /*0018*/ 	.dword	_ZN73_INTERNAL_421c16ac_37_flash_fwd_hdim256_bf16_causal_sm80_cu_60c5005d_28314cuda3std3__45__cpo4cendE
	.align		8
        /*0020*/ 	.dword	_ZN73_INTERNAL_421c16ac_37_flash_fwd_hdim256_bf16_causal_sm80_cu_60c5005d_28314cuda3std3__475_GLOBAL__N__421c16ac_37_flash_fwd_hdim256_bf16_causal_sm80_cu_60c5005d_28316ignoreE
	.align		8
        /*0028*/ 	.dword	_ZN73_INTERNAL_421c16ac_37_flash_fwd_hdim256_bf16_causal_sm80_cu_60c5005d_28314cuda3std3__419piecewise_constructE
	.align		8
        /*0030*/ 	.dword	_ZN73_INTERNAL_421c16ac_37_flash_fwd_hdim256_bf16_causal_sm80_cu_60c5005d_28314cuda3std3__48in_placeE
	.align		8
        /*0038*/ 	.dword	_ZN73_INTERNAL_421c16ac_37_flash_fwd_hdim256_bf16_causal_sm80_cu_60c5005d_28314cuda3std6ranges3__45__cpo4swapE
	.align		8
        /*0040*/ 	.dword	_ZN73_INTERNAL_421c16ac_37_flash_fwd_hdim256_bf16_causal_sm80_cu_60c5005d_28314cuda3std6ranges3__45__cpo9iter_moveE
	.align		8
        /*0048*/ 	.dword	_ZN73_INTERNAL_421c16ac_37_flash_fwd_hdim256_bf16_causal_sm80_cu_60c5005d_28314cute7productE
	.align		8
        /*0050*/ 	.dword	_ZN73_INTERNAL_421c16ac_37_flash_fwd_hdim256_bf16_causal_sm80_cu_60c5005d_28314cute1_E


//--------------------- .text._ZN5flash16flash_fwd_kernelI23Flash_fwd_kernel_traitsILi256ELi64ELi64ELi4ELb0ELb0EN7cutlass10bfloat16_tE19Flash_kernel_traitsILi256ELi64ELi64ELi4ES3_EELb0ELb1ELb0ELb0ELb0ELb1ELb0ELb0EEEvNS_16Flash_fwd_paramsE --------------------------
	.section	.text._ZN5flash16flash_fwd_kernelI23Flash_fwd_kernel_traitsILi256ELi64ELi64ELi4ELb0ELb0EN7cutlass10bfloat16_tE19Flash_kernel_traitsILi256ELi64ELi64ELi4ES3_EELb0ELb1ELb0ELb0ELb0ELb1ELb0ELb0EEEvNS_16Flash_fwd_paramsE,"ax",@progbits
	.align	128
        .global         _ZN5flash16flash_fwd_kernelI23Flash_fwd_kernel_traitsILi256ELi64ELi64ELi4ELb0ELb0EN7cutlass10bfloat16_tE19Flash_kernel_traitsILi256ELi64ELi64ELi4ES3_EELb0ELb1ELb0ELb0ELb0ELb1ELb0ELb0EEEvNS_16Flash_fwd_paramsE
        .type           _ZN5flash16flash_fwd_kernelI23Flash_fwd_kernel_traitsILi256ELi64ELi64ELi4ELb0ELb0EN7cutlass10bfloat16_tE19Flash_kernel_traitsILi256ELi64ELi64ELi4ES3_EELb0ELb1ELb0ELb0ELb0ELb1ELb0ELb0EEEvNS_16Flash_fwd_paramsE,@function
        .size           _ZN5flash16flash_fwd_kernelI23Flash_fwd_kernel_traitsILi256ELi64ELi64ELi4ELb0ELb0EN7cutlass10bfloat16_tE19Flash_kernel_traitsILi256ELi64ELi64ELi4ES3_EELb0ELb1ELb0ELb0ELb0ELb1ELb0ELb0EEEvNS_16Flash_fwd_paramsE,(.L_x_1183 - _ZN5flash16flash_fwd_kernelI23Flash_fwd_kernel_traitsILi256ELi64ELi64ELi4ELb0ELb0EN7cutlass10bfloat16_tE19Flash_kernel_traitsILi256ELi64ELi64ELi4ES3_EELb0ELb1ELb0ELb0ELb0ELb1ELb0ELb0EEEvNS_16Flash_fwd_paramsE)
        .other          _ZN5flash16flash_fwd_kernelI23Flash_fwd_kernel_traitsILi256ELi64ELi64ELi4ELb0ELb0EN7cutlass10bfloat16_tE19Flash_kernel_traitsILi256ELi64ELi64ELi4ES3_EELb0ELb1ELb0ELb0ELb0ELb1ELb0ELb0EEEvNS_16Flash_fwd_paramsE,@"STO_CUDA_ENTRY STV_DEFAULT"
_ZN5flash16flash_fwd_kernelI23Flash_fwd_kernel_traitsILi256ELi64ELi64ELi4ELb0ELb0EN7cutlass10bfloat16_tE19Flash_kernel_traitsILi256ELi64ELi64ELi4ES3_EELb0ELb1ELb0ELb0ELb0ELb1ELb0ELb0EEEvNS_16Flash_fwd_paramsE:
.text._ZN5flash16flash_fwd_kernelI23Flash_fwd_kernel_traitsILi256ELi64ELi64ELi4ELb0ELb0EN7cutlass10bfloat16_tE19Flash_kernel_traitsILi256ELi64ELi64ELi4ES3_EELb0ELb1ELb0ELb0ELb0ELb1ELb0ELb0EEEvNS_16Flash_fwd_paramsE:
[----:B------:R-:W-:Y:S01]  /*0000*/  LDC R1, c[0x0][0x37c] ;  /* 0x0000df00ff017b82 */ /* 0x000fe20000000800 */
[----:B------:R-:W1:Y:S07]  /*0010*/  LDCU.64 UR10, c[0x0][0x460] ;  /* 0x00008c00ff0a77ac */ /* 0x000e6e0008000a00 */
[----:B------:R-:W2:Y:S01]  /*0020*/  S2UR UR19, SR_CTAID.Y ;  /* 0x00000000001379c3 */ /* 0x000ea20000002600 */
[----:B------:R-:W3:Y:S01]  /*0030*/  LDCU.64 UR8, c[0x0][0x470] ;  /* 0x00008e00ff0877ac */ /* 0x000ee20008000a00 */
[----:B------:R-:W2:Y:S01]  /*0040*/  LDCU.64 UR16, c[0x0][0x460] ;  /* 0x00008c00ff1077ac */ /* 0x000ea20008000a00 */
[----:B------:R-:W4:Y:S01]  /*0050*/  LDCU.U8 UR12, c[0x0][0x532] ;  /* 0x0000a640ff0c77ac */ /* 0x000f220008000000 */
[----:B------:R-:W4:Y:S01]  /*0060*/  LDCU.64 UR6, c[0x0][0x468] ;  /* 0x00008d00ff0677ac */ /* 0x000f220008000a00 */
[----:B-1----:R-:W-:Y:S01]  /*0070*/  ISETP.NE.U32.AND P4, PT, RZ, UR10, PT ;  /* 0x0000000aff007c0c */ /* 0x002fe2000bf85070 */
[----:B------:R-:W-:Y:S01]  /*0080*/  UISETP.NE.U32.AND UP4, UPT, UR10, URZ, UPT ;  /* 0x000000ff0a00728c */ /* 0x000fe2000bf85070 */
[----:B------:R-:W1:Y:S02]  /*0090*/  LDCU.64 UR4, c[0x0][0x478] ;  /* 0x00008f00ff0477ac */ /* 0x000e640008000a00 */
[----:B------:R-:W-:Y:S01]  /*00a0*/  ISETP.NE.AND.EX P4, PT, RZ, UR11, PT, P4 ;  /* 0x0000000bff007c0c */ /* 0x000fe2000bf85340 */
[----:B---3--:R-:W-:-:S02]  /*00b0*/  UISETP.NE.U32.AND UP3, UPT, UR8, URZ, UPT ;  /* 0x000000ff0800728c */ /* 0x008fc4000bf65070 */
[----:B------:R-:W-:Y:S01]  /*00c0*/  UISETP.NE.AND.EX UP4, UPT, UR11, URZ, UPT, UP4 ;  /* 0x000000ff0b00728c */ /* 0x000fe2000bf85340 */
[----:B------:R-:W3:Y:S01]  /*00d0*/  LDCU.64 UR14, c[0x0][0x358] ;  /* 0x00006b00ff0e77ac */ /* 0x000ee20008000a00 */
[----:B------:R-:W-:-:S04]  /*00e0*/  UISETP.NE.AND.EX UP3, UPT, UR9, URZ, UPT, UP3 ;  /* 0x000000ff0900728c */ /* 0x000fc8000bf65330 */
[----:B------:R-:W-:Y:S01]  /*00f0*/  PLOP3.LUT P2, PT, PT, PT, UP4, 0x80, 0x8 ;  /* 0x000000000008781c */ /* 0x000fe20003f4f048 */
[----:B--2---:R-:W-:Y:S02]  /*0100*/  UIMAD.WIDE.U32 UR16, UR19, 0x4, UR16 ;  /* 0x00000004131078a5 */ /* 0x004fe4000f8e0010 */
[----:B------:R-:W-:Y:S02]  /*0110*/  USHF.L.U32 UR11, UR19, 0x2, URZ ;  /* 0x00000002130b7899 */ /* 0x000fe400080006ff */
[----:B----4-:R-:W-:Y:S02]  /*0120*/  UISETP.NE.AND UP5, UPT, UR12, URZ, UPT ;  /* 0x000000ff0c00728c */ /* 0x010fe4000bfa5270 */
[----:B------:R-:W-:Y:S01]  /*0130*/  UISETP.EQ.U32.AND UP2, UPT, UR6, URZ, UPT ;  /* 0x000000ff0600728c */ /* 0x000fe2000bf42070 */
[----:B------:R-:W-:Y:S01]  /*0140*/  IMAD.U32 R6, RZ, RZ, UR16 ;  /* 0x00000010ff067e24 */ /* 0x000fe2000f8e00ff */
[----:B------:R-:W-:Y:S01]  /*0150*/  USHF.R.U32.HI UR10, URZ, 0x1e, UR19 ;  /* 0x0000001eff0a7899 */ /* 0x000fe20008011613 */
[----:B------:R-:W-:Y:S01]  /*0160*/  IMAD.U32 R7, RZ, RZ, UR17 ;  /* 0x00000011ff077e24 */ /* 0x000fe2000f8e00ff */
[----:B------:R-:W-:-:S02]  /*0170*/  @UP3 UIADD3 UR12, UP1, UPT, UR11, UR8, URZ ;  /* 0x000000080b0c3290 */ /* 0x000fc4000ff3e0ff */
[----:B------:R-:W-:Y:S02]  /*0180*/  UISETP.EQ.OR.EX UP2, UPT, UR7, URZ, !UP5, UP2 ;  /* 0x000000ff0700728c */ /* 0x000fe4000ef42720 */
[----:B-1----:R-:W-:Y:S01]  /*0190*/  UISETP.NE.U32.AND UP0, UPT, UR4, URZ, UPT ;  /* 0x000000ff0400728c */ /* 0x002fe2000bf05070 */
[----:B---3--:R-:W2:Y:S01]  /*01a0*/  @P4 LDG.E R5, desc[UR14][R6.64] ;  /* 0x0000000e06054981 */ /* 0x008ea2000c1e1900 */
[----:B------:R-:W-:Y:S02]  /*01b0*/  @UP3 UIADD3.X UR13, UPT, UPT, UR10, UR9, URZ, UP1, !UPT ;  /* 0x000000090a0d3290 */ /* 0x000fe40008ffe4ff */
[----:B------:R-:W-:Y:S01]  /*01c0*/  UIADD3 UR8, UP1, UPT, UR11, UR6, URZ ;  /* 0x000000060b087290 */ /* 0x000fe2000ff3e0ff */
[----:B------:R1:W3:Y:S01]  /*01d0*/  @P2 LDG.E R2, desc[UR14][R6.64+0x4] ;  /* 0x0000040e06022981 */ /* 0x0002e2000c1e1900 */
[----:B------:R-:W-:Y:S01]  /*01e0*/  UISETP.NE.AND.EX UP0, UPT, UR5, URZ, UPT, UP0 ;  /* 0x000000ff0500728c */ /* 0x000fe2000bf05300 */
[----:B------:R-:W-:Y:S01]  /*01f0*/  PLOP3.LUT P3, PT, PT, PT, UP2, 0x80, 0x8 ;  /* 0x000000000008781c */ /* 0x000fe20003f6f028 */
[----:B------:R-:W-:Y:S01]  /*0200*/  UIADD3.X UR9, UPT, UPT, UR10, UR7, URZ, UP1, !UPT ;  /* 0x000000070a097290 */ /* 0x000fe20008ffe4ff */
[----:B------:R-:W-:Y:S01]  /*0210*/  PLOP3.LUT P1, PT, PT, PT, UP3, 0x80, 0x8 ;  /* 0x000000000008781c */ /* 0x000fe20003f2f038 */
[----:B------:R-:W-:-:S02]  /*0220*/  IMAD.U32 R10, RZ, RZ, UR12 ;  /* 0x0000000cff0a7e24 */ /* 0x000fc4000f8e00ff */
[----:B------:R-:W-:Y:S01]  /*0230*/  PLOP3.LUT P0, PT, PT, PT, UP0, 0x80, 0x8 ;  /* 0x000000000008781c */ /* 0x000fe20003f0f008 */
[----:B------:R-:W-:-:S04]  /*0240*/  IMAD.U32 R11, RZ, RZ, UR13 ;  /* 0x0000000dff0b7e24 */ /* 0x000fc8000f8e00ff */
[----:B------:R-:W-:-:S04]  /*0250*/  @UP0 UIADD3 UR4, UP1, UPT, UR11, UR4, URZ ;  /* 0x000000040b040290 */ /* 0x000fc8000ff3e0ff */
[----:B------:R-:W-:Y:S01]  /*0260*/  @UP0 UIADD3.X UR5, UPT, UPT, UR10, UR5, URZ, UP1, !UPT ;  /* 0x000000050a050290 */ /* 0x000fe20008ffe4ff */
[----:B------:R-:W4:Y:S01]  /*0270*/  @P1 LDG.E R3, desc[UR14][R10.64] ;  /* 0x0000000e0a031981 */ /* 0x000f22000c1e1900 */
[----:B-1----:R-:W-:Y:S02]  /*0280*/  IMAD.U32 R6, RZ, RZ, UR8 ;  /* 0x00000008ff067e24 */ /* 0x002fe4000f8e00ff */
[----:B------:R-:W-:-:S05]  /*0290*/  IMAD.U32 R7, RZ, RZ, UR9 ;  /* 0x00000009ff077e24 */ /* 0x000fca000f8e00ff */
[----:B------:R-:W4:Y:S01]  /*02a0*/  @!P3 LDG.E R4, desc[UR14][R6.64] ;  /* 0x0000000e0604b981 */ /* 0x000f22000c1e1900 */
[----:B------:R-:W-:Y:S02]  /*02b0*/  IMAD.U32 R8, RZ, RZ, UR4 ;  /* 0x00000004ff087e24 */ /* 0x000fe4000f8e00ff */
[----:B------:R-:W-:Y:S01]  /*02c0*/  IMAD.U32 R9, RZ, RZ, UR5 ;  /* 0x00000005ff097e24 */ /* 0x000fe2000f8e00ff */
[----:B------:R-:W1:Y:S01]  /*02d0*/  S2UR UR8, SR_CTAID.X ;  /* 0x00000000000879c3 */ /* 0x000e620000002500 */
[----:B------:R-:W3:Y:S03]  /*02e0*/  @!UP4 LDCU UR23, c[0x0][0x434] ;  /* 0x00008680ff17c7ac */ /* 0x000ee60008000800 */
[----:B------:R2:W5:Y:S01]  /*02f0*/  @P0 LDG.E R0, desc[UR14][R8.64] ;  /* 0x0000000e08000981 */ /* 0x000562000c1e1900 */
[----:B------:R-:W-:Y:S01]  /*0300*/  UMOV UR13, 0xffffffff ;  /* 0xffffffff000d7882 */ /* 0x000fe20000000000 */
[----:B------:R-:W4:Y:S01]  /*0310*/  @!UP0 LDCU.64 UR4, c[0x0][0x488] ;  /* 0x00009100ff0487ac */ /* 0x000f220008000a00 */
[----:B------:R-:W-:Y:S01]  /*0320*/  UISETP.NE.U32.AND UP1, UPT, UR6, URZ, UPT ;  /* 0x000000ff0600728c */ /* 0x000fe2000bf25070 */
[----:B------:R-:W-:Y:S01]  /*0330*/  UMOV UR12, 0xffffffff ;  /* 0xffffffff000c7882 */ /* 0x000fe20000000000 */
[----:B------:R-:W2:Y:S02]  /*0340*/  @!UP0 LDCU UR6, c[0x0][0x43c] ;  /* 0x00008780ff0687ac */ /* 0x000ea40008000800 */
[----:B------:R-:W-:-:S02]  /*0350*/  UISETP.NE.AND.EX UP1, UPT, UR7, URZ, UPT, UP1 ;  /* 0x000000ff0700728c */ /* 0x000fc4000bf25310 */
[----:B-1----:R-:W-:Y:S01]  /*0360*/  USHF.L.U32 UR21, UR8, 0x6, URZ ;  /* 0x0000000608157899 */ /* 0x002fe200080006ff */
[----:B--2---:R-:W-:Y:S02]  /*0370*/  @P4 R2UR UR13, R5 ;  /* 0x00000000050d42ca */ /* 0x004fe400000e0000 */
[----:B---3--:R-:W-:-:S13]  /*0380*/  @P2 R2UR UR9, R2 ;  /* 0x00000000020922ca */ /* 0x008fda00000e0000 */
[----:B------:R-:W-:-:S03]  /*0390*/  @UP4 UIADD3 UR23, UPT, UPT, UR9, -UR13, URZ ;  /* 0x8000000d09174290 */ /* 0x000fc6000fffe0ff */
[----:B------:R-:W-:Y:S01]  /*03a0*/  UMOV UR9, URZ ;  /* 0x000000ff00097c82 */ /* 0x000fe20008000000 */
[----:B------:R-:W-:Y:S01]  /*03b0*/  UISETP.GT.AND UP2, UPT, UR23, UR21, UPT ;  /* 0x000000151700728c */ /* 0x000fe2000bf44270 */
[----:B----4-:R-:W-:-:S05]  /*03c0*/  @P1 R2UR UR9, R3 ;  /* 0x00000000030912ca */ /* 0x010fca00000e0000 */
[----:B------:R-:W-:Y:S01]  /*03d0*/  PLOP3.LUT P1, PT, PT, PT, UP2, 0x80, 0x8 ;  /* 0x000000000008781c */ /* 0x000fe20003f2f028 */
[----:B------:R-:W-:Y:S01]  /*03e0*/  @!UP0 UISETP.NE.U32.AND UP2, UPT, UR4, URZ, UPT ;  /* 0x000000ff0400828c */ /* 0x000fe2000bf45070 */
[----:B------:R-:W1:Y:S01]  /*03f0*/  @!UP1 LDCU UR4, c[0x0][0x438] ;  /* 0x00008700ff0497ac */ /* 0x000e620008000800 */
[----:B------:R-:W-:Y:S01]  /*0400*/  @!P3 R2UR UR12, R4 ;  /* 0x00000000040cb2ca */ /* 0x000fe200000e0000 */
[----:B------:R-:W-:-:S14]  /*0410*/  BRA.U !UP1, `(.L_x_0) ;  /* 0x0000000109187547 */ /* 0x000fdc000b800000 */
[----:B------:R-:W-:-:S13]  /*0420*/  PLOP3.LUT P2, PT, PT, PT, UP5, 0x80, 0x8 ;  /* 0x000000000008781c */ /* 0x000fda0003f4f058 */
[----:B------:R-:W1:Y:S04]  /*0430*/  @P2 LDG.E R2, desc[UR14][R6.64+0x4] ;  /* 0x0000040e06022981 */ /* 0x000e68000c1e1900 */
[----:B------:R-:W2:Y:S01]  /*0440*/  @!P2 LDG.E R3, desc[UR14][R6.64] ;  /* 0x0000000e0603a981 */ /* 0x000ea2000c1e1900 */
[----:B-1----:R-:W-:-:S13]  /*0450*/  @P2 R2UR UR4, R2 ;  /* 0x00000000020422ca */ /* 0x002fda00000e0000 */
[----:B------:R-:W-:-:S07]  /*0460*/  @UP5 UIADD3 UR4, UPT, UPT, UR4, -UR12, URZ ;  /* 0x8000000c04045290 */ /* 0x000fce000fffe0ff */
[----:B--2---:R-:W-:Y:S02]  /*0470*/  @!P2 R2UR UR4, R3 ;  /* 0x000000000304a2ca */ /* 0x004fe400000e0000 */
.L_x_0:
[----:B-----5:R-:W-:Y:S01]  /*0480*/  @P0 R2UR UR22, R0 ;  /* 0x00000000001602ca */ /* 0x020fe200000e0000 */
[----:B------:R-:W-:Y:S01]  /*0490*/  @!UP0 UISETP.NE.AND.EX UP2, UPT, UR5, URZ, UPT, UP2 ;  /* 0x000000ff0500828c */ /* 0x000fe2000bf45320 */
[----:B-1----:R-:W-:-:S13]  /*04a0*/  @!P1 EXIT ;  /* 0x000000000000994d */ /* 0x002fda0003800000 */
[----:B------:R-:W1:Y:S01]  /*04b0*/  LDCU UR18, c[0x0][0x508] ;  /* 0x0000a100ff1277ac */ /* 0x000e620008000800 */
[----:B------:R-:W2:Y:S01]  /*04c0*/  S2R R86, SR_TID.X ;  /* 0x0000000000567919 */ /* 0x000ea20000002100 */
[----:B------:R-:W3:Y:S01]  /*04d0*/  S2UR UR25, SR_CTAID.Z ;  /* 0x00000000001979c3 */ /* 0x000ee20000002700 */
[----:B------:R-:W-:Y:S02]  /*04e0*/  @!UP0 USEL UR6, UR6, URZ, UP2 ;  /* 0x000000ff06068287 */ /* 0x000fe40009000000 */
[----:B------:R-:W-:Y:S02]  /*04f0*/  @UP0 UIADD3 UR22, UPT, UPT, UR22, -UR9, URZ ;  /* 0x8000000916160290 */ /* 0x000fe4000fffe0ff */
[----:B------:R-:W-:Y:S02]  /*0500*/  @!UP0 UIADD3 UR22, UPT, UPT, UR6, UR4, -UR9 ;  /* 0x0000000406168290 */ /* 0x000fe4000fffe809 */
[----:B------:R-:W-:Y:S02]  /*0510*/  UIADD3 UR5, UPT, UPT, UR8, 0x1, URZ ;  /* 0x0000000108057890 */ /* 0x000fe4000fffe0ff */
[----:B------:R-:W-:-:S02]  /*0520*/  UIADD3 UR7, UPT, UPT, UR22, 0x3f, URZ ;  /* 0x0000003f16077890 */ /* 0x000fc4000fffe0ff */
[----:B------:R-:W-:Y:S02]  /*0530*/  ULEA UR5, UR5, -UR23, 0x6 ;  /* 0x8000001705057291 */ /* 0x000fe4000f8e30ff */
[----:B------:R-:W-:Y:S02]  /*0540*/  USHF.R.S32.HI UR6, URZ, 0x1f, UR7 ;  /* 0x0000001fff067899 */ /* 0x000fe40008011407 */
[----:B-1----:R-:W-:Y:S02]  /*0550*/  UIADD3 UR5, UPT, UPT, UR7, UR18, UR5 ;  /* 0x0000001207057290 */ /* 0x002fe4000fffe005 */
[----:B------:R-:W-:Y:S02]  /*0560*/  ULEA.HI UR6, UR6, UR7, URZ, 0x6 ;  /* 0x0000000706067291 */ /* 0x000fe4000f8f30ff */
[----:B------:R-:W-:Y:S02]  /*0570*/  USHF.R.S32.HI UR4, URZ, 0x1f, UR5 ;  /* 0x0000001fff047899 */ /* 0x000fe40008011405 */
[----:B------:R-:W-:-:S02]  /*0580*/  USHF.R.S32.HI UR6, URZ, 0x6, UR6 ;  /* 0x00000006ff067899 */ /* 0x000fc40008011406 */
[----:B------:R-:W-:-:S04]  /*0590*/  ULEA.HI UR4, UR4, UR5, URZ, 0x6 ;  /* 0x0000000504047291 */ /* 0x000fc8000f8f30ff */
[----:B------:R-:W-:-:S04]  /*05a0*/  USHF.R.S32.HI UR4, URZ, 0x6, UR4 ;  /* 0x00000006ff047899 */ /* 0x000fc80008011404 */
[----:B------:R-:W-:-:S04]  /*05b0*/  UISETP.LT.AND UP0, UPT, UR6, UR4, UPT ;  /* 0x000000040600728c */ /* 0x000fc8000bf01270 */
[----:B------:R-:W-:-:S04]  /*05c0*/  USEL UR17, UR6, UR4, UP0 ;  /* 0x0000000406117287 */ /* 0x000fc80008000000 */
[----:B------:R-:W-:-:S09]  /*05d0*/  UISETP.GT.AND UP0, UPT, UR17, URZ, UPT ;  /* 0x000000ff1100728c */ /* 0x000fd2000bf04270 */
[----:B--23--:R-:W-:Y:S05]  /*05e0*/  BRA.U UP0, `(.L_x_1) ;  /* 0x0000000900dc7547 */ /* 0x00cfea000b800000 */
[----:B------:R-:W1:Y:S01]  /*05f0*/  LDCU.U8 UR4, c[0x0][0x549] ;  /* 0x0000a920ff0477ac */ /* 0x000e620008000000 */
[----:B------:R-:W-:Y:S01]  /*0600*/  UISETP.NE.AND UP0, UPT, UR13, -0x1, UPT ;  /* 0xffffffff0d00788c */ /* 0x000fe2000bf05270 */
[----:B------:R-:W2:Y:S10]  /*0610*/  LDCU.U8 UR10, c[0x0][0x548] ;  /* 0x0000a900ff0a77ac */ /* 0x000eb40008000000 */
[----:B------:R-:W3:Y:S01]  /*0620*/  @!UP0 LDCU.64 UR8, c[0x0][0x400] ;  /* 0x00008000ff0887ac */ /* 0x000ee20008000a00 */
[----:B-1----:R-:W-:Y:S01]  /*0630*/  UISETP.NE.AND UP1, UPT, UR4, URZ, UPT ;  /* 0x000000ff0400728c */ /* 0x002fe2000bf25270 */
[----:B------:R-:W1:Y:S10]  /*0640*/  @UP0 LDCU.64 UR6, c[0x0][0x408] ;  /* 0x00008100ff0607ac */ /* 0x000e740008000a00 */
[----:B------:R-:W4:Y:S01]  /*0650*/  @UP1 LDCU.64 UR4, c[0x0][0x430] ;  /* 0x00008600ff0417ac */ /* 0x000f220008000a00 */
[----:B---3--:R-:W-:Y:S01]  /*0660*/  @!UP0 UIMAD.WIDE.U32 UR26, UR19, UR8, URZ ;  /* 0x00000008131a82a5 */ /* 0x008fe2000f8e00ff */
[----:B------:R-:W3:Y:S01]  /*0670*/  @UP1 LDCU UR8, c[0x0][0x430] ;  /* 0x00008600ff0817ac */ /* 0x000ee20008000800 */
[----:B-1----:R-:W-:-:S02]  /*0680*/  @UP0 UIMAD.WIDE.U32 UR16, UR13, UR6, URZ ;  /* 0x000000060d1002a5 */ /* 0x002fc4000f8e00ff */
[----:B------:R-:W-:Y:S02]  /*0690*/  @!UP0 UIMAD UR9, UR19, UR9, UR27 ;  /* 0x00000009130982a4 */ /* 0x000fe4000f8e021b */
[----:B------:R-:W-:Y:S01]  /*06a0*/  @UP0 UIMAD UR9, UR13, UR7, UR17 ;  /* 0x000000070d0902a4 */ /* 0x000fe2000f8e0211 */
[----:B------:R-:W-:Y:S02]  /*06b0*/  @!UP0 UMOV UR12, UR26 ;  /* 0x0000001a000c8c82 */ /* 0x000fe40008000000 */
[----:B------:R-:W-:Y:S01]  /*06c0*/  @UP1 UMOV UR7, 0x1 ;  /* 0x0000000100071882 */ /* 0x000fe20000000000 */
[----:B----4-:R-:W-:Y:S01]  /*06d0*/  @UP1 UIMAD UR11, UR4, UR5, URZ ;  /* 0x00000005040b12a4 */ /* 0x010fe2000f8e02ff */
[----:B------:R-:W-:Y:S01]  /*06e0*/  @UP0 UMOV UR12, UR16 ;  /* 0x00000010000c0c82 */ /* 0x000fe20008000000 */
[----:B--23--:R-:W-:Y:S10]  /*06f0*/  BRA.U UP1, `(.L_x_2) ;  /* 0x0000000101287547 */ /* 0x00cff4000b800000 */
[----:B------:R-:W-:Y:S01]  /*0700*/  UISETP.NE.AND UP0, UPT, UR10, URZ, UPT ;  /* 0x000000ff0a00728c */ /* 0x000fe2000bf05270 */
[----:B------:R-:W1:Y:S10]  /*0710*/  LDCU UR5, c[0x0][0x3e0] ;  /* 0x00007c00ff0577ac */ /* 0x000e740008000800 */
[----:B------:R-:W1:Y:S01]  /*0720*/  @UP0 LDCU UR7, c[0x0][0x454] ;  /* 0x00008a80ff0707ac */ /* 0x000e620008000800 */
[----:B------:R-:W2:Y:S01]  /*0730*/  @!UP0 LDCU UR4, c[0x0][0x434] ;  /* 0x00008680ff0487ac */ /* 0x000ea20008000800 */
[----:B------:R-:W3:Y:S01]  /*0740*/  @UP0 LDCU UR11, c[0x0][0x454] ;  /* 0x00008a80ff0b07ac */ /* 0x000ee20008000800 */
[----:B------:R-:W-:Y:S01]  /*0750*/  @UP0 UMOV UR8, 0x1 ;  /* 0x0000000100080882 */ /* 0x000fe20000000000 */
[----:B---3--:R-:W3:Y:S01]  /*0760*/  @!UP0 LDCU UR11, c[0x0][0x434] ;  /* 0x00008680ff0b87ac */ /* 0x008ee20008000800 */
[----:B------:R-:W-:Y:S01]  /*0770*/  @!UP0 UMOV UR8, 0x1 ;  /* 0x0000000100088882 */ /* 0x000fe20000000000 */
[----:B-1----:R-:W-:-:S02]  /*0780*/  @UP0 UIMAD UR7, UR7, UR5, URZ ;  /* 0x00000005070702a4 */ /* 0x002fc4000f8e02ff */
[----:B--2---:R-:W-:-:S12]  /*0790*/  @!UP0 UIMAD UR7, UR4, UR5, URZ ;  /* 0x00000005040782a4 */ /* 0x004fd8000f8e02ff */
.L_x_2:
[----:B------:R-:W1:Y:S01]  /*07a0*/  LDCU.64 UR4, c[0x0][0x410] ;  /* 0x00008200ff0477ac */ /* 0x000e620008000a00 */
[----:B------:R-:W2:Y:S01]  /*07b0*/  S2R R13, SR_CTAID.X ;  /* 0x00000000000d7919 */ /* 0x000ea20000002500 */
[----:B------:R-:W-:Y:S01]  /*07c0*/  IMAD.SHL.U32 R0, R86, 0x8, RZ ;  /* 0x0000000856007824 */ /* 0x000fe200078e00ff */
[----:B------:R-:W-:Y:S01]  /*07d0*/  SHF.R.U32.HI R6, RZ, 0x3, R86 ;  /* 0x00000003ff067819 */ /* 0x000fe20000011656 */
[----:B------:R-:W4:Y:S01]  /*07e0*/  LDCU UR6, c[0x0][0x434] ;  /* 0x00008680ff0677ac */ /* 0x000f220008000800 */
[----:B------:R-:W-:Y:S01]  /*07f0*/  MOV R7, RZ ;  /* 0x000000ff00077202 */ /* 0x000fe20000000f00 */
[----:B------:R-:W-:Y:S01]  /*0800*/  BSSY.RECONVERGENT B0, `(.L_x_3) ;  /* 0x0000030000007945 */ /* 0x000fe20003800200 */
[----:B------:R-:W-:Y:S01]  /*0810*/  LOP3.LUT R0, R0, 0x38, RZ, 0xc0, !PT ;  /* 0x0000003800007812 */ /* 0x000fe200078ec0ff */
[----:B------:R-:W-:Y:S01]  /*0820*/  UISETP.NE.AND UP1, UPT, UR10, URZ, !UP1 ;  /* 0x000000ff0a00728c */ /* 0x000fe2000cf25270 */
[----:B------:R-:W-:Y:S01]  /*0830*/  VIADD R4, R6, 0x10 ;  /* 0x0000001006047836 */ /* 0x000fe20000000000 */
[----:B------:R-:W-:Y:S01]  /*0840*/  UISETP.NE.AND UP0, UPT, UR13, -0x1, UPT ;  /* 0xffffffff0d00788c */ /* 0x000fe2000bf05270 */
[----:B------:R-:W-:Y:S01]  /*0850*/  IADD3 R14, P1, PT, R0, UR12, RZ ;  /* 0x0000000c000e7c10 */ /* 0x000fe2000ff3e0ff */
[----:B---3--:R-:W-:Y:S01]  /*0860*/  UIMAD UR11, UR25, UR11, URZ ;  /* 0x0000000b190b72a4 */ /* 0x008fe2000f8e02ff */
[C---:B------:R-:W-:Y:S01]  /*0870*/  IADD3 R3, PT, PT, R6.reuse, 0x20, RZ ;  /* 0x0000002006037810 */ /* 0x040fe20007ffe0ff */
[----:B------:R-:W-:Y:S01]  /*0880*/  VIADD R2, R6, 0x30 ;  /* 0x0000003006027836 */ /* 0x000fe20000000000 */
[----:B------:R-:W-:Y:S01]  /*0890*/  LOP3.LUT P6, R86, R86, 0x7, RZ, 0xc0, !PT ;  /* 0x0000000756567812 */ /* 0x000fe200078cc0ff */
[----:B------:R-:W-:-:S02]  /*08a0*/  IMAD.X R15, RZ, RZ, UR9, P1 ;  /* 0x00000009ff0f7e24 */ /* 0x000fc400088e06ff */
[----:B-1----:R-:W-:Y:S01]  /*08b0*/  IMAD.U32 R8, RZ, RZ, UR4 ;  /* 0x00000004ff087e24 */ /* 0x002fe2000f8e00ff */
[----:B------:R-:W-:Y:S01]  /*08c0*/  UIMAD UR4, UR21, UR8, URZ ;  /* 0x00000008150472a4 */ /* 0x000fe2000f8e02ff */
[----:B------:R-:W-:Y:S01]  /*08d0*/  IMAD.U32 R11, RZ, RZ, UR5 ;  /* 0x00000005ff0b7e24 */ /* 0x000fe2000f8e00ff */
[----:B------:R-:W-:Y:S01]  /*08e0*/  UIADD3 UR21, UPT, UPT, -UR21, UR23, URZ ;  /* 0x0000001715157290 */ /* 0x000fe2000fffe1ff */
[----:B------:R-:W-:Y:S01]  /*08f0*/  IMAD.WIDE.U32 R8, R8, UR25, R14 ;  /* 0x0000001908087c25 */ /* 0x000fe2000f8e000e */
[----:B----4-:R-:W-:Y:S02]  /*0900*/  UIMAD UR6, UR19, UR6, URZ ;  /* 0x00000006130672a4 */ /* 0x010fe4000f8e02ff */
[----:B------:R-:W-:Y:S01]  /*0910*/  @!UP1 UIMAD UR11, UR19, UR7, UR11 ;  /* 0x00000007130b92a4 */ /* 0x000fe2000f8e020b */
[----:B------:R-:W-:Y:S01]  /*0920*/  IMAD R11, R11, UR25, R9 ;  /* 0x000000190b0b7c24 */ /* 0x000fe2000f8e0209 */
[----:B------:R-:W-:Y:S01]  /*0930*/  USEL UR9, UR6, UR13, !UP0 ;  /* 0x0000000d06097287 */ /* 0x000fe2000c000000 */
[----:B------:R-:W-:Y:S01]  /*0940*/  ISETP.GE.AND P3, PT, R6, UR21, PT ;  /* 0x0000001506007c0c */ /* 0x000fe2000bf66270 */
[----:B------:R-:W-:Y:S01]  /*0950*/  USHF.R.S32.HI UR10, URZ, 0x1f, UR4 ;  /* 0x0000001fff0a7899 */ /* 0x000fe20008011404 */
[----:B------:R-:W-:Y:S01]  /*0960*/  ISETP.GE.AND P0, PT, R4, UR21, PT ;  /* 0x0000001504007c0c */ /* 0x000fe2000bf06270 */
[----:B------:R-:W-:Y:S01]  /*0970*/  USHF.R.S32.HI UR5, URZ, 0x1f, UR9 ;  /* 0x0000001fff057899 */ /* 0x000fe20008011409 */
[----:B------:R-:W-:Y:S01]  /*0980*/  ISETP.GE.AND P2, PT, R3, UR21, PT ;  /* 0x0000001503007c0c */ /* 0x000fe2000bf46270 */
[----:B------:R-:W-:Y:S01]  /*0990*/  USEL UR9, UR9, URZ, UP1 ;  /* 0x000000ff09097287 */ /* 0x000fe20008800000 */
[----:B------:R-:W-:Y:S01]  /*09a0*/  ISETP.GE.AND P1, PT, R2, UR21, PT ;  /* 0x0000001502007c0c */ /* 0x000fe2000bf26270 */
[----:B------:R-:W-:Y:S01]  /*09b0*/  USEL UR5, UR5, URZ, UP1 ;  /* 0x000000ff05057287 */ /* 0x000fe20008800000 */
[C---:B------:R-:W-:Y:S01]  /*09c0*/  ISETP.NE.OR P5, PT, R86.reuse, RZ, P0 ;  /* 0x000000ff5600720c */ /* 0x040fe200007a5670 */
[----:B------:R-:W-:Y:S01]  /*09d0*/  USHF.R.S32.HI UR6, URZ, 0x1f, UR11 ;  /* 0x0000001fff067899 */ /* 0x000fe2000801140b */
[----:B------:R-:W-:Y:S01]  /*09e0*/  ISETP.NE.OR P4, PT, R86, RZ, P2 ;  /* 0x000000ff5600720c */ /* 0x000fe20001785670 */
[----:B------:R-:W-:Y:S01]  /*09f0*/  UIADD3 UR9, UP1, UP0, UR4, UR9, UR11 ;  /* 0x0000000904097290 */ /* 0x000fe2000f83e00b */
[----:B--2---:R-:W-:-:S03]  /*0a00*/  IMAD.WIDE.U32 R12, R13, 0x40, R6 ;  /* 0x000000400d0c7825 */ /* 0x004fc600078e0006 */
[----:B------:R-:W-:Y:S01]  /*0a10*/  UIADD3.X UR10, UPT, UPT, UR10, UR5, UR6, UP1, UP0 ;  /* 0x000000050a0a7290 */ /* 0x000fe20008fe0406 */
[----:B------:R-:W-:Y:S11]  /*0a20*/  @P3 BRA `(.L_x_4) ;  /* 0x0000000000343947 */ /* 0x000ff60003800000 */
[----:B------:R-:W1:Y:S01]  /*0a30*/  LDCU.64 UR4, c[0x0][0x408] ;  /* 0x00008100ff0477ac */ /* 0x000e620008000a00 */
[----:B------:R-:W-:Y:S01]  /*0a40*/  MOV R10, R8 ;  /* 0x00000008000a7202 */ /* 0x000fe20000000f00 */
[----:B------:R-:W2:Y:S01]  /*0a50*/  LDCU.64 UR6, c[0x0][0x3f0] ;  /* 0x00007e00ff0677ac */ /* 0x000ea20008000a00 */
[----:B-1----:R-:W-:-:S03]  /*0a60*/  IMAD R0, R13, UR4, RZ ;  /* 0x000000040d007c24 */ /* 0x002fc6000f8e02ff */
[----:B------:R-:W-:-:S04]  /*0a70*/  IMAD.WIDE.U32 R14, R12, UR4, R10 ;  /* 0x000000040c0e7c25 */ /* 0x000fc8000f8e000a */
[----:B------:R-:W-:Y:S01]  /*0a80*/  IMAD R0, R12, UR5, R0 ;  /* 0x000000050c007c24 */ /* 0x000fe2000f8e0200 */
[----:B--2---:R-:W-:-:S04]  /*0a90*/  LEA R16, P3, R14, UR6, 0x1 ;  /* 0x000000060e107c11 */ /* 0x004fc8000f8608ff */
[----:B------:R-:W-:-:S04]  /*0aa0*/  IADD3 R0, PT, PT, R15, R0, RZ ;  /* 0x000000000f007210 */ /* 0x000fc80007ffe0ff */
[----:B------:R-:W-:-:S05]  /*0ab0*/  LEA.HI.X R17, R14, UR7, R0, 0x1, P3 ;  /* 0x000000070e117c11 */ /* 0x000fca00098f0c00 */
[----:B------:R1:W-:Y:S04]  /*0ac0*/  STG.E.128 desc[UR14][R16.64], RZ ;  /* 0x000000ff10007986 */ /* 0x0003e8000c101d0e */
[----:B------:R1:W-:Y:S04]  /*0ad0*/  STG.E.128 desc[UR14][R16.64+0x80], RZ ;  /* 0x000080ff10007986 */ /* 0x0003e8000c101d0e */
[----:B------:R1:W-:Y:S04]  /*0ae0*/  STG.E.128 desc[UR14][R16.64+0x100], RZ ;  /* 0x000100ff10007986 */ /* 0x0003e8000c101d0e */
[----:B------:R1:W-:Y:S02]  /*0af0*/  STG.E.128 desc[UR14][R16.64+0x180], RZ ;  /* 0x000180ff10007986 */ /* 0x0003e4000c101d0e */
.L_x_4:
[----:B------:R-:W-:Y:S05]  /*0b00*/  BSYNC.RECONVERGENT B0 ;  /* 0x0000000000007941 */ /* 0x000fea0003800200 */
.L_x_3:
[----:B------:R-:W-:Y:S01]  /*0b10*/  BSSY.RECONVERGENT B0, `(.L_x_5) ;  /* 0x0000014000007945 */ /* 0x000fe20003800200 */
[----:B------:R-:W-:Y:S02]  /*0b20*/  ISETP.NE.OR P3, PT, R86, RZ, P1 ;  /* 0x000000ff5600720c */ /* 0x000fe40000f65670 */
[----:B------:R-:W-:Y:S01]  /*0b30*/  ISETP.GE.OR P6, PT, R6, UR21, P6 ;  /* 0x0000001506007c0c */ /* 0x000fe2000b7c6670 */
[----:B------:R-:W-:-:S12]  /*0b40*/  @P0 BRA `(.L_x_6) ;  /* 0x0000000000400947 */ /* 0x000fd80003800000 */
[----:B------:R-:W2:Y:S01]  /*0b50*/  LDCU.64 UR6, c[0x0][0x408] ;  /* 0x00008100ff0677ac */ /* 0x000ea20008000a00 */
[----:B------:R-:W-:Y:S01]  /*0b60*/  IADD3 R5, P0, PT, R12, 0x10, RZ ;  /* 0x000000100c057810 */ /* 0x000fe20007f1e0ff */
[----:B------:R-:W-:Y:S01]  /*0b70*/  IMAD.MOV.U32 R14, RZ, RZ, R8 ;  /* 0x000000ffff0e7224 */ /* 0x000fe200078e0008 */
[----:B------:R-:W-:Y:S01]  /*0b80*/  MOV R15, R11 ;  /* 0x0000000b000f7202 */ /* 0x000fe20000000f00 */
[----:B------:R-:W1:Y:S02]  /*0b90*/  LDCU.64 UR4, c[0x0][0x3f0] ;  /* 0x00007e00ff0477ac */ /* 0x000e640008000a00 */
[----:B------:R-:W-:-:S04]  /*0ba0*/  IMAD.X R0, RZ, RZ, R13, P0 ;  /* 0x000000ffff007224 */ /* 0x000fc800000e060d */
[----:B--2---:R-:W-:Y:S02]  /*0bb0*/  IMAD R0, R0, UR6, RZ ;  /* 0x0000000600007c24 */ /* 0x004fe4000f8e02ff */
[----:B------:R-:W-:-:S04]  /*0bc0*/  IMAD.WIDE.U32 R14, R5, UR6, R14 ;  /* 0x00000006050e7c25 */ /* 0x000fc8000f8e000e */
[----:B------:R-:W-:Y:S01]  /*0bd0*/  IMAD R0, R5, UR7, R0 ;  /* 0x0000000705007c24 */ /* 0x000fe2000f8e0200 */
[----:B-1----:R-:W-:-:S04]  /*0be0*/  LEA R16, P0, R14, UR4, 0x1 ;  /* 0x000000040e107c11 */ /* 0x002fc8000f8008ff */
[----:B------:R-:W-:-:S04]  /*0bf0*/  IADD3 R0, PT, PT, R15, R0, RZ ;  /* 0x000000000f007210 */ /* 0x000fc80007ffe0ff */
[----:B------:R-:W-:-:S05]  /*0c00*/  LEA.HI.X R17, R14, UR5, R0, 0x1, P0 ;  /* 0x000000050e117c11 */ /* 0x000fca00080f0c00 */
[----:B------:R2:W-:Y:S04]  /*0c10*/  STG.E.128 desc[UR14][R16.64], RZ ;  /* 0x000000ff10007986 */ /* 0x0005e8000c101d0e */
[----:B------:R2:W-:Y:S04]  /*0c20*/  STG.E.128 desc[UR14][R16.64+0x80], RZ ;  /* 0x000080ff10007986 */ /* 0x0005e8000c101d0e */
[----:B------:R2:W-:Y:S04]  /*0c30*/  STG.E.128 desc[UR14][R16.64+0x100], RZ ;  /* 0x000100ff10007986 */ /* 0x0005e8000c101d0e */
[----:B------:R2:W-:Y:S02]  /*0c40*/  STG.E.128 desc[UR14][R16.64+0x180], RZ ;  /* 0x000180ff10007986 */ /* 0x0005e4000c101d0e */
.L_x_6:
[----:B------:R-:W-:Y:S05]  /*0c50*/  BSYNC.RECONVERGENT B0 ;  /* 0x0000000000007941 */ /* 0x000fea0003800200 */
.L_x_5:
[----:B------:R-:W-:Y:S04]  /*0c60*/  BSSY.RECONVERGENT B0, `(.L_x_7) ;  /* 0x0000012000007945 */ /* 0x000fe80003800200 */
[----:B------:R-:W-:Y:S05]  /*0c70*/  @P2 BRA `(.L_x_8) ;  /* 0x0000000000402947 */ /* 0x000fea0003800000 */
[----:B------:R-:W3:Y:S01]  /*0c80*/  LDCU.64 UR6, c[0x0][0x408] ;  /* 0x00008100ff0677ac */ /* 0x000ee20008000a00 */
[----:B------:R-:W-:Y:S01]  /*0c90*/  IADD3 R5, P0, PT, R12, 0x20, RZ ;  /* 0x000000200c057810 */ /* 0x000fe20007f1e0ff */
[----:B------:R-:W-:Y:S01]  /*0ca0*/  IMAD.MOV.U32 R14, RZ, RZ, R8 ;  /* 0x000000ffff0e7224 */ /* 0x000fe200078e0008 */
[----:B------:R-:W-:Y:S01]  /*0cb0*/  MOV R15, R11 ;  /* 0x0000000b000f7202 */ /* 0x000fe20000000f00 */
[----:B------:R-:W1:Y:S02]  /*0cc0*/  LDCU.64 UR4, c[0x0][0x3f0] ;  /* 0x00007e00ff0477ac */ /* 0x000e640008000a00 */
[----:B------:R-:W-:-:S04]  /*0cd0*/  IMAD.X R0, RZ, RZ, R13, P0 ;  /* 0x000000ffff007224 */ /* 0x000fc800000e060d */
[----:B---3--:R-:W-:Y:S02]  /*0ce0*/  IMAD R0, R0, UR6, RZ ;  /* 0x0000000600007c24 */ /* 0x008fe4000f8e02ff */
[----:B------:R-:W-:-:S04]  /*0cf0*/  IMAD.WIDE.U32 R14, R5, UR6, R14 ;  /* 0x00000006050e7c25 */ /* 0x000fc8000f8e000e */
[----:B------:R-:W-:Y:S01]  /*0d00*/  IMAD R0, R5, UR7, R0 ;  /* 0x0000000705007c24 */ /* 0x000fe2000f8e0200 */
[----:B-12---:R-:W-:-:S04]  /*0d10*/  LEA R16, P0, R14, UR4, 0x1 ;  /* 0x000000040e107c11 */ /* 0x006fc8000f8008ff */
[----:B------:R-:W-:-:S04]  /*0d20*/  IADD3 R0, PT, PT, R15, R0, RZ ;  /* 0x000000000f007210 */ /* 0x000fc80007ffe0ff */
[----:B------:R-:W-:-:S05]  /*0d30*/  LEA.HI.X R17, R14, UR5, R0, 0x1, P0 ;  /* 0x000000050e117c11 */ /* 0x000fca00080f0c00 */
[----:B------:R3:W-:Y:S04]  /*0d40*/  STG.E.128 desc[UR14][R16.64], RZ ;  /* 0x000000ff10007986 */ /* 0x0007e8000c101d0e */
[----:B------:R3:W-:Y:S04]  /*0d50*/  STG.E.128 desc[UR14][R16.64+0x80], RZ ;  /* 0x000080ff10007986 */ /* 0x0007e8000c101d0e */
[----:B------:R3:W-:Y:S04]  /*0d60*/  STG.E.128 desc[UR14][R16.64+0x100], RZ ;  /* 0x000100ff10007986 */ /* 0x0007e8000c101d0e */
[----:B------:R3:W-:Y:S02]  /*0d70*/  STG.E.128 desc[UR14][R16.64+0x180], RZ ;  /* 0x000180ff10007986 */ /* 0x0007e4000c101d0e */
.L_x_8:
[----:B------:R-:W-:Y:S05]  /*0d80*/  BSYNC.RECONVERGENT B0 ;  /* 0x0000000000007941 */ /* 0x000fea0003800200 */
.L_x_7:
[----:B------:R-:W-:Y:S04]  /*0d90*/  BSSY.RECONVERGENT B0, `(.L_x_9) ;  /* 0x0000011000007945 */ /* 0x000fe80003800200 */
[----:B------:R-:W-:Y:S05]  /*0da0*/  @P1 BRA `(.L_x_10) ;  /* 0x00000000003c1947 */ /* 0x000fea0003800000 */
[----:B------:R-:W4:Y:S01]  /*0db0*/  LDCU.64 UR6, c[0x0][0x408] ;  /* 0x00008100ff0677ac */ /* 0x000f220008000a00 */
[----:B------:R-:W-:Y:S02]  /*0dc0*/  IADD3 R0, P0, PT, R12, 0x30, RZ ;  /* 0x000000300c007810 */ /* 0x000fe40007f1e0ff */
[----:B------:R-:W-:Y:S01]  /*0dd0*/  MOV R9, R11 ;  /* 0x0000000b00097202 */ /* 0x000fe20000000f00 */
[----:B------:R-:W5:Y:S01]  /*0de0*/  LDCU.64 UR4, c[0x0][0x3f0] ;  /* 0x00007e00ff0477ac */ /* 0x000f620008000a00 */
[----:B------:R-:W-:-:S05]  /*0df0*/  IADD3.X R5, PT, PT, RZ, R13, RZ, P0, !PT ;  /* 0x0000000dff057210 */ /* 0x000fca00007fe4ff */
[----:B----4-:R-:W-:Y:S02]  /*0e00*/  IMAD R5, R5, UR6, RZ ;  /* 0x0000000605057c24 */ /* 0x010fe4000f8e02ff */
[----:B------:R-:W-:-:S04]  /*0e10*/  IMAD.WIDE.U32 R8, R0, UR6, R8 ;  /* 0x0000000600087c25 */ /* 0x000fc8000f8e0008 */
[----:B------:R-:W-:Y:S01]  /*0e20*/  IMAD R5, R0, UR7, R5 ;  /* 0x0000000700057c24 */ /* 0x000fe2000f8e0205 */
[----:B-----5:R-:W-:-:S04]  /*0e30*/  LEA R10, P0, R8, UR4, 0x1 ;  /* 0x00000004080a7c11 */ /* 0x020fc8000f8008ff */
[----:B------:R-:W-:-:S04]  /*0e40*/  IADD3 R5, PT, PT, R9, R5, RZ ;  /* 0x0000000509057210 */ /* 0x000fc80007ffe0ff */
[----:B------:R-:W-:-:S05]  /*0e50*/  LEA.HI.X R11, R8, UR5, R5, 0x1, P0 ;  /* 0x00000005080b7c11 */ /* 0x000fca00080f0c05 */
[----:B------:R4:W-:Y:S04]  /*0e60*/  STG.E.128 desc[UR14][R10.64], RZ ;  /* 0x000000ff0a007986 */ /* 0x0009e8000c101d0e */
[----:B------:R4:W-:Y:S04]  /*0e70*/  STG.E.128 desc[UR14][R10.64+0x80], RZ ;  /* 0x000080ff0a007986 */ /* 0x0009e8000c101d0e */
[----:B------:R4:W-:Y:S04]  /*0e80*/  STG.E.128 desc[UR14][R10.64+0x100], RZ ;  /* 0x000100ff0a007986 */ /* 0x0009e8000c101d0e */
[----:B------:R4:W-:Y:S02]  /*0e90*/  STG.E.128 desc[UR14][R10.64+0x180], RZ ;  /* 0x000180ff0a007986 */ /* 0x0009e4000c101d0e */
.L_x_10:
[----:B------:R-:W-:Y:S05]  /*0ea0*/  BSYNC.RECONVERGENT B0 ;  /* 0x0000000000007941 */ /* 0x000fea0003800200 */
.L_x_9:
[----:B------:R-:W-:Y:S04]  /*0eb0*/  BSSY.RECONVERGENT B0, `(.L_x_11) ;  /* 0x000000a000007945 */ /* 0x000fe80003800200 */
[----:B------:R-:W-:Y:S05]  /*0ec0*/  @P6 BRA `(.L_x_12) ;  /* 0x0000000000206947 */ /* 0x000fea0003800000 */
[----:B------:R-:W5:Y:S01]  /*0ed0*/  LDCU.64 UR4, c[0x0][0x420] ;  /* 0x00008400ff0477ac */ /* 0x000f620008000a00 */
[----:B------:R-:W-:-:S05]  /*0ee0*/  IMAD R0, R6, UR8, RZ ;  /* 0x0000000806007c24 */ /* 0x000fca000f8e02ff */
[----:B------:R-:W-:-:S04]  /*0ef0*/  IADD3 R5, P0, PT, R0, UR9, RZ ;  /* 0x0000000900057c10 */ /* 0x000fc8000ff1e0ff */
[----:B------:R-:W-:Y:S02]  /*0f00*/  LEA.HI.X.SX32 R0, R0, UR10, 0x1, P0 ;  /* 0x0000000a00007c11 */ /* 0x000fe400080f0eff */
[----:B-----5:R-:W-:-:S04]  /*0f10*/  LEA R6, P0, R5, UR4, 0x2 ;  /* 0x0000000405067c11 */ /* 0x020fc8000f8010ff */
[----:B------:R-:W-:Y:S01]  /*0f20*/  LEA.HI.X R7, R5, UR5, R0, 0x2, P0 ;  /* 0x0000000505077c11 */ /* 0x000fe200080f1400 */
[----:B------:R-:W-:-:S05]  /*0f30*/  IMAD.MOV.U32 R5, RZ, RZ, 0x7f800000 ;  /* 0x7f800000ff057424 */ /* 0x000fca00078e00ff */
[----:B------:R1:W-:Y:S03]  /*0f40*/  STG.E desc[UR14][R6.64], R5 ;  /* 0x0000000506007986 */ /* 0x0003e6000c10190e */
.L_x_12:
[----:B------:R-:W-:Y:S05]  /*0f50*/  BSYNC.RECONVERGENT B0 ;  /* 0x0000000000007941 */ /* 0x000fea0003800200 */
.L_x_11:
[----:B------:R-:W-:Y:S04]  /*0f60*/  BSSY.RECONVERGENT B0, `(.L_x_13) ;  /* 0x000000a000007945 */ /* 0x000fe80003800200 */
[----:B------:R-:W-:Y:S05]  /*0f70*/  @P5 BRA `(.L_x_14) ;  /* 0x0000000000205947 */ /* 0x000fea0003800000 */
[----:B------:R-:W5:Y:S01]  /*0f80*/  LDCU.64 UR4, c[0x0][0x420] ;  /* 0x00008400ff0477ac */ /* 0x000f620008000a00 */
[----:B------:R-:W-:Y:S02]  /*0f90*/  IMAD R0, R4, UR8, RZ ;  /* 0x0000000804007c24 */ /* 0x000fe4000f8e02ff */
[----:B-1----:R-:W-:-:S03]  /*0fa0*/  IMAD.MOV.U32 R7, RZ, RZ, 0x7f800000 ;  /* 0x7f800000ff077424 */ /* 0x002fc600078e00ff */
[----:B------:R-:W-:-:S04]  /*0fb0*/  IADD3 R5, P0, PT, R0, UR9, RZ ;  /* 0x0000000900057c10 */ /* 0x000fc8000ff1e0ff */
[----:B------:R-:W-:Y:S02]  /*0fc0*/  LEA.HI.X.SX32 R0, R0, UR10, 0x1, P0 ;  /* 0x0000000a00007c11 */ /* 0x000fe400080f0eff */
[----:B-----5:R-:W-:-:S04]  /*0fd0*/  LEA R4, P0, R5, UR4, 0x2 ;  /* 0x0000000405047c11 */ /* 0x020fc8000f8010ff */
[----:B------:R-:W-:-:S05]  /*0fe0*/  LEA.HI.X R5, R5, UR5, R0, 0x2, P0 ;  /* 0x0000000505057c11 */ /* 0x000fca00080f1400 */
[----:B------:R1:W-:Y:S04]  /*0ff0*/  STG.E desc[UR14][R4.64], R7 ;  /* 0x0000000704007986 */ /* 0x0003e8000c10190e */
.L_x_14:
[----:B------:R-:W-:Y:S05]  /*1000*/  BSYNC.RECONVERGENT B0 ;  /* 0x0000000000007941 */ /* 0x000fea0003800200 */
.L_x_13:
[----:B------:R-:W-:Y:S04]  /*1010*/  BSSY.RECONVERGENT B0, `(.L_x_15) ;  /* 0x000000a000007945 */ /* 0x000fe80003800200 */
[----:B------:R-:W-:Y:S05]  /*1020*/  @P4 BRA `(.L_x_16) ;  /* 0x0000000000204947 */ /* 0x000fea0003800000 */
[----:B------:R-:W1:Y:S01]  /*1030*/  LDCU.64 UR4, c[0x0][0x420] ;  /* 0x00008400ff0477ac */ /* 0x000e620008000a00 */
[----:B------:R-:W-:-:S05]  /*1040*/  IMAD R0, R3, UR8, RZ ;  /* 0x0000000803007c24 */ /* 0x000fca000f8e02ff */
[----:B------:R-:W-:-:S04]  /*1050*/  IADD3 R3, P0, PT, R0, UR9, RZ ;  /* 0x0000000900037c10 */ /* 0x000fc8000ff1e0ff */
[----:B------:R-:W-:Y:S02]  /*1060*/  LEA.HI.X.SX32 R0, R0, UR10, 0x1, P0 ;  /* 0x0000000a00007c11 */ /* 0x000fe400080f0eff */
[----:B-1----:R-:W-:-:S04]  /*1070*/  LEA R4, P0, R3, UR4, 0x2 ;  /* 0x0000000403047c11 */ /* 0x002fc8000f8010ff */
[----:B------:R-:W-:Y:S01]  /*1080*/  LEA.HI.X R5, R3, UR5, R0, 0x2, P0 ;  /* 0x0000000503057c11 */ /* 0x000fe200080f1400 */
[----:B------:R-:W-:-:S05]  /*1090*/  IMAD.MOV.U32 R3, RZ, RZ, 0x7f800000 ;  /* 0x7f800000ff037424 */ /* 0x000fca00078e00ff */
[----:B------:R1:W-:Y:S03]  /*10a0*/  STG.E desc[UR14][R4.64], R3 ;  /* 0x0000000304007986 */ /* 0x0003e6000c10190e */
.L_x_16:
[----:B------:R-:W-:Y:S05]  /*10b0*/  BSYNC.RECONVERGENT B0 ;  /* 0x0000000000007941 */ /* 0x000fea0003800200 */
.L_x_15:
[----:B------:R-:W-:Y:S05]  /*10c0*/  @P3 EXIT ;  /* 0x000000000000394d */ /* 0x000fea0003800000 */
[----:B------:R-:W5:Y:S01]  /*10d0*/  LDCU.64 UR4, c[0x0][0x420] ;  /* 0x00008400ff0477ac */ /* 0x000f620008000a00 */
[----:B------:R-:W-:Y:S02]  /*10e0*/  IMAD R0, R2, UR8, RZ ;  /* 0x0000000802007c24 */ /* 0x000fe4000f8e02ff */
[----:B-1----:R-:W-:-:S03]  /*10f0*/  IMAD.MOV.U32 R5, RZ, RZ, 0x7f800000 ;  /* 0x7f800000ff057424 */ /* 0x002fc600078e00ff */
[----:B------:R-:W-:-:S04]  /*1100*/  IADD3 R3, P0, PT, R0, UR9, RZ ;  /* 0x0000000900037c10 */ /* 0x000fc8000ff1e0ff */
[----:B------:R-:W-:Y:S02]  /*1110*/  LEA.HI.X.SX32 R0, R0, UR10, 0x1, P0 ;  /* 0x0000000a00007c11 */ /* 0x000fe400080f0eff */
[----:B-----5:R-:W-:-:S04]  /*1120*/  LEA R2, P0, R3, UR4, 0x2 ;  /* 0x0000000403027c11 */ /* 0x020fc8000f8010ff */
[----:B------:R-:W-:-:S05]  /*1130*/  LEA.HI.X R3, R3, UR5, R0, 0x2, P0 ;  /* 0x0000000503037c11 */ /* 0x000fca00080f1400 */
[----:B------:R-:W-:Y:S01]  /*1140*/  STG.E desc[UR14][R2.64], R5 ;  /* 0x0000000502007986 */ /* 0x000fe2000c10190e */
[----:B------:R-:W-:Y:S05]  /*1150*/  EXIT ;  /* 0x000000000000794d */ /* 0x000fea0003800000 */
.L_x_1:
[----:B------:R-:W-:Y:S02]  /*1160*/  UISETP.NE.AND UP0, UPT, UR13, -0x1, UPT ;  /* 0xffffffff0d00788c */ /* 0x000fe4000bf05270 */
[----:B------:R-:W-:-:S09]  /*1170*/  UISETP.NE.AND UP1, UPT, UR12, -0x1, UPT ;  /* 0xffffffff0c00788c */ /* 0x000fd2000bf25270 */
[----:B------:R-:W1:Y:S01]  /*1180*/  @!UP0 LDCU.64 UR6, c[0x0][0x398] ;  /* 0x00007300ff0687ac */ /* 0x000e620008000a00 */
[----:B------:R-:W2:Y:S01]  /*1190*/  @UP0 LDCU.64 UR4, c[0x0][0x3b0] ;  /* 0x00007600ff0407ac */ /* 0x000ea20008000a00 */
[----:B-1----:R-:W-:Y:S02]  /*11a0*/  @!UP0 UIMAD.WIDE.U32 UR26, UR19, UR6, URZ ;  /* 0x00000006131a82a5 */ /* 0x002fe4000f8e00ff */
[----:B--2---:R-:W-:Y:S02]  /*11b0*/  @UP0 UIMAD.WIDE.U32 UR10, UR13, UR4, URZ ;  /* 0x000000040d0a02a5 */ /* 0x004fe4000f8e00ff */
[----:B------:R-:W-:-:S03]  /*11c0*/  @!UP0 UIMAD UR24, UR19, UR7, UR27 ;  /* 0x00000007131882a4 */ /* 0x000fc6000f8e021b */
[----:B------:R-:W-:Y:S01]  /*11d0*/  @!UP0 UMOV UR8, UR26 ;  /* 0x0000001a00088c82 */ /* 0x000fe20008000000 */
[----:B------:R-:W-:Y:S01]  /*11e0*/  @UP0 UIMAD UR24, UR13, UR5, UR11 ;  /* 0x000000050d1802a4 */ /* 0x000fe2000f8e020b */
[----:B------:R-:W-:Y:S01]  /*11f0*/  @UP0 UMOV UR8, UR10 ;  /* 0x0000000a00080c82 */ /* 0x000fe20008000000 */
[----:B------:R-:W-:Y:S10]  /*1200*/  BRA.U UP1, `(.L_x_17) ;  /* 0x00000001012c7547 */ /* 0x000ff4000b800000 */
[----:B------:R-:W1:Y:S01]  /*1210*/  LDCU.64 UR10, c[0x0][0x3b8] ;  /* 0x00007700ff0a77ac */ /* 0x000e620008000a00 */
[----:B------:R-:W2:Y:S01]  /*1220*/  LDCU.64 UR4, c[0x0][0x3a0] ;  /* 0x00007400ff0477ac */ /* 0x000ea20008000a00 */
[----:B------:R-:W-:-:S04]  /*1230*/  USHF.R.S32.HI UR6, URZ, 0x1f, UR9 ;  /* 0x0000001fff067899 */ /* 0x000fc80008011409 */
[----:B-1----:R-:W-:Y:S02]  /*1240*/  UIMAD UR6, UR6, UR10, URZ ;  /* 0x0000000a060672a4 */ /* 0x002fe4000f8e02ff */
[----:B------:R-:W-:Y:S02]  /*1250*/  UIMAD.WIDE.U32 UR26, UR9, UR10, URZ ;  /* 0x0000000a091a72a5 */ /* 0x000fe4000f8e00ff */
[----:B------:R-:W-:-:S04]  /*1260*/  UIMAD UR6, UR9, UR11, UR6 ;  /* 0x0000000b090672a4 */ /* 0x000fc8000f8e0206 */
[----:B------:R-:W-:-:S03]  /*1270*/  UIADD3 UR7, UPT, UPT, UR27, UR6, URZ ;  /* 0x000000061b077290 */ /* 0x000fc6000fffe0ff */
[----:B------:R-:W-:Y:S02]  /*1280*/  UMOV UR6, UR26 ;  /* 0x0000001a00067c82 */ /* 0x000fe40008000000 */
[----:B--2---:R-:W-:-:S04]  /*1290*/  UIMAD.WIDE.U32 UR28, UR19, UR4, UR6 ;  /* 0x00000004131c72a5 */ /* 0x004fc8000f8e0006 */
[----:B------:R-:W-:Y:S01]  /*12a0*/  UIMAD UR26, UR19, UR5, UR29 ;  /* 0x00000005131a72a4 */ /* 0x000fe2000f8e021d */
[----:B------:R-:W-:Y:S11]  /*12b0*/  BRA `(.L_x_18) ;  /* 0x0000000000147947 */ /* 0x000ff60003800000 */
.L_x_17:
[----:B------:R-:W1:Y:S01]  /*12c0*/  LDCU.64 UR10, c[0x0][0x3b8] ;  /* 0x00007700ff0a77ac */ /* 0x000e620008000a00 */
[----:B------:R-:W-:-:S04]  /*12d0*/  UIADD3 UR26, UPT, UPT, UR9, UR12, URZ ;  /* 0x0000000c091a7290 */ /* 0x000fc8000fffe0ff */
[----:B-1----:R-:W-:Y:S02]  /*12e0*/  UIMAD.WIDE.U32 UR28, UR26, UR10, URZ ;  /* 0x0000000a1a1c72a5 */ /* 0x002fe4000f8e00ff */
[----:B------:R-:W-:-:S04]  /*12f0*/  UIMAD UR26, UR26, UR11, URZ ;  /* 0x0000000b1a1a72a4 */ /* 0x000fc8000f8e02ff */
[----:B------:R-:W-:Y:S02]  /*1300*/  UIADD3 UR26, UPT, UPT, UR29, UR26, URZ ;  /* 0x0000001a1d1a7290 */ /* 0x000fe4000fffe0ff */
.L_x_18:
[----:B------:R-:W1:Y:S01]  /*1310*/  LDCU UR4, c[0x0][0x3e8] ;  /* 0x00007d00ff0477ac */ /* 0x000e620008000800 */
[----:B------:R-:W2:Y:S01]  /*1320*/  S2R R2, SR_CTAID.Z ;  /* 0x0000000000027919 */ /* 0x000ea20000002700 */
[----:B------:R-:W-:Y:S01]  /*1330*/  UMOV UR30, URZ ;  /* 0x000000ff001e7c82 */ /* 0x000fe20008000000 */
[----:B-1----:R-:W-:-:S05]  /*1340*/  IMAD.U32 R0, RZ, RZ, UR4 ;  /* 0x00000004ff007e24 */ /* 0x002fca000f8e00ff */
[----:B------:R-:W-:-:S04]  /*1350*/  IABS R0, R0 ;  /* 0x0000000000007213 */ /* 0x000fc80000000000 */
[----:B------:R-:W-:Y:S02]  /*1360*/  R2UR UR7, R0 ;  /* 0x00000000000772ca */ /* 0x000fe400000e0000 */
[----:B--2---:R-:W-:-:S04]  /*1370*/  IABS R2, R2 ;  /* 0x0000000200027213 */ /* 0x004fc80000000000 */
[----:B------:R-:W-:-:S07]  /*1380*/  R2UR UR6, R2 ;  /* 0x00000000020672ca */ /* 0x000fce00000e0000 */
[----:B------:R-:W1:Y:S08]  /*1390*/  I2F.RP R3, UR7 ;  /* 0x0000000700037d06 */ /* 0x000e700008209400 */
[----:B-1----:R-:W1:Y:S02]  /*13a0*/  MUFU.RCP R0, R3 ;  /* 0x0000000300007308 */ /* 0x002e640000001000 */
[----:B-1----:R-:W-:-:S06]  /*13b0*/  VIADD R0, R0, 0xffffffe ;  /* 0x0ffffffe00007836 */ /* 0x002fcc0000000000 */
[----:B------:R-:W1:Y:S02]  /*13c0*/  F2I.FTZ.U32.TRUNC.NTZ R0, R0 ;  /* 0x0000000000007305 */ /* 0x000e64000021f000 */
[----:B-1----:R-:W-:-:S13]  /*13d0*/  R2UR UR31, R0 ;  /* 0x00000000001f72ca */ /* 0x002fda00000e0000 */
[----:B------:R-:W-:-:S04]  /*13e0*/  UIADD3 UR5, UPT, UPT, URZ, -UR31, URZ ;  /* 0x8000001fff057290 */ /* 0x000fc8000fffe0ff */
[----:B------:R-:W-:-:S04]  /*13f0*/  UIMAD UR5, UR5, UR7, URZ ;  /* 0x00000007050572a4 */ /* 0x000fc8000f8e02ff */
[----:B------:R-:W-:-:S07]  /*1400*/  UIMAD.WIDE.U32 UR30, UR31, UR5, UR30 ;  /* 0x000000051f1e72a5 */ /* 0x000fce000f8e001e */
[----:B------:R-:W-:Y:S02]  /*1410*/  UMOV UR5, UR31 ;  /* 0x0000001f00057c82 */ /* 0x000fe40008000000 */
[----:B------:R-:W-:-:S07]  /*1420*/  UIMAD.WIDE.U32 UR30, UR5, UR6, URZ ;  /* 0x00000006051e72a5 */ /* 0x000fce000f8e00ff */
[----:B------:R-:W-:Y:S02]  /*1430*/  UMOV UR16, UR31 ;  /* 0x0000001f00107c82 */ /* 0x000fe40008000000 */
[----:B------:R-:W-:-:S04]  /*1440*/  UIADD3 UR5, UPT, UPT, -UR16, URZ, URZ ;  /* 0x000000ff10057290 */ /* 0x000fc8000fffe1ff */
[----:B------:R-:W-:-:S04]  /*1450*/  UIMAD UR5, UR7, UR5, UR6 ;  /* 0x00000005070572a4 */ /* 0x000fc8000f8e0206 */
[----:B------:R-:W-:-:S11]  /*1460*/  UISETP.GT.U32.AND UP0, UPT, UR7, UR5, UPT ;  /* 0x000000050700728c */ /* 0x000fd6000bf04070 */
[----:B------:R-:W-:Y:S02]  /*1470*/  @!UP0 UIADD3 UR5, UPT, UPT, UR5, -UR7, URZ ;  /* 0x8000000705058290 */ /* 0x000fe4000fffe0ff */
[----:B------:R-:W-:Y:S02]  /*1480*/  @!UP0 UIADD3 UR16, UPT, UPT, UR16, 0x1, URZ ;  /* 0x0000000110108890 */ /* 0x000fe4000fffe0ff */
[----:B------:R-:W-:Y:S02]  /*1490*/  UISETP.GE.U32.AND UP2, UPT, UR5, UR7, UPT ;  /* 0x000000070500728c */ /* 0x000fe4000bf46070 */
[----:B------:R-:W-:-:S04]  /*14a0*/  ULOP3.LUT UR5, UR25, UR4, URZ, 0x3c, !UPT ;  /* 0x0000000419057292 */ /* 0x000fc8000f8e3cff */
[----:B------:R-:W-:-:S05]  /*14b0*/  UISETP.GE.AND UP0, UPT, UR5, URZ, UPT ;  /* 0x000000ff0500728c */ /* 0x000fca000bf06270 */
[----:B------:R-:W-:Y:S02]  /*14c0*/  @UP2 UIADD3 UR16, UPT, UPT, UR16, 0x1, URZ ;  /* 0x0000000110102890 */ /* 0x000fe4000fffe0ff */
[----:B------:R-:W-:-:S04]  /*14d0*/  UISETP.NE.AND UP2, UPT, UR4, URZ, UPT ;  /* 0x000000ff0400728c */ /* 0x000fc8000bf45270 */
[----:B------:R-:W-:-:S07]  /*14e0*/  @!UP0 UIADD3 UR16, UPT, UPT, -UR16, URZ, URZ ;  /* 0x000000ff10108290 */ /* 0x000fce000fffe1ff */
[----:B------:R-:W-:Y:S01]  /*14f0*/  @!UP2 ULOP3.LUT UR16, URZ, UR4, URZ, 0x33, !UPT ;  /* 0x00000004ff10a292 */ /* 0x000fe2000f8e33ff */
[----:B------:R-:W-:Y:S11]  /*1500*/  BRA.U UP1, `(.L_x_19) ;  /* 0x00000001012c7547 */ /* 0x000ff6000b800000 */
[----:B------:R-:W1:Y:S01]  /*1510*/  LDCU.64 UR6, c[0x0][0x3c0] ;  /* 0x00007800ff0677ac */ /* 0x000e620008000a00 */
[----:B------:R-:W2:Y:S01]  /*1520*/  LDCU.64 UR4, c[0x0][0x3a8] ;  /* 0x00007500ff0477ac */ /* 0x000ea20008000a00 */
[----:B------:R-:W-:-:S04]  /*1530*/  USHF.R.S32.HI UR12, URZ, 0x1f, UR9 ;  /* 0x0000001fff0c7899 */ /* 0x000fc80008011409 */
[----:B-1----:R-:W-:Y:S02]  /*1540*/  UIMAD UR12, UR12, UR6, URZ ;  /* 0x000000060c0c72a4 */ /* 0x002fe4000f8e02ff */
[----:B------:R-:W-:Y:S02]  /*1550*/  UIMAD.WIDE.U32 UR30, UR9, UR6, URZ ;  /* 0x00000006091e72a5 */ /* 0x000fe4000f8e00ff */
[----:B------:R-:W-:-:S04]  /*1560*/  UIMAD UR12, UR9, UR7, UR12 ;  /* 0x00000007090c72a4 */ /* 0x000fc8000f8e020c */
[----:B------:R-:W-:-:S04]  /*1570*/  UIADD3 UR31, UPT, UPT, UR31, UR12, URZ ;  /* 0x0000000c1f1f7290 */ /* 0x000fc8000fffe0ff */
[----:B--2---:R-:W-:-:S04]  /*1580*/  UIMAD.WIDE.U32 UR30, UR19, UR4, UR30 ;  /* 0x00000004131e72a5 */ /* 0x004fc8000f8e001e */
[----:B------:R-:W-:-:S03]  /*1590*/  UIMAD UR19, UR19, UR5, UR31 ;  /* 0x00000005131372a4 */ /* 0x000fc6000f8e021f */
[----:B------:R-:W-:Y:S01]  /*15a0*/  UMOV UR20, UR30 ;  /* 0x0000001e00147c82 */ /* 0x000fe20008000000 */
[----:B------:R-:W-:Y:S08]  /*15b0*/  BRA `(.L_x_20) ;  /* 0x0000000000187947 */ /* 0x000ff00003800000 */
.L_x_19:
[----:B------:R-:W1:Y:S01]  /*15c0*/  LDCU.64 UR6, c[0x0][0x3c0] ;  /* 0x00007800ff0677ac */ /* 0x000e620008000a00 */
[----:B------:R-:W-:-:S04]  /*15d0*/  UIADD3 UR9, UPT, UPT, UR9, UR12, URZ ;  /* 0x0000000c09097290 */ /* 0x000fc8000fffe0ff */
[----:B-1----:R-:W-:Y:S02]  /*15e0*/  UIMAD.WIDE.U32 UR4, UR9, UR6, URZ ;  /* 0x00000006090472a5 */ /* 0x002fe4000f8e00ff */
[----:B------:R-:W-:-:S04]  /*15f0*/  UIMAD UR9, UR9, UR7, URZ ;  /* 0x00000007090972a4 */ /* 0x000fc8000f8e02ff */
[----:B------:R-:W-:Y:S01]  /*1600*/  UIADD3 UR19, UPT, UPT, UR5, UR9, URZ ;  /* 0x0000000905137290 */ /* 0x000fe2000fffe0ff */
[----:B------:R-:W-:-:S11]  /*1610*/  UMOV UR20, UR4 ;  /* 0x0000000400147c82 */ /* 0x000fd60008000000 */
.L_x_20:
[----:B------:R-:W-:Y:S01]  /*1620*/  UIADD3 UR12, UPT, UPT, -UR21, UR23, URZ ;  /* 0x00000017150c7290 */ /* 0x000fe2000fffe1ff */
[----:B------:R-:W-:Y:S01]  /*1630*/  SHF.R.U32.HI R0, RZ, 0x3, R86 ;  /* 0x00000003ff007819 */ /* 0x000fe20000011656 */
[----:B------:R-:W1:Y:S01]  /*1640*/  S2R R32, SR_CTAID.X ;  /* 0x0000000000207919 */ /* 0x000e620000002500 */
[----:B------:R-:W-:Y:S01]  /*1650*/  IMAD.SHL.U32 R13, R86, 0x8, RZ ;  /* 0x00000008560d7824 */ /* 0x000fe200078e00ff */
[----:B------:R-:W2:Y:S01]  /*1660*/  LDCU.64 UR4, c[0x0][0x3c8] ;  /* 0x00007900ff0477ac */ /* 0x000ea20008000a00 */
[----:B------:R-:W-:Y:S01]  /*1670*/  IMAD.MOV.U32 R11, RZ, RZ, RZ ;  /* 0x000000ffff0b7224 */ /* 0x000fe200078e00ff */
[C---:B------:R-:W-:Y:S01]  /*1680*/  ISETP.GE.AND P6, PT, R0.reuse, UR12, PT ;  /* 0x0000000c00007c0c */ /* 0x040fe2000bfc6270 */
[C---:B------:R-:W-:Y:S01]  /*1690*/  VIADD R15, R0.reuse, 0x10 ;  /* 0x00000010000f7836 */ /* 0x040fe20000000000 */
[----:B------:R-:W-:Y:S01]  /*16a0*/  LOP3.LUT R16, R13, 0x38, RZ, 0xc0, !PT ;  /* 0x000000380d107812 */ /* 0x000fe200078ec0ff */
[----:B------:R-:W-:Y:S01]  /*16b0*/  IMAD.MOV.U32 R10, RZ, RZ, R0 ;  /* 0x000000ffff0a7224 */ /* 0x000fe200078e0000 */
[----:B------:R-:W-:Y:S01]  /*16c0*/  UIADD3 UR27, UPT, UPT, UR17, -0x1, URZ ;  /* 0xffffffff111b7890 */ /* 0x000fe2000fffe0ff */
[----:B------:R-:W-:Y:S01]  /*16d0*/  VIADD R12, R0, 0x20 ;  /* 0x00000020000c7836 */ /* 0x000fe20000000000 */
[----:B------:R-:W-:Y:S01]  /*16e0*/  IADD3 R2, P0, PT, R16, UR8, RZ ;  /* 0x0000000810027c10 */ /* 0x000fe2000ff1e0ff */
[----:B------:R-:W3:Y:S01]  /*16f0*/  LDCU.64 UR8, c[0x0][0x3d0] ;  /* 0x00007a00ff0877ac */ /* 0x000ee20008000a00 */
[----:B------:R-:W-:Y:S01]  /*1700*/  ISETP.GE.AND P4, PT, R15, UR12, PT ;  /* 0x0000000c0f007c0c */ /* 0x000fe2000bf86270 */
[----:B------:R-:W-:Y:S01]  /*1710*/  VIADD R14, R0, 0x30 ;  /* 0x00000030000e7836 */ /* 0x000fe20000000000 */
[----:B------:R-:W-:Y:S01]  /*1720*/  ISETP.GE.AND P5, PT, R12, UR12, PT ;  /* 0x0000000c0c007c0c */ /* 0x000fe2000bfa6270 */
[----:B------:R-:W-:Y:S01]  /*1730*/  IMAD.X R3, RZ, RZ, UR24, P0 ;  /* 0x00000018ff037e24 */ /* 0x000fe200080e06ff */
[----:B------:R-:W-:Y:S01]  /*1740*/  IADD3 R4, P0, PT, R16, UR28, RZ ;  /* 0x0000001c10047c10 */ /* 0x000fe2000ff1e0ff */
[----:B------:R-:W4:Y:S01]  /*1750*/  @!P6 LDC.64 R8, c[0x0][0x3b0] ;  /* 0x0000ec00ff08eb82 */ /* 0x000f220000000a00 */
[----:B------:R-:W-:Y:S01]  /*1760*/  ISETP.GE.AND P3, PT, R14, UR12, PT ;  /* 0x0000000c0e007c0c */ /* 0x000fe2000bf66270 */
[----:B------:R-:W-:Y:S01]  /*1770*/  USHF.R.S32.HI UR24, URZ, 0x1f, UR16 ;  /* 0x0000001fff187899 */ /* 0x000fe20008011410 */
[----:B--2---:R-:W-:Y:S01]  /*1780*/  IMAD.U32 R18, RZ, RZ, UR4 ;  /* 0x00000004ff127e24 */ /* 0x004fe2000f8e00ff */
[----:B------:R-:W-:Y:S01]  /*1790*/  USHF.L.U32 UR31, UR10, 0x6, URZ ;  /* 0x000000060a1f7899 */ /* 0x000fe200080006ff */
[----:B------:R-:W-:Y:S01]  /*17a0*/  IMAD.X R5, RZ, RZ, UR26, P0 ;  /* 0x0000001aff057e24 */ /* 0x000fe200080e06ff */
[----:B------:R-:W-:Y:S01]  /*17b0*/  USHF.L.U64.HI UR30, UR10, 0x6, UR11 ;  /* 0x000000060a1e7899 */ /* 0x000fe2000801020b */
[----:B------:R-:W-:Y:S01]  /*17c0*/  IMAD.WIDE.U32 R18, R18, UR25, R2 ;  /* 0x0000001912127c25 */ /* 0x000fe2000f8e0002 */
[----:B------:R-:W2:Y:S01]  /*17d0*/  @!P4 LDC.64 R6, c[0x0][0x3b0] ;  /* 0x0000ec00ff06cb82 */ /* 0x000ea20000000a00 */
[----:B------:R-:W-:Y:S01]  /*17e0*/  UIMAD.WIDE.U32 UR36, UR31, UR27, URZ ;  /* 0x0000001b1f2472a5 */ /* 0x000fe2000f8e00ff */
[----:B------:R-:W-:Y:S01]  /*17f0*/  SHF.R.U32.HI R91, RZ, 0x1, R86 ;  /* 0x00000001ff5b7819 */ /* 0x000fe20000011656 */
[C---:B------:R-:W-:Y:S01]  /*1800*/  IMAD R3, R0.reuse, UR11, RZ ;  /* 0x0000000b00037c24 */ /* 0x040fe2000f8e02ff */
[----:B------:R-:W-:Y:S01]  /*1810*/  USHF.L.U32 UR33, UR10, 0x4, URZ ;  /* 0x000000040a217899 */ /* 0x000fe200080006ff */
[----:B------:R-:W-:Y:S01]  /*1820*/  IMAD.WIDE.U32 R4, R0, UR10, R4 ;  /* 0x0000000a00047c25 */ /* 0x000fe2000f8e0004 */
[----:B------:R-:W-:-:S02]  /*1830*/  USHF.L.U64.HI UR32, UR10, 0x4, UR11 ;  /* 0x000000040a207899 */ /* 0x000fc4000801020b */
[----:B------:R-:W5:Y:S01]  /*1840*/  S2UR UR26, SR_CgaCtaId ;  /* 0x00000000001a79c3 */ /* 0x000f620000008800 */
[----:B-1----:R-:W-:Y:S01]  /*1850*/  IMAD.WIDE.U32 R32, R32, 0x40, R10 ;  /* 0x0000004020207825 */ /* 0x002fe200078e000a */
[----:B------:R-:W-:-:S03]  /*1860*/  UIMAD.WIDE.U32 UR34, UR10, 0x20, URZ ;  /* 0x000000200a2278a5 */ /* 0x000fc6000f8e00ff */
[----:B------:R-:W-:Y:S01]  /*1870*/  IMAD.IADD R5, R5, 0x1, R3 ;  /* 0x0000000105057824 */ /* 0x000fe200078e0203 */
[C---:B------:R-:W-:Y:S01]  /*1880*/  @!P4 IADD3 R34, P0, PT, R32.reuse, 0x10, RZ ;  /* 0x000000102022c810 */ /* 0x040fe20007f1e0ff */
[----:B---3--:R-:W-:Y:S01]  /*1890*/  IMAD.U32 R26, RZ, RZ, UR8 ;  /* 0x00000008ff1a7e24 */ /* 0x008fe2000f8e00ff */
[----:B------:R-:W-:Y:S01]  /*18a0*/  @!P5 IADD3 R20, P1, PT, R32, 0x20, RZ ;  /* 0x000000202014d810 */ /* 0x000fe20007f3e0ff */
[----:B----4-:R-:W-:Y:S01]  /*18b0*/  @!P6 IMAD R2, R33, R8, RZ ;  /* 0x000000082102e224 */ /* 0x010fe200078e02ff */
[----:B------:R-:W-:Y:S01]  /*18c0*/  UIMAD UR8, UR24, UR8, URZ ;  /* 0x00000008180872a4 */ /* 0x000fe2000f8e02ff */
[----:B------:R-:W-:Y:S02]  /*18d0*/  IMAD.WIDE.U32 R26, R26, UR16, R4 ;  /* 0x000000101a1a7c25 */ /* 0x000fe4000f8e0004 */
[----:B------:R-:W1:Y:S01]  /*18e0*/  @!P4 LDC.64 R4, c[0x0][0x380] ;  /* 0x0000e000ff04cb82 */ /* 0x000e620000000a00 */
[----:B------:R-:W-:Y:S01]  /*18f0*/  UIMAD UR9, UR16, UR9, UR8 ;  /* 0x00000009100972a4 */ /* 0x000fe2000f8e0208 */
[----:B------:R-:W-:-:S02]  /*1900*/  @!P6 IMAD R9, R32, R9, R2 ;  /* 0x000000092009e224 */ /* 0x000fc400078e0202 */
[----:B------:R-:W-:Y:S01]  /*1910*/  IMAD.U32 R28, RZ, RZ, UR5 ;  /* 0x00000005ff1c7e24 */ /* 0x000fe2000f8e00ff */
[----:B------:R-:W-:Y:S01]  /*1920*/  UMOV UR8, 0x400 ;  /* 0x0000040000087882 */ /* 0x000fe20000000000 */
[----:B------:R-:W-:Y:S01]  /*1930*/  @!P4 IMAD.X R11, RZ, RZ, R33, P0 ;  /* 0x000000ffff0bc224 */ /* 0x000fe200000e0621 */
[----:B------:R-:W-:Y:S01]  /*1940*/  @!P3 IADD3 R21, P0, PT, R32, 0x30, RZ ;  /* 0x000000302015b810 */ /* 0x000fe20007f1e0ff */
[----:B------:R-:W3:Y:S01]  /*1950*/  @!P6 LDC.64 R2, c[0x0][0x380] ;  /* 0x0000e000ff02eb82 */ /* 0x000ee20000000a00 */
[----:B------:R-:W-:Y:S01]  /*1960*/  IMAD R29, R28, UR25, R19 ;  /* 0x000000191c1d7c24 */ /* 0x000fe2000f8e0213 */
[----:B------:R-:W4:Y:S01]  /*1970*/  LDCU.64 UR4, c[0x0][0x388] ;  /* 0x00007100ff0477ac */ /* 0x000f220008000a00 */
[--C-:B------:R-:W-:Y:S02]  /*1980*/  @!P6 IMAD.MOV.U32 R28, RZ, RZ, R18.reuse ;  /* 0x000000ffff1ce224 */ /* 0x100fe400078e0012 */
[--C-:B------:R-:W-:Y:S01]  /*1990*/  @!P5 IMAD.X R23, RZ, RZ, R33.reuse, P1 ;  /* 0x000000ffff17d224 */ /* 0x100fe200008e0621 */
[----:B-----5:R-:W-:Y:S01]  /*19a0*/  ULEA UR26, UR26, UR8, 0x18 ;  /* 0x000000081a1a7291 */ /* 0x020fe2000f8ec0ff */
[----:B--2---:R-:W-:Y:S01]  /*19b0*/  @!P4 IMAD R10, R11, R6, RZ ;  /* 0x000000060b0ac224 */ /* 0x004fe200078e02ff */
[----:B------:R-:W-:Y:S01]  /*19c0*/  UIMAD UR25, UR27, -0x40, UR22 ;  /* 0xffffffc01b1978a4 */ /* 0x000fe2000f8e0216 */
[----:B------:R-:W-:Y:S01]  /*19d0*/  @!P3 IMAD.X R17, RZ, RZ, R33, P0 ;  /* 0x000000ffff11b224 */ /* 0x000fe200000e0621 */
[----:B------:R-:W-:Y:S01]  /*19e0*/  UIMAD UR8, UR30, UR27, URZ ;  /* 0x0000001b1e0872a4 */ /* 0x000fe2000f8e02ff */
[----:B------:R-:W-:-:S02]  /*19f0*/  @!P4 IMAD.MOV.U32 R30, RZ, RZ, R18 ;  /* 0x000000ffff1ec224 */ /* 0x000fc400078e0012 */
[--C-:B------:R-:W-:Y:S01]  /*1a00*/  @!P4 IMAD.MOV.U32 R31, RZ, RZ, R29.reuse ;  /* 0x000000ffff1fc224 */ /* 0x100fe200078e001d */
[----:B------:R-:W-:Y:S01]  /*1a10*/  UIADD3 UR8, UPT, UPT, UR37, UR8, URZ ;  /* 0x0000000825087290 */ /* 0x000fe2000fffe0ff */
[--C-:B------:R-:W-:Y:S02]  /*1a20*/  @!P5 IMAD.MOV.U32 R25, RZ, RZ, R29.reuse ;  /* 0x000000ffff19d224 */ /* 0x100fe400078e001d */
[--C-:B------:R-:W-:Y:S02]  /*1a30*/  @!P3 IMAD.MOV.U32 R19, RZ, RZ, R29.reuse ;  /* 0x000000ffff13b224 */ /* 0x100fe400078e001d */
[----:B------:R-:W-:Y:S01]  /*1a40*/  @!P6 IMAD.WIDE.U32 R32, R32, R8, R28 ;  /* 0x000000082020e225 */ /* 0x000fe200078e001c */
[----:B------:R-:W-:Y:S02]  /*1a50*/  LOP3.LUT R29, R13, 0x1f8, RZ, 0xc0, !PT ;  /* 0x000001f80d1d7812 */ /* 0x000fe400078ec0ff */
[----:B----4-:R-:W-:Y:S01]  /*1a60*/  LEA R220, P2, R26, UR4, 0x1 ;  /* 0x000000041adc7c11 */ /* 0x010fe2000f8408ff */
[C---:B------:R-:W-:Y:S01]  /*1a70*/  @!P4 IMAD R8, R34.reuse, R7, R10 ;  /* 0x000000072208c224 */ /* 0x040fe200078e020a */
[----:B------:R-:W-:Y:S01]  /*1a80*/  LOP3.LUT R212, R29, 0x38, R86, 0x78, !PT ;  /* 0x000000381dd47812 */ /* 0x000fe200078e7856 */
[----:B------:R-:W-:Y:S01]  /*1a90*/  @!P4 IMAD.WIDE.U32 R34, R34, R6, R30 ;  /* 0x000000062222c225 */ /* 0x000fe200078e001e */
[----:B---3--:R-:W-:Y:S01]  /*1aa0*/  @!P6 LEA R30, P1, R32, R2, 0x1 ;  /* 0x00000002201ee211 */ /* 0x008fe200078208ff */
[----:B------:R-:W2:Y:S01]  /*1ab0*/  @!P3 LDC.64 R6, c[0x0][0x3b0] ;  /* 0x0000ec00ff06bb82 */ /* 0x000ea20000000a00 */
[----:B------:R-:W-:Y:S01]  /*1ac0*/  LOP3.LUT R22, R212, 0x1e00, R13, 0xf8, !PT ;  /* 0x00001e00d4167812 */ /* 0x000fe200078ef80d */
[----:B------:R-:W-:Y:S01]  /*1ad0*/  @!P6 IMAD.IADD R28, R33, 0x1, R9 ;  /* 0x00000001211ce824 */ /* 0x000fe200078e0209 */
[----:B-1----:R-:W-:Y:S01]  /*1ae0*/  @!P4 LEA R36, P0, R34, R4, 0x1 ;  /* 0x000000042224c211 */ /* 0x002fe200078008ff */
[----:B------:R-:W-:-:S02]  /*1af0*/  @!P4 IMAD.IADD R8, R35, 0x1, R8 ;  /* 0x000000012308c824 */ /* 0x000fc400078e0208 */
[----:B------:R-:W-:Y:S01]  /*1b00*/  @!P5 IMAD.MOV.U32 R24, RZ, RZ, R18 ;  /* 0x000000ffff18d224 */ /* 0x000fe200078e0012 */
[----:B------:R-:W-:Y:S01]  /*1b10*/  @!P6 LEA.HI.X R31, R32, R3, R28, 0x1, P1 ;  /* 0x00000003201fe211 */ /* 0x000fe200008f0c1c */
[----:B------:R-:W1:Y:S01]  /*1b20*/  @!P5 LDC.64 R10, c[0x0][0x3b0] ;  /* 0x0000ec00ff0adb82 */ /* 0x000e620000000a00 */
[----:B------:R-:W-:Y:S01]  /*1b30*/  LEA R3, R22, UR26, 0x1 ;  /* 0x0000001a16037c11 */ /* 0x000fe2000f8e08ff */
[----:B------:R-:W-:Y:S01]  /*1b40*/  VIADD R219, R27, UR9 ;  /* 0x000000091bdb7c36 */ /* 0x000fe20008000000 */
[----:B------:R-:W-:Y:S01]  /*1b50*/  @!P4 LEA.HI.X R37, R34, R5, R8, 0x1, P0 ;  /* 0x000000052225c211 */ /* 0x000fe200000f0c08 */
[----:B------:R-:W-:Y:S01]  /*1b60*/  USHF.L.U32 UR9, UR11, 0x5, URZ ;  /* 0x000000050b097899 */ /* 0x000fe200080006ff */
[----:B------:R-:W-:Y:S01]  /*1b70*/  IMAD.U32 R22, RZ, RZ, UR36 ;  /* 0x00000024ff167e24 */ /* 0x000fe2000f8e00ff */
[----:B------:R-:W-:Y:S01]  /*1b80*/  @!PT LDS RZ, [RZ] ;  /* 0x00000000fffff984 */ /* 0x000fe20000000800 */
[----:B------:R-:W-:Y:S01]  /*1b90*/  @!PT LDS RZ, [RZ] ;  /* 0x00000000fffff984 */ /* 0x000fe20000000800 */
[----:B------:R-:W-:Y:S01]  /*1ba0*/  @!PT LDS RZ, [RZ] ;  /* 0x00000000fffff984 */ /* 0x000fe20000000800 */
[----:B------:R-:W-:Y:S01]  /*1bb0*/  @!P6 LDGSTS.E.BYPASS.LTC128B.128 [R3], desc[UR14][R30.64] ;  /* 0x000000001e03efae */ /* 0x000fe2000b981a0e */
[----:B------:R-:W-:Y:S01]  /*1bc0*/  LEA.HI.X R219, R26, UR5, R219, 0x1, P2 ;  /* 0x000000051adb7c11 */ /* 0x000fe200090f0cdb */
[----:B------:R-:W3:Y:S01]  /*1bd0*/  @!P3 LDC.64 R4, c[0x0][0x380] ;  /* 0x0000e000ff04bb82 */ /* 0x000ee20000000a00 */
[----:B------:R-:W-:Y:S01]  /*1be0*/  ISETP.GE.AND P2, PT, R12, UR25, PT ;  /* 0x000000190c007c0c */ /* 0x000fe2000bf46270 */
[----:B------:R-:W-:Y:S01]  /*1bf0*/  @!P6 LDGSTS.E.BYPASS.LTC128B.128 [R3+0x2000], desc[UR14][R30.64+0x80] ;  /* 0x020000801e03efae */ /* 0x000fe2000b981a0e */
[----:B------:R-:W4:Y:S01]  /*1c00*/  LDCU.64 UR4, c[0x0][0x3d8] ;  /* 0x00007b00ff0477ac */ /* 0x000f220008000a00 */
[----:B------:R-:W-:-:S02]  /*1c10*/  IMAD.SHL.U32 R82, R86, 0x40, RZ ;  /* 0x0000004056527824 */ /* 0x000fc400078e00ff */
[----:B------:R-:W-:Y:S01]  /*1c20*/  @!P6 LDGSTS.E.BYPASS.LTC128B.128 [R3+0x4000], desc[UR14][R30.64+0x100] ;  /* 0x040001001e03efae */ /* 0x000fe2000b981a0e */
[----:B------:R-:W-:Y:S01]  /*1c30*/  IMAD.MOV.U32 R80, RZ, RZ, 0x20 ;  /* 0x00000020ff507424 */ /* 0x000fe200078e00ff */
[----:B------:R-:W5:Y:S01]  /*1c40*/  @!P5 LDC.64 R8, c[0x0][0x380] ;  /* 0x0000e000ff08db82 */ /* 0x000f620000000a00 */
[-C--:B--2---:R-:W-:Y:S01]  /*1c50*/  @!P3 IMAD R2, R17, R6.reuse, RZ ;  /* 0x000000061102b224 */ /* 0x084fe200078e02ff */
[----:B------:R-:W-:Y:S01]  /*1c60*/  @!P6 LDGSTS.E.BYPASS.LTC128B.128 [R3+0x6000], desc[UR14][R30.64+0x180] ;  /* 0x060001801e03efae */ /* 0x000fe2000b981a0e */
[----:B------:R-:W-:Y:S01]  /*1c70*/  ISETP.GE.AND P6, PT, R0, UR25, PT ;  /* 0x0000001900007c0c */ /* 0x000fe2000bfc6270 */
[----:B------:R-:W-:Y:S01]  /*1c80*/  @!P3 IMAD.WIDE.U32 R18, R21, R6, R18 ;  /* 0x000000061512b225 */ /* 0x000fe200078e0012 */
[----:B------:R-:W-:Y:S01]  /*1c90*/  LOP3.LUT R90, R82, 0x400, RZ, 0xc0, !PT ;  /* 0x00000400525a7812 */ /* 0x000fe200078ec0ff */
[----:B------:R-:W-:Y:S01]  /*1ca0*/  @!P4 LDGSTS.E.BYPASS.LTC128B.128 [R3+0x800], desc[UR14][R36.64] ;  /* 0x008000002403cfae */ /* 0x000fe2000b981a0e */
[----:B------:R-:W-:Y:S01]  /*1cb0*/  VOTEU.ALL UP0, P2 ;  /* 0x0000000000ff7886 */ /* 0x000fe20001000000 */
[----:B-1----:R-:W-:-:S02]  /*1cc0*/  @!P5 IMAD R23, R23, R10, RZ ;  /* 0x0000000a1717d224 */ /* 0x002fc400078e02ff */
[----:B------:R-:W-:Y:S01]  /*1cd0*/  @!P4 LDGSTS.E.BYPASS.LTC128B.128 [R3+0x2800], desc[UR14][R36.64+0x80] ;  /* 0x028000802403cfae */ /* 0x000fe2000b981a0e */
[----:B------:R-:W-:Y:S02]  /*1ce0*/  @!P3 IMAD R2, R21, R7, R2 ;  /* 0x000000071502b224 */ /* 0x000fe400078e0202 */
[C---:B------:R-:W-:Y:S01]  /*1cf0*/  @!P5 IMAD R11, R20.reuse, R11, R23 ;  /* 0x0000000b140bd224 */ /* 0x040fe200078e0217 */
[----:B------:R-:W-:Y:S01]  /*1d00*/  @!P4 LDGSTS.E.BYPASS.LTC128B.128 [R3+0x4800], desc[UR14][R36.64+0x100] ;  /* 0x048001002403cfae */ /* 0x000fe2000b981a0e */
[----:B------:R-:W-:Y:S01]  /*1d10*/  @!P5 IMAD.WIDE.U32 R24, R20, R10, R24 ;  /* 0x0000000a1418d225 */ /* 0x000fe200078e0018 */
[----:B---3--:R-:W-:Y:S02]  /*1d20*/  @!P3 LEA R20, P0, R18, R4, 0x1 ;  /* 0x000000041214b211 */ /* 0x008fe400078008ff */
[----:B------:R-:W-:Y:S01]  /*1d30*/  @!P4 LDGSTS.E.BYPASS.LTC128B.128 [R3+0x6800], desc[UR14][R36.64+0x180] ;  /* 0x068001802403cfae */ /* 0x000fe2000b981a0e */
[----:B------:R-:W-:Y:S01]  /*1d40*/  ISETP.GE.AND P4, PT, R15, UR25, PT ;  /* 0x000000190f007c0c */ /* 0x000fe2000bf86270 */
[----:B------:R-:W-:-:S02]  /*1d50*/  @!P3 IMAD.IADD R2, R19, 0x1, R2 ;  /* 0x000000011302b824 */ /* 0x000fc400078e0202 */
[----:B------:R-:W-:Y:S02]  /*1d60*/  IMAD.U32 R4, RZ, RZ, UR36 ;  /* 0x00000024ff047e24 */ /* 0x000fe4000f8e00ff */
[----:B------:R-:W-:Y:S01]  /*1d70*/  @!P5 IMAD.IADD R11, R25, 0x1, R11 ;  /* 0x00000001190bd824 */ /* 0x000fe200078e020b */
[----:B------:R-:W-:Y:S01]  /*1d80*/  @!P3 LEA.HI.X R21, R18, R5, R2, 0x1, P0 ;  /* 0x000000051215b211 */ /* 0x000fe200000f0c02 */
[----:B------:R-:W-:Y:S01]  /*1d90*/  IMAD.U32 R2, RZ, RZ, UR8 ;  /* 0x00000008ff027e24 */ /* 0x000fe2000f8e00ff */
[----:B-----5:R-:W-:Y:S01]  /*1da0*/  @!P5 LEA R8, P1, R24, R8, 0x1 ;  /* 0x000000081808d211 */ /* 0x020fe200078208ff */
[----:B------:R-:W-:Y:S01]  /*1db0*/  IMAD.U32 R5, RZ, RZ, UR37 ;  /* 0x00000025ff057e24 */ /* 0x000fe2000f8e00ff */
[-C--:B------:R-:W-:Y:S01]  /*1dc0*/  @!P6 LEA R18, P0, R4, R220.reuse, 0x1 ;  /* 0x000000dc0412e211 */ /* 0x080fe200078008ff */
[----:B------:R-:W-:Y:S01]  /*1dd0*/  IMAD.U32 R23, RZ, RZ, UR37 ;  /* 0x00000025ff177e24 */ /* 0x000fe2000f8e00ff */
[----:B------:R-:W-:Y:S01]  /*1de0*/  @!P5 LEA.HI.X R9, R24, R9, R11, 0x1, P1 ;  /* 0x000000091809d211 */ /* 0x000fe200008f0c0b */
[----:B------:R-:W-:Y:S01]  /*1df0*/  VOTEU.ALL UP1, P4 ;  /* 0x0000000000ff7886 */ /* 0x000fe20002020000 */
[-C--:B------:R-:W-:Y:S01]  /*1e00*/  @!P6 LEA.HI.X R19, R4, R219.reuse, R2, 0x1, P0 ;  /* 0x000000db0413e211 */ /* 0x080fe200000f0c02 */
[----:B------:R-:W-:Y:S01]  /*1e10*/  IMAD.U32 R23, RZ, RZ, UR8 ;  /* 0x00000008ff177e24 */ /* 0x000fe2000f8e00ff */
[----:B------:R-:W-:Y:S01]  /*1e20*/  IADD3 R24, P0, PT, R16, UR20, RZ ;  /* 0x0000001410187c10 */ /* 0x000fe2000ff1e0ff */
[----:B------:R-:W-:Y:S01]  /*1e30*/  IMAD R2, R0, UR7, RZ ;  /* 0x0000000700027c24 */ /* 0x000fe2000f8e02ff */
[----:B------:R-:W-:Y:S01]  /*1e40*/  @!UP1 UIADD3 UR29, UP2, UPT, UR33, UR36, URZ ;  /* 0x00000024211d9290 */ /* 0x000fe2000ff5e0ff */
[----:B------:R-:W-:Y:S01]  /*1e50*/  ISETP.GE.AND P1, PT, R14, UR25, PT ;  /* 0x000000190e007c0c */ /* 0x000fe2000bf26270 */
[----:B------:R-:W-:Y:S01]  /*1e60*/  @!P5 LDGSTS.E.BYPASS.LTC128B.128 [R3+0x1000], desc[UR14][R8.64] ;  /* 0x010000000803dfae */ /* 0x000fe2000b981a0e */
[----:B------:R-:W-:Y:S01]  /*1e70*/  IMAD.X R25, RZ, RZ, UR19, P0 ;  /* 0x00000013ff197e24 */ /* 0x000fe200080e06ff */
[----:B------:R-:W-:Y:S01]  /*1e80*/  @!UP1 UIADD3.X UR28, UPT, UPT, UR32, UR8, URZ, UP2, !UPT ;  /* 0x00000008201c9290 */ /* 0x000fe200097fe4ff */
[----:B------:R-:W-:Y:S01]  /*1e90*/  IMAD.MOV.U32 R196, RZ, RZ, 0x40 ;  /* 0x00000040ffc47424 */ /* 0x000fe200078e00ff */
[----:B------:R-:W-:Y:S01]  /*1ea0*/  @!P5 LDGSTS.E.BYPASS.LTC128B.128 [R3+0x3000], desc[UR14][R8.64+0x80] ;  /* 0x030000800803dfae */ /* 0x000fe2000b981a0e */
[----:B------:R-:W-:Y:S01]  /*1eb0*/  IMAD.U32 R5, RZ, RZ, UR29 ;  /* 0x0000001dff057e24 */ /* 0x000fe2000f8e00ff */
[----:B------:R-:W-:Y:S01]  /*1ec0*/  @!UP0 UIADD3 UR29, UP1, UPT, UR36, UR34, URZ ;  /* 0x00000022241d8290 */ /* 0x000fe2000ff3e0ff */
[----:B------:R-:W-:Y:S01]  /*1ed0*/  IMAD.WIDE.U32 R24, R0, UR6, R24 ;  /* 0x0000000600187c25 */ /* 0x000fe2000f8e0018 */
[----:B------:R-:W-:Y:S01]  /*1ee0*/  @!P5 LDGSTS.E.BYPASS.LTC128B.128 [R3+0x5000], desc[UR14][R8.64+0x100] ;  /* 0x050001000803dfae */ /* 0x000fe2000b981a0e */
[----:B------:R-:W-:Y:S01]  /*1ef0*/  USHF.L.U32 UR34, UR6, 0x6, URZ ;  /* 0x0000000606227899 */ /* 0x000fe200080006ff */
[-C--:B------:R-:W-:Y:S01]  /*1f00*/  @!P4 LEA R16, P0, R5, R220.reuse, 0x1 ;  /* 0x000000dc0510c211 */ /* 0x080fe200078008ff */
[----:B------:R-:W-:Y:S01]  /*1f10*/  IMAD.U32 R4, RZ, RZ, UR28 ;  /* 0x0000001cff047e24 */ /* 0x000fe2000f8e00ff */
[----:B------:R-:W-:Y:S01]  /*1f20*/  @!UP0 UIADD3.X UR9, UPT, UPT, UR8, UR35, UR9, UP1, !UPT ;  /* 0x0000002308098290 */ /* 0x000fe20008ffe409 */
[----:B------:R-:W-:Y:S01]  /*1f30*/  IMAD.IADD R25, R25, 0x1, R2 ;  /* 0x0000000119197824 */ /* 0x000fe200078e0202 */
[----:B------:R1:W-:Y:S01]  /*1f40*/  @!P5 LDGSTS.E.BYPASS.LTC128B.128 [R3+0x7000], desc[UR14][R8.64+0x180] ;  /* 0x070001800803dfae */ /* 0x0003e2000b981a0e */
[----:B------:R-:W-:Y:S01]  /*1f50*/  IMAD.U32 R7, RZ, RZ, UR29 ;  /* 0x0000001dff077e24 */ /* 0x000fe2000f8e00ff */
[----:B------:R-:W-:Y:S01]  /*1f60*/  @!P4 LEA.HI.X R17, R5, R219, R4, 0x1, P0 ;  /* 0x000000db0511c211 */ /* 0x000fe200000f0c04 */
[----:B------:R-:W-:Y:S01]  /*1f70*/  IMAD.U32 R4, RZ, RZ, UR10 ;  /* 0x0000000aff047e24 */ /* 0x000fe2000f8e00ff */
[----:B------:R-:W-:Y:S01]  /*1f80*/  @!P3 LDGSTS.E.BYPASS.LTC128B.128 [R3+0x1800], desc[UR14][R20.64] ;  /* 0x018000001403bfae */ /* 0x000fe2000b981a0e */
[----:B----4-:R-:W-:Y:S01]  /*1f90*/  IMAD.U32 R5, RZ, RZ, UR4 ;  /* 0x00000004ff057e24 */ /* 0x010fe2000f8e00ff */
[----:B------:R-:W-:Y:S01]  /*1fa0*/  @!P2 LEA R10, P0, R7, R220, 0x1 ;  /* 0x000000dc070aa211 */ /* 0x000fe200078008ff */
[----:B------:R-:W-:Y:S01]  /*1fb0*/  @!P1 IMAD.WIDE.U32 R22, R4, 0x30, R22 ;  /* 0x0000003004169825 */ /* 0x000fe200078e0016 */
[----:B------:R-:W-:Y:S01]  /*1fc0*/  @!P3 LDGSTS.E.BYPASS.LTC128B.128 [R3+0x3800], desc[UR14][R20.64+0x80] ;  /* 0x038000801403bfae */ /* 0x000fe2000b981a0e */
[----:B------:R-:W-:Y:S01]  /*1fd0*/  UIMAD UR28, UR24, UR4, URZ ;  /* 0x00000004181c72a4 */ /* 0x000fe2000f8e02ff */
[----:B------:R-:W-:Y:S01]  /*1fe0*/  ISETP.GE.AND P5, PT, R15, UR25, PT ;  /* 0x000000190f007c0c */ /* 0x000fe2000bfa6270 */
[----:B------:R-:W-:Y:S01]  /*1ff0*/  IMAD.U32 R4, RZ, RZ, UR11 ;  /* 0x0000000bff047e24 */ /* 0x000fe2000f8e00ff */
[----:B------:R-:W-:Y:S01]  /*2000*/  @!P3 LDGSTS.E.BYPASS.LTC128B.128 [R3+0x5800], desc[UR14][R20.64+0x100] ;  /* 0x058001001403bfae */ /* 0x000fe2000b981a0e */
[----:B------:R-:W-:Y:S01]  /*2010*/  IMAD.WIDE.U32 R26, R5, UR16, R24 ;  /* 0x00000010051a7c25 */ /* 0x000fe2000f8e0018 */
[----:B------:R-:W-:-:S02]  /*2020*/  UIMAD UR28, UR16, UR5, UR28 ;  /* 0x00000005101c72a4 */ /* 0x000fc4000f8e021c */
[----:B------:R2:W-:Y:S01]  /*2030*/  @!P3 LDGSTS.E.BYPASS.LTC128B.128 [R3+0x7800], desc[UR14][R20.64+0x180] ;  /* 0x078001801403bfae */ /* 0x0005e2000b981a0e */
[----:B------:R-:W-:Y:S01]  /*2040*/  IMAD.U32 R6, RZ, RZ, UR9 ;  /* 0x00000009ff067e24 */ /* 0x000fe2000f8e00ff */
[----:B------:R-:W-:Y:S01]  /*2050*/  @!P1 LEA R24, P3, R22, R220, 0x1 ;  /* 0x000000dc16189211 */ /* 0x000fe200078608ff */
[----:B------:R-:W-:Y:S01]  /*2060*/  @!P1 IMAD R5, R4, 0x30, RZ ;  /* 0x0000003004059824 */ /* 0x000fe200078e02ff */
[----:B------:R-:W-:Y:S01]  /*2070*/  @!P6 LDGSTS.E.BYPASS.LTC128B.128 [R3+0x8000], desc[UR14][R18.64] ;  /* 0x080000001203efae */ /* 0x000fe2000b981a0e */
[----:B------:R-:W3:Y:S01]  /*2080*/  LDCU.64 UR8, c[0x0][0x390] ;  /* 0x00007200ff0877ac */ /* 0x000ee20008000a00 */
[-C--:B------:R-:W-:Y:S01]  /*2090*/  @!P2 LEA.HI.X R11, R7, R219.reuse, R6, 0x1, P0 ;  /* 0x000000db070ba211 */ /* 0x080fe200000f0c06 */
[----:B------:R-:W-:Y:S01]  /*20a0*/  @!P1 IMAD.IADD R5, R23, 0x1, R5 ;  /* 0x0000000117059824 */ /* 0x000fe200078e0205 */
[----:B------:R-:W-:Y:S01]  /*20b0*/  @!P6 LDGSTS.E.BYPASS.LTC128B.128 [R3+0xa000], desc[UR14][R18.64+0x80] ;  /* 0x0a0000801203efae */ /* 0x000fe2000b981a0e */
[----:B------:R-:W-:Y:S01]  /*20c0*/  VIADD R6, R27, UR28 ;  /* 0x0000001c1b067c36 */ /* 0x000fe20008000000 */
[----:B------:R-:W-:Y:S01]  /*20d0*/  USHF.L.U64.HI UR28, UR6, 0x6, UR7 ;  /* 0x00000006061c7899 */ /* 0x000fe20008010207 */
[----:B-1----:R-:W-:Y:S01]  /*20e0*/  IMAD.U32 R9, RZ, RZ, UR7 ;  /* 0x00000007ff097e24 */ /* 0x002fe2000f8e00ff */
[----:B------:R-:W-:Y:S01]  /*20f0*/  @!P6 LDGSTS.E.BYPASS.LTC128B.128 [R3+0xc000], desc[UR14][R18.64+0x100] ;  /* 0x0c0001001203efae */ /* 0x000fe2000b981a0e */
[----:B------:R-:W-:Y:S01]  /*2100*/  @!P1 LEA.HI.X R25, R22, R219, R5, 0x1, P3 ;  /* 0x000000db16199211 */ /* 0x000fe200018f0c05 */
[----:B------:R-:W-:Y:S01]  /*2110*/  UIMAD.WIDE.U32 UR34, UR34, UR27, URZ ;  /* 0x0000001b222272a5 */ /* 0x000fe2000f8e00ff */
[----:B------:R-:W-:Y:S01]  /*2120*/  ISETP.GE.AND P3, PT, R14, UR25, PT ;  /* 0x000000190e007c0c */ /* 0x000fe2000bf66270 */
[----:B------:R1:W-:Y:S01]  /*2130*/  @!P6 LDGSTS.E.BYPASS.LTC128B.128 [R3+0xe000], desc[UR14][R18.64+0x180] ;  /* 0x0e0001801203efae */ /* 0x0003e2000b981a0e */
[----:B------:R-:W-:Y:S01]  /*2140*/  UIMAD UR27, UR28, UR27, URZ ;  /* 0x0000001b1c1b72a4 */ /* 0x000fe2000f8e02ff */
[----:B------:R-:W-:Y:S01]  /*2150*/  IMAD.U32 R14, RZ, RZ, UR6 ;  /* 0x00000006ff0e7e24 */ /* 0x000fe2000f8e00ff */
[----:B------:R-:W-:Y:S01]  /*2160*/  LOP3.LUT R7, R82, 0x200, RZ, 0xc0, !PT ;  /* 0x0000020052077812 */ /* 0x000fe200078ec0ff */
[----:B------:R-:W-:Y:S01]  /*2170*/  @!P4 LDGSTS.E.BYPASS.LTC128B.128 [R3+0x8800], desc[UR14][R16.64] ;  /* 0x088000001003cfae */ /* 0x000fe2000b981a0e */
[----:B------:R-:W-:Y:S01]  /*2180*/  UIADD3 UR27, UPT, UPT, UR35, UR27, URZ ;  /* 0x0000001b231b7290 */ /* 0x000fe2000fffe0ff */
[----:B------:R-:W-:Y:S01]  /*2190*/  IMAD.SHL.U32 R8, R86, 0x20, RZ ;  /* 0x0000002056087824 */ /* 0x000fe200078e00ff */
[C---:B---3--:R-:W-:Y:S01]  /*21a0*/  LEA R4, P0, R26.reuse, UR8, 0x1 ;  /* 0x000000081a047c11 */ /* 0x048fe2000f8008ff */
[----:B------:R-:W-:Y:S01]  /*21b0*/  @!P4 LDGSTS.E.BYPASS.LTC128B.128 [R3+0xa800], desc[UR14][R16.64+0x80] ;  /* 0x0a8000801003cfae */ /* 0x000fe2000b981a0e */
[----:B------:R-:W-:Y:S01]  /*21c0*/  UIMAD.WIDE.U32 UR28, UR6, 0x20, URZ ;  /* 0x00000020061c78a5 */ /* 0x000fe2000f8e00ff */
[----:B------:R-:W-:Y:S01]  /*21d0*/  IMAD.U32 R15, RZ, RZ, UR7 ;  /* 0x00000007ff0f7e24 */ /* 0x000fe2000f8e00ff */
[----:B------:R-:W-:Y:S01]  /*21e0*/  LEA.HI.X R5, R26, UR9, R6, 0x1, P0 ;  /* 0x000000091a057c11 */ /* 0x000fe200080f0c06 */
[----:B------:R-:W-:Y:S01]  /*21f0*/  @!P4 LDGSTS.E.BYPASS.LTC128B.128 [R3+0xc800], desc[UR14][R16.64+0x100] ;  /* 0x0c8001001003cfae */ /* 0x000fe2000b981a0e */
[----:B------:R-:W-:Y:S01]  /*2200*/  IMAD.U32 R6, RZ, RZ, UR6 ;  /* 0x00000006ff067e24 */ /* 0x000fe2000f8e00ff */
[----:B------:R-:W-:Y:S01]  /*2210*/  LOP3.LUT R8, R7, 0x7c00, R8, 0xf8, !PT ;  /* 0x00007c0007087812 */ /* 0x000fe200078ef808 */
[----:B--2---:R-:W-:Y:S01]  /*2220*/  IMAD.U32 R20, RZ, RZ, UR34 ;  /* 0x00000022ff147e24 */ /* 0x004fe2000f8e00ff */
[----:B------:R2:W-:Y:S01]  /*2230*/  @!P4 LDGSTS.E.BYPASS.LTC128B.128 [R3+0xe800], desc[UR14][R16.64+0x180] ;  /* 0x0e8001801003cfae */ /* 0x0005e2000b981a0e */
[----:B------:R-:W-:Y:S01]  /*2240*/  ISETP.GE.AND P4, PT, R12, UR25, PT ;  /* 0x000000190c007c0c */ /* 0x000fe2000bf86270 */
[----:B------:R-:W-:Y:S01]  /*2250*/  USHF.L.U32 UR25, UR7, 0x5, URZ ;  /* 0x0000000507197899 */ /* 0x000fe200080006ff */
[----:B------:R-:W-:Y:S01]  /*2260*/  @!P5 LEA R6, P0, R6, UR34, 0x4 ;  /* 0x000000220606dc11 */ /* 0x000fe2000f8020ff */
[----:B------:R-:W-:Y:S01]  /*2270*/  @!P2 LDGSTS.E.BYPASS.LTC128B.128 [R3+0x9000], desc[UR14][R10.64] ;  /* 0x090000000a03afae */ /* 0x000fe2000b981a0e */
[----:B------:R-:W-:Y:S01]  /*2280*/  IMAD.U32 R21, RZ, RZ, UR35 ;  /* 0x00000023ff157e24 */ /* 0x000fe2000f8e00ff */
[----:B------:R-:W-:Y:S01]  /*2290*/  UIADD3 UR25, UPT, UPT, UR29, UR25, URZ ;  /* 0x000000191d197290 */ /* 0x000fe2000fffe0ff */
[----:B------:R-:W-:Y:S01]  /*22a0*/  @!P5 LEA.HI.X R9, R14, UR27, R9, 0x4, P0 ;  /* 0x0000001b0e09dc11 */ /* 0x000fe200080f2409 */
[----:B------:R-:W-:Y:S01]  /*22b0*/  @!P2 LDGSTS.E.BYPASS.LTC128B.128 [R3+0xb000], desc[UR14][R10.64+0x80] ;  /* 0x0b0000800a03afae */ /* 0x000fe2000b981a0e */
[----:B------:R-:W-:Y:S01]  /*22c0*/  IMAD.U32 R21, RZ, RZ, UR27 ;  /* 0x0000001bff157e24 */ /* 0x000fe2000f8e00ff */
[----:B------:R-:W-:Y:S01]  /*22d0*/  UISETP.NE.AND UP2, UPT, UR17, 0x1, UPT ;  /* 0x000000011100788c */ /* 0x000fe2000bf45270 */
[----:B-1----:R-:W-:Y:S01]  /*22e0*/  LOP3.LUT R18, R82, 0x1c0, RZ, 0xc0, !PT ;  /* 0x000001c052127812 */ /* 0x002fe200078ec0ff */
[----:B------:R-:W-:Y:S01]  /*22f0*/  @!P2 LDGSTS.E.BYPASS.LTC128B.128 [R3+0xd000], desc[UR14][R10.64+0x100] ;  /* 0x0d0001000a03afae */ /* 0x000fe2000b981a0e */
[----:B------:R-:W-:Y:S01]  /*2300*/  IMAD.U32 R7, RZ, RZ, UR6 ;  /* 0x00000006ff077e24 */ /* 0x000fe2000f8e00ff */
[----:B------:R-:W-:Y:S01]  /*2310*/  VOTEU.ALL UP0, P4 ;  /* 0x0000000000ff7886 */ /* 0x000fe20002000000 */
[----:B------:R-:W-:Y:S01]  /*2320*/  LOP3.LUT R13, R18, 0x38, R13, 0xf8, !PT ;  /* 0x00000038120d7812 */ /* 0x000fe200078ef80d */
[----:B------:R1:W-:Y:S01]  /*2330*/  @!P2 LDGSTS.E.BYPASS.LTC128B.128 [R3+0xf000], desc[UR14][R10.64+0x180] ;  /* 0x0f0001800a03afae */ /* 0x0003e2000b981a0e */
[----:B------:R-:W-:-:S02]  /*2340*/  @!P3 IMAD.WIDE.U32 R20, R7, 0x30, R20 ;  /* 0x000000300714b825 */ /* 0x000fc400078e0014 */
[----:B------:R-:W-:Y:S01]  /*2350*/  LOP3.LUT R81, R13, 0x8, R91, 0x78, !PT ;  /* 0x000000080d517812 */ /* 0x000fe200078e785b */
[----:B------:R-:W-:Y:S01]  /*2360*/  @!P1 LDGSTS.E.BYPASS.LTC128B.128 [R3+0x9800], desc[UR14][R24.64] ;  /* 0x0980000018039fae */ /* 0x000fe2000b981a0e */
[----:B------:R-:W-:Y:S01]  /*2370*/  @!P3 IMAD R15, R15, 0x30, RZ ;  /* 0x000000300f0fb824 */ /* 0x000fe200078e02ff */
[----:B------:R-:W-:Y:S02]  /*2380*/  LOP3.LUT R91, R91, 0x1f0, RZ, 0xc0, !PT ;  /* 0x000001f05b5b7812 */ /* 0x000fe400078ec0ff */
[----:B------:R-:W-:Y:S01]  /*2390*/  @!P1 LDGSTS.E.BYPASS.LTC128B.128 [R3+0xb800], desc[UR14][R24.64+0x80] ;  /* 0x0b80008018039fae */ /* 0x000fe2000b981a0e */
[----:B------:R-:W-:Y:S02]  /*23a0*/  @!P3 IMAD.IADD R14, R21, 0x1, R15 ;  /* 0x00000001150eb824 */ /* 0x000fe400078e020f */
[----:B--2---:R-:W-:Y:S01]  /*23b0*/  IMAD.U32 R16, RZ, RZ, UR34 ;  /* 0x00000022ff107e24 */ /* 0x004fe2000f8e00ff */
[----:B------:R-:W-:Y:S01]  /*23c0*/  @!P1 LDGSTS.E.BYPASS.LTC128B.128 [R3+0xd800], desc[UR14][R24.64+0x100] ;  /* 0x0d80010018039fae */ /* 0x000fe2000b981a0e */
[----:B------:R-:W-:Y:S01]  /*23d0*/  @!UP0 UIADD3 UR34, UP1, UPT, UR34, UR28, URZ ;  /* 0x0000001c22228290 */ /* 0x000fe2000ff3e0ff */
[----:B------:R-:W-:-:S02]  /*23e0*/  IMAD.U32 R17, RZ, RZ, UR35 ;  /* 0x00000023ff117e24 */ /* 0x000fc4000f8e00ff */
[----:B------:R-:W-:Y:S01]  /*23f0*/  @!P1 LDGSTS.E.BYPASS.LTC128B.128 [R3+0xf800], desc[UR14][R24.64+0x180] ;  /* 0x0f80018018039fae */ /* 0x000fe2000b981a0e */
[----:B------:R-:W-:Y:S01]  /*2400*/  @!P6 LEA R18, P0, R16, R4, 0x1 ;  /* 0x000000041012e211 */ /* 0x000fe200078008ff */
[----:B------:R-:W-:Y:S02]  /*2410*/  IMAD.IADD R8, R81, 0x1, R8 ;  /* 0x0000000151087824 */ /* 0x000fe400078e0208 */
[----:B------:R-:W0:Y:S01]  /*2420*/  LDGDEPBAR ;  /* 0x00000000000079af */ /* 0x000e220000000000 */
[----:B------:R-:W-:Y:S02]  /*2430*/  IMAD.U32 R7, RZ, RZ, UR34 ;  /* 0x00000022ff077e24 */ /* 0x000fe4000f8e00ff */
[----:B------:R-:W-:Y:S01]  /*2440*/  LEA R93, R8, UR26, 0x1 ;  /* 0x0000001a085d7c11 */ /* 0x000fe2000f8e08ff */
[----:B-1----:R-:W-:Y:S01]  /*2450*/  IMAD.U32 R10, RZ, RZ, UR27 ;  /* 0x0000001bff0a7e24 */ /* 0x002fe2000f8e00ff */
[----:B------:R-:W-:Y:S01]  /*2460*/  @!UP0 UIADD3.X UR27, UPT, UPT, UR25, UR27, URZ, UP1, !UPT ;  /* 0x0000001b191b8290 */ /* 0x000fe20008ffe4ff */
[----:B------:R-:W-:-:S03]  /*2470*/  LOP3.LUT R11, R13, 0x8, R86, 0x78, !PT ;  /* 0x000000080d0b7812 */ /* 0x000fc600078e7856 */
[-C--:B------:R-:W-:Y:S02]  /*2480*/  @!P6 LEA.HI.X R19, R16, R5.reuse, R10, 0x1, P0 ;  /* 0x000000051013e211 */ /* 0x080fe400000f0c0a */
[-C--:B------:R-:W-:Y:S01]  /*2490*/  @!P5 LEA R16, P2, R6, R4.reuse, 0x1 ;  /* 0x000000040610d211 */ /* 0x080fe200078408ff */
[----:B------:R-:W-:Y:S01]  /*24a0*/  IMAD.U32 R12, RZ, RZ, UR27 ;  /* 0x0000001bff0c7e24 */ /* 0x000fe2000f8e00ff */
[-C--:B------:R-:W-:Y:S01]  /*24b0*/  @!P3 LEA R10, P0, R20, R4.reuse, 0x1 ;  /* 0x00000004140ab211 */ /* 0x080fe200078008ff */
[----:B------:R-:W-:Y:S01]  /*24c0*/  IMAD R90, R11, 0x2, R90 ;  /* 0x000000020b5a7824 */ /* 0x000fe200078e025a */
[-C--:B------:R-:W-:Y:S02]  /*24d0*/  @!P5 LEA.HI.X R17, R6, R5.reuse, R9, 0x1, P2 ;  /* 0x000000050611d211 */ /* 0x080fe400010f0c09 */
[----:B------:R-:W-:Y:S01]  /*24e0*/  @!P4 LEA R4, P1, R7, R4, 0x1 ;  /* 0x000000040704c211 */ /* 0x000fe200078208ff */
[----:B------:R-:W-:Y:S01]  /*24f0*/  VIADD R85, R90, UR26 ;  /* 0x0000001a5a557c36 */ /* 0x000fe20008000000 */
[----:B------:R-:W-:Y:S01]  /*2500*/  @!P3 LEA.HI.X R11, R20, R5, R14, 0x1, P0 ;  /* 0x00000005140bb211 */ /* 0x000fe200000f0c0e */
[----:B------:R-:W-:-:S04]  /*2510*/  DEPBAR.LE SB0, 0x0 ;  /* 0x000080000000791a */ /* 0x000fc80000000000 */
[----:B------:R-:W-:Y:S01]  /*2520*/  BAR.SYNC.DEFER_BLOCKING 0x0 ;  /* 0x0000000000007b1d */ /* 0x000fe20000010000 */
[----:B------:R-:W-:Y:S02]  /*2530*/  @!P4 LEA.HI.X R5, R7, R5, R12, 0x1, P1 ;  /* 0x000000050705c211 */ /* 0x000fe400008f0c0c */
[----:B------:R-:W-:-:S04]  /*2540*/  LOP3.LUT P0, RZ, R86, 0x2, RZ, 0xc0, !PT ;  /* 0x0000000256ff7812 */ /* 0x000fc8000780c0ff */
[----:B------:R-:W-:-:S05]  /*2550*/  SEL R80, R80, 0xffffffe0, !P0 ;  /* 0xffffffe050507807 */ /* 0x000fca0004000000 */
[--C-:B------:R-:W-:Y:S02]  /*2560*/  IMAD.IADD R88, R93, 0x1, R80.reuse ;  /* 0x000000015d587824 */ /* 0x100fe400078e0250 */
[----:B------:R-:W-:Y:S01]  /*2570*/  IMAD.IADD R84, R85, 0x1, R80 ;  /* 0x0000000155547824 */ /* 0x000fe200078e0250 */
[----:B------:R-:W-:Y:S01]  /*2580*/  @!PT LDS RZ, [RZ] ;  /* 0x00000000fffff984 */ /* 0x000fe20000000800 */
[----:B------:R-:W-:Y:S01]  /*2590*/  @!PT LDS RZ, [RZ] ;  /* 0x00000000fffff984 */ /* 0x000fe20000000800 */
[----:B------:R-:W-:Y:S01]  /*25a0*/  @!PT LDS RZ, [RZ] ;  /* 0x00000000fffff984 */ /* 0x000fe20000000800 */
[----:B------:R-:W-:Y:S04]  /*25b0*/  @!P6 LDGSTS.E.BYPASS.LTC128B.128 [R3+0x10000], desc[UR14][R18.64] ;  /* 0x100000001203efae */ /* 0x000fe8000b981a0e */
[----:B------:R-:W-:Y:S04]  /*25c0*/  @!P6 LDGSTS.E.BYPASS.LTC128B.128 [R3+0x12000], desc[UR14][R18.64+0x80] ;  /* 0x120000801203efae */ /* 0x000fe8000b981a0e */
[----:B------:R-:W-:Y:S04]  /*25d0*/  @!P6 LDGSTS.E.BYPASS.LTC128B.128 [R3+0x14000], desc[UR14][R18.64+0x100] ;  /* 0x140001001203efae */ /* 0x000fe8000b981a0e */
[----:B------:R-:W-:Y:S04]  /*25e0*/  @!P6 LDGSTS.E.BYPASS.LTC128B.128 [R3+0x16000], desc[UR14][R18.64+0x180] ;  /* 0x160001801203efae */ /* 0x000fe8000b981a0e */
[----:B------:R-:W-:Y:S04]  /*25f0*/  @P6 STS.128 [R3+0x10000], RZ ;  /* 0x010000ff03006388 */ /* 0x000fe80000000c00 */
[----:B------:R-:W-:Y:S04]  /*2600*/  @P6 STS.128 [R3+0x12000], RZ ;  /* 0x012000ff03006388 */ /* 0x000fe80000000c00 */
[----:B------:R-:W-:Y:S04]  /*2610*/  @P6 STS.128 [R3+0x14000], RZ ;  /* 0x014000ff03006388 */ /* 0x000fe80000000c00 */
[----:B------:R-:W-:Y:S01]  /*2620*/  @P6 STS.128 [R3+0x16000], RZ ;  /* 0x016000ff03006388 */ /* 0x000fe20000000c00 */
[----:B------:R-:W-:-:S03]  /*2630*/  LOP3.LUT P6, RZ, R86, 0x4, RZ, 0xc0, !PT ;  /* 0x0000000456ff7812 */ /* 0x000fc600078cc0ff */
[----:B------:R-:W-:Y:S01]  /*2640*/  @P5 STS.128 [R3+0x10800], RZ ;  /* 0x010800ff03005388 */ /* 0x000fe20000000c00 */
[----:B------:R-:W-:-:S03]  /*2650*/  SEL R196, R196, 0xffffffc0, !P6 ;  /* 0xffffffc0c4c47807 */ /* 0x000fc60007000000 */
[----:B------:R-:W-:Y:S02]  /*2660*/  @P5 STS.128 [R3+0x12800], RZ ;  /* 0x012800ff03005388 */ /* 0x000fe40000000c00 */
[--C-:B------:R-:W-:Y:S02]  /*2670*/  IMAD.IADD R89, R93, 0x1, R196.reuse ;  /* 0x000000015d597824 */ /* 0x100fe400078e02c4 */
[----:B------:R-:W-:Y:S01]  /*2680*/  @P5 STS.128 [R3+0x14800], RZ ;  /* 0x014800ff03005388 */ /* 0x000fe20000000c00 */
[----:B------:R-:W-:Y:S02]  /*2690*/  IMAD.IADD R85, R85, 0x1, R196 ;  /* 0x0000000155557824 */ /* 0x000fe400078e02c4 */
[C---:B------:R-:W-:Y:S01]  /*26a0*/  IMAD.IADD R87, R80.reuse, 0x1, R89 ;  /* 0x0000000150577824 */ /* 0x040fe200078e0259 */
[----:B------:R-:W-:Y:S01]  /*26b0*/  @P5 STS.128 [R3+0x16800], RZ ;  /* 0x016800ff03005388 */ /* 0x000fe20000000c00 */
[----:B------:R-:W-:-:S03]  /*26c0*/  IMAD.IADD R83, R80, 0x1, R85 ;  /* 0x0000000150537824 */ /* 0x000fc600078e0255 */
        /* <DEDUP_REMOVED lines=10> */
[----:B------:R-:W-:Y:S04]  /*2770*/  @P4 STS.128 [R3+0x17000], RZ ;  /* 0x017000ff03004388 */ /* 0x000fe80000000c00 */
[----:B------:R-:W-:Y:S01]  /*2780*/  @!PT LDS RZ, [RZ] ;  /* 0x00000000fffff984 */ /* 0x000fe20000000800 */
[----:B------:R-:W-:Y:S01]  /*2790*/  @!PT LDS RZ, [RZ] ;  /* 0x00000000fffff984 */ /* 0x000fe20000000800 */
[----:B------:R-:W-:Y:S01]  /*27a0*/  @!PT LDS RZ, [RZ] ;  /* 0x00000000fffff984 */ /* 0x000fe20000000800 */
[----:B------:R-:W-:Y:S04]  /*27b0*/  @!P4 LDGSTS.E.BYPASS.LTC128B.128 [R3+0x11000], desc[UR14][R4.64] ;  /* 0x110000000403cfae */ /* 0x000fe8000b981a0e */
[----:B------:R-:W-:Y:S04]  /*27c0*/  @!P4 LDGSTS.E.BYPASS.LTC128B.128 [R3+0x13000], desc[UR14][R4.64+0x80] ;  /* 0x130000800403cfae */ /* 0x000fe8000b981a0e */
[----:B------:R-:W-:Y:S04]  /*27d0*/  @!P4 LDGSTS.E.BYPASS.LTC128B.128 [R3+0x15000], desc[UR14][R4.64+0x100] ;  /* 0x150001000403cfae */ /* 0x000fe8000b981a0e */
[----:B------:R1:W-:Y:S04]  /*27e0*/  @!P4 LDGSTS.E.BYPASS.LTC128B.128 [R3+0x17000], desc[UR14][R4.64+0x180] ;  /* 0x170001800403cfae */ /* 0x0003e8000b981a0e */
        /* <DEDUP_REMOVED lines=11> */
[----:B------:R-:W-:Y:S04]  /*28a0*/  LDSM.16.M88.4 R48, [R93] ;  /* 0x000000005d30783b */ /* 0x000fe80000000200 */
[----:B------:R-:W3:Y:S04]  /*28b0*/  LDSM.16.M88.4 R20, [R90+UR26+0x8000] ;  /* 0x0080001a5a14783b */ /* 0x000ee80008000200 */
[----:B------:R-:W4:Y:S04]  /*28c0*/  LDSM.16.M88.4 R12, [R90+UR26+0x8800] ;  /* 0x0088001a5a0c783b */ /* 0x000f280008000200 */
[----:B------:R-:W5:Y:S04]  /*28d0*/  LDSM.16.M88.4 R56, [R90+UR26+0x9000] ;  /* 0x0090001a5a38783b */ /* 0x000f680008000200 */
[----:B-1----:R-:W1:Y:S04]  /*28e0*/  LDSM.16.M88.4 R4, [R90+UR26+0x9800] ;  /* 0x0098001a5a04783b */ /* 0x002e680008000200 */
[----:B------:R-:W-:Y:S04]  /*28f0*/  LDSM.16.M88.4 R36, [R88] ;  /* 0x000000005824783b */ /* 0x000fe80000000200 */
[----:B------:R-:W1:Y:S04]  /*2900*/  LDSM.16.M88.4 R40, [R84+0x8000] ;  /* 0x008000005428783b */ /* 0x000e680000000200 */
[----:B------:R-:W1:Y:S04]  /*2910*/  LDSM.16.M88.4 R32, [R84+0x8800] ;  /* 0x008800005420783b */ /* 0x000e680000000200 */
[----:B------:R-:W1:Y:S04]  /*2920*/  LDSM.16.M88.4 R44, [R84+0x9800] ;  /* 0x00980000542c783b */ /* 0x000e680000000200 */
[----:B------:R-:W-:Y:S04]  /*2930*/  LDSM.16.M88.4 R28, [R89] ;  /* 0x00000000591c783b */ /* 0x000fe80000000200 */
[----:B--2---:R-:W2:Y:S01]  /*2940*/  LDSM.16.M88.4 R8, [R85+0x8000] ;  /* 0x008000005508783b */ /* 0x004ea20000000200 */
[C---:B---3--:R-:W-:Y:S03]  /*2950*/  HMMA.16816.F32.BF16 R24, R48.reuse, R20, RZ ;  /* 0x000000143018723c */ /* 0x048fe600000418ff */
[----:B------:R-:W-:Y:S04]  /*2960*/  LDSM.16.M88.4 R64, [R84+0x9000] ;  /* 0x009000005440783b */ /* 0x000fe80000000200 */
[----:B------:R-:W-:Y:S01]  /*2970*/  LDSM.16.M88.4 R72, [R83+0x9800] ;  /* 0x009800005348783b */ /* 0x000fe20000000200 */
[C---:B----4-:R-:W-:Y:S03]  /*2980*/  HMMA.16816.F32.BF16 R16, R48.reuse, R12, RZ ;  /* 0x0000000c3010723c */ /* 0x050fe600000418ff */
[----:B------:R-:W-:Y:S04]  /*2990*/  LDSM.16.M88.4 R68, [R90+UR26+0xa800] ;  /* 0x00a8001a5a44783b */ /* 0x000fe80008000200 */
[----:B------:R-:W-:Y:S01]  /*29a0*/  LDSM.16.M88.4 R76, [R85+0xc800] ;  /* 0x00c80000554c783b */ /* 0x000fe20000000200 */
[C---:B-----5:R-:W-:Y:S03]  /*29b0*/  HMMA.16816.F32.BF16 R60, R48.reuse, R56, RZ ;  /* 0x00000038303c723c */ /* 0x060fe600000418ff */
[----:B------:R-:W0:Y:S05]  /*29c0*/  LDGDEPBAR ;  /* 0x00000000000079af */ /* 0x000e2a0000000000 */
[C---:B------:R-:W-:Y:S08]  /*29d0*/  HMMA.16816.F32.BF16 R20, R48.reuse, R22, RZ ;  /* 0x000000163014723c */ /* 0x040ff000000418ff */
[C---:B------:R-:W-:Y:S08]  /*29e0*/  HMMA.16816.F32.BF16 R12, R48.reuse, R14, RZ ;  /* 0x0000000e300c723c */ /* 0x040ff000000418ff */
[C---:B------:R-:W-:Y:S08]  /*29f0*/  HMMA.16816.F32.BF16 R56, R48.reuse, R58, RZ ;  /* 0x0000003a3038723c */ /* 0x040ff000000418ff */
[C---:B-1----:R-:W-:Y:S08]  /*2a00*/  HMMA.16816.F32.BF16 R52, R48.reuse, R4, RZ ;  /* 0x000000043034723c */ /* 0x042ff000000418ff */
[----:B------:R-:W-:Y:S01]  /*2a10*/  HMMA.16816.F32.BF16 R48, R48, R6, RZ ;  /* 0x000000063030723c */ /* 0x000fe200000418ff */
[----:B------:R-:W1:Y:S07]  /*2a20*/  LDSM.16.M88.4 R4, [R85+0x8800] ;  /* 0x008800005504783b */ /* 0x000e6e0000000200 */
[C---:B------:R-:W-:Y:S08]  /*2a30*/  HMMA.16816.F32.BF16 R24, R36.reuse, R40, R24 ;  /* 0x000000282418723c */ /* 0x040ff00000041818 */
[C---:B------:R-:W-:Y:S01]  /*2a40*/  HMMA.16816.F32.BF16 R20, R36.reuse, R42, R20 ;  /* 0x0000002a2414723c */ /* 0x040fe20000041814 */
[----:B------:R-:W-:Y:S07]  /*2a50*/  LDSM.16.M88.4 R40, [R85+0x9000] ;  /* 0x009000005528783b */ /* 0x000fee0000000200 */
[C---:B------:R-:W-:Y:S08]  /*2a60*/  HMMA.16816.F32.BF16 R16, R36.reuse, R32, R16 ;  /* 0x000000202410723c */ /* 0x040ff00000041810 */
[C---:B------:R-:W-:Y:S01]  /*2a70*/  HMMA.16816.F32.BF16 R12, R36.reuse, R34, R12 ;  /* 0x00000022240c723c */ /* 0x040fe2000004180c */
[----:B------:R-:W3:Y:S07]  /*2a80*/  LDSM.16.M88.4 R32, [R85+0x9800] ;  /* 0x009800005520783b */ /* 0x000eee0000000200 */
[C---:B------:R-:W-:Y:S08]  /*2a90*/  HMMA.16816.F32.BF16 R52, R36.reuse, R44, R52 ;  /* 0x0000002c2434723c */ /* 0x040ff00000041834 */
[----:B------:R-:W-:Y:S01]  /*2aa0*/  HMMA.16816.F32.BF16 R48, R36, R46, R48 ;  /* 0x0000002e2430723c */ /* 0x000fe20000041830 */
[----:B------:R-:W-:Y:S07]  /*2ab0*/  LDSM.16.M88.4 R44, [R87] ;  /* 0x00000000572c783b */ /* 0x000fee0000000200 */
[C---:B--2---:R-:W-:Y:S08]  /*2ac0*/  HMMA.16816.F32.BF16 R24, R28.reuse, R8, R24 ;  /* 0x000000081c18723c */ /* 0x044ff00000041818 */
[C---:B------:R-:W-:Y:S01]  /*2ad0*/  HMMA.16816.F32.BF16 R20, R28.reuse, R10, R20 ;  /* 0x0000000a1c14723c */ /* 0x040fe20000041814 */
[----:B------:R-:W2:Y:S07]  /*2ae0*/  LDSM.16.M88.4 R8, [R83+0x8800] ;  /* 0x008800005308783b */ /* 0x000eae0000000200 */
[C---:B-1----:R-:W-:Y:S08]  /*2af0*/  HMMA.16816.F32.BF16 R16, R28.reuse, R4, R16 ;  /* 0x000000041c10723c */ /* 0x042ff00000041810 */
[----:B------:R-:W-:Y:S01]  /*2b00*/  HMMA.16816.F32.BF16 R12, R28, R6, R12 ;  /* 0x000000061c0c723c */ /* 0x000fe2000004180c */
[----:B------:R-:W1:Y:S07]  /*2b10*/  LDSM.16.M88.4 R4, [R83+0x9000] ;  /* 0x009000005304783b */ /* 0x000e6e0000000200 */
[C---:B------:R-:W-:Y:S08]  /*2b20*/  HMMA.16816.F32.BF16 R60, R36.reuse, R64, R60 ;  /* 0x00000040243c723c */ /* 0x040ff0000004183c */
[----:B------:R-:W-:Y:S01]  /*2b30*/  HMMA.16816.F32.BF16 R56, R36, R66, R56 ;  /* 0x000000422438723c */ /* 0x000fe20000041838 */
[----:B------:R-:W4:Y:S04]  /*2b40*/  LDSM.16.M88.4 R36, [R83+0x8000] ;  /* 0x008000005324783b */ /* 0x000f280000000200 */
[----:B------:R-:W-:Y:S03]  /*2b50*/  LDSM.16.M88.4 R64, [R90+UR26+0xb000] ;  /* 0x00b0001a5a40783b */ /* 0x000fe60008000200 */
[C---:B---3--:R-:W-:Y:S08]  /*2b60*/  HMMA.16816.F32.BF16 R52, R28.reuse, R32, R52 ;  /* 0x000000201c34723c */ /* 0x048ff00000041834 */
[C---:B------:R-:W-:Y:S08]  /*2b70*/  HMMA.16816.F32.BF16 R60, R28.reuse, R40, R60 ;  /* 0x000000281c3c723c */ /* 0x040ff0000004183c */
[C---:B------:R-:W-:Y:S01]  /*2b80*/  HMMA.16816.F32.BF16 R56, R28.reuse, R42, R56 ;  /* 0x0000002a1c38723c */ /* 0x040fe20000041838 */
[----:B------:R-:W-:Y:S07]  /*2b90*/  LDSM.16.M88.4 R40, [R90+UR26+0xb800] ;  /* 0x00b8001a5a28783b */ /* 0x000fee0008000200 */
[----:B------:R-:W-:Y:S01]  /*2ba0*/  HMMA.16816.F32.BF16 R48, R28, R34, R48 ;  /* 0x000000221c30723c */ /* 0x000fe20000041830 */
[----:B------:R-:W-:Y:S04]  /*2bb0*/  LDSM.16.M88.4 R28, [R93+0x2000] ;  /* 0x002000005d1c783b */ /* 0x000fe80000000200 */
[----:B------:R-:W3:Y:S03]  /*2bc0*/  LDSM.16.M88.4 R32, [R90+UR26+0xa000] ;  /* 0x00a0001a5a20783b */ /* 0x000ee60008000200 */
[C---:B--2---:R-:W-:Y:S08]  /*2bd0*/  HMMA.16816.F32.BF16 R16, R44.reuse, R8, R16 ;  /* 0x000000082c10723c */ /* 0x044ff00000041810 */
[C---:B------:R-:W-:Y:S01]  /*2be0*/  HMMA.16816.F32.BF16 R12, R44.reuse, R10, R12 ;  /* 0x0000000a2c0c723c */ /* 0x040fe2000004180c */
[----:B------:R-:W-:Y:S07]  /*2bf0*/  LDSM.16.M88.4 R8, [R88+0x2000] ;  /* 0x002000005808783b */ /* 0x000fee0000000200 */
[C---:B-1----:R-:W-:Y:S08]  /*2c00*/  HMMA.16816.F32.BF16 R60, R44.reuse, R4, R60 ;  /* 0x000000042c3c723c */ /* 0x042ff0000004183c */
[C---:B------:R-:W-:Y:S01]  /*2c10*/  HMMA.16816.F32.BF16 R56, R44.reuse, R6, R56 ;  /* 0x000000062c38723c */ /* 0x040fe20000041838 */
[----:B------:R-:W1:Y:S07]  /*2c20*/  LDSM.16.M88.4 R4, [R84+0xa000] ;  /* 0x00a000005404783b */ /* 0x000e6e0000000200 */
[C---:B----4-:R-:W-:Y:S08]  /*2c30*/  HMMA.16816.F32.BF16 R24, R44.reuse, R36, R24 ;  /* 0x000000242c18723c */ /* 0x050ff00000041818 */
[C---:B------:R-:W-:Y:S01]  /*2c40*/  HMMA.16816.F32.BF16 R20, R44.reuse, R38, R20 ;  /* 0x000000262c14723c */ /* 0x040fe20000041814 */
[----:B------:R-:W2:Y:S07]  /*2c50*/  LDSM.16.M88.4 R36, [R84+0xa800] ;  /* 0x00a800005424783b */ /* 0x000eae0000000200 */
[C---:B------:R-:W-:Y:S08]  /*2c60*/  HMMA.16816.F32.BF16 R52, R44.reuse, R72, R52 ;  /* 0x000000482c34723c */ /* 0x040ff00000041834 */
[----:B------:R-:W-:Y:S01]  /*2c70*/  HMMA.16816.F32.BF16 R48, R44, R74, R48 ;  /* 0x0000004a2c30723c */ /* 0x000fe20000041830 */
[----:B------:R-:W4:Y:S04]  /*2c80*/  LDSM.16.M88.4 R44, [R84+0xb000] ;  /* 0x00b00000542c783b */ /* 0x000f280000000200 */
[----:B------:R-:W-:Y:S03]  /*2c90*/  LDSM.16.M88.4 R72, [R89+0x4000] ;  /* 0x004000005948783b */ /* 0x000fe60000000200 */
[C---:B---3--:R-:W-:Y:S08]  /*2ca0*/  HMMA.16816.F32.BF16 R24, R28.reuse, R32, R24 ;  /* 0x000000201c18723c */ /* 0x048ff00000041818 */
[C---:B------:R-:W-:Y:S01]  /*2cb0*/  HMMA.16816.F32.BF16 R20, R28.reuse, R34, R20 ;  /* 0x000000221c14723c */ /* 0x040fe20000041814 */
[----:B------:R-:W3:Y:S07]  /*2cc0*/  LDSM.16.M88.4 R32, [R84+0xb800] ;  /* 0x00b800005420783b */ /* 0x000eee0000000200 */
[C---:B------:R-:W-:Y:S08]  /*2cd0*/  HMMA.16816.F32.BF16 R16, R28.reuse, R68, R16 ;  /* 0x000000441c10723c */ /* 0x040ff00000041810 */
[C---:B------:R-:W-:Y:S01]  /*2ce0*/  HMMA.16816.F32.BF16 R12, R28.reuse, R70, R12 ;  /* 0x000000461c0c723c */ /* 0x040fe2000004180c */
[----:B------:R-:W-:Y:S07]  /*2cf0*/  LDSM.16.M88.4 R68, [R85+0xd000] ;  /* 0x00d000005544783b */ /* 0x000fee0000000200 */
[C---:B------:R-:W-:Y:S08]  /*2d00*/  HMMA.16816.F32.BF16 R60, R28.reuse, R64, R60 ;  /* 0x000000401c3c723c */ /* 0x040ff0000004183c */
[C---:B------:R-:W-:Y:S01]  /*2d10*/  HMMA.16816.F32.BF16 R56, R28.reuse, R66, R56 ;  /* 0x000000421c38723c */ /* 0x040fe20000041838 */
[----:B------:R-:W-:Y:S07]  /*2d20*/  LDSM.16.M88.4 R64, [R90+UR26+0xd800] ;  /* 0x00d8001a5a40783b */ /* 0x000fee0008000200 */
[C---:B------:R-:W-:Y:S08]  /*2d30*/  HMMA.16816.F32.BF16 R52, R28.reuse, R40, R52 ;  /* 0x000000281c34723c */ /* 0x040ff00000041834 */
[----:B------:R-:W-:Y:S01]  /*2d40*/  HMMA.16816.F32.BF16 R48, R28, R42, R48 ;  /* 0x0000002a1c30723c */ /* 0x000fe20000041830 */
[----:B------:R-:W-:Y:S04]  /*2d50*/  LDSM.16.M88.4 R40, [R89+0x2000] ;  /* 0x002000005928783b */ /* 0x000fe80000000200 */
[----:B------:R-:W5:Y:S03]  /*2d60*/  LDSM.16.M88.4 R28, [R85+0xa000] ;  /* 0x00a00000551c783b */ /* 0x000f660000000200 */
[C---:B-1----:R-:W-:Y:S08]  /*2d70*/  HMMA.16816.F32.BF16 R24, R8.reuse, R4, R24 ;  /* 0x000000040818723c */ /* 0x042ff00000041818 */
[C---:B------:R-:W-:Y:S01]  /*2d80*/  HMMA.16816.F32.BF16 R20, R8.reuse, R6, R20 ;  /* 0x000000060814723c */ /* 0x040fe20000041814 */
[----:B------:R-:W1:Y:S07]  /*2d90*/  LDSM.16.M88.4 R4, [R85+0xa800] ;  /* 0x00a800005504783b */ /* 0x000e6e0000000200 */
[C---:B--2---:R-:W-:Y:S08]  /*2da0*/  HMMA.16816.F32.BF16 R16, R8.reuse, R36, R16 ;  /* 0x000000240810723c */ /* 0x044ff00000041810 */
[C---:B------:R-:W-:Y:S01]  /*2db0*/  HMMA.16816.F32.BF16 R12, R8.reuse, R38, R12 ;  /* 0x00000026080c723c */ /* 0x040fe2000004180c */
[----:B------:R-:W2:Y:S07]  /*2dc0*/  LDSM.16.M88.4 R36, [R85+0xb000] ;  /* 0x00b000005524783b */ /* 0x000eae0000000200 */
[C---:B----4-:R-:W-:Y:S08]  /*2dd0*/  HMMA.16816.F32.BF16 R60, R8.reuse, R44, R60 ;  /* 0x0000002c083c723c */ /* 0x050ff0000004183c */
[C---:B------:R-:W-:Y:S01]  /*2de0*/  HMMA.16816.F32.BF16 R56, R8.reuse, R46, R56 ;  /* 0x0000002e0838723c */ /* 0x040fe20000041838 */
[----:B------:R-:W4:Y:S07]  /*2df0*/  LDSM.16.M88.4 R44, [R85+0xb800] ;  /* 0x00b80000552c783b */ /* 0x000f2e0000000200 */
[C---:B---3--:R-:W-:Y:S08]  /*2e00*/  HMMA.16816.F32.BF16 R52, R8.reuse, R32, R52 ;  /* 0x000000200834723c */ /* 0x048ff00000041834 */
[----:B------:R-:W-:Y:S01]  /*2e10*/  HMMA.16816.F32.BF16 R48, R8, R34, R48 ;  /* 0x000000220830723c */ /* 0x000fe20000041830 */
[----:B------:R-:W-:Y:S04]  /*2e20*/  LDSM.16.M88.4 R8, [R87+0x2000] ;  /* 0x002000005708783b */ /* 0x000fe80000000200 */
[----:B------:R-:W3:Y:S03]  /*2e30*/  LDSM.16.M88.4 R32, [R83+0xa000] ;  /* 0x00a000005320783b */ /* 0x000ee60000000200 */
[C---:B-----5:R-:W-:Y:S08]  /*2e40*/  HMMA.16816.F32.BF16 R24, R40.reuse, R28, R24 ;  /* 0x0000001c2818723c */ /* 0x060ff00000041818 */
[C---:B------:R-:W-:Y:S01]  /*2e50*/  HMMA.16816.F32.BF16 R20, R40.reuse, R30, R20 ;  /* 0x0000001e2814723c */ /* 0x040fe20000041814 */
[----:B------:R-:W5:Y:S07]  /*2e60*/  LDSM.16.M88.4 R28, [R83+0xa800] ;  /* 0x00a80000531c783b */ /* 0x000f6e0000000200 */
[C---:B-1----:R-:W-:Y:S08]  /*2e70*/  HMMA.16816.F32.BF16 R16, R40.reuse, R4, R16 ;  /* 0x000000042810723c */ /* 0x042ff00000041810 */
[C---:B------:R-:W-:Y:S01]  /*2e80*/  HMMA.16816.F32.BF16 R12, R40.reuse, R6, R12 ;  /* 0x00000006280c723c */ /* 0x040fe2000004180c */
[----:B------:R-:W1:Y:S07]  /*2e90*/  LDSM.16.M88.4 R4, [R83+0xb000] ;  /* 0x00b000005304783b */ /* 0x000e6e0000000200 */
[C---:B--2---:R-:W-:Y:S08]  /*2ea0*/  HMMA.16816.F32.BF16 R60, R40.reuse, R36, R60 ;  /* 0x00000024283c723c */ /* 0x044ff0000004183c */
[C---:B------:R-:W-:Y:S01]  /*2eb0*/  HMMA.16816.F32.BF16 R56, R40.reuse, R38, R56 ;  /* 0x000000262838723c */ /* 0x040fe20000041838 */
[----:B------:R-:W2:Y:S07]  /*2ec0*/  LDSM.16.M88.4 R36, [R83+0xb800] ;  /* 0x00b800005324783b */ /* 0x000eae0000000200 */
[C---:B----4-:R-:W-:Y:S08]  /*2ed0*/  HMMA.16816.F32.BF16 R52, R40.reuse, R44, R52 ;  /* 0x0000002c2834723c */ /* 0x050ff00000041834 */
[----:B------:R-:W-:Y:S01]  /*2ee0*/  HMMA.16816.F32.BF16 R48, R40, R46, R48 ;  /* 0x0000002e2830723c */ /* 0x000fe20000041830 */
[----:B------:R-:W-:Y:S04]  /*2ef0*/  LDSM.16.M88.4 R44, [R93+0x4000] ;  /* 0x004000005d2c783b */ /* 0x000fe80000000200 */
[----:B------:R-:W-:Y:S03]  /*2f00*/  LDSM.16.M88.4 R40, [R84+0xc000] ;  /* 0x00c000005428783b */ /* 0x000fe60000000200 */
[C---:B---3--:R-:W-:Y:S08]  /*2f10*/  HMMA.16816.F32.BF16 R24, R8.reuse, R32, R24 ;  /* 0x000000200818723c */ /* 0x048ff00000041818 */
[C---:B------:R-:W-:Y:S01]  /*2f20*/  HMMA.16816.F32.BF16 R20, R8.reuse, R34, R20 ;  /* 0x000000220814723c */ /* 0x040fe20000041814 */
[----:B------:R-:W3:Y:S07]  /*2f30*/  LDSM.16.M88.4 R32, [R90+UR26+0xc000] ;  /* 0x00c0001a5a20783b */ /* 0x000eee0008000200 */
[C---:B-----5:R-:W-:Y:S08]  /*2f40*/  HMMA.16816.F32.BF16 R16, R8.reuse, R28, R16 ;  /* 0x0000001c0810723c */ /* 0x060ff00000041810 */
[C---:B------:R-:W-:Y:S01]  /*2f50*/  HMMA.16816.F32.BF16 R12, R8.reuse, R30, R12 ;  /* 0x0000001e080c723c */ /* 0x040fe2000004180c */
[----:B------:R-:W4:Y:S07]  /*2f60*/  LDSM.16.M88.4 R28, [R90+UR26+0xc800] ;  /* 0x00c8001a5a1c783b */ /* 0x000f2e0008000200 */
[C---:B-1----:R-:W-:Y:S08]  /*2f70*/  HMMA.16816.F32.BF16 R60, R8.reuse, R4, R60 ;  /* 0x00000004083c723c */ /* 0x042ff0000004183c */
[C---:B------:R-:W-:Y:S01]  /*2f80*/  HMMA.16816.F32.BF16 R56, R8.reuse, R6, R56 ;  /* 0x000000060838723c */ /* 0x040fe20000041838 */
[----:B------:R-:W1:Y:S07]  /*2f90*/  LDSM.16.M88.4 R4, [R90+UR26+0xd000] ;  /* 0x00d0001a5a04783b */ /* 0x000e6e0008000200 */
[C---:B--2---:R-:W-:Y:S08]  /*2fa0*/  HMMA.16816.F32.BF16 R52, R8.reuse, R36, R52 ;  /* 0x000000240834723c */ /* 0x044ff00000041834 */
[----:B------:R-:W-:Y:S01]  /*2fb0*/  HMMA.16816.F32.BF16 R48, R8, R38, R48 ;  /* 0x000000260830723c */ /* 0x000fe20000041830 */
[----:B------:R-:W2:Y:S04]  /*2fc0*/  LDSM.16.M88.4 R8, [R88+0x4000] ;  /* 0x004000005808783b */ /* 0x000ea80000000200 */
[----:B------:R-:W-:Y:S03]  /*2fd0*/  LDSM.16.M88.4 R36, [R84+0xc800] ;  /* 0x00c800005424783b */ /* 0x000fe60000000200 */
[C---:B---3--:R-:W-:Y:S08]  /*2fe0*/  HMMA.16816.F32.BF16 R24, R44.reuse, R32, R24 ;  /* 0x000000202c18723c */ /* 0x048ff00000041818 */
[C---:B------:R-:W-:Y:S01]  /*2ff0*/  HMMA.16816.F32.BF16 R20, R44.reuse, R34, R20 ;  /* 0x000000222c14723c */ /* 0x040fe20000041814 */
[----:B------:R-:W3:Y:S07]  /*3000*/  LDSM.16.M88.4 R32, [R84+0xd000] ;  /* 0x00d000005420783b */ /* 0x000eee0000000200 */
[C---:B----4-:R-:W-:Y:S08]  /*3010*/  HMMA.16816.F32.BF16 R16, R44.reuse, R28, R16 ;  /* 0x0000001c2c10723c */ /* 0x050ff00000041810 */
[C---:B------:R-:W-:Y:S01]  /*3020*/  HMMA.16816.F32.BF16 R12, R44.reuse, R30, R12 ;  /* 0x0000001e2c0c723c */ /* 0x040fe2000004180c */
[----:B------:R-:W4:Y:S07]  /*3030*/  LDSM.16.M88.4 R28, [R84+0xd800] ;  /* 0x00d80000541c783b */ /* 0x000f2e0000000200 */
[C---:B-1----:R-:W-:Y:S08]  /*3040*/  HMMA.16816.F32.BF16 R60, R44.reuse, R4, R60 ;  /* 0x000000042c3c723c */ /* 0x042ff0000004183c */
[C---:B------:R-:W-:Y:S01]  /*3050*/  HMMA.16816.F32.BF16 R56, R44.reuse, R6, R56 ;  /* 0x000000062c38723c */ /* 0x040fe20000041838 */
[----:B------:R-:W1:Y:S07]  /*3060*/  LDSM.16.M88.4 R4, [R85+0xc000] ;  /* 0x00c000005504783b */ /* 0x000e6e0000000200 */
[C---:B------:R-:W-:Y:S08]  /*3070*/  HMMA.16816.F32.BF16 R52, R44.reuse, R64, R52 ;  /* 0x000000402c34723c */ /* 0x040ff00000041834 */
[----:B------:R-:W-:Y:S01]  /*3080*/  HMMA.16816.F32.BF16 R48, R44, R66, R48 ;  /* 0x000000422c30723c */ /* 0x000fe20000041830 */
[----:B------:R-:W5:Y:S04]  /*3090*/  LDSM.16.M88.4 R64, [R85+0xd800] ;  /* 0x00d800005540783b */ /* 0x000f680000000200 */
[----:B------:R-:W-:Y:S03]  /*30a0*/  LDSM.16.M88.4 R44, [R87+0x4000] ;  /* 0x00400000572c783b */ /* 0x000fe60000000200 */
[C---:B--2---:R-:W-:Y:S08]  /*30b0*/  HMMA.16816.F32.BF16 R24, R8.reuse, R40, R24 ;  /* 0x000000280818723c */ /* 0x044ff00000041818 */
[C---:B------:R-:W-:Y:S01]  /*30c0*/  HMMA.16816.F32.BF16 R20, R8.reuse, R42, R20 ;  /* 0x0000002a0814723c */ /* 0x040fe20000041814 */
[----:B------:R-:W2:Y:S07]  /*30d0*/  LDSM.16.M88.4 R40, [R83+0xc000] ;  /* 0x00c000005328783b */ /* 0x000eae0000000200 */
[C---:B---3--:R-:W-:Y:S08]  /*30e0*/  HMMA.16816.F32.BF16 R60, R8.reuse, R32, R60 ;  /* 0x00000020083c723c */ /* 0x048ff0000004183c */
[C---:B------:R-:W-:Y:S01]  /*30f0*/  HMMA.16816.F32.BF16 R56, R8.reuse, R34, R56 ;  /* 0x000000220838723c */ /* 0x040fe20000041838 */
[----:B------:R-:W3:Y:S07]  /*3100*/  LDSM.16.M88.4 R32, [R83+0xd000] ;  /* 0x00d000005320783b */ /* 0x000eee0000000200 */
[C---:B----4-:R-:W-:Y:S08]  /*3110*/  HMMA.16816.F32.BF16 R52, R8.reuse, R28, R52 ;  /* 0x0000001c0834723c */ /* 0x050ff00000041834 */
[C---:B------:R-:W-:Y:S01]  /*3120*/  HMMA.16816.F32.BF16 R48, R8.reuse, R30, R48 ;  /* 0x0000001e0830723c */ /* 0x040fe20000041830 */
[----:B------:R-:W4:Y:S07]  /*3130*/  LDSM.16.M88.4 R28, [R83+0xd800] ;  /* 0x00d80000531c783b */ /* 0x000f2e0000000200 */
[C---:B------:R-:W-:Y:S08]  /*3140*/  HMMA.16816.F32.BF16 R16, R8.reuse, R36, R16 ;  /* 0x000000240810723c */ /* 0x040ff00000041810 */
[----:B------:R-:W-:Y:S01]  /*3150*/  HMMA.16816.F32.BF16 R12, R8, R38, R12 ;  /* 0x00000026080c723c */ /* 0x000fe2000004180c */
[----:B------:R-:W4:Y:S04]  /*3160*/  LDSM.16.M88.4 R36, [R83+0xc800] ;  /* 0x00c800005324783b */ /* 0x000f280000000200 */
[----:B------:R-:W-:Y:S03]  /*3170*/  LDSM.16.M88.4 R8, [R93+0x6000] ;  /* 0x006000005d08783b */ /* 0x000fe60000000200 */
[C---:B-1----:R-:W-:Y:S08]  /*3180*/  HMMA.16816.F32.BF16 R24, R72.reuse, R4, R24 ;  /* 0x000000044818723c */ /* 0x042ff00000041818 */
[C---:B------:R-:W-:Y:S01]  /*3190*/  HMMA.16816.F32.BF16 R20, R72.reuse, R6, R20 ;  /* 0x000000064814723c */ /* 0x040fe20000041814 */
[----:B------:R-:W1:Y:S07]  /*31a0*/  LDSM.16.M88.4 R4, [R90+UR26+0xe000] ;  /* 0x00e0001a5a04783b */ /* 0x000e6e0008000200 */
[C---:B-----5:R-:W-:Y:S08]  /*31b0*/  HMMA.16816.F32.BF16 R52, R72.reuse, R64, R52 ;  /* 0x000000404834723c */ /* 0x060ff00000041834 */
[C---:B------:R-:W-:Y:S08]  /*31c0*/  HMMA.16816.F32.BF16 R60, R72.reuse, R68, R60 ;  /* 0x00000044483c723c */ /* 0x040ff0000004183c */
[C---:B------:R-:W-:Y:S01]  /*31d0*/  HMMA.16816.F32.BF16 R56, R72.reuse, R70, R56 ;  /* 0x000000464838723c */ /* 0x040fe20000041838 */
[----:B------:R-:W-:Y:S07]  /*31e0*/  LDSM.16.M88.4 R68, [R90+UR26+0xf000] ;  /* 0x00f0001a5a44783b */ /* 0x000fee0008000200 */
[----:B------:R-:W-:Y:S01]  /*31f0*/  HMMA.16816.F32.BF16 R64, R72, R66, R48 ;  /* 0x000000424840723c */ /* 0x000fe20000041830 */
[----:B------:R-:W5:Y:S07]  /*3200*/  LDSM.16.M88.4 R48, [R90+UR26+0xe800] ;  /* 0x00e8001a5a30783b */ /* 0x000f6e0008000200 */
[C---:B--2---:R-:W-:Y:S08]  /*3210*/  HMMA.16816.F32.BF16 R24, R44.reuse, R40, R24 ;  /* 0x000000282c18723c */ /* 0x044ff00000041818 */
[----:B------:R-:W-:Y:S01]  /*3220*/  HMMA.16816.F32.BF16 R20, R44, R42, R20 ;  /* 0x0000002a2c14723c */ /* 0x000fe20000041814 */
[----:B------:R-:W2:Y:S07]  /*3230*/  LDSM.16.M88.4 R40, [R90+UR26+0xf800] ;  /* 0x00f8001a5a28783b */ /* 0x000eae0008000200 */
[C---:B------:R-:W-:Y:S08]  /*3240*/  HMMA.16816.F32.BF16 R16, R72.reuse, R76, R16 ;  /* 0x0000004c4810723c */ /* 0x040ff00000041810 */
[----:B------:R-:W-:Y:S08]  /*3250*/  HMMA.16816.F32.BF16 R12, R72, R78, R12 ;  /* 0x0000004e480c723c */ /* 0x000ff0000004180c */
[C---:B---3--:R-:W-:Y:S08]  /*3260*/  HMMA.16816.F32.BF16 R60, R44.reuse, R32, R60 ;  /* 0x000000202c3c723c */ /* 0x048ff0000004183c */
[C---:B------:R-:W-:Y:S01]  /*3270*/  HMMA.16816.F32.BF16 R56, R44.reuse, R34, R56 ;  /* 0x000000222c38723c */ /* 0x040fe20000041838 */
[----:B------:R-:W-:Y:S07]  /*3280*/  LDSM.16.M88.4 R32, [R88+0x6000] ;  /* 0x006000005820783b */ /* 0x000fee0000000200 */
[C---:B----4-:R-:W-:Y:S08]  /*3290*/  HMMA.16816.F32.BF16 R52, R44.reuse, R28, R52 ;  /* 0x0000001c2c34723c */ /* 0x050ff00000041834 */
[C---:B------:R-:W-:Y:S01]  /*32a0*/  HMMA.16816.F32.BF16 R64, R44.reuse, R30, R64 ;  /* 0x0000001e2c40723c */ /* 0x040fe20000041840 */
[----:B------:R-:W3:Y:S07]  /*32b0*/  LDSM.16.M88.4 R28, [R84+0xe000] ;  /* 0x00e00000541c783b */ /* 0x000eee0000000200 */
[C---:B------:R-:W-:Y:S08]  /*32c0*/  HMMA.16816.F32.BF16 R16, R44.reuse, R36, R16 ;  /* 0x000000242c10723c */ /* 0x040ff00000041810 */
[----:B------:R-:W-:Y:S01]  /*32d0*/  HMMA.16816.F32.BF16 R12, R44, R38, R12 ;  /* 0x000000262c0c723c */ /* 0x000fe2000004180c */
[----:B------:R-:W-:Y:S04]  /*32e0*/  LDSM.16.M88.4 R36, [R84+0xf000] ;  /* 0x00f000005424783b */ /* 0x000fe80000000200 */
[----:B------:R-:W-:Y:S03]  /*32f0*/  LDSM.16.M88.4 R44, [R84+0xf800] ;  /* 0x00f80000542c783b */ /* 0x000fe60000000200 */
[C---:B-1----:R-:W-:Y:S08]  /*3300*/  HMMA.16816.F32.BF16 R24, R8.reuse, R4, R24 ;  /* 0x000000040818723c */ /* 0x042ff00000041818 */
[C---:B------:R-:W-:Y:S01]  /*3310*/  HMMA.16816.F32.BF16 R20, R8.reuse, R6, R20 ;  /* 0x000000060814723c */ /* 0x040fe20000041814 */
[----:B------:R-:W1:Y:S07]  /*3320*/  LDSM.16.M88.4 R4, [R84+0xe800] ;  /* 0x00e800005404783b */ /* 0x000e6e0000000200 */
[C---:B-----5:R-:W-:Y:S08]  /*3330*/  HMMA.16816.F32.BF16 R16, R8.reuse, R48, R16 ;  /* 0x000000300810723c */ /* 0x060ff00000041810 */
[C---:B------:R-:W-:Y:S01]  /*3340*/  HMMA.16816.F32.BF16 R12, R8.reuse, R50, R12 ;  /* 0x00000032080c723c */ /* 0x040fe2000004180c */
[----:B------:R-:W-:Y:S07]  /*3350*/  LDSM.16.M88.4 R48, [R85+0xe000] ;  /* 0x00e000005530783b */ /* 0x000fee0000000200 */
[C---:B------:R-:W-:Y:S08]  /*3360*/  HMMA.16816.F32.BF16 R60, R8.reuse, R68, R60 ;  /* 0x00000044083c723c */ /* 0x040ff0000004183c */
[C---:B------:R-:W-:Y:S01]  /*3370*/  HMMA.16816.F32.BF16 R56, R8.reuse, R70, R56 ;  /* 0x000000460838723c */ /* 0x040fe20000041838 */
[----:B------:R-:W-:Y:S07]  /*3380*/  LDSM.16.M88.4 R68, [R89+0x6000] ;  /* 0x006000005944783b */ /* 0x000fee0000000200 */
[C---:B--2---:R-:W-:Y:S08]  /*3390*/  HMMA.16816.F32.BF16 R52, R8.reuse, R40, R52 ;  /* 0x000000280834723c */ /* 0x044ff00000041834 */
[----:B------:R-:W-:Y:S01]  /*33a0*/  HMMA.16816.F32.BF16 R64, R8, R42, R64 ;  /* 0x0000002a0840723c */ /* 0x000fe20000041840 */
[----:B------:R-:W2:Y:S04]  /*33b0*/  LDSM.16.M88.4 R8, [R85+0xe800] ;  /* 0x00e800005508783b */ /* 0x000ea80000000200 */
[----:B------:R-:W-:Y:S03]  /*33c0*/  LDSM.16.M88.4 R40, [R85+0xf800] ;  /* 0x00f800005528783b */ /* 0x000fe60000000200 */
[C---:B---3--:R-:W-:Y:S08]  /*33d0*/  HMMA.16816.F32.BF16 R24, R32.reuse, R28, R24 ;  /* 0x0000001c2018723c */ /* 0x048ff00000041818 */
[C---:B------:R-:W-:Y:S01]  /*33e0*/  HMMA.16816.F32.BF16 R20, R32.reuse, R30, R20 ;  /* 0x0000001e2014723c */ /* 0x040fe20000041814 */
[----:B------:R-:W3:Y:S07]  /*33f0*/  LDSM.16.M88.4 R28, [R85+0xf000] ;  /* 0x00f00000551c783b */ /* 0x000eee0000000200 */
[C---:B-1----:R-:W-:Y:S08]  /*3400*/  HMMA.16816.F32.BF16 R16, R32.reuse, R4, R16 ;  /* 0x000000042010723c */ /* 0x042ff00000041810 */
[C---:B------:R-:W-:Y:S01]  /*3410*/  HMMA.16816.F32.BF16 R12, R32.reuse, R6, R12 ;  /* 0x00000006200c723c */ /* 0x040fe2000004180c */
[----:B------:R-:W-:Y:S07]  /*3420*/  LDSM.16.M88.4 R4, [R87+0x6000] ;  /* 0x006000005704783b */ /* 0x000fee0000000200 */
[C---:B------:R-:W-:Y:S08]  /*3430*/  HMMA.16816.F32.BF16 R60, R32.reuse, R36, R60 ;  /* 0x00000024203c723c */ /* 0x040ff0000004183c */
[----:B------:R-:W-:Y:S01]  /*3440*/  HMMA.16816.F32.BF16 R56, R32, R38, R56 ;  /* 0x000000262038723c */ /* 0x000fe20000041838 */
[----:B------:R-:W1:Y:S07]  /*3450*/  LDSM.16.M88.4 R36, [R83+0xe000] ;  /* 0x00e000005324783b */ /* 0x000e6e0000000200 */
[C---:B--2---:R-:W-:Y:S08]  /*3460*/  HMMA.16816.F32.BF16 R16, R68.reuse, R8, R16 ;  /* 0x000000084410723c */ /* 0x044ff00000041810 */
[C---:B------:R-:W-:Y:S01]  /*3470*/  HMMA.16816.F32.BF16 R12, R68.reuse, R10, R12 ;  /* 0x0000000a440c723c */ /* 0x040fe2000004180c */
[----:B------:R-:W2:Y:S07]  /*3480*/  LDSM.16.M88.4 R8, [R83+0xe800] ;  /* 0x00e800005308783b */ /* 0x000eae0000000200 */
[C---:B------:R-:W-:Y:S08]  /*3490*/  HMMA.16816.F32.BF16 R24, R68.reuse, R48, R24 ;  /* 0x000000304418723c */ /* 0x040ff00000041818 */
[----:B---3--:R-:W-:Y:S01]  /*34a0*/  HMMA.16816.F32.BF16 R60, R68, R28, R60 ;  /* 0x0000001c443c723c */ /* 0x008fe2000004183c */
[----:B------:R-:W-:Y:S01]  /*34b0*/  IMAD.U32 R28, RZ, RZ, UR21 ;  /* 0x00000015ff1c7e24 */ /* 0x000fe2000f8e00ff */
[----:B------:R-:W-:Y:S01]  /*34c0*/  SHF.R.U32.HI R29, RZ, 0x2, R86 ;  /* 0x00000002ff1d7819 */ /* 0x000fe20000011656 */
[----:B------:R-:W-:-:S05]  /*34d0*/  IMAD.SHL.U32 R86, R86, 0x2, RZ ;  /* 0x0000000256567824 */ /* 0x000fca00078e00ff */
[----:B------:R-:W-:Y:S01]  /*34e0*/  HMMA.16816.F32.BF16 R52, R32, R44, R52 ;  /* 0x0000002c2034723c */ /* 0x000fe20000041834 */
[----:B------:R-:W-:-:S07]  /*34f0*/  LOP3.LUT R86, R86, 0x6, RZ, 0xc0, !PT ;  /* 0x0000000656567812 */ /* 0x000fce00078ec0ff */
[----:B------:R-:W-:Y:S01]  /*3500*/  HMMA.16816.F32.BF16 R64, R32, R46, R64 ;  /* 0x0000002e2040723c */ /* 0x000fe20000041840 */
[----:B------:R-:W-:Y:S02]  /*3510*/  IADD3 R32, PT, PT, R91, 0x1, R28 ;  /* 0x000000015b207810 */ /* 0x000fe40007ffe01c */
[----:B------:R-:W-:-:S04]  /*3520*/  LOP3.LUT R33, R29, 0x7, RZ, 0xc0, !PT ;  /* 0x000000071d217812 */ /* 0x000fc800078ec0ff */
[----:B------:R-:W-:Y:S01]  /*3530*/  IADD3 R32, PT, PT, R32, -UR23, R33 ;  /* 0x8000001720207c10 */ /* 0x000fe2000fffe021 */
[----:B-1----:R-:W-:Y:S01]  /*3540*/  HMMA.16816.F32.BF16 R24, R4, R36, R24 ;  /* 0x000000240418723c */ /* 0x002fe20000041818 */
[----:B------:R-:W-:Y:S02]  /*3550*/  IMAD.U32 R37, RZ, RZ, UR17 ;  /* 0x00000011ff257e24 */ /* 0x000fe4000f8e00ff */
[----:B------:R-:W-:Y:S02]  /*3560*/  IMAD.U32 R33, RZ, RZ, UR22 ;  /* 0x00000016ff217e24 */ /* 0x000fe4000f8e00ff */
[----:B------:R-:W-:-:S03]  /*3570*/  IMAD R37, R37, 0x40, R86 ;  /* 0x0000004025257824 */ /* 0x000fc600078e0256 */
[C---:B------:R-:W-:Y:S01]  /*3580*/  HMMA.16816.F32.BF16 R20, R68.reuse, R50, R20 ;  /* 0x000000324414723c */ /* 0x040fe20000041814 */
[--C-:B------:R-:W-:Y:S01]  /*3590*/  IADD3 R32, PT, PT, R32, UR18, R33.reuse ;  /* 0x0000001220207c10 */ /* 0x100fe2000fffe021 */
[C---:B------:R-:W-:Y:S02]  /*35a0*/  VIADD R34, R37.reuse, 0xffffffc0 ;  /* 0xffffffc025227836 */ /* 0x040fe40000000000 */
[----:B------:R-:W-:Y:S01]  /*35b0*/  VIADD R36, R37, 0xffffffc1 ;  /* 0xffffffc125247836 */ /* 0x000fe20000000000 */
[C---:B------:R-:W-:Y:S02]  /*35c0*/  VIMNMX R215, PT, PT, R32.reuse, UR22, PT ;  /* 0x0000001620d77c48 */ /* 0x040fe4000bfe0100 */
[----:B------:R-:W-:Y:S01]  /*35d0*/  VIADDMNMX R214, R32, 0x8, R33, PT ;  /* 0x0000000820d67846 */ /* 0x000fe20003800121 */
[----:B------:R-:W-:Y:S01]  /*35e0*/  HMMA.16816.F32.BF16 R56, R68, R30, R56 ;  /* 0x0000001e4438723c */ /* 0x000fe20000041838 */
[----:B------:R-:W1:Y:S01]  /*35f0*/  LDSM.16.M88.4 R28, [R83+0xf000] ;  /* 0x00f00000531c783b */ /* 0x000e620000000200 */
[----:B------:R-:W-:-:S02]  /*3600*/  ISETP.GE.AND P2, PT, R34, R215, PT ;  /* 0x000000d72200720c */ /* 0x000fc40003f46270 */
[-C--:B------:R-:W-:Y:S02]  /*3610*/  ISETP.GE.AND P3, PT, R34, R214.reuse, PT ;  /* 0x000000d62200720c */ /* 0x080fe40003f66270 */
[C---:B------:R-:W-:Y:S02]  /*3620*/  ISETP.GE.AND P1, PT, R36.reuse, R214, PT ;  /* 0x000000d62400720c */ /* 0x040fe40003f26270 */
[----:B--2---:R-:W-:Y:S01]  /*3630*/  HMMA.16816.F32.BF16 R32, R4, R8, R16 ;  /* 0x000000080420723c */ /* 0x004fe20000041810 */
[----:B------:R-:W2:Y:S01]  /*3640*/  LDSM.16.M88.4 R16, [R83+0xf800] ;  /* 0x00f800005310783b */ /* 0x000ea20000000200 */
[----:B------:R-:W-:Y:S01]  /*3650*/  VIADD R8, R37, 0xffffffc8 ;  /* 0xffffffc825087836 */ /* 0x000fe20000000000 */
[----:B------:R-:W-:Y:S01]  /*3660*/  ISETP.GE.AND P5, PT, R36, R215, PT ;  /* 0x000000d72400720c */ /* 0x000fe20003fa6270 */
[----:B------:R-:W-:-:S04]  /*3670*/  DEPBAR.LE SB0, 0x0 ;  /* 0x000080000000791a */ /* 0x000fc80000000000 */
[----:B------:R-:W-:Y:S01]  /*3680*/  HMMA.16816.F32.BF16 R20, R4, R38, R20 ;  /* 0x000000260414723c */ /* 0x000fe20000041814 */
[----:B------:R-:W-:Y:S02]  /*3690*/  ISETP.GE.AND P4, PT, R8, R215, PT ;  /* 0x000000d70800720c */ /* 0x000fe40003f86270 */
[----:B------:R-:W-:Y:S02]  /*36a0*/  FSEL R36, R27, -INF , !P1 ;  /* 0xff8000001b247808 */ /* 0x000fe40004800000 */
[----:B------:R-:W-:Y:S02]  /*36b0*/  FSEL R38, R26, -INF , !P3 ;  /* 0xff8000001a267808 */ /* 0x000fe40005800000 */
[----:B------:R-:W-:Y:S01]  /*36c0*/  FSEL R44, R25, -INF , !P5 ;  /* 0xff800000192c7808 */ /* 0x000fe20006800000 */
[----:B------:R-:W-:Y:S01]  /*36d0*/  HMMA.16816.F32.BF16 R52, R68, R40, R52 ;  /* 0x000000284434723c */ /* 0x000fe20000041834 */
[----:B------:R-:W-:Y:S01]  /*36e0*/  FSEL R40, R24, -INF , !P2 ;  /* 0xff80000018287808 */ /* 0x000fe20005000000 */
[----:B------:R-:W-:Y:S01]  /*36f0*/  VIADD R24, R37, 0xffffffc9 ;  /* 0xffffffc925187836 */ /* 0x000fe20000000000 */
[----:B------:R-:W-:Y:S01]  /*3700*/  BAR.SYNC.DEFER_BLOCKING 0x0 ;  /* 0x0000000000007b1d */ /* 0x000fe20000010000 */
[----:B------:R-:W-:-:S03]  /*3710*/  ISETP.GE.AND P2, PT, R8, R214, PT ;  /* 0x000000d60800720c */ /* 0x000fc60003f46270 */
[CC--:B------:R-:W-:Y:S01]  /*3720*/  ISETP.GE.AND P3, PT, R24.reuse, R215.reuse, PT ;  /* 0x000000d71800720c */ /* 0x0c0fe20003f66270 */
[----:B------:R-:W-:Y:S01]  /*3730*/  HMMA.16816.F32.BF16 R8, R4, R10, R12 ;  /* 0x0000000a0408723c */ /* 0x000fe2000004180c */
[C---:B------:R-:W-:Y:S01]  /*3740*/  VIADD R12, R37.reuse, 0xffffffd0 ;  /* 0xffffffd0250c7836 */ /* 0x040fe20000000000 */
[----:B------:R-:W-:Y:S01]  /*3750*/  ISETP.GE.AND P5, PT, R24, R214, PT ;  /* 0x000000d61800720c */ /* 0x000fe20003fa6270 */
[----:B------:R-:W-:Y:S01]  /*3760*/  VIADD R13, R37, 0xffffffd8 ;  /* 0xffffffd8250d7836 */ /* 0x000fe20000000000 */
[----:B------:R-:W-:Y:S02]  /*3770*/  FSEL R46, R21, -INF , !P3 ;  /* 0xff800000152e7808 */ /* 0x000fe40005800000 */
[----:B------:R-:W-:Y:S02]  /*3780*/  ISETP.GE.AND P1, PT, R12, R215, PT ;  /* 0x000000d70c00720c */ /* 0x000fe40003f26270 */
[----:B------:R-:W-:Y:S01]  /*3790*/  HMMA.16816.F32.BF16 R64, R68, R42, R64 ;  /* 0x0000002a4440723c */ /* 0x000fe20000041840 */
[----:B------:R-:W-:-:S02]  /*37a0*/  FSEL R42, R20, -INF , !P4 ;  /* 0xff800000142a7808 */ /* 0x000fc40006000000 */
[-C--:B------:R-:W-:Y:S01]  /*37b0*/  ISETP.GE.AND P4, PT, R12, R214.reuse, PT ;  /* 0x000000d60c00720c */ /* 0x080fe20003f86270 */
[----:B------:R-:W-:Y:S01]  /*37c0*/  VIADD R12, R37, 0xffffffd1 ;  /* 0xffffffd1250c7836 */ /* 0x000fe20000000000 */
[----:B------:R-:W-:Y:S02]  /*37d0*/  FSEL R26, R23, -INF , !P5 ;  /* 0xff800000171a7808 */ /* 0x000fe40006800000 */
[-C--:B------:R-:W-:Y:S01]  /*37e0*/  ISETP.GE.AND P5, PT, R13, R215.reuse, PT ;  /* 0x000000d70d00720c */ /* 0x080fe20003fa6270 */
[C---:B-1----:R-:W-:Y:S01]  /*37f0*/  HMMA.16816.F32.BF16 R60, R4.reuse, R28, R60 ;  /* 0x0000001c043c723c */ /* 0x042fe2000004183c */
[----:B------:R-:W-:Y:S02]  /*3800*/  FSEL R28, R22, -INF , !P2 ;  /* 0xff800000161c7808 */ /* 0x000fe40005000000 */
[C---:B------:R-:W-:Y:S02]  /*3810*/  ISETP.GE.AND P2, PT, R12.reuse, R215, PT ;  /* 0x000000d70c00720c */ /* 0x040fe40003f46270 */
[-C--:B------:R-:W-:Y:S01]  /*3820*/  ISETP.GE.AND P3, PT, R12, R214.reuse, PT ;  /* 0x000000d60c00720c */ /* 0x080fe20003f66270 */
[----:B------:R-:W-:Y:S01]  /*3830*/  VIADD R12, R37, 0xffffffd9 ;  /* 0xffffffd9250c7836 */ /* 0x000fe20000000000 */
[----:B------:R-:W-:Y:S01]  /*3840*/  FSEL R22, R32, -INF , !P1 ;  /* 0xff80000020167808 */ /* 0x000fe20004800000 */
[----:B------:R-:W-:Y:S01]  /*3850*/  HMMA.16816.F32.BF16 R56, R4, R30, R56 ;  /* 0x0000001e0438723c */ /* 0x000fe20000041838 */
[----:B------:R-:W-:Y:S01]  /*3860*/  ISETP.GE.AND P1, PT, R13, R214, PT ;  /* 0x000000d60d00720c */ /* 0x000fe20003f26270 */
[----:B------:R-:W-:Y:S01]  /*3870*/  VIADD R13, R37, 0xffffffe0 ;  /* 0xffffffe0250d7836 */ /* 0x000fe20000000000 */
[----:B------:R-:W-:-:S02]  /*3880*/  FSEL R14, R34, -INF , !P4 ;  /* 0xff800000220e7808 */ /* 0x000fc40006000000 */
[CC--:B------:R-:W-:Y:S02]  /*3890*/  ISETP.GE.AND P4, PT, R12.reuse, R215.reuse, PT ;  /* 0x000000d70c00720c */ /* 0x0c0fe40003f86270 */
[----:B------:R-:W-:Y:S01]  /*38a0*/  FSEL R24, R33, -INF , !P2 ;  /* 0xff80000021187808 */ /* 0x000fe20005000000 */
[C---:B--2---:R-:W-:Y:S01]  /*38b0*/  HMMA.16816.F32.BF16 R52, R4.reuse, R16, R52 ;  /* 0x000000100434723c */ /* 0x044fe20000041834 */
[-C--:B------:R-:W-:Y:S02]  /*38c0*/  ISETP.GE.AND P2, PT, R12, R214.reuse, PT ;  /* 0x000000d60c00720c */ /* 0x080fe40003f46270 */
[----:B------:R-:W-:Y:S01]  /*38d0*/  FSEL R20, R8, -INF , !P5 ;  /* 0xff80000008147808 */ /* 0x000fe20006800000 */
[----:B------:R-:W-:Y:S01]  /*38e0*/  VIADD R8, R37, 0xffffffe1 ;  /* 0xffffffe125087836 */ /* 0x000fe20000000000 */
[----:B------:R-:W-:Y:S02]  /*38f0*/  FSEL R12, R35, -INF , !P3 ;  /* 0xff800000230c7808 */ /* 0x000fe40005800000 */
[----:B------:R-:W-:Y:S01]  /*3900*/  FSEL R16, R9, -INF , !P4 ;  /* 0xff80000009107808 */ /* 0x000fe20006000000 */
[----:B------:R-:W-:Y:S01]  /*3910*/  HMMA.16816.F32.BF16 R64, R4, R18, R64 ;  /* 0x000000120440723c */ /* 0x000fe20000041840 */
[-C--:B------:R-:W-:Y:S01]  /*3920*/  ISETP.GE.AND P3, PT, R13, R215.reuse, PT ;  /* 0x000000d70d00720c */ /* 0x080fe20003f66270 */
[----:B------:R-:W-:Y:S01]  /*3930*/  VIADD R6, R37, 0xffffffe9 ;  /* 0xffffffe925067836 */ /* 0x000fe20000000000 */
[----:B------:R-:W-:Y:S01]  /*3940*/  ISETP.GE.AND P5, PT, R13, R214, PT ;  /* 0x000000d60d00720c */ /* 0x000fe20003fa6270 */
[C---:B------:R-:W-:Y:S01]  /*3950*/  VIADD R13, R37.reuse, 0xffffffe8 ;  /* 0xffffffe8250d7836 */ /* 0x040fe20000000000 */
[----:B------:R-:W-:Y:S01]  /*3960*/  FMNMX3.FTZ R9, R40, R44, R42, !PT ;  /* 0x0000002c28097276 */ /* 0x000fe2000781002a */
[C---:B------:R-:W-:Y:S01]  /*3970*/  VIADD R7, R37.reuse, 0xfffffff0 ;  /* 0xfffffff025077836 */ /* 0x040fe20000000000 */
[----:B------:R-:W-:Y:S01]  /*3980*/  FSEL R10, R10, -INF , !P1 ;  /* 0xff8000000a0a7808 */ /* 0x000fe20004800000 */
[C---:B------:R-:W-:Y:S01]  /*3990*/  VIADD R5, R37.reuse, 0xfffffff1 ;  /* 0xfffffff125057836 */ /* 0x040fe20000000000 */
[C---:B------:R-:W-:Y:S01]  /*39a0*/  ISETP.GE.AND P1, PT, R8.reuse, R215, PT ;  /* 0x000000d70800720c */ /* 0x040fe20003f26270 */
[C---:B------:R-:W-:Y:S01]  /*39b0*/  VIADD R4, R37.reuse, 0xfffffff8 ;  /* 0xfffffff825047836 */ /* 0x040fe20000000000 */
[----:B------:R-:W-:Y:S01]  /*39c0*/  ISETP.GE.AND P4, PT, R8, R214, PT ;  /* 0x000000d60800720c */ /* 0x000fe20003f86270 */
[----:B------:R-:W-:Y:S01]  /*39d0*/  VIADD R37, R37, 0xfffffff9 ;  /* 0xfffffff925257836 */ /* 0x000fe20000000000 */
[----:B------:R-:W-:-:S02]  /*39e0*/  FMNMX3.FTZ R9, R9, R46, R22, !PT ;  /* 0x0000002e09097276 */ /* 0x000fc40007810016 */
[----:B------:R-:W-:Y:S02]  /*39f0*/  FSEL R8, R11, -INF , !P2 ;  /* 0xff8000000b087808 */ /* 0x000fe40005000000 */
[-C--:B------:R-:W-:Y:S02]  /*3a00*/  ISETP.GE.AND P2, PT, R13, R215.reuse, PT ;  /* 0x000000d70d00720c */ /* 0x080fe40003f46270 */
[----:B------:R-:W-:Y:S02]  /*3a10*/  FSEL R230, R60, -INF , !P3 ;  /* 0xff8000003ce67808 */ /* 0x000fe40005800000 */
[----:B------:R-:W-:Y:S02]  /*3a20*/  FMNMX3.FTZ R9, R9, R24, R20, !PT ;  /* 0x0000001809097276 */ /* 0x000fe40007810014 */
[----:B------:R-:W-:Y:S02]  /*3a30*/  FSEL R192, R61, -INF , !P1 ;  /* 0xff8000003dc07808 */ /* 0x000fe40004800000 */
[----:B------:R-:W-:-:S02]  /*3a40*/  ISETP.GE.AND P1, PT, R6, R215, PT ;  /* 0x000000d70600720c */ /* 0x000fc40003f26270 */
[----:B------:R-:W-:Y:S02]  /*3a50*/  FSEL R228, R56, -INF , !P2 ;  /* 0xff80000038e47808 */ /* 0x000fe40005000000 */
[-C--:B------:R-:W-:Y:S02]  /*3a60*/  ISETP.GE.AND P2, PT, R7, R215.reuse, PT ;  /* 0x000000d70700720c */ /* 0x080fe40003f46270 */
[----:B------:R-:W-:Y:S02]  /*3a70*/  FMNMX3.FTZ R9, R9, R16, R230, !PT ;  /* 0x0000001009097276 */ /* 0x000fe400078100e6 */
[----:B------:R-:W-:Y:S02]  /*3a80*/  FSEL R194, R57, -INF , !P1 ;  /* 0xff80000039c27808 */ /* 0x000fe40004800000 */
[----:B------:R-:W-:Y:S02]  /*3a90*/  ISETP.GE.AND P1, PT, R5, R215, PT ;  /* 0x000000d70500720c */ /* 0x000fe40003f26270 */
[----:B------:R-:W-:-:S02]  /*3aa0*/  FSEL R222, R52, -INF , !P2 ;  /* 0xff80000034de7808 */ /* 0x000fc40005000000 */
[-C--:B------:R-:W-:Y:S02]  /*3ab0*/  ISETP.GE.AND P2, PT, R4, R215.reuse, PT ;  /* 0x000000d70400720c */ /* 0x080fe40003f46270 */
[----:B------:R-:W-:Y:S02]  /*3ac0*/  FMNMX3.FTZ R9, R9, R192, R228, !PT ;  /* 0x000000c009097276 */ /* 0x000fe400078100e4 */
[----:B------:R-:W-:Y:S02]  /*3ad0*/  FSEL R218, R53, -INF , !P1 ;  /* 0xff80000035da7808 */ /* 0x000fe40004800000 */
[----:B------:R-:W-:Y:S02]  /*3ae0*/  ISETP.GE.AND P1, PT, R37, R215, PT ;  /* 0x000000d72500720c */ /* 0x000fe40003f26270 */
[----:B------:R-:W-:Y:S02]  /*3af0*/  FSEL R216, R64, -INF , !P2 ;  /* 0xff80000040d87808 */ /* 0x000fe40005000000 */
[----:B------:R-:W-:-:S02]  /*3b00*/  FMNMX3.FTZ R11, R9, R194, R222, !PT ;  /* 0x000000c2090b7276 */ /* 0x000fc400078100de */
[----:B------:R-:W-:Y:S02]  /*3b10*/  FSEL R210, R65, -INF , !P1 ;  /* 0xff80000041d27808 */ /* 0x000fe40004800000 */
[----:B------:R-:W-:Y:S02]  /*3b20*/  FMNMX3.FTZ R9, R38, R36, R28, !PT ;  /* 0x0000002426097276 */ /* 0x000fe4000781001c */
[----:B------:R-:W-:Y:S02]  /*3b30*/  FMNMX3.FTZ R11, R11, R218, R216, !PT ;  /* 0x000000da0b0b7276 */ /* 0x000fe400078100d8 */
[-C--:B------:R-:W-:Y:S02]  /*3b40*/  ISETP.GE.AND P2, PT, R6, R214.reuse, PT ;  /* 0x000000d60600720c */ /* 0x080fe40003f46270 */
[----:B------:R-:W-:Y:S02]  /*3b50*/  ISETP.GE.AND P3, PT, R13, R214, PT ;  /* 0x000000d60d00720c */ /* 0x000fe40003f66270 */
[----:B------:R-:W-:-:S02]  /*3b60*/  FMNMX3.FTZ R9, R9, R26, R14, !PT ;  /* 0x0000001a09097276 */ /* 0x000fc4000781000e */
[----:B------:R-:W-:Y:S01]  /*3b70*/  FMNMX.FTZ R6, R210, R11, !PT ;  /* 0x0000000bd2067209 */ /* 0x000fe20007810000 */
[----:B------:R-:W-:Y:S08]  /*3b80*/  BRA.U !UP2, `(.L_x_21) ;  /* 0x000000010abc7547 */ /* 0x000ff0000b800000 */
[----:B------:R-:W-:-:S04]  /*3b90*/  UIADD3 UR18, UPT, UPT, UR17, -0x2, URZ ;  /* 0xfffffffe11127890 */ /* 0x000fc8000fffe0ff */
[----:B------:R-:W-:Y:S02]  /*3ba0*/  UIMAD.WIDE.U32 UR34, UR31, UR18, URZ ;  /* 0x000000121f2272a5 */ /* 0x000fe4000f8e00ff */
[----:B------:R-:W-:Y:S02]  /*3bb0*/  UIMAD UR18, UR30, UR18, URZ ;  /* 0x000000121e1272a4 */ /* 0x000fe4000f8e02ff */
[----:B------:R-:W-:Y:S02]  /*3bc0*/  UIADD3 UR23, UP0, UPT, UR33, UR34, URZ ;  /* 0x0000002221177290 */ /* 0x000fe4000ff1e0ff */
[----:B------:R-:W-:Y:S01]  /*3bd0*/  UIADD3 UR18, UPT, UPT, UR35, UR18, URZ ;  /* 0x0000001223127290 */ /* 0x000fe2000fffe0ff */
[----:B------:R-:W-:Y:S01]  /*3be0*/  IMAD.U32 R30, RZ, RZ, UR34 ;  /* 0x00000022ff1e7e24 */ /* 0x000fe2000f8e00ff */
[----:B------:R-:W-:Y:S01]  /*3bf0*/  UIADD3 UR22, UP1, UPT, UR33, UR23, URZ ;  /* 0x0000001721167290 */ /* 0x000fe2000ff3e0ff */
[----:B------:R-:W-:Y:S02]  /*3c00*/  IMAD.U32 R31, RZ, RZ, UR35 ;  /* 0x00000023ff1f7e24 */ /* 0x000fe4000f8e00ff */
[----:B------:R-:W-:Y:S01]  /*3c10*/  IMAD.U32 R11, RZ, RZ, UR23 ;  /* 0x00000017ff0b7e24 */ /* 0x000fe2000f8e00ff */
[----:B------:R-:W-:Y:S01]  /*3c20*/  LEA R32, P1, R30, R220, 0x1 ;  /* 0x000000dc1e207211 */ /* 0x000fe200078208ff */
[----:B------:R-:W-:Y:S01]  /*3c30*/  IMAD.U32 R18, RZ, RZ, UR18 ;  /* 0x00000012ff127e24 */ /* 0x000fe2000f8e00ff */
[----:B------:R-:W-:Y:S01]  /*3c40*/  UIADD3.X UR18, UPT, UPT, UR32, UR18, URZ, UP0, !UPT ;  /* 0x0000001220127290 */ /* 0x000fe200087fe4ff */
[----:B------:R-:W-:Y:S01]  /*3c50*/  IMAD.U32 R13, RZ, RZ, UR22 ;  /* 0x00000016ff0d7e24 */ /* 0x000fe2000f8e00ff */
[----:B------:R-:W-:-:S02]  /*3c60*/  ULEA UR23, UP0, UR10, UR23, 0x5 ;  /* 0x000000170a177291 */ /* 0x000fc4000f8028ff */
[-C--:B------:R-:W-:Y:S01]  /*3c70*/  LEA.HI.X R33, R30, R219.reuse, R18, 0x1, P1 ;  /* 0x000000db1e217211 */ /* 0x080fe200008f0c12 */
[----:B------:R-:W-:Y:S01]  /*3c80*/  UIADD3.X UR21, UPT, UPT, UR32, UR18, URZ, UP1, !UPT ;  /* 0x0000001220157290 */ /* 0x000fe20008ffe4ff */
[CC--:B------:R-:W-:Y:S02]  /*3c90*/  LEA R30, P1, R11.reuse, R220.reuse, 0x1 ;  /* 0x000000dc0b1e7211 */ /* 0x0c0fe400078208ff */
[----:B------:R-:W-:Y:S01]  /*3ca0*/  MOV R18, UR18 ;  /* 0x0000001200127c02 */ /* 0x000fe20008000f00 */
[----:B------:R-:W-:Y:S01]  /*3cb0*/  ULEA.HI.X UR18, UR10, UR18, UR11, 0x5, UP0 ;  /* 0x000000120a127291 */ /* 0x000fe200080f2c0b */
[----:B------:R-:W-:Y:S01]  /*3cc0*/  @!PT LDS RZ, [RZ] ;  /* 0x00000000fffff984 */ /* 0x000fe20000000800 */
[----:B------:R-:W-:Y:S01]  /*3cd0*/  @!PT LDS RZ, [RZ] ;  /* 0x00000000fffff984 */ /* 0x000fe20000000800 */
[----:B------:R-:W-:Y:S01]  /*3ce0*/  @!PT LDS RZ, [RZ] ;  /* 0x00000000fffff984 */ /* 0x000fe20000000800 */
[----:B------:R1:W-:Y:S02]  /*3cf0*/  LDGSTS.E.BYPASS.LTC128B.128 [R3+0x8000], desc[UR14][R32.64] ;  /* 0x0800000020037fae */ /* 0x0003e4000b981a0e */
[----:B------:R-:W-:Y:S01]  /*3d00*/  LEA.HI.X R31, R11, R219, R18, 0x1, P1 ;  /* 0x000000db0b1f7211 */ /* 0x000fe200008f0c12 */
[----:B------:R-:W-:Y:S01]  /*3d10*/  IMAD.U32 R18, RZ, RZ, UR21 ;  /* 0x00000015ff127e24 */ /* 0x000fe2000f8e00ff */
[----:B------:R-:W-:Y:S01]  /*3d20*/  LEA R34, P1, R13, R220, 0x1 ;  /* 0x000000dc0d227211 */ /* 0x000fe200078208ff */
[----:B------:R1:W-:Y:S01]  /*3d30*/  LDGSTS.E.BYPASS.LTC128B.128 [R3+0xa000], desc[UR14][R32.64+0x80] ;  /* 0x0a00008020037fae */ /* 0x0003e2000b981a0e */
[----:B------:R-:W-:-:S02]  /*3d40*/  MOV R11, UR23 ;  /* 0x00000017000b7c02 */ /* 0x000fc40008000f00 */
[----:B------:R-:W-:Y:S01]  /*3d50*/  LEA.HI.X R35, R13, R219, R18, 0x1, P1 ;  /* 0x000000db0d237211 */ /* 0x000fe200008f0c12 */
[----:B------:R-:W-:Y:S01]  /*3d60*/  IMAD.U32 R18, RZ, RZ, UR18 ;  /* 0x00000012ff127e24 */ /* 0x000fe2000f8e00ff */
[----:B------:R1:W-:Y:S01]  /*3d70*/  LDGSTS.E.BYPASS.LTC128B.128 [R3+0xc000], desc[UR14][R32.64+0x100] ;  /* 0x0c00010020037fae */ /* 0x0003e2000b981a0e */
[----:B------:R-:W-:-:S03]  /*3d80*/  LEA R48, P1, R11, R220, 0x1 ;  /* 0x000000dc0b307211 */ /* 0x000fc600078208ff */
[----:B------:R1:W-:Y:S01]  /*3d90*/  LDGSTS.E.BYPASS.LTC128B.128 [R3+0xe000], desc[UR14][R32.64+0x180] ;  /* 0x0e00018020037fae */ /* 0x0003e2000b981a0e */
[----:B------:R-:W-:-:S03]  /*3da0*/  LEA.HI.X R49, R11, R219, R18, 0x1, P1 ;  /* 0x000000db0b317211 */ /* 0x000fc600008f0c12 */
[----:B------:R1:W-:Y:S04]  /*3db0*/  LDGSTS.E.BYPASS.LTC128B.128 [R3+0x8800], desc[UR14][R30.64] ;  /* 0x088000001e037fae */ /* 0x0003e8000b981a0e */
        /* <DEDUP_REMOVED lines=11> */
[----:B------:R-:W0:Y:S02]  /*3e70*/  LDGDEPBAR ;  /* 0x00000000000079af */ /* 0x000e240000000000 */
.L_x_21:
[----:B------:R-:W-:Y:S01]  /*3e80*/  FSEL R226, R62, -INF , !P5 ;  /* 0xff8000003ee27808 */ /* 0x000fe20006800000 */
[----:B-1----:R-:W1:Y:S01]  /*3e90*/  SHFL.BFLY PT, R3, R6, 0x2, 0x1f ;  /* 0x0c401f0006037f89 */ /* 0x002e6200000e0000 */
[----:B------:R-:W-:Y:S01]  /*3ea0*/  FMNMX3.FTZ R9, R9, R12, R10, !PT ;  /* 0x0000000c09097276 */ /* 0x000fe2000781000a */
[----:B------:R-:W2:Y:S01]  /*3eb0*/  LDCU UR18, c[0x0][0x45c] ;  /* 0x00008b80ff1277ac */ /* 0x000ea20008000800 */
[----:B------:R-:W-:Y:S02]  /*3ec0*/  ISETP.GE.AND P1, PT, R7, R214, PT ;  /* 0x000000d60700720c */ /* 0x000fe40003f26270 */
[----:B------:R-:W-:Y:S02]  /*3ed0*/  FSEL R198, R63, -INF , !P4 ;  /* 0xff8000003fc67808 */ /* 0x000fe40006000000 */
[----:B------:R-:W-:Y:S02]  /*3ee0*/  FSEL R224, R58, -INF , !P3 ;  /* 0xff8000003ae07808 */ /* 0x000fe40005800000 */
[----:B------:R-:W-:-:S02]  /*3ef0*/  FMNMX3.FTZ R9, R9, R8, R226, !PT ;  /* 0x0000000809097276 */ /* 0x000fc400078100e2 */
[-C--:B------:R-:W-:Y:S02]  /*3f00*/  ISETP.GE.AND P5, PT, R5, R214.reuse, PT ;  /* 0x000000d60500720c */ /* 0x080fe40003fa6270 */
[----:B------:R-:W-:Y:S02]  /*3f10*/  ISETP.GE.AND P3, PT, R4, R214, PT ;  /* 0x000000d60400720c */ /* 0x000fe40003f66270 */
[----:B------:R-:W-:Y:S02]  /*3f20*/  FSEL R200, R59, -INF , !P2 ;  /* 0xff8000003bc87808 */ /* 0x000fe40005000000 */
[----:B------:R-:W-:Y:S02]  /*3f30*/  FSEL R208, R54, -INF , !P1 ;  /* 0xff80000036d07808 */ /* 0x000fe40004800000 */
[----:B------:R-:W-:Y:S02]  /*3f40*/  FMNMX3.FTZ R9, R9, R198, R224, !PT ;  /* 0x000000c609097276 */ /* 0x000fe400078100e0 */
[----:B------:R-:W-:-:S02]  /*3f50*/  ISETP.GE.AND P1, PT, R37, R214, PT ;  /* 0x000000d62500720c */ /* 0x000fc40003f26270 */
[----:B------:R-:W-:Y:S02]  /*3f60*/  FSEL R206, R55, -INF , !P5 ;  /* 0xff80000037ce7808 */ /* 0x000fe40006800000 */
[----:B------:R-:W-:Y:S02]  /*3f70*/  FSEL R204, R66, -INF , !P3 ;  /* 0xff80000042cc7808 */ /* 0x000fe40005800000 */
[----:B------:R-:W-:Y:S02]  /*3f80*/  FMNMX3.FTZ R9, R9, R200, R208, !PT ;  /* 0x000000c809097276 */ /* 0x000fe400078100d0 */
[----:B------:R-:W-:Y:S02]  /*3f90*/  FSEL R202, R67, -INF , !P1 ;  /* 0xff80000043ca7808 */ /* 0x000fe40004800000 */
[----:B------:R-:W-:Y:S02]  /*3fa0*/  FMNMX3.FTZ R5, R9, R206, R204, !PT ;  /* 0x000000ce09057276 */ /* 0x000fe400078100cc */
[----:B-1----:R-:W-:-:S02]  /*3fb0*/  FMNMX.FTZ R7, R6, R3, !PT ;  /* 0x0000000306077209 */ /* 0x002fc40007810000 */
[----:B------:R-:W-:Y:S02]  /*3fc0*/  FMNMX.FTZ R5, R202, R5, !PT ;  /* 0x00000005ca057209 */ /* 0x000fe40007810000 */
[----:B------:R-:W-:Y:S01]  /*3fd0*/  LOP3.LUT R213, R81, 0x200, R82, 0xf8, !PT ;  /* 0x0000020051d57812 */ /* 0x000fe200078ef852 */
[----:B------:R-:W1:Y:S03]  /*3fe0*/  SHFL.BFLY PT, R164, R7, 0x1, 0x1f ;  /* 0x0c201f0007a47f89 */ /* 0x000e6600000e0000 */
[----:B------:R-:W-:Y:S01]  /*3ff0*/  LEA R213, R213, UR26, 0x1 ;  /* 0x0000001ad5d57c11 */ /* 0x000fe2000f8e08ff */
[----:B------:R-:W3:Y:S03]  /*4000*/  SHFL.BFLY PT, R4, R5, 0x2, 0x1f ;  /* 0x0c401f0005047f89 */ /* 0x000ee600000e0000 */
[-C--:B------:R-:W-:Y:S01]  /*4010*/  IADD3 R195, PT, PT, R80, R213.reuse, RZ ;  /* 0x000000d550c37210 */ /* 0x080fe20007ffe0ff */
[----:B------:R-:W-:Y:S01]  /*4020*/  LDSM.16.MT88.4 R156, [R213+0x10000] ;  /* 0x01000000d59c783b */ /* 0x000fe20000004200 */
[----:B------:R-:W-:-:S03]  /*4030*/  IADD3 R190, PT, PT, R196, R213, RZ ;  /* 0x000000d5c4be7210 */ /* 0x000fc60007ffe0ff */
[----:B------:R-:W-:Y:S01]  /*4040*/  LDSM.16.MT88.4 R72, [R195+0x12000] ;  /* 0x01200000c348783b */ /* 0x000fe20000004200 */
[----:B------:R-:W-:-:S03]  /*4050*/  IADD3 R189, PT, PT, R80, R190, RZ ;  /* 0x000000be50bd7210 */ /* 0x000fc60007ffe0ff */
[----:B------:R-:W-:Y:S04]  /*4060*/  LDSM.16.MT88.4 R104, [R195+0x14000] ;  /* 0x01400000c368783b */ /* 0x000fe80000004200 */
[----:B------:R-:W-:Y:S01]  /*4070*/  LDSM.16.MT88.4 R136, [R195+0x16000] ;  /* 0x01600000c388783b */ /* 0x000fe20000004200 */
[----:B-1----:R-:W-:-:S03]  /*4080*/  FMNMX.FTZ R164, R7, R164, !PT ;  /* 0x000000a407a47209 */ /* 0x002fc60007810000 */
[----:B------:R-:W-:Y:S01]  /*4090*/  LDSM.16.MT88.4 R48, [R190+0x10000] ;  /* 0x01000000be30783b */ /* 0x000fe20000004200 */
[----:B---3--:R-:W-:Y:S01]  /*40a0*/  FMNMX.FTZ R4, R5, R4, !PT ;  /* 0x0000000405047209 */ /* 0x008fe20007810000 */
[C---:B--2---:R-:W-:Y:S01]  /*40b0*/  FMUL.FTZ R203, R164.reuse, UR18 ;  /* 0x00000012a4cb7c20 */ /* 0x044fe20008410000 */
[----:B------:R-:W-:Y:S01]  /*40c0*/  FSETP.NEU.FTZ.AND P1, PT, R164, -INF , PT ;  /* 0xff800000a400780b */ /* 0x000fe20003f3d000 */
[----:B------:R-:W-:Y:S03]  /*40d0*/  LDSM.16.MT88.4 R56, [R189+0x10000] ;  /* 0x01000000bd38783b */ /* 0x000fe60000004200 */
[----:B------:R-:W-:Y:S01]  /*40e0*/  FSEL R203, R203, RZ, P1 ;  /* 0x000000ffcbcb7208 */ /* 0x000fe20000800000 */
[----:B------:R-:W1:Y:S04]  /*40f0*/  SHFL.BFLY PT, R3, R4, 0x1, 0x1f ;  /* 0x0c201f0004037f89 */ /* 0x000e6800000e0000 */
[--C-:B------:R-:W-:Y:S01]  /*4100*/  FFMA.FTZ R188, R40, UR18, -R203.reuse ;  /* 0x0000001228bc7c23 */ /* 0x100fe200080108cb */
[--C-:B------:R-:W-:Y:S01]  /*4110*/  FFMA.FTZ R187, R44, UR18, -R203.reuse ;  /* 0x000000122cbb7c23 */ /* 0x100fe200080108cb */
[--C-:B------:R-:W-:Y:S01]  /*4120*/  FFMA.FTZ R184, R42, UR18, -R203.reuse ;  /* 0x000000122ab87c23 */ /* 0x100fe200080108cb */
[--C-:B------:R-:W-:Y:S01]  /*4130*/  FFMA.FTZ R183, R46, UR18, -R203.reuse ;  /* 0x000000122eb77c23 */ /* 0x100fe200080108cb */
[----:B------:R-:W2:Y:S01]  /*4140*/  LDSM.16.MT88.4 R40, [R195+0x10000] ;  /* 0x01000000c328783b */ /* 0x000ea20000004200 */
[--C-:B------:R-:W-:Y:S01]  /*4150*/  FFMA.FTZ R180, R22, UR18, -R203.reuse ;  /* 0x0000001216b47c23 */ /* 0x100fe200080108cb */
[----:B------:R-:W-:Y:S01]  /*4160*/  MUFU.EX2 R188, R188 ;  /* 0x000000bc00bc7308 */ /* 0x000fe20000000800 */
[--C-:B------:R-:W-:Y:S01]  /*4170*/  FFMA.FTZ R179, R24, UR18, -R203.reuse ;  /* 0x0000001218b37c23 */ /* 0x100fe200080108cb */
[----:B------:R-:W3:Y:S01]  /*4180*/  LDSM.16.MT88.4 R64, [R213+0x12000] ;  /* 0x01200000d540783b */ /* 0x000ee20000004200 */
[--C-:B------:R-:W-:Y:S01]  /*4190*/  FFMA.FTZ R176, R20, UR18, -R203.reuse ;  /* 0x0000001214b07c23 */ /* 0x100fe200080108cb */
[--C-:B------:R-:W-:Y:S01]  /*41a0*/  FFMA.FTZ R167, R16, UR18, -R203.reuse ;  /* 0x0000001210a77c23 */ /* 0x100fe200080108cb */
[--C-:B------:R-:W-:Y:S01]  /*41b0*/  FFMA.FTZ R191, R230, UR18, -R203.reuse ;  /* 0x00000012e6bf7c23 */ /* 0x100fe200080108cb */
[----:B------:R-:W4:Y:S01]  /*41c0*/  LDSM.16.MT88.4 R80, [R190+0x12000] ;  /* 0x01200000be50783b */ /* 0x000f220000004200 */
[--C-:B------:R-:W-:Y:S01]  /*41d0*/  FFMA.FTZ R192, R192, UR18, -R203.reuse ;  /* 0x00000012c0c07c23 */ /* 0x100fe200080108cb */
[----:B------:R-:W5:Y:S01]  /*41e0*/  MUFU.EX2 R187, R187 ;  /* 0x000000bb00bb7308 */ /* 0x000f620000000800 */
[--C-:B------:R-:W-:Y:S01]  /*41f0*/  FFMA.FTZ R193, R228, UR18, -R203.reuse ;  /* 0x00000012e4c17c23 */ /* 0x100fe200080108cb */
[----:B------:R-:W4:Y:S01]  /*4200*/  LDSM.16.MT88.4 R88, [R189+0x12000] ;  /* 0x01200000bd58783b */ /* 0x000f220000004200 */
[--C-:B------:R-:W-:Y:S01]  /*4210*/  FFMA.FTZ R194, R194, UR18, -R203.reuse ;  /* 0x00000012c2c27c23 */ /* 0x100fe200080108cb */
[--C-:B------:R-:W-:Y:S01]  /*4220*/  FFMA.FTZ R205, R222, UR18, -R203.reuse ;  /* 0x00000012decd7c23 */ /* 0x100fe200080108cb */
[--C-:B------:R-:W-:Y:S01]  /*4230*/  FFMA.FTZ R218, R218, UR18, -R203.reuse ;  /* 0x00000012dada7c23 */ /* 0x100fe200080108cb */
[----:B-1----:R-:W-:Y:S01]  /*4240*/  FMNMX.FTZ R3, R4, R3, !PT ;  /* 0x0000000304037209 */ /* 0x002fe20007810000 */
[----:B------:R-:W1:Y:S01]  /*4250*/  LDSM.16.MT88.4 R96, [R213+0x14000] ;  /* 0x01400000d560783b */ /* 0x000e620000004200 */
[----:B------:R-:W-:Y:S01]  /*4260*/  MUFU.EX2 R184, R184 ;  /* 0x000000b800b87308 */ /* 0x000fe20000000800 */
[--C-:B------:R-:W-:Y:S01]  /*4270*/  FFMA.FTZ R207, R216, UR18, -R203.reuse ;  /* 0x00000012d8cf7c23 */ /* 0x100fe200080108cb */
[C---:B------:R-:W-:Y:S01]  /*4280*/  FSETP.NEU.FTZ.AND P1, PT, R3.reuse, -INF , PT ;  /* 0xff8000000300780b */ /* 0x040fe20003f3d000 */
[----:B------:R-:W-:Y:S01]  /*4290*/  FMUL.FTZ R201, R3, UR18 ;  /* 0x0000001203c97c20 */ /* 0x000fe20008410000 */
[----:B------:R-:W1:Y:S01]  /*42a0*/  LDSM.16.MT88.4 R112, [R190+0x14000] ;  /* 0x01400000be70783b */ /* 0x000e620000004200 */
[----:B------:R-:W-:-:S03]  /*42b0*/  FFMA.FTZ R210, R210, UR18, -R203 ;  /* 0x00000012d2d27c23 */ /* 0x000fc600080108cb */
[----:B------:R-:W-:Y:S01]  /*42c0*/  FSEL R201, R201, RZ, P1 ;  /* 0x000000ffc9c97208 */ /* 0x000fe20000800000 */
[----:B------:R-:W1:Y:S01]  /*42d0*/  LDSM.16.MT88.4 R120, [R189+0x14000] ;  /* 0x01400000bd78783b */ /* 0x000e620000004200 */
[----:B------:R-:W2:Y:S01]  /*42e0*/  MUFU.EX2 R183, R183 ;  /* 0x000000b700b77308 */ /* 0x000ea20000000800 */
[----:B-----5:R-:W-:Y:S01]  /*42f0*/  F2FP.BF16.F32.PACK_AB R148, R187, R188 ;  /* 0x000000bcbb94723e */ /* 0x020fe200000010ff */
[----:B------:R-:W-:Y:S01]  /*4300*/  FADD.FTZ R187, R188, R187 ;  /* 0x000000bbbcbb7221 */ /* 0x000fe20000010000 */
[--C-:B------:R-:W-:Y:S01]  /*4310*/  FFMA.FTZ R186, R38, UR18, -R201.reuse ;  /* 0x0000001226ba7c23 */ /* 0x100fe200080108c9 */
[--C-:B------:R-:W-:Y:S01]  /*4320*/  FFMA.FTZ R185, R36, UR18, -R201.reuse ;  /* 0x0000001224b97c23 */ /* 0x100fe200080108c9 */
[--C-:B------:R-:W-:Y:S01]  /*4330*/  FFMA.FTZ R182, R28, UR18, -R201.reuse ;  /* 0x000000121cb67c23 */ /* 0x100fe200080108c9 */
[--C-:B------:R-:W-:Y:S01]  /*4340*/  FFMA.FTZ R181, R26, UR18, -R201.reuse ;  /* 0x000000121ab57c23 */ /* 0x100fe200080108c9 */
[----:B------:R-:W5:Y:S01]  /*4350*/  LDSM.16.MT88.4 R128, [R213+0x16000] ;  /* 0x01600000d580783b */ /* 0x000f620000004200 */
[--C-:B------:R-:W-:Y:S01]  /*4360*/  FFMA.FTZ R178, R14, UR18, -R201.reuse ;  /* 0x000000120eb27c23 */ /* 0x100fe200080108c9 */
[----:B------:R-:W-:Y:S01]  /*4370*/  MUFU.EX2 R186, R186 ;  /* 0x000000ba00ba7308 */ /* 0x000fe20000000800 */
[--C-:B------:R-:W-:Y:S01]  /*4380*/  FFMA.FTZ R177, R12, UR18, -R201.reuse ;  /* 0x000000120cb17c23 */ /* 0x100fe200080108c9 */
[----:B------:R-:W5:Y:S01]  /*4390*/  LDSM.16.MT88.4 R152, [R190+0x16000] ;  /* 0x01600000be98783b */ /* 0x000f620000004200 */
[--C-:B------:R-:W-:Y:S01]  /*43a0*/  FFMA.FTZ R166, R10, UR18, -R201.reuse ;  /* 0x000000120aa67c23 */ /* 0x100fe200080108c9 */
[--C-:B------:R-:W-:Y:S01]  /*43b0*/  FFMA.FTZ R165, R8, UR18, -R201.reuse ;  /* 0x0000001208a57c23 */ /* 0x100fe200080108c9 */
[--C-:B------:R-:W-:Y:S01]  /*43c0*/  FFMA.FTZ R197, R226, UR18, -R201.reuse ;  /* 0x00000012e2c57c23 */ /* 0x100fe200080108c9 */
[----:B------:R-:W5:Y:S01]  /*43d0*/  LDSM.16.MT88.4 R4, [R189+0x16000] ;  /* 0x01600000bd04783b */ /* 0x000f620000004200 */
[--C-:B------:R-:W-:Y:S01]  /*43e0*/  FFMA.FTZ R198, R198, UR18, -R201.reuse ;  /* 0x00000012c6c67c23 */ /* 0x100fe200080108c9 */
[----:B------:R-:W3:Y:S01]  /*43f0*/  MUFU.EX2 R185, R185 ;  /* 0x000000b900b97308 */ /* 0x000ee20000000800 */
[----:B--2---:R-:W-:Y:S01]  /*4400*/  F2FP.BF16.F32.PACK_AB R150, R183, R184 ;  /* 0x000000b8b796723e */ /* 0x004fe200000010ff */
[----:B------:R-:W2:Y:S01]  /*4410*/  LDSM.16.MT88.4 R12, [R195+0x12800] ;  /* 0x01280000c30c783b */ /* 0x000ea20000004200 */
[--C-:B------:R-:W-:Y:S01]  /*4420*/  FFMA.FTZ R199, R224, UR18, -R201.reuse ;  /* 0x00000012e0c77c23 */ /* 0x100fe200080108c9 */
[--C-:B------:R-:W-:Y:S01]  /*4430*/  FFMA.FTZ R200, R200, UR18, -R201.reuse ;  /* 0x00000012c8c87c23 */ /* 0x100fe200080108c9 */
[--C-:B------:R-:W-:Y:S01]  /*4440*/  FFMA.FTZ R203, R208, UR18, -R201.reuse ;  /* 0x00000012d0cb7c23 */ /* 0x100fe200080108c9 */
[----:B------:R-:W2:Y:S01]  /*4450*/  LDSM.16.MT88.4 R8, [R195+0x14800] ;  /* 0x01480000c308783b */ /* 0x000ea20000004200 */
[--C-:B------:R-:W-:Y:S01]  /*4460*/  FFMA.FTZ R206, R206, UR18, -R201.reuse ;  /* 0x00000012cece7c23 */ /* 0x100fe200080108c9 */
[----:B------:R-:W-:Y:S01]  /*4470*/  MUFU.EX2 R182, R182 ;  /* 0x000000b600b67308 */ /* 0x000fe20000000800 */
[--C-:B------:R-:W-:Y:S01]  /*4480*/  FFMA.FTZ R204, R204, UR18, -R201.reuse ;  /* 0x00000012cccc7c23 */ /* 0x100fe200080108c9 */
[----:B------:R-:W2:Y:S01]  /*4490*/  LDSM.16.MT88.4 R16, [R195+0x10800] ;  /* 0x01080000c310783b */ /* 0x000ea20000004200 */
[----:B------:R-:W-:Y:S01]  /*44a0*/  FFMA.FTZ R223, R202, UR18, -R201 ;  /* 0x00000012cadf7c23 */ /* 0x000fe200080108c9 */
[----:B------:R-:W-:Y:S01]  /*44b0*/  FADD.FTZ R184, R184, R187 ;  /* 0x000000bbb8b87221 */ /* 0x000fe20000010000 */
[----:B------:R-:W-:Y:S01]  /*44c0*/  UMOV UR18, 0xffffffff ;  /* 0xffffffff00127882 */ /* 0x000fe20000000000 */
[----:B------:R-:W2:Y:S02]  /*44d0*/  LDSM.16.MT88.4 R20, [R190+0x10800] ;  /* 0x01080000be14783b */ /* 0x000ea40000004200 */
[----:B------:R-:W4:Y:S01]  /*44e0*/  MUFU.EX2 R181, R181 ;  /* 0x000000b500b57308 */ /* 0x000f220000000800 */
[----:B---3--:R-:W-:Y:S01]  /*44f0*/  F2FP.BF16.F32.PACK_AB R149, R185, R186 ;  /* 0x000000bab995723e */ /* 0x008fe200000010ff */
[----:B------:R-:W-:Y:S01]  /*4500*/  LDSM.16.MT88.4 R172, [R195+0x16800] ;  /* 0x01680000c3ac783b */ /* 0x000fe20000004200 */
[----:B------:R-:W-:Y:S01]  /*4510*/  FADD.FTZ R185, R186, R185 ;  /* 0x000000b9bab97221 */ /* 0x000fe20000010000 */
[----:B------:R-:W-:-:S02]  /*4520*/  FADD.FTZ R183, R183, R184 ;  /* 0x000000b8b7b77221 */ /* 0x000fc40000010000 */
[----:B------:R-:W-:Y:S02]  /*4530*/  LDSM.16.MT88.4 R168, [R213+0x10800] ;  /* 0x01080000d5a8783b */ /* 0x000fe40000004200 */
[----:B------:R-:W-:Y:S02]  /*4540*/  MUFU.EX2 R180, R180 ;  /* 0x000000b400b47308 */ /* 0x000fe40000000800 */
[----:B------:R-:W-:Y:S04]  /*4550*/  LDSM.16.MT88.4 R32, [R189+0x10800] ;  /* 0x01080000bd20783b */ /* 0x000fe80000004200 */
[----:B------:R-:W-:Y:S02]  /*4560*/  LDSM.16.MT88.4 R28, [R213+0x12800] ;  /* 0x01280000d51c783b */ /* 0x000fe40000004200 */
[----:B------:R-:W3:Y:S01]  /*4570*/  MUFU.EX2 R179, R179 ;  /* 0x000000b300b37308 */ /* 0x000ee20000000800 */
[----:B----4-:R-:W-:Y:S01]  /*4580*/  F2FP.BF16.F32.PACK_AB R151, R181, R182 ;  /* 0x000000b6b597723e */ /* 0x010fe200000010ff */
[----:B------:R-:W-:Y:S01]  /*4590*/  LDSM.16.MT88.4 R24, [R189+0x12800] ;  /* 0x01280000bd18783b */ /* 0x000fe20000004200 */
[----:B------:R-:W-:-:S04]  /*45a0*/  FADD.FTZ R182, R182, R185 ;  /* 0x000000b9b6b67221 */ /* 0x000fc80000010000 */
[----:B------:R-:W-:Y:S01]  /*45b0*/  FADD.FTZ R181, R181, R182 ;  /* 0x000000b6b5b57221 */ /* 0x000fe20000010000 */
[----:B------:R-:W-:Y:S01]  /*45c0*/  MUFU.EX2 R176, R176 ;  /* 0x000000b000b07308 */ /* 0x000fe20000000800 */
[C---:B------:R-:W-:Y:S07]  /*45d0*/  HMMA.16816.F32.BF16 R68, R148.reuse, R72, RZ ;  /* 0x000000489444723c */ /* 0x040fee00000418ff */
[----:B------:R-:W-:Y:S01]  /*45e0*/  MUFU.EX2 R167, R167 ;  /* 0x000000a700a77308 */ /* 0x000fe20000000800 */
[C---:B------:R-:W-:Y:S07]  /*45f0*/  HMMA.16816.F32.BF16 R100, R148.reuse, R104, RZ ;  /* 0x000000689464723c */ /* 0x040fee00000418ff */
[----:B------:R-:W-:Y:S01]  /*4600*/  MUFU.EX2 R178, R178 ;  /* 0x000000b200b27308 */ /* 0x000fe20000000800 */
[C---:B------:R-:W-:Y:S07]  /*4610*/  HMMA.16816.F32.BF16 R72, R148.reuse, R74, RZ ;  /* 0x0000004a9448723c */ /* 0x040fee00000418ff */
[----:B------:R-:W4:Y:S01]  /*4620*/  MUFU.EX2 R177, R177 ;  /* 0x000000b100b17308 */ /* 0x000f220000000800 */
[C---:B------:R-:W-:Y:S07]  /*4630*/  HMMA.16816.F32.BF16 R104, R148.reuse, R106, RZ ;  /* 0x0000006a9468723c */ /* 0x040fee00000418ff */
[----:B------:R-:W-:Y:S01]  /*4640*/  MUFU.EX2 R166, R166 ;  /* 0x000000a600a67308 */ /* 0x000fe20000000800 */
[C---:B------:R-:W-:Y:S07]  /*4650*/  HMMA.16816.F32.BF16 R36, R148.reuse, R40, RZ ;  /* 0x000000289424723c */ /* 0x040fee00000418ff */
[----:B------:R-:W2:Y:S01]  /*4660*/  MUFU.EX2 R165, R165 ;  /* 0x000000a500a57308 */ /* 0x000ea20000000800 */
[C---:B------:R-:W-:Y:S07]  /*4670*/  HMMA.16816.F32.BF16 R132, R148.reuse, R136, RZ ;  /* 0x000000889484723c */ /* 0x040fee00000418ff */
[----:B------:R-:W-:Y:S01]  /*4680*/  MUFU.EX2 R191, R191 ;  /* 0x000000bf00bf7308 */ /* 0x000fe20000000800 */
[C---:B------:R-:W-:Y:S07]  /*4690*/  HMMA.16816.F32.BF16 R160, R148.reuse, R156, RZ ;  /* 0x0000009c94a0723c */ /* 0x040fee00000418ff */
[----:B------:R-:W2:Y:S01]  /*46a0*/  MUFU.EX2 R192, R192 ;  /* 0x000000c000c07308 */ /* 0x000ea20000000800 */
[C---:B------:R-:W-:Y:S07]  /*46b0*/  HMMA.16816.F32.BF16 R44, R148.reuse, R48, RZ ;  /* 0x00000030942c723c */ /* 0x040fee00000418ff */
[----:B------:R-:W-:Y:S01]  /*46c0*/  MUFU.EX2 R193, R193 ;  /* 0x000000c100c17308 */ /* 0x000fe20000000800 */
[C---:B------:R-:W-:Y:S07]  /*46d0*/  HMMA.16816.F32.BF16 R52, R148.reuse, R56, RZ ;  /* 0x000000389434723c */ /* 0x040fee00000418ff */
[----:B------:R-:W-:Y:S01]  /*46e0*/  MUFU.EX2 R194, R194 ;  /* 0x000000c200c27308 */ /* 0x000fe20000000800 */
[C---:B------:R-:W-:Y:S07]  /*46f0*/  HMMA.16816.F32.BF16 R60, R148.reuse, R64, RZ ;  /* 0x00000040943c723c */ /* 0x040fee00000418ff */
[----:B------:R-:W-:Y:S01]  /*4700*/  MUFU.EX2 R197, R197 ;  /* 0x000000c500c57308 */ /* 0x000fe20000000800 */
[C---:B------:R-:W-:Y:S07]  /*4710*/  HMMA.16816.F32.BF16 R76, R148.reuse, R80, RZ ;  /* 0x00000050944c723c */ /* 0x040fee00000418ff */
[----:B------:R-:W2:Y:S01]  /*4720*/  MUFU.EX2 R198, R198 ;  /* 0x000000c600c67308 */ /* 0x000ea20000000800 */
[C---:B------:R-:W-:Y:S07]  /*4730*/  HMMA.16816.F32.BF16 R84, R148.reuse, R88, RZ ;  /* 0x000000589454723c */ /* 0x040fee00000418ff */
[----:B------:R-:W-:Y:S01]  /*4740*/  MUFU.EX2 R199, R199 ;  /* 0x000000c700c77308 */ /* 0x000fe20000000800 */
[C---:B-1----:R-:W-:Y:S07]  /*4750*/  HMMA.16816.F32.BF16 R92, R148.reuse, R96, RZ ;  /* 0x00000060945c723c */ /* 0x042fee00000418ff */
[----:B------:R-:W1:Y:S01]  /*4760*/  MUFU.EX2 R200, R200 ;  /* 0x000000c800c87308 */ /* 0x000e620000000800 */
[C---:B------:R-:W-:Y:S07]  /*4770*/  HMMA.16816.F32.BF16 R108, R148.reuse, R112, RZ ;  /* 0x00000070946c723c */ /* 0x040fee00000418ff */
[----:B------:R-:W-:Y:S01]  /*4780*/  MUFU.EX2 R205, R205 ;  /* 0x000000cd00cd7308 */ /* 0x000fe20000000800 */
[C---:B------:R-:W-:Y:S07]  /*4790*/  HMMA.16816.F32.BF16 R116, R148.reuse, R120, RZ ;  /* 0x000000789474723c */ /* 0x040fee00000418ff */
[----:B------:R-:W1:Y:S01]  /*47a0*/  MUFU.EX2 R218, R218 ;  /* 0x000000da00da7308 */ /* 0x000e620000000800 */
[C---:B-----5:R-:W-:Y:S07]  /*47b0*/  HMMA.16816.F32.BF16 R124, R148.reuse, R128, RZ ;  /* 0x00000080947c723c */ /* 0x060fee00000418ff */
[----:B------:R-:W-:Y:S01]  /*47c0*/  MUFU.EX2 R207, R207 ;  /* 0x000000cf00cf7308 */ /* 0x000fe20000000800 */
[C---:B------:R-:W-:Y:S07]  /*47d0*/  HMMA.16816.F32.BF16 R140, R148.reuse, R152, RZ ;  /* 0x00000098948c723c */ /* 0x040fee00000418ff */
[----:B------:R-:W-:Y:S01]  /*47e0*/  MUFU.EX2 R210, R210 ;  /* 0x000000d200d27308 */ /* 0x000fe20000000800 */
[C---:B------:R-:W-:Y:S07]  /*47f0*/  HMMA.16816.F32.BF16 R40, R148.reuse, R42, RZ ;  /* 0x0000002a9428723c */ /* 0x040fee00000418ff */
[----:B------:R-:W-:Y:S01]  /*4800*/  MUFU.EX2 R203, R203 ;  /* 0x000000cb00cb7308 */ /* 0x000fe20000000800 */
[C---:B------:R-:W-:Y:S07]  /*4810*/  HMMA.16816.F32.BF16 R136, R148.reuse, R138, RZ ;  /* 0x0000008a9488723c */ /* 0x040fee00000418ff */
[----:B------:R-:W5:Y:S01]  /*4820*/  MUFU.EX2 R206, R206 ;  /* 0x000000ce00ce7308 */ /* 0x000f620000000800 */
[C---:B------:R-:W-:Y:S07]  /*4830*/  HMMA.16816.F32.BF16 R156, R148.reuse, R158, RZ ;  /* 0x0000009e949c723c */ /* 0x040fee00000418ff */
[----:B------:R-:W-:Y:S01]  /*4840*/  MUFU.EX2 R204, R204 ;  /* 0x000000cc00cc7308 */ /* 0x000fe20000000800 */
[C---:B------:R-:W-:Y:S07]  /*4850*/  HMMA.16816.F32.BF16 R48, R148.reuse, R50, RZ ;  /* 0x000000329430723c */ /* 0x040fee00000418ff */
[----:B------:R-:W5:Y:S01]  /*4860*/  MUFU.EX2 R223, R223 ;  /* 0x000000df00df7308 */ /* 0x000f620000000800 */
[C---:B------:R-:W-:Y:S08]  /*4870*/  HMMA.16816.F32.BF16 R56, R148.reuse, R58, RZ ;  /* 0x0000003a9438723c */ /* 0x040ff000000418ff */
        /* <DEDUP_REMOVED lines=8> */
[----:B------:R-:W-:Y:S01]  /*4900*/  HMMA.16816.F32.BF16 R144, R148, R4, RZ ;  /* 0x000000049490723c */ /* 0x000fe200000418ff */
[----:B---3--:R-:W-:Y:S01]  /*4910*/  F2FP.BF16.F32.PACK_AB R4, R179, R180 ;  /* 0x000000b4b304723e */ /* 0x008fe200000010ff */
[----:B------:R-:W-:Y:S01]  /*4920*/  FADD.FTZ R180, R180, R183 ;  /* 0x000000b7b4b47221 */ /* 0x000fe20000010000 */
[----:B----4-:R-:W-:Y:S01]  /*4930*/  F2FP.BF16.F32.PACK_AB R5, R177, R178 ;  /* 0x000000b2b105723e */ /* 0x010fe200000010ff */
[----:B------:R-:W-:-:S02]  /*4940*/  FADD.FTZ R178, R178, R181 ;  /* 0x000000b5b2b27221 */ /* 0x000fc40000010000 */
[----:B------:R-:W-:Y:S02]  /*4950*/  FADD.FTZ R179, R179, R180 ;  /* 0x000000b4b3b37221 */ /* 0x000fe40000010000 */
[----:B------:R-:W-:Y:S01]  /*4960*/  HMMA.16816.F32.BF16 R148, R148, R6, RZ ;  /* 0x000000069494723c */ /* 0x000fe200000418ff */
[----:B------:R-:W-:Y:S01]  /*4970*/  F2FP.BF16.F32.PACK_AB R6, R167, R176 ;  /* 0x000000b0a706723e */ /* 0x000fe200000010ff */
[----:B------:R-:W-:Y:S01]  /*4980*/  FADD.FTZ R177, R177, R178 ;  /* 0x000000b2b1b17221 */ /* 0x000fe20000010000 */
[----:B--2---:R-:W-:-:S07]  /*4990*/  F2FP.BF16.F32.PACK_AB R7, R165, R166 ;  /* 0x000000a6a507723e */ /* 0x004fce00000010ff */
[C---:B------:R-:W-:Y:S08]  /*49a0*/  HMMA.16816.F32.BF16 R68, R4.reuse, R12, R68 ;  /* 0x0000000c0444723c */ /* 0x040ff00000041844 */
[C---:B------:R-:W-:Y:S01]  /*49b0*/  HMMA.16816.F32.BF16 R72, R4.reuse, R14, R72 ;  /* 0x0000000e0448723c */ /* 0x040fe20000041848 */
[----:B------:R-:W2:Y:S07]  /*49c0*/  LDSM.16.MT88.4 R12, [R213+0x14800] ;  /* 0x01480000d50c783b */ /* 0x000eae0000004200 */
[C---:B------:R-:W-:Y:S08]  /*49d0*/  HMMA.16816.F32.BF16 R100, R4.reuse, R8, R100 ;  /* 0x000000080464723c */ /* 0x040ff00000041864 */
[C---:B------:R-:W-:Y:S01]  /*49e0*/  HMMA.16816.F32.BF16 R104, R4.reuse, R10, R104 ;  /* 0x0000000a0468723c */ /* 0x040fe20000041868 */
[----:B------:R-:W3:Y:S07]  /*49f0*/  LDSM.16.MT88.4 R8, [R190+0x14800] ;  /* 0x01480000be08783b */ /* 0x000eee0000004200 */
[C---:B------:R-:W-:Y:S08]  /*4a00*/  HMMA.16816.F32.BF16 R36, R4.reuse, R16, R36 ;  /* 0x000000100424723c */ /* 0x040ff00000041824 */
[C---:B------:R-:W-:Y:S01]  /*4a10*/  HMMA.16816.F32.BF16 R40, R4.reuse, R18, R40 ;  /* 0x000000120428723c */ /* 0x040fe20000041828 */
[----:B------:R-:W4:Y:S07]  /*4a20*/  LDSM.16.MT88.4 R16, [R190+0x12800] ;  /* 0x01280000be10783b */ /* 0x000f2e0000004200 */
[C---:B------:R-:W-:Y:S08]  /*4a30*/  HMMA.16816.F32.BF16 R44, R4.reuse, R20, R44 ;  /* 0x00000014042c723c */ /* 0x040ff0000004182c */
[C---:B--2---:R-:W-:Y:S08]  /*4a40*/  HMMA.16816.F32.BF16 R92, R4.reuse, R12, R92 ;  /* 0x0000000c045c723c */ /* 0x044ff0000004185c */
[C---:B------:R-:W-:Y:S01]  /*4a50*/  HMMA.16816.F32.BF16 R96, R4.reuse, R14, R96 ;  /* 0x0000000e0460723c */ /* 0x040fe20000041860 */
[----:B------:R-:W2:Y:S07]  /*4a60*/  LDSM.16.MT88.4 R12, [R190+0x16800] ;  /* 0x01680000be0c783b */ /* 0x000eae0000004200 */
[C---:B---3--:R-:W-:Y:S08]  /*4a70*/  HMMA.16816.F32.BF16 R108, R4.reuse, R8, R108 ;  /* 0x00000008046c723c */ /* 0x048ff0000004186c */
[C---:B------:R-:W-:Y:S01]  /*4a80*/  HMMA.16816.F32.BF16 R112, R4.reuse, R10, R112 ;  /* 0x0000000a0470723c */ /* 0x040fe20000041870 */
[----:B------:R-:W3:Y:S07]  /*4a90*/  LDSM.16.MT88.4 R8, [R189+0x16800] ;  /* 0x01680000bd08783b */ /* 0x000eee0000004200 */
[C---:B----4-:R-:W-:Y:S08]  /*4aa0*/  HMMA.16816.F32.BF16 R76, R4.reuse, R16, R76 ;  /* 0x00000010044c723c */ /* 0x050ff0000004184c */
[C---:B------:R-:W-:Y:S01]  /*4ab0*/  HMMA.16816.F32.BF16 R80, R4.reuse, R18, R80 ;  /* 0x000000120450723c */ /* 0x040fe20000041850 */
[----:B------:R-:W4:Y:S07]  /*4ac0*/  LDSM.16.MT88.4 R16, [R213+0x16800] ;  /* 0x01680000d510783b */ /* 0x000f2e0000004200 */
[C---:B------:R-:W-:Y:S01]  /*4ad0*/  HMMA.16816.F32.BF16 R48, R4.reuse, R22, R48 ;  /* 0x000000160430723c */ /* 0x040fe20000041830 */
[----:B------:R-:W1:Y:S07]  /*4ae0*/  LDSM.16.MT88.4 R20, [R189+0x14800] ;  /* 0x01480000bd14783b */ /* 0x000e6e0000004200 */
        /* <DEDUP_REMOVED lines=9> */
[C---:B------:R-:W-:Y:S08]  /*4b80*/  HMMA.16816.F32.BF16 R132, R4.reuse, R172, R132 ;  /* 0x000000ac0484723c */ /* 0x040ff00000041884 */
[C---:B------:R-:W-:Y:S01]  /*4b90*/  HMMA.16816.F32.BF16 R136, R4.reuse, R174, R136 ;  /* 0x000000ae0488723c */ /* 0x040fe20000041888 */
[----:B------:R-:W-:Y:S07]  /*4ba0*/  LDSM.16.MT88.4 R172, [R190+0x13800] ;  /* 0x01380000beac783b */ /* 0x000fee0000004200 */
        /* <DEDUP_REMOVED lines=11> */
[----:B------:R-:W5:Y:S07]  /*4c60*/  LDSM.16.MT88.4 R24, [R195+0x11000] ;  /* 0x01100000c318783b */ /* 0x000f6e0000004200 */
[C---:B-1----:R-:W-:Y:S08]  /*4c70*/  HMMA.16816.F32.BF16 R116, R4.reuse, R20, R116 ;  /* 0x000000140474723c */ /* 0x042ff00000041874 */
[----:B------:R-:W-:Y:S01]  /*4c80*/  HMMA.16816.F32.BF16 R120, R4, R22, R120 ;  /* 0x000000160478723c */ /* 0x000fe20000041878 */
[----:B------:R-:W-:Y:S01]  /*4c90*/  F2FP.BF16.F32.PACK_AB R4, R192, R191 ;  /* 0x000000bfc004723e */ /* 0x000fe200000010ff */
[----:B------:R-:W-:Y:S01]  /*4ca0*/  LDSM.16.MT88.4 R20, [R195+0x15000] ;  /* 0x01500000c314783b */ /* 0x000fe20000004200 */
[----:B------:R-:W-:-:S02]  /*4cb0*/  F2FP.BF16.F32.PACK_AB R5, R198, R197 ;  /* 0x000000c5c605723e */ /* 0x000fc400000010ff */
[----:B------:R-:W-:Y:S02]  /*4cc0*/  F2FP.BF16.F32.PACK_AB R6, R194, R193 ;  /* 0x000000c1c206723e */ /* 0x000fe400000010ff */
[----:B------:R-:W-:-:S07]  /*4cd0*/  F2FP.BF16.F32.PACK_AB R7, R200, R199 ;  /* 0x000000c7c807723e */ /* 0x000fce00000010ff */
[C---:B--2---:R-:W-:Y:S08]  /*4ce0*/  HMMA.16816.F32.BF16 R68, R4.reuse, R12, R68 ;  /* 0x0000000c0444723c */ /* 0x044ff00000041844 */
[C---:B------:R-:W-:Y:S01]  /*4cf0*/  HMMA.16816.F32.BF16 R72, R4.reuse, R14, R72 ;  /* 0x0000000e0448723c */ /* 0x040fe20000041848 */
[----:B------:R-:W1:Y:S07]  /*4d00*/  LDSM.16.MT88.4 R12, [R189+0x11000] ;  /* 0x01100000bd0c783b */ /* 0x000e6e0000004200 */
[C---:B---3--:R-:W-:Y:S08]  /*4d10*/  HMMA.16816.F32.BF16 R132, R4.reuse, R8, R132 ;  /* 0x000000080484723c */ /* 0x048ff00000041884 */
[C---:B------:R-:W-:Y:S01]  /*4d20*/  HMMA.16816.F32.BF16 R136, R4.reuse, R10, R136 ;  /* 0x0000000a0488723c */ /* 0x040fe20000041888 */
[----:B------:R-:W2:Y:S07]  /*4d30*/  LDSM.16.MT88.4 R8, [R189+0x13000] ;  /* 0x01300000bd08783b */ /* 0x000eae0000004200 */
[C---:B----4-:R-:W-:Y:S08]  /*4d40*/  HMMA.16816.F32.BF16 R160, R4.reuse, R16, R160 ;  /* 0x0000001004a0723c */ /* 0x050ff000000418a0 */
[C---:B------:R-:W-:Y:S01]  /*4d50*/  HMMA.16816.F32.BF16 R156, R4.reuse, R18, R156 ;  /* 0x00000012049c723c */ /* 0x040fe2000004189c */
[----:B------:R-:W3:Y:S07]  /*4d60*/  LDSM.16.MT88.4 R16, [R213+0x15000] ;  /* 0x01500000d510783b */ /* 0x000eee0000004200 */
[C---:B-----5:R-:W-:Y:S08]  /*4d70*/  HMMA.16816.F32.BF16 R36, R4.reuse, R24, R36 ;  /* 0x000000180424723c */ /* 0x060ff00000041824 */
[C---:B------:R-:W-:Y:S01]  /*4d80*/  HMMA.16816.F32.BF16 R40, R4.reuse, R26, R40 ;  /* 0x0000001a0428723c */ /* 0x040fe20000041828 */
[----:B------:R-:W4:Y:S07]  /*4d90*/  LDSM.16.MT88.4 R24, [R190+0x13000] ;  /* 0x01300000be18783b */ /* 0x000f2e0000004200 */
[C---:B-1----:R-:W-:Y:S08]  /*4da0*/  HMMA.16816.F32.BF16 R52, R4.reuse, R12, R52 ;  /* 0x0000000c0434723c */ /* 0x042ff00000041834 */
        /* <DEDUP_REMOVED lines=8> */
[C---:B------:R-:W-:Y:S08]  /*4e30*/  HMMA.16816.F32.BF16 R100, R4.reuse, R20, R100 ;  /* 0x000000140464723c */ /* 0x040ff00000041864 */
[C---:B------:R-:W-:Y:S01]  /*4e40*/  HMMA.16816.F32.BF16 R104, R4.reuse, R22, R104 ;  /* 0x000000160468723c */ /* 0x040fe20000041868 */
[----:B------:R-:W5:Y:S07]  /*4e50*/  LDSM.16.MT88.4 R20, [R190+0x15000] ;  /* 0x01500000be14783b */ /* 0x000f6e0000004200 */
[C---:B----4-:R-:W-:Y:S08]  /*4e60*/  HMMA.16816.F32.BF16 R76, R4.reuse, R24, R76 ;  /* 0x00000018044c723c */ /* 0x050ff0000004184c */
        /* <DEDUP_REMOVED lines=13> */
[----:B------:R-:W-:Y:S07]  /*4f40*/  LDSM.16.MT88.4 R32, [R190+0x17800] ;  /* 0x01780000be20783b */ /* 0x000fee0000004200 */
[C---:B------:R-:W-:Y:S08]  /*4f50*/  HMMA.16816.F32.BF16 R60, R4.reuse, R28, R60 ;  /* 0x0000001c043c723c */ /* 0x040ff0000004183c */
[C---:B------:R-:W-:Y:S01]  /*4f60*/  HMMA.16816.F32.BF16 R64, R4.reuse, R30, R64 ;  /* 0x0000001e0440723c */ /* 0x040fe20000041840 */
[----:B------:R-:W-:Y:S07]  /*4f70*/  LDSM.16.MT88.4 R28, [R189+0x11800] ;  /* 0x01180000bd1c783b */ /* 0x000fee0000004200 */
[C---:B-----5:R-:W-:Y:S08]  /*4f80*/  HMMA.16816.F32.BF16 R108, R4.reuse, R20, R108 ;  /* 0x00000014046c723c */ /* 0x060ff0000004186c */
[C---:B------:R-:W-:Y:S01]  /*4f90*/  HMMA.16816.F32.BF16 R112, R4.reuse, R22, R112 ;  /* 0x000000160470723c */ /* 0x040fe20000041870 */
[----:B------:R-:W5:Y:S07]  /*4fa0*/  LDSM.16.MT88.4 R20, [R195+0x15800] ;  /* 0x01580000c314783b */ /* 0x000f6e0000004200 */
[C---:B----4-:R-:W-:Y:S08]  /*4fb0*/  HMMA.16816.F32.BF16 R144, R4.reuse, R24, R144 ;  /* 0x000000180490723c */ /* 0x050ff00000041890 */
[----:B------:R-:W-:Y:S01]  /*4fc0*/  HMMA.16816.F32.BF16 R148, R4, R26, R148 ;  /* 0x0000001a0494723c */ /* 0x000fe20000041894 */
[----:B------:R-:W-:Y:S01]  /*4fd0*/  F2FP.BF16.F32.PACK_AB R4, R218, R205 ;  /* 0x000000cdda04723e */ /* 0x000fe200000010ff */
[----:B------:R-:W-:Y:S01]  /*4fe0*/  LDSM.16.MT88.4 R24, [R213+0x13800] ;  /* 0x01380000d518783b */ /* 0x000fe20000004200 */
[----:B------:R-:W-:-:S02]  /*4ff0*/  F2FP.BF16.F32.PACK_AB R5, R206, R203 ;  /* 0x000000cbce05723e */ /* 0x000fc400000010ff */
[----:B------:R-:W-:Y:S02]  /*5000*/  F2FP.BF16.F32.PACK_AB R6, R210, R207 ;  /* 0x000000cfd206723e */ /* 0x000fe400000010ff */
[----:B------:R-:W-:-:S07]  /*5010*/  F2FP.BF16.F32.PACK_AB R7, R223, R204 ;  /* 0x000000ccdf07723e */ /* 0x000fce00000010ff */
        /* <DEDUP_REMOVED lines=9> */
[C---:B-----5:R-:W-:Y:S08]  /*50b0*/  HMMA.16816.F32.BF16 R100, R4.reuse, R20, R100 ;  /* 0x000000140464723c */ /* 0x060ff00000041864 */
[C---:B-1----:R-:W-:Y:S08]  /*50c0*/  HMMA.16816.F32.BF16 R44, R4.reuse, R12, R44 ;  /* 0x0000000c042c723c */ /* 0x042ff0000004182c */
[C---:B------:R-:W-:Y:S01]  /*50d0*/  HMMA.16816.F32.BF16 R48, R4.reuse, R14, R48 ;  /* 0x0000000e0430723c */ /* 0x040fe20000041830 */
[----:B------:R-:W1:Y:S07]  /*50e0*/  LDSM.16.MT88.4 R12, [R189+0x15800] ;  /* 0x01580000bd0c783b */ /* 0x000e6e0000004200 */
[C---:B--2---:R-:W-:Y:S08]  /*50f0*/  HMMA.16816.F32.BF16 R160, R4.reuse, R8, R160 ;  /* 0x0000000804a0723c */ /* 0x044ff000000418a0 */
[C---:B------:R-:W-:Y:S01]  /*5100*/  HMMA.16816.F32.BF16 R156, R4.reuse, R10, R156 ;  /* 0x0000000a049c723c */ /* 0x040fe2000004189c */
[----:B------:R-:W2:Y:S07]  /*5110*/  LDSM.16.MT88.4 R8, [R213+0x17800] ;  /* 0x01780000d508783b */ /* 0x000eae0000004200 */
[C---:B------:R-:W-:Y:S01]  /*5120*/  HMMA.16816.F32.BF16 R104, R4.reuse, R22, R104 ;  /* 0x000000160468723c */ /* 0x040fe20000041868 */
[----:B------:R-:W4:Y:S07]  /*5130*/  LDSM.16.MT88.4 R20, [R189+0x13800] ;  /* 0x01380000bd14783b */ /* 0x000f2e0000004200 */
[C---:B---3--:R-:W-:Y:S08]  /*5140*/  HMMA.16816.F32.BF16 R92, R4.reuse, R16, R92 ;  /* 0x00000010045c723c */ /* 0x048ff0000004185c */
[C---:B------:R-:W-:Y:S01]  /*5150*/  HMMA.16816.F32.BF16 R96, R4.reuse, R18, R96 ;  /* 0x000000120460723c */ /* 0x040fe20000041860 */
[----:B------:R-:W3:Y:S07]  /*5160*/  LDSM.16.MT88.4 R16, [R189+0x17800] ;  /* 0x01780000bd10783b */ /* 0x000eee0000004200 */
[----:B-1----:R-:W-:Y:S01]  /*5170*/  HMMA.16816.F32.BF16 R116, R4, R12, R116 ;  /* 0x0000000c0474723c */ /* 0x002fe20000041874 */
[----:B------:R-:W-:-:S04]  /*5180*/  FADD.FTZ R12, R166, R177 ;  /* 0x000000b1a60c7221 */ /* 0x000fc80000010000 */
[----:B------:R-:W-:-:S03]  /*5190*/  FADD.FTZ R12, R165, R12 ;  /* 0x0000000ca50c7221 */ /* 0x000fc60000010000 */
[----:B------:R-:W-:Y:S01]  /*51a0*/  HMMA.16816.F32.BF16 R76, R4, R172, R76 ;  /* 0x000000ac044c723c */ /* 0x000fe2000004184c */
[----:B------:R-:W-:-:S04]  /*51b0*/  FADD.FTZ R197, R197, R12 ;  /* 0x0000000cc5c57221 */ /* 0x000fc80000010000 */
[----:B------:R-:W-:-:S03]  /*51c0*/  FADD.FTZ R198, R198, R197 ;  /* 0x000000c5c6c67221 */ /* 0x000fc60000010000 */
[----:B--2---:R-:W-:Y:S01]  /*51d0*/  HMMA.16816.F32.BF16 R124, R4, R8, R124 ;  /* 0x00000008047c723c */ /* 0x004fe2000004187c */
[----:B------:R-:W-:Y:S01]  /*51e0*/  FADD.FTZ R8, R176, R179 ;  /* 0x000000b3b0087221 */ /* 0x000fe20000010000 */
[----:B------:R-:W-:-:S03]  /*51f0*/  FADD.FTZ R199, R199, R198 ;  /* 0x000000c6c7c77221 */ /* 0x000fc60000010000 */
[----:B------:R-:W-:Y:S01]  /*5200*/  FADD.FTZ R8, R167, R8 ;  /* 0x00000008a7087221 */ /* 0x000fe20000010000 */
[----:B------:R-:W-:Y:S02]  /*5210*/  FADD.FTZ R200, R200, R199 ;  /* 0x000000c7c8c87221 */ /* 0x000fe40000010000 */
[----:B------:R-:W-:Y:S01]  /*5220*/  HMMA.16816.F32.BF16 R80, R4, R174, R80 ;  /* 0x000000ae0450723c */ /* 0x000fe20000041850 */
        /* <DEDUP_REMOVED lines=10> */
[----:B------:R-:W-:-:S04]  /*52d0*/  FADD.FTZ R205, R205, R194 ;  /* 0x000000c2cdcd7221 */ /* 0x000fc80000010000 */
[----:B------:R-:W-:-:S03]  /*52e0*/  FADD.FTZ R218, R218, R205 ;  /* 0x000000cddada7221 */ /* 0x000fc60000010000 */
[----:B------:R-:W-:Y:S01]  /*52f0*/  HMMA.16816.F32.BF16 R140, R4, R32, R140 ;  /* 0x00000020048c723c */ /* 0x000fe2000004188c */
[----:B------:R-:W-:-:S04]  /*5300*/  FADD.FTZ R207, R207, R218 ;  /* 0x000000dacfcf7221 */ /* 0x000fc80000010000 */
[----:B------:R-:W-:-:S03]  /*5310*/  FADD.FTZ R225, R210, R207 ;  /* 0x000000cfd2e17221 */ /* 0x000fc60000010000 */
[C---:B------:R-:W-:Y:S08]  /*5320*/  HMMA.16816.F32.BF16 R152, R4.reuse, R34, R152 ;  /* 0x000000220498723c */ /* 0x040ff00000041898 */
[C---:B------:R-:W-:Y:S08]  /*5330*/  HMMA.16816.F32.BF16 R52, R4.reuse, R28, R52 ;  /* 0x0000001c0434723c */ /* 0x040ff00000041834 */
[C---:B------:R-:W-:Y:S08]  /*5340*/  HMMA.16816.F32.BF16 R56, R4.reuse, R30, R56 ;  /* 0x0000001e0438723c */ /* 0x040ff00000041838 */
[C---:B------:R-:W-:Y:S08]  /*5350*/  HMMA.16816.F32.BF16 R60, R4.reuse, R24, R60 ;  /* 0x00000018043c723c */ /* 0x040ff0000004183c */
[C---:B------:R-:W-:Y:S08]  /*5360*/  HMMA.16816.F32.BF16 R64, R4.reuse, R26, R64 ;  /* 0x0000001a0440723c */ /* 0x040ff00000041840 */
[C---:B----4-:R-:W-:Y:S08]  /*5370*/  HMMA.16816.F32.BF16 R84, R4.reuse, R20, R84 ;  /* 0x000000140454723c */ /* 0x050ff00000041854 */
[C---:B------:R-:W-:Y:S08]  /*5380*/  HMMA.16816.F32.BF16 R88, R4.reuse, R22, R88 ;  /* 0x000000160458723c */ /* 0x040ff00000041858 */
[C---:B------:R-:W-:Y:S08]  /*5390*/  HMMA.16816.F32.BF16 R120, R4.reuse, R14, R120 ;  /* 0x0000000e0478723c */ /* 0x040ff00000041878 */
[C---:B------:R-:W-:Y:S08]  /*53a0*/  HMMA.16816.F32.BF16 R128, R4.reuse, R10, R128 ;  /* 0x0000000a0480723c */ /* 0x040ff00000041880 */
[C---:B---3--:R-:W-:Y:S08]  /*53b0*/  HMMA.16816.F32.BF16 R144, R4.reuse, R16, R144 ;  /* 0x000000100490723c */ /* 0x048ff00000041890 */
[----:B------:R-:W-:Y:S01]  /*53c0*/  HMMA.16816.F32.BF16 R148, R4, R18, R148 ;  /* 0x000000120494723c */ /* 0x000fe20000041894 */
[----:B------:R-:W-:-:S04]  /*53d0*/  NOP ;  /* 0x0000000000007918 */ /* 0x000fc80000000000 */
[----:B------:R-:W-:-:S15]  /*53e0*/  BRA.U !UP2, `(.L_x_22) ;  /* 0x000000390a707547 */ /* 0x000fde000b800000 */
[----:B------:R-:W1:Y:S01]  /*53f0*/  S2R R165, SR_TID.X ;  /* 0x0000000000a57919 */ /* 0x000e620000002100 */
[----:B------:R-:W2:Y:S01]  /*5400*/  LDCU.64 UR6, c[0x0][0x3c0] ;  /* 0x00007800ff0677ac */ /* 0x000ea20008000a00 */
[----:B------:R-:W3:Y:S01]  /*5410*/  S2UR UR18, SR_CgaCtaId ;  /* 0x00000000001279c3 */ /* 0x000ee20000008800 */
[----:B------:R-:W-:-:S04]  /*5420*/  DEPBAR.LE SB0, 0x0 ;  /* 0x000080000000791a */ /* 0x000fc80000000000 */
[----:B------:R-:W4:Y:S01]  /*5430*/  LDCU.64 UR4, c[0x0][0x3d8] ;  /* 0x00007b00ff0477ac */ /* 0x000f220008000a00 */
[----:B------:R-:W-:Y:S01]  /*5440*/  IMAD.MOV.U32 R204, RZ, RZ, 0x20 ;  /* 0x00000020ffcc7424 */ /* 0x000fe200078e00ff */
[----:B------:R-:W5:Y:S04]  /*5450*/  LDCU.64 UR8, c[0x0][0x390] ;  /* 0x00007200ff0877ac */ /* 0x000f680008000a00 */
[----:B------:R-:W-:Y:S01]  /*5460*/  SEL R204, R204, 0xffffffe0, !P0 ;  /* 0xffffffe0cccc7807 */ /* 0x000fe20004000000 */
[----:B------:R-:W-:Y:S02]  /*5470*/  USHF.R.S32.HI UR24, URZ, 0x1f, UR16 ;  /* 0x0000001fff187899 */ /* 0x000fe40008011410 */
[----:B------:R-:W-:Y:S02]  /*5480*/  UIADD3 UR23, UPT, UPT, UR17, -0x2, URZ ;  /* 0xfffffffe11177890 */ /* 0x000fe4000fffe0ff */
[----:B--2---:R-:W-:-:S02]  /*5490*/  USHF.L.U32 UR27, UR6, 0x4, URZ ;  /* 0x00000004061b7899 */ /* 0x004fc400080006ff */
[----:B------:R-:W-:Y:S02]  /*54a0*/  UIMAD.WIDE.U32 UR34, UR23, UR6, URZ ;  /* 0x00000006172272a5 */ /* 0x000fe4000f8e00ff */
[----:B------:R-:W-:Y:S02]  /*54b0*/  UIMAD UR23, UR23, UR7, URZ ;  /* 0x00000007171772a4 */ /* 0x000fe4000f8e02ff */
[----:B----4-:R-:W-:Y:S01]  /*54c0*/  UIMAD UR22, UR24, UR4, URZ ;  /* 0x00000004181672a4 */ /* 0x010fe2000f8e02ff */
[----:B------:R-:W-:Y:S01]  /*54d0*/  IMAD.U32 R6, RZ, RZ, UR4 ;  /* 0x00000004ff067e24 */ /* 0x000fe2000f8e00ff */
[----:B------:R-:W-:Y:S02]  /*54e0*/  USHF.L.U64.HI UR26, UR6, 0x4, UR7 ;  /* 0x00000004061a7899 */ /* 0x000fe40008010207 */
[----:B------:R-:W-:Y:S02]  /*54f0*/  UIMAD UR22, UR16, UR5, UR22 ;  /* 0x00000005101672a4 */ /* 0x000fe4000f8e0216 */
[----:B------:R-:W-:Y:S01]  /*5500*/  UIADD3 UR23, UPT, UPT, UR35, UR23, URZ ;  /* 0x0000001723177290 */ /* 0x000fe2000fffe0ff */
[C---:B-1----:R-:W-:Y:S01]  /*5510*/  IMAD.SHL.U32 R11, R165.reuse, 0x8, RZ ;  /* 0x00000008a50b7824 */ /* 0x042fe200078e00ff */
[--C-:B------:R-:W-:Y:S01]  /*5520*/  SHF.R.U32.HI R0, RZ, 0x3, R165.reuse ;  /* 0x00000003ff007819 */ /* 0x100fe200000116a5 */
[C---:B------:R-:W-:Y:S01]  /*5530*/  IMAD.SHL.U32 R222, R165.reuse, 0x40, RZ ;  /* 0x00000040a5de7824 */ /* 0x040fe200078e00ff */
[----:B------:R-:W-:Y:S01]  /*5540*/  SHF.R.U32.HI R209, RZ, 0x1, R165 ;  /* 0x00000001ffd17819 */ /* 0x000fe200000116a5 */
[----:B------:R-:W-:Y:S01]  /*5550*/  IMAD.SHL.U32 R4, R165, 0x20, RZ ;  /* 0x00000020a5047824 */ /* 0x000fe200078e00ff */
[----:B------:R-:W-:Y:S01]  /*5560*/  LOP3.LUT R12, R11, 0x38, RZ, 0xc0, !PT ;  /* 0x000000380b0c7812 */ /* 0x000fe200078ec0ff */
[----:B------:R-:W-:Y:S01]  /*5570*/  IMAD R2, R0, UR7, RZ ;  /* 0x0000000700027c24 */ /* 0x000fe2000f8e02ff */
[----:B------:R-:W-:Y:S01]  /*5580*/  LOP3.LUT R8, R222, 0x1c0, RZ, 0xc0, !PT ;  /* 0x000001c0de087812 */ /* 0x000fe200078ec0ff */
[----:B------:R-:W-:Y:S01]  /*5590*/  ULEA UR30, UP0, UR34, UR27, 0x6 ;  /* 0x0000001b221e7291 */ /* 0x000fe2000f8030ff */
[----:B------:R-:W-:Y:S01]  /*55a0*/  BAR.SYNC.DEFER_BLOCKING 0x0 ;  /* 0x0000000000007b1d */ /* 0x000fe20000010000 */
[----:B------:R-:W-:-:S02]  /*55b0*/  IADD3 R12, P1, PT, R12, UR20, RZ ;  /* 0x000000140c0c7c10 */ /* 0x000fc4000ff3e0ff */
[----:B------:R-:W-:Y:S01]  /*55c0*/  LOP3.LUT R5, R222, 0x200, RZ, 0xc0, !PT ;  /* 0x00000200de057812 */ /* 0x000fe200078ec0ff */
[----:B------:R-:W-:Y:S01]  /*55d0*/  UIADD3 UR27, UP1, UPT, UR30, UR27, URZ ;  /* 0x0000001b1e1b7290 */ /* 0x000fe2000ff3e0ff */
[----:B------:R-:W-:Y:S01]  /*55e0*/  LOP3.LUT R8, R8, 0x38, R11, 0xf8, !PT ;  /* 0x0000003808087812 */ /* 0x000fe200078ef80b */
[----:B------:R-:W-:Y:S01]  /*55f0*/  IMAD.X R13, RZ, RZ, UR19, P1 ;  /* 0x00000013ff0d7e24 */ /* 0x000fe200088e06ff */
[----:B------:R-:W-:Y:S01]  /*5600*/  LOP3.LUT R4, R5, 0x7c00, R4, 0xf8, !PT ;  /* 0x00007c0005047812 */ /* 0x000fe200078ef804 */
[----:B------:R-:W-:Y:S01]  /*5610*/  UMOV UR21, 0x400 ;  /* 0x0000040000157882 */ /* 0x000fe20000000000 */
[----:B------:R-:W-:Y:S01]  /*5620*/  LOP3.LUT R209, R8, 0x8, R209, 0x78, !PT ;  /* 0x0000000808d17812 */ /* 0x000fe200078e78d1 */
[----:B------:R-:W-:Y:S01]  /*5630*/  IMAD.WIDE.U32 R12, R0, UR6, R12 ;  /* 0x00000006000c7c25 */ /* 0x000fe2000f8e000c */
[----:B------:R-:W-:Y:S01]  /*5640*/  LOP3.LUT R222, R222, 0x400, RZ, 0xc0, !PT ;  /* 0x00000400dede7812 */ /* 0x000fe200078ec0ff */
[----:B---3--:R-:W-:Y:S01]  /*5650*/  ULEA UR18, UR18, UR21, 0x18 ;  /* 0x0000001512127291 */ /* 0x008fe2000f8ec0ff */
[----:B------:R-:W-:Y:S01]  /*5660*/  LOP3.LUT R5, R8, 0x8, R165, 0x78, !PT ;  /* 0x0000000808057812 */ /* 0x000fe200078e78a5 */
[----:B------:R-:W-:Y:S01]  /*5670*/  IMAD.IADD R13, R13, 0x1, R2 ;  /* 0x000000010d0d7824 */ /* 0x000fe200078e0202 */
[----:B------:R-:W-:Y:S01]  /*5680*/  LOP3.LUT R212, R11, 0x1f8, RZ, 0xc0, !PT ;  /* 0x000001f80bd47812 */ /* 0x000fe200078ec0ff */
[----:B------:R-:W-:Y:S01]  /*5690*/  IMAD.U32 R10, RZ, RZ, UR30 ;  /* 0x0000001eff0a7e24 */ /* 0x000fe2000f8e00ff */
[----:B------:R-:W-:Y:S01]  /*56a0*/  LOP3.LUT R209, R4, R209, RZ, 0xfc, !PT ;  /* 0x000000d104d17212 */ /* 0x000fe200078efcff */
[----:B------:R-:W-:Y:S01]  /*56b0*/  IMAD.WIDE.U32 R6, R6, UR16, R12 ;  /* 0x0000001006067c25 */ /* 0x000fe2000f8e000c */
[----:B------:R-:W-:-:S02]  /*56c0*/  LOP3.LUT R212, R212, 0x38, R165, 0x78, !PT ;  /* 0x00000038d4d47812 */ /* 0x000fc400078e78a5 */
[----:B------:R-:W-:Y:S01]  /*56d0*/  LEA R209, R209, UR18, 0x1 ;  /* 0x00000012d1d17c11 */ /* 0x000fe2000f8e08ff */
[----:B------:R-:W-:Y:S01]  /*56e0*/  VIADD R12, R7, UR22 ;  /* 0x00000016070c7c36 */ /* 0x000fe20008000000 */
[C---:B-----5:R-:W-:Y:S01]  /*56f0*/  LEA R13, P1, R6.reuse, UR8, 0x1 ;  /* 0x00000008060d7c11 */ /* 0x060fe2000f8208ff */
[----:B------:R-:W-:Y:S01]  /*5700*/  IMAD.U32 R4, RZ, RZ, UR34 ;  /* 0x00000022ff047e24 */ /* 0x000fe2000f8e00ff */
[----:B------:R-:W-:Y:S01]  /*5710*/  ULEA.HI.X UR34, UR34, UR26, UR23, 0x6, UP0 ;  /* 0x0000001a22227291 */ /* 0x000fe200080f3417 */
[----:B------:R-:W-:Y:S01]  /*5720*/  IMAD R222, R5, 0x2, R222 ;  /* 0x0000000205de7824 */ /* 0x000fe200078e02de */
[----:B------:R-:W-:Y:S01]  /*5730*/  LEA.HI.X R12, R6, UR9, R12, 0x1, P1 ;  /* 0x00000009060c7c11 */ /* 0x000fe200088f0c0c */
[----:B------:R-:W-:Y:S01]  /*5740*/  IMAD.U32 R5, RZ, RZ, UR35 ;  /* 0x00000023ff057e24 */ /* 0x000fe2000f8e00ff */
[-C--:B------:R-:W-:Y:S01]  /*5750*/  LEA R18, P1, R4, R13.reuse, 0x7 ;  /* 0x0000000d04127211 */ /* 0x080fe200078238ff */
[----:B------:R-:W-:Y:S01]  /*5760*/  IMAD.U32 R5, RZ, RZ, UR23 ;  /* 0x00000017ff057e24 */ /* 0x000fe2000f8e00ff */
[----:B------:R-:W-:Y:S01]  /*5770*/  LOP3.LUT R166, R212, 0x1e00, R11, 0xf8, !PT ;  /* 0x00001e00d4a67812 */ /* 0x000fe200078ef80b */
[----:B------:R-:W-:Y:S01]  /*5780*/  ULEA UR21, UP0, UR6, UR30, 0x5 ;  /* 0x0000001e06157291 */ /* 0x000fe2000f8028ff */
[----:B------:R-:W-:Y:S01]  /*5790*/  IMAD.U32 R9, RZ, RZ, UR34 ;  /* 0x00000022ff097e24 */ /* 0x000fe2000f8e00ff */
[----:B------:R-:W-:Y:S01]  /*57a0*/  UIADD3.X UR26, UPT, UPT, UR34, UR26, URZ, UP1, !UPT ;  /* 0x0000001a221a7290 */ /* 0x000fe20008ffe4ff */
[----:B------:R-:W-:Y:S01]  /*57b0*/  IMAD.U32 R8, RZ, RZ, UR27 ;  /* 0x0000001bff087e24 */ /* 0x000fe2000f8e00ff */
[-C--:B------:R-:W-:Y:S01]  /*57c0*/  LEA.HI.X R19, R4, R12.reuse, R5, 0x7, P1 ;  /* 0x0000000c04137211 */ /* 0x080fe200008f3c05 */
[----:B------:R-:W-:Y:S01]  /*57d0*/  ULEA.HI.X UR22, UR6, UR34, UR7, 0x5, UP0 ;  /* 0x0000002206167291 */ /* 0x000fe200080f2c07 */
[-C--:B------:R-:W-:Y:S01]  /*57e0*/  LEA R14, P3, R10, R13.reuse, 0x1 ;  /* 0x0000000d0a0e7211 */ /* 0x080fe200078608ff */
[----:B------:R-:W-:Y:S01]  /*57f0*/  IMAD.U32 R6, RZ, RZ, UR21 ;  /* 0x00000015ff067e24 */ /* 0x000fe2000f8e00ff */
[----:B------:R-:W-:Y:S01]  /*5800*/  LEA R166, R166, UR18, 0x1 ;  /* 0x00000012a6a67c11 */ /* 0x000fe2000f8e08ff */
[----:B------:R-:W-:Y:S01]  /*5810*/  IMAD.U32 R7, RZ, RZ, UR26 ;  /* 0x0000001aff077e24 */ /* 0x000fe2000f8e00ff */
[-C--:B------:R-:W-:Y:S01]  /*5820*/  LEA R16, P2, R8, R13.reuse, 0x1 ;  /* 0x0000000d08107211 */ /* 0x080fe200078408ff */
[----:B------:R-:W-:Y:S01]  /*5830*/  IMAD.U32 R5, RZ, RZ, UR22 ;  /* 0x00000016ff057e24 */ /* 0x000fe2000f8e00ff */
[-C--:B------:R-:W-:Y:S01]  /*5840*/  LEA.HI.X R15, R10, R12.reuse, R9, 0x1, P3 ;  /* 0x0000000c0a0f7211 */ /* 0x080fe200018f0c09 */
[----:B------:R-:W-:Y:S01]  /*5850*/  @!PT LDS RZ, [RZ] ;  /* 0x00000000fffff984 */ /* 0x000fe20000000800 */
[----:B------:R-:W-:Y:S01]  /*5860*/  @!PT LDS RZ, [RZ] ;  /* 0x00000000fffff984 */ /* 0x000fe20000000800 */
[----:B------:R-:W-:Y:S01]  /*5870*/  @!PT LDS RZ, [RZ] ;  /* 0x00000000fffff984 */ /* 0x000fe20000000800 */
[----:B------:R-:W-:Y:S01]  /*5880*/  LDGSTS.E.BYPASS.LTC128B.128 [R166+0x10000], desc[UR14][R18.64] ;  /* 0x1000000012a67fae */ /* 0x000fe2000b981a0e */
[----:B------:R-:W-:Y:S01]  /*5890*/  LEA R4, P1, R6, R13, 0x1 ;  /* 0x0000000d06047211 */ /* 0x000fe200078208ff */
[----:B------:R-:W-:Y:S01]  /*58a0*/  VIADD R217, R222, UR18 ;  /* 0x00000012ded97c36 */ /* 0x000fe20008000000 */
[-C--:B------:R-:W-:Y:S01]  /*58b0*/  LEA.HI.X R17, R8, R12.reuse, R7, 0x1, P2 ;  /* 0x0000000c08117211 */ /* 0x080fe200010f0c07 */
[----:B------:R-:W-:Y:S01]  /*58c0*/  LDGSTS.E.BYPASS.LTC128B.128 [R166+0x12000], desc[UR14][R18.64+0x80] ;  /* 0x1200008012a67fae */ /* 0x000fe2000b981a0e */
[----:B------:R-:W-:Y:S01]  /*58d0*/  LEA.HI.X R5, R6, R12, R5, 0x1, P1 ;  /* 0x0000000c06057211 */ /* 0x000fe200008f0c05 */
[----:B------:R-:W-:Y:S01]  /*58e0*/  IMAD.IADD R208, R204, 0x1, R209 ;  /* 0x00000001ccd07824 */ /* 0x000fe200078e02d1 */
[----:B------:R-:W-:Y:S01]  /*58f0*/  UISETP.GE.U32.AND UP0, UPT, UR17, 0x3, UPT ;  /* 0x000000031100788c */ /* 0x000fe2000bf06070 */
[----:B------:R-:W-:Y:S01]  /*5900*/  LDGSTS.E.BYPASS.LTC128B.128 [R166+0x14000], desc[UR14][R18.64+0x100] ;  /* 0x1400010012a67fae */ /* 0x000fe2000b981a0e */
[----:B------:R-:W-:-:S02]  /*5910*/  IMAD.IADD R221, R217, 0x1, R204 ;  /* 0x00000001d9dd7824 */ /* 0x000fc400078e02cc */
[----:B------:R-:W-:Y:S01]  /*5920*/  IMAD.IADD R218, R196, 0x1, R209 ;  /* 0x00000001c4da7824 */ /* 0x000fe200078e02d1 */
[----:B------:R-:W-:Y:S01]  /*5930*/  LDGSTS.E.BYPASS.LTC128B.128 [R166+0x16000], desc[UR14][R18.64+0x180] ;  /* 0x1600018012a67fae */ /* 0x000fe2000b981a0e */
[----:B------:R-:W-:Y:S02]  /*5940*/  IMAD.IADD R217, R217, 0x1, R196 ;  /* 0x00000001d9d97824 */ /* 0x000fe400078e02c4 */
[C---:B------:R-:W-:Y:S01]  /*5950*/  IMAD.IADD R216, R204.reuse, 0x1, R218 ;  /* 0x00000001ccd87824 */ /* 0x040fe200078e02da */
[----:B------:R-:W-:Y:S01]  /*5960*/  LDGSTS.E.BYPASS.LTC128B.128 [R166+0x10800], desc[UR14][R14.64] ;  /* 0x108000000ea67fae */ /* 0x000fe2000b981a0e */
[----:B------:R-:W-:-:S03]  /*5970*/  IMAD.IADD R167, R204, 0x1, R217 ;  /* 0x00000001cca77824 */ /* 0x000fc600078e02d9 */
[----:B------:R-:W-:Y:S04]  /*5980*/  LDGSTS.E.BYPASS.LTC128B.128 [R166+0x12800], desc[UR14][R14.64+0x80] ;  /* 0x128000800ea67fae */ /* 0x000fe8000b981a0e */
[----:B------:R-:W-:Y:S04]  /*5990*/  LDGSTS.E.BYPASS.LTC128B.128 [R166+0x14800], desc[UR14][R14.64+0x100] ;  /* 0x148001000ea67fae */ /* 0x000fe8000b981a0e */
[----:B------:R1:W-:Y:S04]  /*59a0*/  LDGSTS.E.BYPASS.LTC128B.128 [R166+0x16800], desc[UR14][R14.64+0x180] ;  /* 0x168001800ea67fae */ /* 0x0003e8000b981a0e */
[----:B------:R-:W-:Y:S04]  /*59b0*/  LDGSTS.E.BYPASS.LTC128B.128 [R166+0x11000], desc[UR14][R16.64] ;  /* 0x1100000010a67fae */ /* 0x000fe8000b981a0e */
[----:B------:R-:W-:Y:S04]  /*59c0*/  LDGSTS.E.BYPASS.LTC128B.128 [R166+0x13000], desc[UR14][R16.64+0x80] ;  /* 0x1300008010a67fae */ /* 0x000fe8000b981a0e */
[----:B------:R-:W-:Y:S04]  /*59d0*/  LDGSTS.E.BYPASS.LTC128B.128 [R166+0x15000], desc[UR14][R16.64+0x100] ;  /* 0x1500010010a67fae */ /* 0x000fe8000b981a0e */
[----:B------:R-:W-:Y:S04]  /*59e0*/  LDGSTS.E.BYPASS.LTC128B.128 [R166+0x17000], desc[UR14][R16.64+0x180] ;  /* 0x1700018010a67fae */ /* 0x000fe8000b981a0e */
[----:B------:R-:W-:Y:S04]  /*59f0*/  LDGSTS.E.BYPASS.LTC128B.128 [R166+0x11800], desc[UR14][R4.64] ;  /* 0x1180000004a67fae */ /* 0x000fe8000b981a0e */
[----:B------:R-:W-:Y:S04]  /*5a00*/  LDGSTS.E.BYPASS.LTC128B.128 [R166+0x13800], desc[UR14][R4.64+0x80] ;  /* 0x1380008004a67fae */ /* 0x000fe8000b981a0e */
[----:B------:R-:W-:Y:S04]  /*5a10*/  LDGSTS.E.BYPASS.LTC128B.128 [R166+0x15800], desc[UR14][R4.64+0x100] ;  /* 0x1580010004a67fae */ /* 0x000fe8000b981a0e */
[----:B------:R2:W-:Y:S04]  /*5a20*/  LDGSTS.E.BYPASS.LTC128B.128 [R166+0x17800], desc[UR14][R4.64+0x180] ;  /* 0x1780018004a67fae */ /* 0x0005e8000b981a0e */
[----:B------:R-:W-:Y:S04]  /*5a30*/  LDSM.16.M88.4 R172, [R209] ;  /* 0x00000000d1ac783b */ /* 0x000fe80000000200 */
[----:B-1----:R-:W1:Y:S04]  /*5a40*/  LDSM.16.M88.4 R12, [R222+UR18+0x8000] ;  /* 0x00800012de0c783b */ /* 0x002e680008000200 */
[----:B------:R-:W3:Y:S04]  /*5a50*/  LDSM.16.M88.4 R188, [R222+UR18+0x8800] ;  /* 0x00880012debc783b */ /* 0x000ee80008000200 */
[----:B------:R-:W4:Y:S04]  /*5a60*/  LDSM.16.M88.4 R180, [R222+UR18+0x9000] ;  /* 0x00900012deb4783b */ /* 0x000f280008000200 */
[----:B------:R-:W-:Y:S04]  /*5a70*/  LDSM.16.M88.4 R24, [R221+0x8000] ;  /* 0x00800000dd18783b */ /* 0x000fe80000000200 */
[----:B------:R-:W-:Y:S04]  /*5a80*/  LDSM.16.M88.4 R28, [R222+UR18+0x9800] ;  /* 0x00980012de1c783b */ /* 0x000fe80008000200 */
[----:B--2---:R-:W2:Y:S04]  /*5a90*/  LDSM.16.M88.4 R4, [R208] ;  /* 0x00000000d004783b */ /* 0x004ea80000000200 */
[----:B------:R-:W5:Y:S04]  /*5aa0*/  LDSM.16.M88.4 R20, [R221+0x8800] ;  /* 0x00880000dd14783b */ /* 0x000f680000000200 */
[----:B------:R-:W5:Y:S04]  /*5ab0*/  LDSM.16.M88.4 R8, [R221+0x9000] ;  /* 0x00900000dd08783b */ /* 0x000f680000000200 */
[----:B------:R-:W5:Y:S04]  /*5ac0*/  LDSM.16.M88.4 R200, [R221+0x9800] ;  /* 0x00980000ddc8783b */ /* 0x000f680000000200 */
[----:B------:R-:W-:Y:S01]  /*5ad0*/  LDSM.16.M88.4 R196, [R217+0x8000] ;  /* 0x00800000d9c4783b */ /* 0x000fe20000000200 */
[C---:B-1----:R-:W-:Y:S03]  /*5ae0*/  HMMA.16816.F32.BF16 R16, R172.reuse, R12, RZ ;  /* 0x0000000cac10723c */ /* 0x042fe600000418ff */
[----:B------:R-:W-:Y:S04]  /*5af0*/  LDSM.16.M88.4 R168, [R217+0x8800] ;  /* 0x00880000d9a8783b */ /* 0x000fe80000000200 */
[----:B------:R-:W-:Y:S01]  /*5b00*/  LDSM.16.M88.4 R32, [R217+0x9000] ;  /* 0x00900000d920783b */ /* 0x000fe20000000200 */
[C---:B------:R-:W-:Y:S03]  /*5b10*/  HMMA.16816.F32.BF16 R12, R172.reuse, R14, RZ ;  /* 0x0000000eac0c723c */ /* 0x040fe600000418ff */
[----:B------:R-:W-:Y:S04]  /*5b20*/  LDSM.16.M88.4 R204, [R222+UR18+0xa000] ;  /* 0x00a00012decc783b */ /* 0x000fe80008000200 */
[----:B------:R-:W0:Y:S01]  /*5b30*/  LDGDEPBAR ;  /* 0x00000000000079af */ /* 0x000e220000000000 */
[C---:B---3--:R-:W-:Y:S08]  /*5b40*/  HMMA.16816.F32.BF16 R192, R172.reuse, R188, RZ ;  /* 0x000000bcacc0723c */ /* 0x048ff000000418ff */
[C---:B----4-:R-:W-:Y:S08]  /*5b50*/  HMMA.16816.F32.BF16 R184, R172.reuse, R180, RZ ;  /* 0x000000b4acb8723c */ /* 0x050ff000000418ff */
[C---:B------:R-:W-:Y:S08]  /*5b60*/  HMMA.16816.F32.BF16 R188, R172.reuse, R190, RZ ;  /* 0x000000beacbc723c */ /* 0x040ff000000418ff */
[----:B------:R-:W-:Y:S08]  /*5b70*/  HMMA.16816.F32.BF16 R180, R172, R182, RZ ;  /* 0x000000b6acb4723c */ /* 0x000ff000000418ff */
[C---:B--2---:R-:W-:Y:S08]  /*5b80*/  HMMA.16816.F32.BF16 R16, R4.reuse, R24, R16 ;  /* 0x000000180410723c */ /* 0x044ff00000041810 */
[----:B------:R-:W-:Y:S01]  /*5b90*/  HMMA.16816.F32.BF16 R12, R4, R26, R12 ;  /* 0x0000001a040c723c */ /* 0x000fe2000004180c */
[----:B------:R-:W1:Y:S07]  /*5ba0*/  LDSM.16.M88.4 R24, [R218] ;  /* 0x00000000da18783b */ /* 0x000e6e0000000200 */
[C---:B------:R-:W-:Y:S08]  /*5bb0*/  HMMA.16816.F32.BF16 R176, R172.reuse, R28, RZ ;  /* 0x0000001cacb0723c */ /* 0x040ff000000418ff */
[----:B------:R-:W-:Y:S01]  /*5bc0*/  HMMA.16816.F32.BF16 R172, R172, R30, RZ ;  /* 0x0000001eacac723c */ /* 0x000fe200000418ff */
[----:B------:R-:W2:Y:S07]  /*5bd0*/  LDSM.16.M88.4 R28, [R217+0x9800] ;  /* 0x00980000d91c783b */ /* 0x000eae0000000200 */
[C---:B-----5:R-:W-:Y:S08]  /*5be0*/  HMMA.16816.F32.BF16 R192, R4.reuse, R20, R192 ;  /* 0x0000001404c0723c */ /* 0x060ff000000418c0 */
[C---:B------:R-:W-:Y:S01]  /*5bf0*/  HMMA.16816.F32.BF16 R188, R4.reuse, R22, R188 ;  /* 0x0000001604bc723c */ /* 0x040fe200000418bc */
[----:B------:R-:W-:Y:S07]  /*5c00*/  LDSM.16.M88.4 R20, [R167+0x8000] ;  /* 0x00800000a714783b */ /* 0x000fee0000000200 */
[C---:B------:R-:W-:Y:S08]  /*5c10*/  HMMA.16816.F32.BF16 R184, R4.reuse, R8, R184 ;  /* 0x0000000804b8723c */ /* 0x040ff000000418b8 */
[C---:B------:R-:W-:Y:S01]  /*5c20*/  HMMA.16816.F32.BF16 R180, R4.reuse, R10, R180 ;  /* 0x0000000a04b4723c */ /* 0x040fe200000418b4 */
[----:B------:R-:W3:Y:S07]  /*5c30*/  LDSM.16.M88.4 R8, [R216] ;  /* 0x00000000d808783b */ /* 0x000eee0000000200 */
[C---:B------:R-:W-:Y:S08]  /*5c40*/  HMMA.16816.F32.BF16 R176, R4.reuse, R200, R176 ;  /* 0x000000c804b0723c */ /* 0x040ff000000418b0 */
[----:B------:R-:W-:Y:S01]  /*5c50*/  HMMA.16816.F32.BF16 R172, R4, R202, R172 ;  /* 0x000000ca04ac723c */ /* 0x000fe200000418ac */
[----:B------:R-:W4:Y:S04]  /*5c60*/  LDSM.16.M88.4 R4, [R167+0x8800] ;  /* 0x00880000a704783b */ /* 0x000f280000000200 */
[----:B------:R-:W-:Y:S03]  /*5c70*/  LDSM.16.M88.4 R200, [R221+0xa000] ;  /* 0x00a00000ddc8783b */ /* 0x000fe60000000200 */
[C---:B-1----:R-:W-:Y:S08]  /*5c80*/  HMMA.16816.F32.BF16 R16, R24.reuse, R196, R16 ;  /* 0x000000c41810723c */ /* 0x042ff00000041810 */
[C---:B------:R-:W-:Y:S01]  /*5c90*/  HMMA.16816.F32.BF16 R12, R24.reuse, R198, R12 ;  /* 0x000000c6180c723c */ /* 0x040fe2000004180c */
[----:B------:R-:W1:Y:S07]  /*5ca0*/  LDSM.16.M88.4 R196, [R167+0x9000] ;  /* 0x00900000a7c4783b */ /* 0x000e6e0000000200 */
[C---:B--2---:R-:W-:Y:S08]  /*5cb0*/  HMMA.16816.F32.BF16 R176, R24.reuse, R28, R176 ;  /* 0x0000001c18b0723c */ /* 0x044ff000000418b0 */
[C---:B------:R-:W-:Y:S01]  /*5cc0*/  HMMA.16816.F32.BF16 R172, R24.reuse, R30, R172 ;  /* 0x0000001e18ac723c */ /* 0x040fe200000418ac */
[----:B------:R-:W2:Y:S07]  /*5cd0*/  LDSM.16.M88.4 R28, [R167+0x9800] ;  /* 0x00980000a71c783b */ /* 0x000eae0000000200 */
[C---:B------:R-:W-:Y:S08]  /*5ce0*/  HMMA.16816.F32.BF16 R192, R24.reuse, R168, R192 ;  /* 0x000000a818c0723c */ /* 0x040ff000000418c0 */
[C---:B------:R-:W-:Y:S01]  /*5cf0*/  HMMA.16816.F32.BF16 R188, R24.reuse, R170, R188 ;  /* 0x000000aa18bc723c */ /* 0x040fe200000418bc */
[----:B------:R-:W-:Y:S07]  /*5d00*/  LDSM.16.M88.4 R168, [R222+UR18+0xa800] ;  /* 0x00a80012dea8783b */ /* 0x000fee0008000200 */
[C---:B------:R-:W-:Y:S08]  /*5d10*/  HMMA.16816.F32.BF16 R184, R24.reuse, R32, R184 ;  /* 0x0000002018b8723c */ /* 0x040ff000000418b8 */
[----:B------:R-:W-:Y:S01]  /*5d20*/  HMMA.16816.F32.BF16 R180, R24, R34, R180 ;  /* 0x0000002218b4723c */ /* 0x000fe200000418b4 */
[----:B------:R-:W-:Y:S04]  /*5d30*/  LDSM.16.M88.4 R32, [R222+UR18+0xb000] ;  /* 0x00b00012de20783b */ /* 0x000fe80008000200 */
[----:B------:R-:W-:Y:S03]  /*5d40*/  LDSM.16.M88.4 R24, [R222+UR18+0xb800] ;  /* 0x00b80012de18783b */ /* 0x000fe60008000200 */
        /* <DEDUP_REMOVED lines=9> */
[C---:B--2---:R-:W-:Y:S08]  /*5de0*/  HMMA.16816.F32.BF16 R176, R8.reuse, R28, R176 ;  /* 0x0000001c08b0723c */ /* 0x044ff000000418b0 */
[----:B------:R-:W-:Y:S01]  /*5df0*/  HMMA.16816.F32.BF16 R172, R8, R30, R172 ;  /* 0x0000001e08ac723c */ /* 0x000fe200000418ac */
[----:B------:R-:W2:Y:S04]  /*5e00*/  LDSM.16.M88.4 R28, [R221+0xb000] ;  /* 0x00b00000dd1c783b */ /* 0x000ea80000000200 */
[----:B------:R-:W5:Y:S03]  /*5e10*/  LDSM.16.M88.4 R8, [R221+0xb800] ;  /* 0x00b80000dd08783b */ /* 0x000f660000000200 */
[C---:B---3--:R-:W-:Y:S08]  /*5e20*/  HMMA.16816.F32.BF16 R192, R20.reuse, R168, R192 ;  /* 0x000000a814c0723c */ /* 0x048ff000000418c0 */
[C---:B------:R-:W-:Y:S01]  /*5e30*/  HMMA.16816.F32.BF16 R188, R20.reuse, R170, R188 ;  /* 0x000000aa14bc723c */ /* 0x040fe200000418bc */
[----:B------:R-:W-:Y:S07]  /*5e40*/  LDSM.16.M88.4 R168, [R217+0xa000] ;  /* 0x00a00000d9a8783b */ /* 0x000fee0000000200 */
[C---:B------:R-:W-:Y:S08]  /*5e50*/  HMMA.16816.F32.BF16 R184, R20.reuse, R32, R184 ;  /* 0x0000002014b8723c */ /* 0x040ff000000418b8 */
[C---:B------:R-:W-:Y:S01]  /*5e60*/  HMMA.16816.F32.BF16 R180, R20.reuse, R34, R180 ;  /* 0x0000002214b4723c */ /* 0x040fe200000418b4 */
[----:B------:R-:W3:Y:S07]  /*5e70*/  LDSM.16.M88.4 R32, [R218+0x2000] ;  /* 0x00200000da20783b */ /* 0x000eee0000000200 */
[C---:B------:R-:W-:Y:S08]  /*5e80*/  HMMA.16816.F32.BF16 R16, R20.reuse, R204, R16 ;  /* 0x000000cc1410723c */ /* 0x040ff00000041810 */
[C---:B------:R-:W-:Y:S01]  /*5e90*/  HMMA.16816.F32.BF16 R12, R20.reuse, R206, R12 ;  /* 0x000000ce140c723c */ /* 0x040fe2000004180c */
[----:B------:R-:W-:Y:S07]  /*5ea0*/  LDSM.16.M88.4 R204, [R167+0xb000] ;  /* 0x00b00000a7cc783b */ /* 0x000fee0000000200 */
[C---:B------:R-:W-:Y:S08]  /*5eb0*/  HMMA.16816.F32.BF16 R176, R20.reuse, R24, R176 ;  /* 0x0000001814b0723c */ /* 0x040ff000000418b0 */
[----:B------:R-:W-:Y:S01]  /*5ec0*/  HMMA.16816.F32.BF16 R172, R20, R26, R172 ;  /* 0x0000001a14ac723c */ /* 0x000fe200000418ac */
[----:B------:R-:W3:Y:S04]  /*5ed0*/  LDSM.16.M88.4 R24, [R217+0xa800] ;  /* 0x00a80000d918783b */ /* 0x000ee80000000200 */
[----:B------:R-:W3:Y:S03]  /*5ee0*/  LDSM.16.M88.4 R20, [R217+0xb000] ;  /* 0x00b00000d914783b */ /* 0x000ee60000000200 */
[C---:B----4-:R-:W-:Y:S08]  /*5ef0*/  HMMA.16816.F32.BF16 R16, R4.reuse, R200, R16 ;  /* 0x000000c80410723c */ /* 0x050ff00000041810 */
[C---:B------:R-:W-:Y:S01]  /*5f00*/  HMMA.16816.F32.BF16 R12, R4.reuse, R202, R12 ;  /* 0x000000ca040c723c */ /* 0x040fe2000004180c */
[----:B------:R-:W-:Y:S07]  /*5f10*/  LDSM.16.M88.4 R200, [R222+UR18+0xc800] ;  /* 0x00c80012dec8783b */ /* 0x000fee0008000200 */
[C---:B-1----:R-:W-:Y:S08]  /*5f20*/  HMMA.16816.F32.BF16 R192, R4.reuse, R196, R192 ;  /* 0x000000c404c0723c */ /* 0x042ff000000418c0 */
[C---:B------:R-:W-:Y:S01]  /*5f30*/  HMMA.16816.F32.BF16 R188, R4.reuse, R198, R188 ;  /* 0x000000c604bc723c */ /* 0x040fe200000418bc */
[----:B------:R-:W1:Y:S07]  /*5f40*/  LDSM.16.M88.4 R196, [R217+0xb800] ;  /* 0x00b80000d9c4783b */ /* 0x000e6e0000000200 */
[C---:B--2---:R-:W-:Y:S08]  /*5f50*/  HMMA.16816.F32.BF16 R184, R4.reuse, R28, R184 ;  /* 0x0000001c04b8723c */ /* 0x044ff000000418b8 */
[C---:B------:R-:W-:Y:S01]  /*5f60*/  HMMA.16816.F32.BF16 R180, R4.reuse, R30, R180 ;  /* 0x0000001e04b4723c */ /* 0x040fe200000418b4 */
[----:B------:R-:W-:Y:S07]  /*5f70*/  LDSM.16.M88.4 R28, [R167+0xa000] ;  /* 0x00a00000a71c783b */ /* 0x000fee0000000200 */
[C---:B-----5:R-:W-:Y:S08]  /*5f80*/  HMMA.16816.F32.BF16 R176, R4.reuse, R8, R176 ;  /* 0x0000000804b0723c */ /* 0x060ff000000418b0 */
[----:B------:R-:W-:Y:S01]  /*5f90*/  HMMA.16816.F32.BF16 R172, R4, R10, R172 ;  /* 0x0000000a04ac723c */ /* 0x000fe200000418ac */
[----:B------:R-:W2:Y:S04]  /*5fa0*/  LDSM.16.M88.4 R4, [R216+0x2000] ;  /* 0x00200000d804783b */ /* 0x000ea80000000200 */
[----:B------:R-:W4:Y:S03]  /*5fb0*/  LDSM.16.M88.4 R8, [R167+0xa800] ;  /* 0x00a80000a708783b */ /* 0x000f260000000200 */
[C---:B---3--:R-:W-:Y:S08]  /*5fc0*/  HMMA.16816.F32.BF16 R16, R32.reuse, R168, R16 ;  /* 0x000000a82010723c */ /* 0x048ff00000041810 */
[C---:B------:R-:W-:Y:S01]  /*5fd0*/  HMMA.16816.F32.BF16 R12, R32.reuse, R170, R12 ;  /* 0x000000aa200c723c */ /* 0x040fe2000004180c */
[----:B------:R-:W3:Y:S07]  /*5fe0*/  LDSM.16.M88.4 R168, [R167+0xb800] ;  /* 0x00b80000a7a8783b */ /* 0x000eee0000000200 */
[C---:B------:R-:W-:Y:S08]  /*5ff0*/  HMMA.16816.F32.BF16 R192, R32.reuse, R24, R192 ;  /* 0x0000001820c0723c */ /* 0x040ff000000418c0 */
[C---:B------:R-:W-:Y:S01]  /*6000*/  HMMA.16816.F32.BF16 R188, R32.reuse, R26, R188 ;  /* 0x0000001a20bc723c */ /* 0x040fe200000418bc */
[----:B------:R-:W-:Y:S07]  /*6010*/  LDSM.16.M88.4 R24, [R222+UR18+0xc000] ;  /* 0x00c00012de18783b */ /* 0x000fee0008000200 */
[C---:B------:R-:W-:Y:S08]  /*6020*/  HMMA.16816.F32.BF16 R184, R32.reuse, R20, R184 ;  /* 0x0000001420b8723c */ /* 0x040ff000000418b8 */
[C---:B------:R-:W-:Y:S01]  /*6030*/  HMMA.16816.F32.BF16 R180, R32.reuse, R22, R180 ;  /* 0x0000001620b4723c */ /* 0x040fe200000418b4 */
[----:B------:R-:W5:Y:S07]  /*6040*/  LDSM.16.M88.4 R20, [R209+0x4000] ;  /* 0x00400000d114783b */ /* 0x000f6e0000000200 */
[C---:B-1----:R-:W-:Y:S08]  /*6050*/  HMMA.16816.F32.BF16 R176, R32.reuse, R196, R176 ;  /* 0x000000c420b0723c */ /* 0x042ff000000418b0 */
[----:B------:R-:W-:Y:S01]  /*6060*/  HMMA.16816.F32.BF16 R172, R32, R198, R172 ;  /* 0x000000c620ac723c */ /* 0x000fe200000418ac */
[----:B------:R-:W1:Y:S04]  /*6070*/  LDSM.16.M88.4 R196, [R222+UR18+0xd000] ;  /* 0x00d00012dec4783b */ /* 0x000e680008000200 */
[----:B------:R-:W-:Y:S03]  /*6080*/  LDSM.16.M88.4 R32, [R208+0x4000] ;  /* 0x00400000d020783b */ /* 0x000fe60000000200 */
[C---:B--2---:R-:W-:Y:S08]  /*6090*/  HMMA.16816.F32.BF16 R16, R4.reuse, R28, R16 ;  /* 0x0000001c0410723c */ /* 0x044ff00000041810 */
[C---:B------:R-:W-:Y:S01]  /*60a0*/  HMMA.16816.F32.BF16 R12, R4.reuse, R30, R12 ;  /* 0x0000001e040c723c */ /* 0x040fe2000004180c */
[----:B------:R-:W2:Y:S07]  /*60b0*/  LDSM.16.M88.4 R28, [R222+UR18+0xd800] ;  /* 0x00d80012de1c783b */ /* 0x000eae0008000200 */
[C---:B----4-:R-:W-:Y:S08]  /*60c0*/  HMMA.16816.F32.BF16 R192, R4.reuse, R8, R192 ;  /* 0x0000000804c0723c */ /* 0x050ff000000418c0 */
[C---:B------:R-:W-:Y:S01]  /*60d0*/  HMMA.16816.F32.BF16 R188, R4.reuse, R10, R188 ;  /* 0x0000000a04bc723c */ /* 0x040fe200000418bc */
[----:B------:R-:W4:Y:S07]  /*60e0*/  LDSM.16.M88.4 R8, [R221+0xc000] ;  /* 0x00c00000dd08783b */ /* 0x000f2e0000000200 */
[C---:B------:R-:W-:Y:S08]  /*60f0*/  HMMA.16816.F32.BF16 R184, R4.reuse, R204, R184 ;  /* 0x000000cc04b8723c */ /* 0x040ff000000418b8 */
[C---:B------:R-:W-:Y:S01]  /*6100*/  HMMA.16816.F32.BF16 R180, R4.reuse, R206, R180 ;  /* 0x000000ce04b4723c */ /* 0x040fe200000418b4 */
[----:B------:R-:W-:Y:S07]  /*6110*/  LDSM.16.M88.4 R204, [R221+0xe800] ;  /* 0x00e80000ddcc783b */ /* 0x000fee0000000200 */
[C---:B---3--:R-:W-:Y:S08]  /*6120*/  HMMA.16816.F32.BF16 R176, R4.reuse, R168, R176 ;  /* 0x000000a804b0723c */ /* 0x048ff000000418b0 */
[----:B------:R-:W-:Y:S01]  /*6130*/  HMMA.16816.F32.BF16 R172, R4, R170, R172 ;  /* 0x000000aa04ac723c */ /* 0x000fe200000418ac */
[----:B------:R-:W3:Y:S04]  /*6140*/  LDSM.16.M88.4 R4, [R221+0xc800] ;  /* 0x00c80000dd04783b */ /* 0x000ee80000000200 */
[----:B------:R-:W-:Y:S03]  /*6150*/  LDSM.16.M88.4 R168, [R221+0xd800] ;  /* 0x00d80000dda8783b */ /* 0x000fe60000000200 */
[C---:B-----5:R-:W-:Y:S08]  /*6160*/  HMMA.16816.F32.BF16 R16, R20.reuse, R24, R16 ;  /* 0x000000181410723c */ /* 0x060ff00000041810 */
[C---:B------:R-:W-:Y:S01]  /*6170*/  HMMA.16816.F32.BF16 R12, R20.reuse, R26, R12 ;  /* 0x0000001a140c723c */ /* 0x040fe2000004180c */
[----:B------:R-:W5:Y:S07]  /*6180*/  LDSM.16.M88.4 R24, [R221+0xd000] ;  /* 0x00d00000dd18783b */ /* 0x000f6e0000000200 */
[C---:B------:R-:W-:Y:S08]  /*6190*/  HMMA.16816.F32.BF16 R192, R20.reuse, R200, R192 ;  /* 0x000000c814c0723c */ /* 0x040ff000000418c0 */
[C---:B------:R-:W-:Y:S01]  /*61a0*/  HMMA.16816.F32.BF16 R188, R20.reuse, R202, R188 ;  /* 0x000000ca14bc723c */ /* 0x040fe200000418bc */
[----:B------:R-:W-:Y:S07]  /*61b0*/  LDSM.16.M88.4 R200, [R167+0xc000] ;  /* 0x00c00000a7c8783b */ /* 0x000fee0000000200 */
[C---:B-1----:R-:W-:Y:S08]  /*61c0*/  HMMA.16816.F32.BF16 R184, R20.reuse, R196, R184 ;  /* 0x000000c414b8723c */ /* 0x042ff000000418b8 */
[C---:B------:R-:W-:Y:S01]  /*61d0*/  HMMA.16816.F32.BF16 R180, R20.reuse, R198, R180 ;  /* 0x000000c614b4723c */ /* 0x040fe200000418b4 */
[----:B------:R-:W-:Y:S07]  /*61e0*/  LDSM.16.M88.4 R196, [R167+0xd800] ;  /* 0x00d80000a7c4783b */ /* 0x000fee0000000200 */
[C---:B--2---:R-:W-:Y:S08]  /*61f0*/  HMMA.16816.F32.BF16 R176, R20.reuse, R28, R176 ;  /* 0x0000001c14b0723c */ /* 0x044ff000000418b0 */
[----:B------:R-:W-:Y:S01]  /*6200*/  HMMA.16816.F32.BF16 R172, R20, R30, R172 ;  /* 0x0000001e14ac723c */ /* 0x000fe200000418ac */
[----:B------:R-:W-:Y:S04]  /*6210*/  LDSM.16.M88.4 R20, [R217+0xc000] ;  /* 0x00c00000d914783b */ /* 0x000fe80000000200 */
[----:B------:R-:W-:Y:S03]  /*6220*/  LDSM.16.M88.4 R28, [R217+0xd000] ;  /* 0x00d00000d91c783b */ /* 0x000fe60000000200 */
[C---:B----4-:R-:W-:Y:S08]  /*6230*/  HMMA.16816.F32.BF16 R16, R32.reuse, R8, R16 ;  /* 0x000000082010723c */ /* 0x050ff00000041810 */
[C---:B------:R-:W-:Y:S01]  /*6240*/  HMMA.16816.F32.BF16 R12, R32.reuse, R10, R12 ;  /* 0x0000000a200c723c */ /* 0x040fe2000004180c */
[----:B------:R-:W1:Y:S07]  /*6250*/  LDSM.16.M88.4 R8, [R218+0x4000] ;  /* 0x00400000da08783b */ /* 0x000e6e0000000200 */
[C---:B---3--:R-:W-:Y:S08]  /*6260*/  HMMA.16816.F32.BF16 R192, R32.reuse, R4, R192 ;  /* 0x0000000420c0723c */ /* 0x048ff000000418c0 */
[C---:B------:R-:W-:Y:S01]  /*6270*/  HMMA.16816.F32.BF16 R188, R32.reuse, R6, R188 ;  /* 0x0000000620bc723c */ /* 0x040fe200000418bc */
[----:B------:R-:W2:Y:S07]  /*6280*/  LDSM.16.M88.4 R4, [R217+0xc800] ;  /* 0x00c80000d904783b */ /* 0x000eae0000000200 */
[C---:B-----5:R-:W-:Y:S08]  /*6290*/  HMMA.16816.F32.BF16 R184, R32.reuse, R24, R184 ;  /* 0x0000001820b8723c */ /* 0x060ff000000418b8 */
[C---:B------:R-:W-:Y:S01]  /*62a0*/  HMMA.16816.F32.BF16 R180, R32.reuse, R26, R180 ;  /* 0x0000001a20b4723c */ /* 0x040fe200000418b4 */
[----:B------:R-:W3:Y:S07]  /*62b0*/  LDSM.16.M88.4 R24, [R217+0xd800] ;  /* 0x00d80000d918783b */ /* 0x000eee0000000200 */
[C---:B------:R-:W-:Y:S08]  /*62c0*/  HMMA.16816.F32.BF16 R176, R32.reuse, R168, R176 ;  /* 0x000000a820b0723c */ /* 0x040ff000000418b0 */
[----:B------:R-:W-:Y:S01]  /*62d0*/  HMMA.16816.F32.BF16 R172, R32, R170, R172 ;  /* 0x000000aa20ac723c */ /* 0x000fe200000418ac */
[----:B------:R-:W-:Y:S04]  /*62e0*/  LDSM.16.M88.4 R168, [R216+0x4000] ;  /* 0x00400000d8a8783b */ /* 0x000fe80000000200 */
[----:B------:R-:W-:Y:S03]  /*62f0*/  LDSM.16.M88.4 R32, [R222+UR18+0xe000] ;  /* 0x00e00012de20783b */ /* 0x000fe60008000200 */
        /* <DEDUP_REMOVED lines=9> */
[C---:B---3--:R-:W-:Y:S08]  /*6390*/  HMMA.16816.F32.BF16 R176, R8.reuse, R24, R176 ;  /* 0x0000001808b0723c */ /* 0x048ff000000418b0 */
[----:B------:R-:W-:Y:S01]  /*63a0*/  HMMA.16816.F32.BF16 R172, R8, R26, R172 ;  /* 0x0000001a08ac723c */ /* 0x000fe200000418ac */
[----:B------:R-:W3:Y:S04]  /*63b0*/  LDSM.16.M88.4 R8, [R209+0x6000] ;  /* 0x00600000d108783b */ /* 0x000ee80000000200 */
[----:B------:R-:W4:Y:S03]  /*63c0*/  LDSM.16.M88.4 R24, [R222+UR18+0xf000] ;  /* 0x00f00012de18783b */ /* 0x000f260008000200 */
[C---:B-1----:R-:W-:Y:S01]  /*63d0*/  HMMA.16816.F32.BF16 R192, R168.reuse, R20, R192 ;  /* 0x00000014a8c0723c */ /* 0x042fe200000418c0 */
[----:B------:R-:W-:Y:S07]  /*63e0*/  LDSM.16.M88.4 R208, [R208+0x6000] ;  /* 0x00600000d0d0783b */ /* 0x000fee0000000200 */
[C---:B------:R-:W-:Y:S01]  /*63f0*/  HMMA.16816.F32.BF16 R188, R168.reuse, R22, R188 ;  /* 0x00000016a8bc723c */ /* 0x040fe200000418bc */
[----:B------:R-:W1:Y:S07]  /*6400*/  LDSM.16.M88.4 R20, [R222+UR18+0xf800] ;  /* 0x00f80012de14783b */ /* 0x000e6e0008000200 */
[C---:B--2---:R-:W-:Y:S08]  /*6410*/  HMMA.16816.F32.BF16 R184, R168.reuse, R4, R184 ;  /* 0x00000004a8b8723c */ /* 0x044ff000000418b8 */
[C---:B------:R-:W-:Y:S01]  /*6420*/  HMMA.16816.F32.BF16 R180, R168.reuse, R6, R180 ;  /* 0x00000006a8b4723c */ /* 0x040fe200000418b4 */
[----:B------:R-:W2:Y:S07]  /*6430*/  LDSM.16.M88.4 R4, [R221+0xe000] ;  /* 0x00e00000dd04783b */ /* 0x000eae0000000200 */
[C---:B------:R-:W-:Y:S08]  /*6440*/  HMMA.16816.F32.BF16 R16, R168.reuse, R200, R16 ;  /* 0x000000c8a810723c */ /* 0x040ff00000041810 */
[C---:B------:R-:W-:Y:S01]  /*6450*/  HMMA.16816.F32.BF16 R12, R168.reuse, R202, R12 ;  /* 0x000000caa80c723c */ /* 0x040fe2000004180c */
[----:B------:R-:W5:Y:S07]  /*6460*/  LDSM.16.M88.4 R200, [R221+0xf000] ;  /* 0x00f00000ddc8783b */ /* 0x000f6e0000000200 */
[C---:B------:R-:W-:Y:S08]  /*6470*/  HMMA.16816.F32.BF16 R176, R168.reuse, R196, R176 ;  /* 0x000000c4a8b0723c */ /* 0x040ff000000418b0 */
[----:B------:R-:W-:Y:S01]  /*6480*/  HMMA.16816.F32.BF16 R172, R168, R198, R172 ;  /* 0x000000c6a8ac723c */ /* 0x000fe200000418ac */
[----:B------:R-:W5:Y:S04]  /*6490*/  LDSM.16.M88.4 R196, [R221+0xf800] ;  /* 0x00f80000ddc4783b */ /* 0x000f680000000200 */
        /* <DEDUP_REMOVED lines=12> */
[----:B------:R-:W-:Y:S04]  /*6560*/  LDSM.16.M88.4 R8, [R216+0x6000] ;  /* 0x00600000d808783b */ /* 0x000fe80000000200 */
[----:B------:R-:W-:Y:S03]  /*6570*/  LDSM.16.M88.4 R28, [R217+0xe800] ;  /* 0x00e80000d91c783b */ /* 0x000fe60000000200 */
[C---:B--2---:R-:W-:Y:S08]  /*6580*/  HMMA.16816.F32.BF16 R16, R208.reuse, R4, R16 ;  /* 0x00000004d010723c */ /* 0x044ff00000041810 */
[C---:B------:R-:W-:Y:S01]  /*6590*/  HMMA.16816.F32.BF16 R12, R208.reuse, R6, R12 ;  /* 0x00000006d00c723c */ /* 0x040fe2000004180c */
[----:B------:R-:W2:Y:S07]  /*65a0*/  LDSM.16.M88.4 R4, [R167+0xe000] ;  /* 0x00e00000a704783b */ /* 0x000eae0000000200 */
[C---:B-----5:R-:W-:Y:S08]  /*65b0*/  HMMA.16816.F32.BF16 R184, R208.reuse, R200, R184 ;  /* 0x000000c8d0b8723c */ /* 0x060ff000000418b8 */
[C---:B------:R-:W-:Y:S08]  /*65c0*/  HMMA.16816.F32.BF16 R176, R208.reuse, R196, R176 ;  /* 0x000000c4d0b0723c */ /* 0x040ff000000418b0 */
[----:B------:R-:W-:Y:S01]  /*65d0*/  HMMA.16816.F32.BF16 R196, R208, R198, R172 ;  /* 0x000000c6d0c4723c */ /* 0x000fe200000418ac */
[----:B------:R-:W5:Y:S07]  /*65e0*/  LDSM.16.M88.4 R172, [R167+0xe800] ;  /* 0x00e80000a7ac783b */ /* 0x000f6e0000000200 */
[----:B---3--:R-:W-:Y:S08]  /*65f0*/  HMMA.16816.F32.BF16 R16, R168, R32, R16 ;  /* 0x00000020a810723c */ /* 0x008ff00000041810 */
[----:B------:R-:W-:Y:S08]  /*6600*/  HMMA.16816.F32.BF16 R192, R208, R204, R192 ;  /* 0x000000ccd0c0723c */ /* 0x000ff000000418c0 */
[C---:B------:R-:W-:Y:S08]  /*6610*/  HMMA.16816.F32.BF16 R12, R168.reuse, R34, R12 ;  /* 0x00000022a80c723c */ /* 0x040ff0000004180c */
[----:B----4-:R-:W-:Y:S01]  /*6620*/  HMMA.16816.F32.BF16 R184, R168, R24, R184 ;  /* 0x00000018a8b8723c */ /* 0x010fe200000418b8 */
[----:B------:R-:W-:-:S02]  /*6630*/  IMAD.SHL.U32 R25, R165, 0x2, RZ ;  /* 0x00000002a5197824 */ /* 0x000fc400078e00ff */
[----:B------:R-:W-:-:S03]  /*6640*/  IMAD.U32 R24, RZ, RZ, UR17 ;  /* 0x00000011ff187e24 */ /* 0x000fc6000f8e00ff */
[----:B------:R-:W-:Y:S02]  /*6650*/  LOP3.LUT R25, R25, 0x6, RZ, 0xc0, !PT ;  /* 0x0000000619197812 */ /* 0x000fe400078ec0ff */
[----:B------:R-:W-:Y:S03]  /*6660*/  HMMA.16816.F32.BF16 R188, R208, R206, R188 ;  /* 0x000000ced0bc723c */ /* 0x000fe600000418bc */
[----:B------:R-:W-:-:S05]  /*6670*/  IMAD R24, R24, 0x40, R25 ;  /* 0x0000004018187824 */ /* 0x000fca00078e0219 */
[C---:B-1----:R-:W-:Y:S08]  /*6680*/  HMMA.16816.F32.BF16 R176, R168.reuse, R20, R176 ;  /* 0x00000014a8b0723c */ /* 0x042ff000000418b0 */
[----:B------:R-:W-:Y:S01]  /*6690*/  HMMA.16816.F32.BF16 R196, R168, R22, R196 ;  /* 0x00000016a8c4723c */ /* 0x000fe200000418c4 */
[----:B------:R-:W1:Y:S07]  /*66a0*/  LDSM.16.M88.4 R20, [R167+0xf000] ;  /* 0x00f00000a714783b */ /* 0x000e6e0000000200 */
[----:B--2---:R-:W-:Y:S01]  /*66b0*/  HMMA.16816.F32.BF16 R16, R8, R4, R16 ;  /* 0x000000040810723c */ /* 0x004fe20000041810 */
[----:B------:R-:W-:-:S02]  /*66c0*/  VIADD R4, R24, 0xffffff80 ;  /* 0xffffff8018047836 */ /* 0x000fc40000000000 */
[----:B------:R-:W-:-:S03]  /*66d0*/  VIADD R5, R24, 0xffffff81 ;  /* 0xffffff8118057836 */ /* 0x000fc60000000000 */
[CC--:B------:R-:W-:Y:S02]  /*66e0*/  ISETP.GE.AND P3, PT, R4.reuse, R215.reuse, PT ;  /* 0x000000d70400720c */ /* 0x0c0fe40003f66270 */
[----:B------:R-:W-:Y:S01]  /*66f0*/  HMMA.16816.F32.BF16 R180, R208, R202, R180 ;  /* 0x000000cad0b4723c */ /* 0x000fe200000418b4 */
[-C--:B------:R-:W-:Y:S02]  /*6700*/  ISETP.GE.AND P5, PT, R4, R214.reuse, PT ;  /* 0x000000d60400720c */ /* 0x080fe40003fa6270 */
[C---:B------:R-:W-:Y:S02]  /*6710*/  ISETP.GE.AND P2, PT, R5.reuse, R215, PT ;  /* 0x000000d70500720c */ /* 0x040fe40003f46270 */
[----:B------:R-:W-:-:S03]  /*6720*/  ISETP.GE.AND P4, PT, R5, R214, PT ;  /* 0x000000d60500720c */ /* 0x000fc60003f86270 */
[----:B------:R-:W-:Y:S03]  /*6730*/  HMMA.16816.F32.BF16 R192, R168, R28, R192 ;  /* 0x0000001ca8c0723c */ /* 0x000fe600000418c0 */
[----:B------:R-:W-:Y:S02]  /*6740*/  FSEL R25, R16, -INF , !P3 ;  /* 0xff80000010197808 */ /* 0x000fe40005800000 */
[----:B------:R-:W-:Y:S02]  /*6750*/  FSEL R18, R18, -INF , !P5 ;  /* 0xff80000012127808 */ /* 0x000fe40006800000 */
[----:B------:R-:W-:Y:S01]  /*6760*/  FSEL R17, R17, -INF , !P2 ;  /* 0xff80000011117808 */ /* 0x000fe20005000000 */
[----:B------:R-:W-:Y:S01]  /*6770*/  HMMA.16816.F32.BF16 R12, R8, R6, R12 ;  /* 0x00000006080c723c */ /* 0x000fe2000004180c */
[----:B------:R-:W2:Y:S01]  /*6780*/  LDSM.16.M88.4 R4, [R167+0xf800] ;  /* 0x00f80000a704783b */ /* 0x000ea20000000200 */
[----:B------:R-:W-:Y:S01]  /*6790*/  FSEL R16, R19, -INF , !P4 ;  /* 0xff80000013107808 */ /* 0x000fe20006000000 */
[----:B------:R-:W-:-:S05]  /*67a0*/  DEPBAR.LE SB0, 0x0 ;  /* 0x000080000000791a */ /* 0x000fca0000000000 */
[C---:B------:R-:W-:Y:S08]  /*67b0*/  HMMA.16816.F32.BF16 R188, R168.reuse, R30, R188 ;  /* 0x0000001ea8bc723c */ /* 0x040ff000000418bc */
[----:B------:R-:W-:Y:S01]  /*67c0*/  HMMA.16816.F32.BF16 R180, R168, R26, R180 ;  /* 0x0000001aa8b4723c */ /* 0x000fe200000418b4 */
[C---:B------:R-:W-:Y:S02]  /*67d0*/  VIADD R26, R24.reuse, 0xffffff88 ;  /* 0xffffff88181a7836 */ /* 0x040fe40000000000 */
[----:B------:R-:W-:-:S03]  /*67e0*/  VIADD R27, R24, 0xffffff89 ;  /* 0xffffff89181b7836 */ /* 0x000fc60000000000 */
[CC--:B------:R-:W-:Y:S02]  /*67f0*/  ISETP.GE.AND P1, PT, R26.reuse, R215.reuse, PT ;  /* 0x000000d71a00720c */ /* 0x0c0fe40003f26270 */
[C---:B-----5:R-:W-:Y:S01]  /*6800*/  HMMA.16816.F32.BF16 R192, R8.reuse, R172, R192 ;  /* 0x000000ac08c0723c */ /* 0x060fe200000418c0 */
[-C--:B------:R-:W-:Y:S01]  /*6810*/  ISETP.GE.AND P3, PT, R26, R214.reuse, PT ;  /* 0x000000d61a00720c */ /* 0x080fe20003f66270 */
[C---:B------:R-:W-:Y:S01]  /*6820*/  VIADD R26, R24.reuse, 0xffffff90 ;  /* 0xffffff90181a7836 */ /* 0x040fe20000000000 */
[C---:B------:R-:W-:Y:S02]  /*6830*/  ISETP.GE.AND P5, PT, R27.reuse, R215, PT ;  /* 0x000000d71b00720c */ /* 0x040fe40003fa6270 */
[----:B------:R-:W-:Y:S01]  /*6840*/  ISETP.GE.AND P2, PT, R27, R214, PT ;  /* 0x000000d61b00720c */ /* 0x000fe20003f46270 */
[----:B------:R-:W-:Y:S01]  /*6850*/  VIADD R27, R24, 0xffffff91 ;  /* 0xffffff91181b7836 */ /* 0x000fe20000000000 */
[----:B------:R-:W-:Y:S01]  /*6860*/  FSEL R19, R12, -INF , !P1 ;  /* 0xff8000000c137808 */ /* 0x000fe20004800000 */
[----:B------:R-:W-:Y:S01]  /*6870*/  HMMA.16816.F32.BF16 R188, R8, R174, R188 ;  /* 0x000000ae08bc723c */ /* 0x000fe200000418bc */
[----:B------:R-:W-:-:S02]  /*6880*/  FSEL R14, R14, -INF , !P3 ;  /* 0xff8000000e0e7808 */ /* 0x000fc40005800000 */
[----:B------:R-:W-:Y:S01]  /*6890*/  FSEL R12, R15, -INF , !P2 ;  /* 0xff8000000f0c7808 */ /* 0x000fe20005000000 */
[----:B------:R-:W-:Y:S01]  /*68a0*/  VIADD R15, R24, 0xffffff99 ;  /* 0xffffff99180f7836 */ /* 0x000fe20000000000 */
[CC--:B------:R-:W-:Y:S02]  /*68b0*/  ISETP.GE.AND P4, PT, R26.reuse, R215.reuse, PT ;  /* 0x000000d71a00720c */ /* 0x0c0fe40003f86270 */
[----:B------:R-:W-:Y:S01]  /*68c0*/  ISETP.GE.AND P1, PT, R26, R214, PT ;  /* 0x000000d61a00720c */ /* 0x000fe20003f26270 */
[----:B-1----:R-:W-:Y:S01]  /*68d0*/  HMMA.16816.F32.BF16 R184, R8, R20, R184 ;  /* 0x0000001408b8723c */ /* 0x002fe200000418b8 */
[----:B------:R-:W-:Y:S01]  /*68e0*/  ISETP.GE.AND P3, PT, R27, R215, PT ;  /* 0x000000d71b00720c */ /* 0x000fe20003f66270 */
[----:B------:R-:W-:Y:S01]  /*68f0*/  VIADD R26, R24, 0xffffff98 ;  /* 0xffffff98181a7836 */ /* 0x000fe20000000000 */
[----:B------:R-:W-:Y:S01]  /*6900*/  FSEL R216, R194, -INF , !P1 ;  /* 0xff800000c2d87808 */ /* 0x000fe20004800000 */
[----:B------:R-:W-:Y:S01]  /*6910*/  VIADD R20, R24, 0xffffffa1 ;  /* 0xffffffa118147836 */ /* 0x000fe20000000000 */
[----:B------:R-:W-:-:S02]  /*6920*/  FSEL R209, R193, -INF , !P3 ;  /* 0xff800000c1d17808 */ /* 0x000fc40005800000 */
[----:B------:R-:W-:Y:S01]  /*6930*/  FSEL R13, R13, -INF , !P5 ;  /* 0xff8000000d0d7808 */ /* 0x000fe20006800000 */
[C---:B------:R-:W-:Y:S01]  /*6940*/  HMMA.16816.F32.BF16 R180, R8.reuse, R22, R180 ;  /* 0x0000001608b4723c */ /* 0x040fe200000418b4 */
[----:B------:R-:W-:Y:S01]  /*6950*/  BAR.SYNC.DEFER_BLOCKING 0x0 ;  /* 0x0000000000007b1d */ /* 0x000fe20000010000 */
[CC--:B------:R-:W-:Y:S02]  /*6960*/  ISETP.GE.AND P1, PT, R15.reuse, R215.reuse, PT ;  /* 0x000000d70f00720c */ /* 0x0c0fe40003f26270 */
[-C--:B------:R-:W-:Y:S01]  /*6970*/  ISETP.GE.AND P3, PT, R15, R214.reuse, PT ;  /* 0x000000d60f00720c */ /* 0x080fe20003f66270 */
[----:B------:R-:W-:Y:S01]  /*6980*/  VIADD R15, R24, 0xffffffa0 ;  /* 0xffffffa0180f7836 */ /* 0x000fe20000000000 */
[-C--:B------:R-:W-:Y:S02]  /*6990*/  ISETP.GE.AND P5, PT, R27, R214.reuse, PT ;  /* 0x000000d61b00720c */ /* 0x080fe40003fa6270 */
[----:B------:R-:W-:Y:S01]  /*69a0*/  ISETP.GE.AND P2, PT, R26, R215, PT ;  /* 0x000000d71a00720c */ /* 0x000fe20003f46270 */
[----:B--2---:R-:W-:Y:S01]  /*69b0*/  HMMA.16816.F32.BF16 R176, R8, R4, R176 ;  /* 0x0000000408b0723c */ /* 0x004fe200000418b0 */
[----:B------:R-:W-:Y:S01]  /*69c0*/  FSEL R211, R192, -INF , !P4 ;  /* 0xff800000c0d37808 */ /* 0x000fe20006000000 */
[----:B------:R-:W-:Y:S01]  /*69d0*/  VIADD R5, R24, 0xffffffa9 ;  /* 0xffffffa918057836 */ /* 0x000fe20000000000 */
[----:B------:R-:W-:Y:S01]  /*69e0*/  ISETP.GE.AND P4, PT, R26, R214, PT ;  /* 0x000000d61a00720c */ /* 0x000fe20003f86270 */
[----:B------:R-:W-:Y:S01]  /*69f0*/  VIADD R4, R24, 0xffffffb0 ;  /* 0xffffffb018047836 */ /* 0x000fe20000000000 */
[----:B------:R-:W-:-:S02]  /*6a00*/  FSEL R222, R195, -INF , !P5 ;  /* 0xff800000c3de7808 */ /* 0x000fc40006800000 */
[----:B------:R-:W-:Y:S01]  /*6a10*/  FSEL R167, R188, -INF , !P2 ;  /* 0xff800000bca77808 */ /* 0x000fe20005000000 */
[----:B------:R-:W-:Y:S01]  /*6a20*/  HMMA.16816.F32.BF16 R196, R8, R6, R196 ;  /* 0x0000000608c4723c */ /* 0x000fe200000418c4 */
[C---:B------:R-:W-:Y:S02]  /*6a30*/  ISETP.GE.AND P5, PT, R15.reuse, R215, PT ;  /* 0x000000d70f00720c */ /* 0x040fe40003fa6270 */
[----:B------:R-:W-:Y:S01]  /*6a40*/  ISETP.GE.AND P2, PT, R15, R214, PT ;  /* 0x000000d60f00720c */ /* 0x000fe20003f46270 */
[----:B------:R-:W-:Y:S01]  /*6a50*/  VIADD R15, R24, 0xffffffa8 ;  /* 0xffffffa8180f7836 */ /* 0x000fe20000000000 */
[----:B------:R-:W-:Y:S02]  /*6a60*/  FMNMX3.FTZ R6, R164, R25, R17, !PT ;  /* 0x00000019a4067276 */ /* 0x000fe40007810011 */
[----:B------:R-:W-:Y:S02]  /*6a70*/  FSEL R210, R190, -INF , !P4 ;  /* 0xff800000bed27808 */ /* 0x000fe40006000000 */
[----:B------:R-:W-:-:S02]  /*6a80*/  ISETP.GE.AND P4, PT, R20, R215, PT ;  /* 0x000000d71400720c */ /* 0x000fc40003f86270 */
[----:B------:R-:W-:Y:S02]  /*6a90*/  FSEL R165, R189, -INF , !P1 ;  /* 0xff800000bda57808 */ /* 0x000fe40004800000 */
[----:B------:R-:W-:Y:S02]  /*6aa0*/  FSEL R194, R191, -INF , !P3 ;  /* 0xff800000bfc27808 */ /* 0x000fe40005800000 */
[----:B------:R-:W-:Y:S02]  /*6ab0*/  ISETP.GE.AND P1, PT, R20, R214, PT ;  /* 0x000000d61400720c */ /* 0x000fe40003f26270 */
[----:B------:R-:W-:Y:S02]  /*6ac0*/  ISETP.GE.AND P3, PT, R15, R215, PT ;  /* 0x000000d70f00720c */ /* 0x000fe40003f66270 */
[----:B------:R-:W-:Y:S02]  /*6ad0*/  FMNMX3.FTZ R6, R6, R19, R13, !PT ;  /* 0x0000001306067276 */ /* 0x000fe4000781000d */
[----:B------:R-:W-:-:S02]  /*6ae0*/  FSEL R168, R186, -INF , !P2 ;  /* 0xff800000baa87808 */ /* 0x000fc40005000000 */
[----:B------:R-:W-:Y:S02]  /*6af0*/  FSEL R169, R185, -INF , !P4 ;  /* 0xff800000b9a97808 */ /* 0x000fe40006000000 */
[C---:B------:R-:W-:Y:S02]  /*6b00*/  ISETP.GE.AND P2, PT, R5.reuse, R215, PT ;  /* 0x000000d70500720c */ /* 0x040fe40003f46270 */
[----:B------:R-:W-:Y:S01]  /*6b10*/  ISETP.GE.AND P4, PT, R5, R214, PT ;  /* 0x000000d60500720c */ /* 0x000fe20003f86270 */
[----:B------:R-:W-:Y:S01]  /*6b20*/  VIADD R5, R24, 0xffffffb1 ;  /* 0xffffffb118057836 */ /* 0x000fe20000000000 */
[----:B------:R-:W-:Y:S02]  /*6b30*/  FSEL R174, R187, -INF , !P1 ;  /* 0xff800000bbae7808 */ /* 0x000fe40004800000 */
[----:B------:R-:W-:Y:S02]  /*6b40*/  FSEL R175, R180, -INF , !P3 ;  /* 0xff800000b4af7808 */ /* 0x000fe40005800000 */
[----:B------:R-:W-:-:S02]  /*6b50*/  FMNMX3.FTZ R6, R6, R211, R209, !PT ;  /* 0x000000d306067276 */ /* 0x000fc400078100d1 */
[C---:B------:R-:W-:Y:S02]  /*6b60*/  ISETP.GE.AND P1, PT, R4.reuse, R215, PT ;  /* 0x000000d70400720c */ /* 0x040fe40003f26270 */
[----:B------:R-:W-:Y:S01]  /*6b70*/  ISETP.GE.AND P3, PT, R4, R214, PT ;  /* 0x000000d60400720c */ /* 0x000fe20003f66270 */
[----:B------:R-:W-:Y:S01]  /*6b80*/  VIADD R4, R24, 0xffffffb8 ;  /* 0xffffffb818047836 */ /* 0x000fe20000000000 */
[----:B------:R-:W-:Y:S01]  /*6b90*/  FSEL R173, R184, -INF , !P5 ;  /* 0xff800000b8ad7808 */ /* 0x000fe20006800000 */
[----:B------:R-:W-:Y:S01]  /*6ba0*/  VIADD R24, R24, 0xffffffb9 ;  /* 0xffffffb918187836 */ /* 0x000fe20000000000 */
[----:B------:R-:W-:Y:S02]  /*6bb0*/  FSEL R171, R181, -INF , !P2 ;  /* 0xff800000b5ab7808 */ /* 0x000fe40005000000 */
[----:B------:R-:W-:Y:S02]  /*6bc0*/  FMNMX3.FTZ R6, R6, R167, R165, !PT ;  /* 0x000000a706067276 */ /* 0x000fe400078100a5 */
[----:B------:R-:W-:-:S02]  /*6bd0*/  ISETP.GE.AND P2, PT, R5, R215, PT ;  /* 0x000000d70500720c */ /* 0x000fc40003f46270 */
[----:B------:R-:W-:Y:S02]  /*6be0*/  FSEL R193, R176, -INF , !P1 ;  /* 0xff800000b0c17808 */ /* 0x000fe40004800000 */
[----:B------:R-:W-:Y:S02]  /*6bf0*/  ISETP.GE.AND P1, PT, R4, R215, PT ;  /* 0x000000d70400720c */ /* 0x000fe40003f26270 */
[----:B------:R-:W-:Y:S02]  /*6c00*/  FMNMX3.FTZ R6, R6, R173, R169, !PT ;  /* 0x000000ad06067276 */ /* 0x000fe400078100a9 */
[----:B------:R-:W-:Y:S02]  /*6c10*/  FSEL R191, R177, -INF , !P2 ;  /* 0xff800000b1bf7808 */ /* 0x000fe40005000000 */
[----:B------:R-:W-:Y:S02]  /*6c20*/  ISETP.GE.AND P2, PT, R5, R214, PT ;  /* 0x000000d60500720c */ /* 0x000fe40003f46270 */
[----:B------:R-:W-:-:S02]  /*6c30*/  FSEL R189, R196, -INF , !P1 ;  /* 0xff800000c4bd7808 */ /* 0x000fc40004800000 */
[----:B------:R-:W-:Y:S02]  /*6c40*/  FMNMX3.FTZ R5, R3, R18, R16, !PT ;  /* 0x0000001203057276 */ /* 0x000fe40007810010 */
[----:B------:R-:W-:Y:S02]  /*6c50*/  ISETP.GE.AND P1, PT, R24, R215, PT ;  /* 0x000000d71800720c */ /* 0x000fe40003f26270 */
[----:B------:R-:W-:Y:S02]  /*6c60*/  FMNMX3.FTZ R6, R6, R175, R171, !PT ;  /* 0x000000af06067276 */ /* 0x000fe400078100ab */
[----:B------:R-:W-:Y:S02]  /*6c70*/  FMNMX3.FTZ R5, R5, R14, R12, !PT ;  /* 0x0000000e05057276 */ /* 0x000fe4000781000c */
[----:B------:R-:W-:Y:S02]  /*6c80*/  FSEL R187, R197, -INF , !P1 ;  /* 0xff800000c5bb7808 */ /* 0x000fe40004800000 */
[----:B------:R-:W-:-:S02]  /*6c90*/  FMNMX3.FTZ R6, R6, R193, R191, !PT ;  /* 0x000000c106067276 */ /* 0x000fc400078100bf */
[----:B------:R-:W-:Y:S02]  /*6ca0*/  FMNMX3.FTZ R9, R5, R216, R222, !PT ;  /* 0x000000d805097276 */ /* 0x000fe400078100de */
[----:B------:R-:W-:Y:S02]  /*6cb0*/  ISETP.GE.AND P5, PT, R15, R214, PT ;  /* 0x000000d60f00720c */ /* 0x000fe40003fa6270 */
[----:B------:R-:W-:Y:S01]  /*6cc0*/  FMNMX3.FTZ R5, R6, R189, R187, !PT ;  /* 0x000000bd06057276 */ /* 0x000fe200078100bb */
[----:B------:R-:W-:Y:S10]  /*6cd0*/  BRA.U !UP0, `(.L_x_23) ;  /* 0x0000000108b87547 */ /* 0x000ff4000b800000 */
[----:B------:R-:W-:-:S04]  /*6ce0*/  UIADD3 UR18, UPT, UPT, UR17, -0x3, URZ ;  /* 0xfffffffd11127890 */ /* 0x000fc8000fffe0ff */
[----:B------:R-:W-:-:S04]  /*6cf0*/  UIMAD.WIDE.U32 UR22, UR18, UR10, URZ ;  /* 0x0000000a121672a5 */ /* 0x000fc8000f8e00ff */
[----:B------:R-:W-:Y:S02]  /*6d00*/  UIMAD UR18, UR18, UR11, UR23 ;  /* 0x0000000b121272a4 */ /* 0x000fe4000f8e0217 */
[----:B------:R-:W-:Y:S01]  /*6d10*/  ULEA UR21, UP0, UR22, UR33, 0x6 ;  /* 0x0000002116157291 */ /* 0x000fe2000f8030ff */
[----:B------:R-:W-:Y:S02]  /*6d20*/  IMAD.U32 R10, RZ, RZ, UR22 ;  /* 0x00000016ff0a7e24 */ /* 0x000fe4000f8e00ff */
[----:B------:R-:W-:Y:S01]  /*6d30*/  IMAD.U32 R11, RZ, RZ, UR23 ;  /* 0x00000017ff0b7e24 */ /* 0x000fe2000f8e00ff */
[----:B------:R-:W-:Y:S01]  /*6d40*/  UIADD3 UR33, UP1, UPT, UR33, UR21, URZ ;  /* 0x0000001521217290 */ /* 0x000fe2000ff3e0ff */
[----:B------:R-:W-:Y:S01]  /*6d50*/  IMAD.U32 R6, RZ, RZ, UR18 ;  /* 0x00000012ff067e24 */ /* 0x000fe2000f8e00ff */
[----:B------:R-:W-:Y:S01]  /*6d60*/  ULEA.HI.X UR18, UR22, UR32, UR18, 0x6, UP0 ;  /* 0x0000002016127291 */ /* 0x000fe200080f3412 */
[CC--:B------:R-:W-:Y:S01]  /*6d70*/  LEA R20, P1, R10.reuse, R220.reuse, 0x7 ;  /* 0x000000dc0a147211 */ /* 0x0c0fe200078238ff */
[----:B------:R-:W-:Y:S01]  /*6d80*/  IMAD.U32 R11, RZ, RZ, UR21 ;  /* 0x00000015ff0b7e24 */ /* 0x000fe2000f8e00ff */
[----:B------:R-:W-:Y:S01]  /*6d90*/  ULEA UR21, UP0, UR10, UR21, 0x5 ;  /* 0x000000150a157291 */ /* 0x000fe2000f8028ff */
[----:B------:R-:W-:Y:S01]  /*6da0*/  IMAD.U32 R7, RZ, RZ, UR33 ;  /* 0x00000021ff077e24 */ /* 0x000fe2000f8e00ff */
[----:B------:R-:W-:Y:S01]  /*6db0*/  UIADD3.X UR32, UPT, UPT, UR32, UR18, URZ, UP1, !UPT ;  /* 0x0000001220207290 */ /* 0x000fe20008ffe4ff */
[----:B------:R-:W-:Y:S01]  /*6dc0*/  LEA.HI.X R21, R10, R219, R6, 0x7, P1 ;  /* 0x000000db0a157211 */ /* 0x000fe200008f3c06 */
[----:B------:R-:W-:Y:S01]  /*6dd0*/  ULEA.HI.X UR10, UR10, UR18, UR11, 0x5, UP0 ;  /* 0x000000120a0a7291 */ /* 0x000fe200080f2c0b */
[----:B------:R-:W-:-:S02]  /*6de0*/  LEA R10, P1, R11, R220, 0x1 ;  /* 0x000000dc0b0a7211 */ /* 0x000fc400078208ff */
[----:B------:R-:W-:Y:S01]  /*6df0*/  MOV R6, UR18 ;  /* 0x0000001200067c02 */ /* 0x000fe20008000f00 */
[----:B------:R-:W-:Y:S01]  /*6e00*/  IMAD.U32 R8, RZ, RZ, UR32 ;  /* 0x00000020ff087e24 */ /* 0x000fe2000f8e00ff */
[----:B------:R-:W-:Y:S01]  /*6e10*/  @!PT LDS RZ, [RZ] ;  /* 0x00000000fffff984 */ /* 0x000fe20000000800 */
[----:B------:R-:W-:Y:S01]  /*6e20*/  @!PT LDS RZ, [RZ] ;  /* 0x00000000fffff984 */ /* 0x000fe20000000800 */
[----:B------:R-:W-:Y:S01]  /*6e30*/  @!PT LDS RZ, [RZ] ;  /* 0x00000000fffff984 */ /* 0x000fe20000000800 */
[----:B------:R1:W-:Y:S02]  /*6e40*/  LDGSTS.E.BYPASS.LTC128B.128 [R166+0x8000], desc[UR14][R20.64] ;  /* 0x0800000014a67fae */ /* 0x0003e4000b981a0e */
[-C--:B------:R-:W-:Y:S02]  /*6e50*/  LEA.HI.X R11, R11, R219.reuse, R6, 0x1, P1 ;  /* 0x000000db0b0b7211 */ /* 0x080fe400008f0c06 */
[CC--:B------:R-:W-:Y:S01]  /*6e60*/  LEA R22, P1, R7.reuse, R220.reuse, 0x1 ;  /* 0x000000dc07167211 */ /* 0x0c0fe200078208ff */
[----:B------:R1:W-:Y:S01]  /*6e70*/  LDGSTS.E.BYPASS.LTC128B.128 [R166+0xa000], desc[UR14][R20.64+0x80] ;  /* 0x0a00008014a67fae */ /* 0x0003e2000b981a0e */
[----:B------:R-:W-:Y:S02]  /*6e80*/  MOV R6, UR21 ;  /* 0x0000001500067c02 */ /* 0x000fe40008000f00 */
        /* <DEDUP_REMOVED lines=19> */
.L_x_23:
[----:B------:R-:W-:Y:S01]  /*6fc0*/  FMNMX3.FTZ R7, R9, R210, R194, !PT ;  /* 0x000000d209077276 */ /* 0x000fe200078100c2 */
[----:B------:R-:W2:Y:S01]  /*6fd0*/  LDCU UR10, c[0x0][0x45c] ;  /* 0x00008b80ff0a77ac */ /* 0x000ea20008000800 */
[----:B------:R-:W-:Y:S02]  /*6fe0*/  FSEL R170, R182, -INF , !P5 ;  /* 0xff800000b6aa7808 */ /* 0x000fe40006800000 */
[----:B------:R-:W-:Y:S01]  /*6ff0*/  FSEL R172, R183, -INF , !P4 ;  /* 0xff800000b7ac7808 */ /* 0x000fe20006000000 */
[----:B------:R-:W-:Y:S01]  /*7000*/  UIADD3 UR18, UPT, UPT, UR17, -0x3, URZ ;  /* 0xfffffffd11127890 */ /* 0x000fe2000fffe0ff */
[----:B------:R-:W-:Y:S01]  /*7010*/  FMNMX3.FTZ R7, R7, R168, R174, !PT ;  /* 0x000000a807077276 */ /* 0x000fe200078100ae */
[----:B------:R-:W-:Y:S01]  /*7020*/  LDSM.16.MT88.4 R180, [R213+0x11000] ;  /* 0x01100000d5b4783b */ /* 0x000fe20000004200 */
[-C--:B------:R-:W-:Y:S02]  /*7030*/  ISETP.GE.AND P1, PT, R4, R214.reuse, PT ;  /* 0x000000d60400720c */ /* 0x080fe40003f26270 */
[----:B------:R-:W-:Y:S01]  /*7040*/  ISETP.GE.AND P4, PT, R24, R214, PT ;  /* 0x000000d61800720c */ /* 0x000fe20003f86270 */
[----:B------:R-:W3:Y:S01]  /*7050*/  SHFL.BFLY PT, R4, R5, 0x2, 0x1f ;  /* 0x0c401f0005047f89 */ /* 0x000ee200000e0000 */
[----:B------:R-:W-:-:S02]  /*7060*/  FSEL R190, R178, -INF , !P3 ;  /* 0xff800000b2be7808 */ /* 0x000fc40005800000 */
[----:B------:R-:W-:Y:S02]  /*7070*/  FSEL R188, R179, -INF , !P2 ;  /* 0xff800000b3bc7808 */ /* 0x000fe40005000000 */
[----:B------:R-:W-:Y:S01]  /*7080*/  FMNMX3.FTZ R7, R7, R170, R172, !PT ;  /* 0x000000aa07077276 */ /* 0x000fe200078100ac */
[----:B------:R-:W-:Y:S01]  /*7090*/  LDSM.16.MT88.4 R176, [R213+0x13000] ;  /* 0x01300000d5b0783b */ /* 0x000fe20000004200 */
[----:B------:R-:W-:Y:S02]  /*70a0*/  FSEL R186, R198, -INF , !P1 ;  /* 0xff800000c6ba7808 */ /* 0x000fe40004800000 */
[----:B------:R-:W-:Y:S02]  /*70b0*/  FSEL R184, R199, -INF , !P4 ;  /* 0xff800000c7b87808 */ /* 0x000fe40006000000 */
[----:B------:R-:W-:Y:S02]  /*70c0*/  FMNMX3.FTZ R7, R7, R190, R188, !PT ;  /* 0x000000be07077276 */ /* 0x000fe400078100bc */
[----:B------:R-:W-:-:S02]  /*70d0*/  MOV R207, 0x20 ;  /* 0x0000002000cf7802 */ /* 0x000fc40000000f00 */
[----:B------:R-:W-:Y:S02]  /*70e0*/  FMNMX3.FTZ R7, R7, R186, R184, !PT ;  /* 0x000000ba07077276 */ /* 0x000fe400078100b8 */
[----:B------:R-:W-:Y:S02]  /*70f0*/  SEL R207, R207, 0xffffffe0, !P0 ;  /* 0xffffffe0cfcf7807 */ /* 0x000fe40004000000 */
[----:B------:R-:W-:Y:S01]  /*7100*/  IADD3 R218, PT, PT, R213, 0x10040, RZ ;  /* 0x00010040d5da7810 */ /* 0x000fe20007ffe0ff */
[----:B------:R-:W4:Y:S01]  /*7110*/  SHFL.BFLY PT, R6, R7, 0x2, 0x1f ;  /* 0x0c401f0007067f89 */ /* 0x000f2200000e0000 */
[----:B------:R-:W-:Y:S02]  /*7120*/  IADD3 R221, PT, PT, R207, R213, RZ ;  /* 0x000000d5cfdd7210 */ /* 0x000fe40007ffe0ff */
[----:B---3--:R-:W-:-:S03]  /*7130*/  FMNMX.FTZ R5, R5, R4, !PT ;  /* 0x0000000405057209 */ /* 0x008fc60007810000 */
[----:B-1----:R-:W-:Y:S04]  /*7140*/  LDSM.16.MT88.4 R20, [R221+0x10000] ;  /* 0x01000000dd14783b */ /* 0x002fe80000004200 */
[----:B------:R-:W1:Y:S01]  /*7150*/  SHFL.BFLY PT, R204, R5, 0x1, 0x1f ;  /* 0x0c201f0005cc7f89 */ /* 0x000e6200000e0000 */
[----:B----4-:R-:W-:-:S05]  /*7160*/  FMNMX.FTZ R4, R7, R6, !PT ;  /* 0x0000000607047209 */ /* 0x010fca0007810000 */
[----:B------:R-:W3:Y:S01]  /*7170*/  SHFL.BFLY PT, R203, R4, 0x1, 0x1f ;  /* 0x0c201f0004cb7f89 */ /* 0x000ee200000e0000 */
[----:B-1----:R-:W-:-:S04]  /*7180*/  FMNMX.FTZ R204, R5, R204, !PT ;  /* 0x000000cc05cc7209 */ /* 0x002fc80007810000 */
[C---:B------:R-:W-:Y:S01]  /*7190*/  FSETP.NEU.FTZ.AND P2, PT, R204.reuse, -INF , PT ;  /* 0xff800000cc00780b */ /* 0x040fe20003f5d000 */
[----:B--2---:R-:W-:-:S03]  /*71a0*/  FMUL.FTZ R192, R204, UR10 ;  /* 0x0000000accc07c20 */ /* 0x004fc60008410000 */
[----:B------:R-:W-:Y:S02]  /*71b0*/  FSEL R5, R204, RZ, P2 ;  /* 0x000000ffcc057208 */ /* 0x000fe40001000000 */
[----:B------:R-:W-:-:S03]  /*71c0*/  FSEL R192, R192, RZ, P2 ;  /* 0x000000ffc0c07208 */ /* 0x000fc60001000000 */
[----:B------:R-:W-:Y:S02]  /*71d0*/  FADD.FTZ R206, R164, -R5 ;  /* 0x80000005a4ce7221 */ /* 0x000fe40000010000 */
[--C-:B------:R-:W-:Y:S01]  /*71e0*/  FFMA.FTZ R201, R17, UR10, -R192.reuse ;  /* 0x0000000a11c97c23 */ /* 0x100fe200080108c0 */
[--C-:B------:R-:W-:Y:S01]  /*71f0*/  FFMA.FTZ R200, R19, UR10, -R192.reuse ;  /* 0x0000000a13c87c23 */ /* 0x100fe200080108c0 */
[----:B------:R-:W-:Y:S01]  /*7200*/  FMUL.FTZ R206, R206, UR10 ;  /* 0x0000000acece7c20 */ /* 0x000fe20008410000 */
[--C-:B------:R-:W-:Y:S01]  /*7210*/  FFMA.FTZ R202, R25, UR10, -R192.reuse ;  /* 0x0000000a19ca7c23 */ /* 0x100fe200080108c0 */
[----:B---3--:R-:W-:Y:S01]  /*7220*/  FMNMX.FTZ R203, R4, R203, !PT ;  /* 0x000000cb04cb7209 */ /* 0x008fe20007810000 */
[--C-:B------:R-:W-:Y:S01]  /*7230*/  FFMA.FTZ R199, R13, UR10, -R192.reuse ;  /* 0x0000000a0dc77c23 */ /* 0x100fe200080108c0 */
[----:B------:R-:W-:Y:S01]  /*7240*/  MUFU.EX2 R201, R201 ;  /* 0x000000c900c97308 */ /* 0x000fe20000000800 */
[--C-:B------:R-:W-:Y:S01]  /*7250*/  FFMA.FTZ R217, R211, UR10, -R192.reuse ;  /* 0x0000000ad3d97c23 */ /* 0x100fe200080108c0 */
[C---:B------:R-:W-:Y:S01]  /*7260*/  FSETP.NEU.FTZ.AND P1, PT, R203.reuse, -INF , PT ;  /* 0xff800000cb00780b */ /* 0x040fe20003f3d000 */
[----:B------:R-:W-:Y:S01]  /*7270*/  FMUL.FTZ R185, R203, UR10 ;  /* 0x0000000acbb97c20 */ /* 0x000fe20008410000 */
[--C-:B------:R-:W-:Y:S01]  /*7280*/  FFMA.FTZ R214, R209, UR10, -R192.reuse ;  /* 0x0000000ad1d67c23 */ /* 0x100fe200080108c0 */
[--C-:B------:R-:W-:Y:S01]  /*7290*/  FFMA.FTZ R215, R167, UR10, -R192.reuse ;  /* 0x0000000aa7d77c23 */ /* 0x100fe200080108c0 */
[----:B------:R-:W-:Y:S01]  /*72a0*/  FSEL R4, R203, RZ, P1 ;  /* 0x000000ffcb047208 */ /* 0x000fe20000800000 */
[--C-:B------:R-:W-:Y:S01]  /*72b0*/  FFMA.FTZ R208, R165, UR10, -R192.reuse ;  /* 0x0000000aa5d07c23 */ /* 0x100fe200080108c0 */
[----:B------:R-:W-:Y:S01]  /*72c0*/  FSEL R185, R185, RZ, P1 ;  /* 0x000000ffb9b97208 */ /* 0x000fe20000800000 */
[----:B------:R-:W1:Y:S01]  /*72d0*/  MUFU.EX2 R206, R206 ;  /* 0x000000ce00ce7308 */ /* 0x000e620000000800 */
[----:B------:R-:W-:Y:S01]  /*72e0*/  FFMA.FTZ R227, R169, UR10, -R192 ;  /* 0x0000000aa9e37c23 */ /* 0x000fe200080108c0 */
[----:B------:R-:W-:Y:S01]  /*72f0*/  FADD.FTZ R3, R3, -R4 ;  /* 0x8000000403037221 */ /* 0x000fe20000010000 */
[--C-:B------:R-:W-:Y:S01]  /*7300*/  FFMA.FTZ R224, R175, UR10, -R192.reuse ;  /* 0x0000000aafe07c23 */ /* 0x100fe200080108c0 */
[--C-:B------:R-:W-:Y:S01]  /*7310*/  FFMA.FTZ R197, R16, UR10, -R185.reuse ;  /* 0x0000000a10c57c23 */ /* 0x100fe200080108b9 */
[----:B------:R-:W-:Y:S01]  /*7320*/  IADD3 R16, PT, PT, R213, 0x10000, RZ ;  /* 0x00010000d5107810 */ /* 0x000fe20007ffe0ff */
[----:B------:R-:W-:Y:S01]  /*7330*/  FMUL.FTZ R3, R3, UR10 ;  /* 0x0000000a03037c20 */ /* 0x000fe20008410000 */
[--C-:B------:R-:W-:Y:S01]  /*7340*/  FFMA.FTZ R198, R18, UR10, -R185.reuse ;  /* 0x0000000a12c67c23 */ /* 0x100fe200080108b9 */
[--C-:B------:R-:W-:Y:S01]  /*7350*/  FFMA.FTZ R196, R14, UR10, -R185.reuse ;  /* 0x0000000a0ec47c23 */ /* 0x100fe200080108b9 */
[----:B------:R-:W-:Y:S01]  /*7360*/  @P6 IADD3 R218, PT, PT, R16, -0x40, RZ ;  /* 0xffffffc010da6810 */ /* 0x000fe20007ffe0ff */
[--C-:B------:R-:W-:Y:S01]  /*7370*/  FFMA.FTZ R205, R12, UR10, -R185.reuse ;  /* 0x0000000a0ccd7c23 */ /* 0x100fe200080108b9 */
[----:B------:R-:W2:Y:S01]  /*7380*/  MUFU.EX2 R202, R202 ;  /* 0x000000ca00ca7308 */ /* 0x000ea20000000800 */
[----:B------:R-:W-:Y:S01]  /*7390*/  LDSM.16.MT88.4 R12, [R213+0x10000] ;  /* 0x01000000d50c783b */ /* 0x000fe20000004200 */
[----:B------:R-:W-:Y:S01]  /*73a0*/  IADD3 R207, PT, PT, R207, R218, RZ ;  /* 0x000000dacfcf7210 */ /* 0x000fe20007ffe0ff */
[--C-:B------:R-:W-:Y:S01]  /*73b0*/  FFMA.FTZ R216, R216, UR10, -R185.reuse ;  /* 0x0000000ad8d87c23 */ /* 0x100fe200080108b9 */
[--C-:B------:R-:W-:Y:S01]  /*73c0*/  FFMA.FTZ R211, R222, UR10, -R185.reuse ;  /* 0x0000000aded37c23 */ /* 0x100fe200080108b9 */
[----:B------:R-:W3:Y:S01]  /*73d0*/  LDSM.16.MT88.4 R28, [R218] ;  /* 0x00000000da1c783b */ /* 0x000ee20000004200 */
[-C--:B-1----:R-:W-:Y:S01]  /*73e0*/  FMUL.FTZ R16, R36, R206.reuse ;  /* 0x000000ce24107220 */ /* 0x082fe20000410000 */
[-C--:B------:R-:W-:Y:S01]  /*73f0*/  FMUL.FTZ R17, R37, R206.reuse ;  /* 0x000000ce25117220 */ /* 0x080fe20000410000 */
[----:B------:R-:W1:Y:S01]  /*7400*/  MUFU.EX2 R3, R3 ;  /* 0x0000000300037308 */ /* 0x000e620000000800 */
[-C--:B------:R-:W-:Y:S01]  /*7410*/  FMUL.FTZ R24, R44, R206.reuse ;  /* 0x000000ce2c187220 */ /* 0x080fe20000410000 */
[-C--:B------:R-:W-:Y:S01]  /*7420*/  FMUL.FTZ R25, R45, R206.reuse ;  /* 0x000000ce2d197220 */ /* 0x080fe20000410000 */
[-C--:B------:R-:W-:Y:S01]  /*7430*/  FMUL.FTZ R32, R52, R206.reuse ;  /* 0x000000ce34207220 */ /* 0x080fe20000410000 */
[-C--:B------:R-:W-:Y:S01]  /*7440*/  FMUL.FTZ R33, R53, R206.reuse ;  /* 0x000000ce35217220 */ /* 0x080fe20000410000 */
[-C--:B------:R-:W-:Y:S01]  /*7450*/  FMUL.FTZ R48, R48, R206.reuse ;  /* 0x000000ce30307220 */ /* 0x080fe20000410000 */
[-C--:B------:R-:W-:Y:S01]  /*7460*/  FMUL.FTZ R49, R49, R206.reuse ;  /* 0x000000ce31317220 */ /* 0x080fe20000410000 */
[----:B------:R-:W-:Y:S01]  /*7470*/  FMUL.FTZ R56, R56, R206 ;  /* 0x000000ce38387220 */ /* 0x000fe20000410000 */
[----:B------:R-:W-:Y:S01]  /*7480*/  MUFU.EX2 R200, R200 ;  /* 0x000000c800c87308 */ /* 0x000fe20000000800 */
[----:B--2---:R-:W-:Y:S01]  /*7490*/  F2FP.BF16.F32.PACK_AB R4, R201, R202 ;  /* 0x000000cac904723e */ /* 0x004fe200000010ff */
[-C--:B------:R-:W-:Y:S01]  /*74a0*/  FMUL.FTZ R57, R57, R206.reuse ;  /* 0x000000ce39397220 */ /* 0x080fe20000410000 */
[-C--:B------:R-:W-:Y:S01]  /*74b0*/  FMUL.FTZ R40, R40, R206.reuse ;  /* 0x000000ce28287220 */ /* 0x080fe20000410000 */
[-C--:B------:R-:W-:Y:S01]  /*74c0*/  FMUL.FTZ R41, R41, R206.reuse ;  /* 0x000000ce29297220 */ /* 0x080fe20000410000 */
[-C--:B------:R-:W-:Y:S01]  /*74d0*/  FMUL.FTZ R64, R64, R206.reuse ;  /* 0x000000ce40407220 */ /* 0x080fe20000410000 */
[-C--:B------:R-:W-:Y:S01]  /*74e0*/  FMUL.FTZ R65, R65, R206.reuse ;  /* 0x000000ce41417220 */ /* 0x080fe20000410000 */
[----:B------:R-:W-:Y:S01]  /*74f0*/  FMUL.FTZ R72, R72, R206 ;  /* 0x000000ce48487220 */ /* 0x000fe20000410000 */
[----:B------:R-:W2:Y:S01]  /*7500*/  MUFU.EX2 R199, R199 ;  /* 0x000000c700c77308 */ /* 0x000ea20000000800 */
[-C--:B-1----:R-:W-:Y:S01]  /*7510*/  FMUL.FTZ R18, R38, R3.reuse ;  /* 0x0000000326127220 */ /* 0x082fe20000410000 */
[-C--:B------:R-:W-:Y:S01]  /*7520*/  FMUL.FTZ R19, R39, R3.reuse ;  /* 0x0000000327137220 */ /* 0x080fe20000410000 */
[-C--:B------:R-:W-:Y:S01]  /*7530*/  FMUL.FTZ R26, R46, R3.reuse ;  /* 0x000000032e1a7220 */ /* 0x080fe20000410000 */
[----:B------:R-:W1:Y:S01]  /*7540*/  LDSM.16.MT88.4 R36, [R207] ;  /* 0x00000000cf24783b */ /* 0x000e620000004200 */
[-C--:B------:R-:W-:Y:S01]  /*7550*/  FMUL.FTZ R27, R47, R3.reuse ;  /* 0x000000032f1b7220 */ /* 0x080fe20000410000 */
[-C--:B------:R-:W-:Y:S01]  /*7560*/  FMUL.FTZ R34, R54, R3.reuse ;  /* 0x0000000336227220 */ /* 0x080fe20000410000 */
[-C--:B------:R-:W-:Y:S01]  /*7570*/  FMUL.FTZ R35, R55, R3.reuse ;  /* 0x0000000337237220 */ /* 0x080fe20000410000 */
[----:B------:R-:W-:Y:S01]  /*7580*/  MUFU.EX2 R198, R198 ;  /* 0x000000c600c67308 */ /* 0x000fe20000000800 */
[----:B------:R-:W-:Y:S01]  /*7590*/  LDSM.16.MT88.4 R44, [R213+0x12000] ;  /* 0x01200000d52c783b */ /* 0x000fe20000004200 */
[-C--:B------:R-:W-:Y:S01]  /*75a0*/  FMUL.FTZ R50, R50, R3.reuse ;  /* 0x0000000332327220 */ /* 0x080fe20000410000 */
[-C--:B------:R-:W-:Y:S01]  /*75b0*/  FMUL.FTZ R51, R51, R3.reuse ;  /* 0x0000000333337220 */ /* 0x080fe20000410000 */
[-C--:B------:R-:W-:Y:S01]  /*75c0*/  FMUL.FTZ R58, R58, R3.reuse ;  /* 0x000000033a3a7220 */ /* 0x080fe20000410000 */
[----:B------:R-:W4:Y:S01]  /*75d0*/  LDSM.16.MT88.4 R52, [R221+0x12000] ;  /* 0x01200000dd34783b */ /* 0x000f220000004200 */
[-C--:B------:R-:W-:Y:S01]  /*75e0*/  FMUL.FTZ R59, R59, R3.reuse ;  /* 0x000000033b3b7220 */ /* 0x080fe20000410000 */
[-C--:B------:R-:W-:Y:S01]  /*75f0*/  FMUL.FTZ R42, R42, R3.reuse ;  /* 0x000000032a2a7220 */ /* 0x080fe20000410000 */
[----:B------:R-:W5:Y:S01]  /*7600*/  MUFU.EX2 R197, R197 ;  /* 0x000000c500c57308 */ /* 0x000f620000000800 */
[----:B--2---:R-:W-:Y:S01]  /*7610*/  F2FP.BF16.F32.PACK_AB R6, R199, R200 ;  /* 0x000000c8c706723e */ /* 0x004fe200000010ff */
[-C--:B------:R-:W-:Y:S01]  /*7620*/  FMUL.FTZ R43, R43, R3.reuse ;  /* 0x000000032b2b7220 */ /* 0x080fe20000410000 */
[-C--:B------:R-:W-:Y:S01]  /*7630*/  FMUL.FTZ R66, R66, R3.reuse ;  /* 0x0000000342427220 */ /* 0x080fe20000410000 */
[-C--:B------:R-:W-:Y:S01]  /*7640*/  FMUL.FTZ R67, R67, R3.reuse ;  /* 0x0000000343437220 */ /* 0x080fe20000410000 */
[-C--:B------:R-:W-:Y:S01]  /*7650*/  FMUL.FTZ R73, R73, R206.reuse ;  /* 0x000000ce49497220 */ /* 0x080fe20000410000 */
[-C--:B------:R-:W-:Y:S01]  /*7660*/  FMUL.FTZ R74, R74, R3.reuse ;  /* 0x000000034a4a7220 */ /* 0x080fe20000410000 */
[-C--:B------:R-:W-:Y:S01]  /*7670*/  FMUL.FTZ R75, R75, R3.reuse ;  /* 0x000000034b4b7220 */ /* 0x080fe20000410000 */
[----:B------:R-:W-:Y:S01]  /*7680*/  MUFU.EX2 R196, R196 ;  /* 0x000000c400c47308 */ /* 0x000fe20000000800 */
[-C--:B------:R-:W-:Y:S01]  /*7690*/  FMUL.FTZ R88, R88, R206.reuse ;  /* 0x000000ce58587220 */ /* 0x080fe20000410000 */
[-C--:B------:R-:W-:Y:S01]  /*76a0*/  FMUL.FTZ R89, R89, R206.reuse ;  /* 0x000000ce59597220 */ /* 0x080fe20000410000 */
[-C--:B------:R-:W-:Y:S01]  /*76b0*/  FMUL.FTZ R90, R90, R3.reuse ;  /* 0x000000035a5a7220 */ /* 0x080fe20000410000 */
[-C--:B------:R-:W-:Y:S01]  /*76c0*/  FMUL.FTZ R91, R91, R3.reuse ;  /* 0x000000035b5b7220 */ /* 0x080fe20000410000 */
[-C--:B------:R-:W-:Y:S01]  /*76d0*/  FMUL.FTZ R96, R96, R206.reuse ;  /* 0x000000ce60607220 */ /* 0x080fe20000410000 */
[----:B------:R-:W-:Y:S01]  /*76e0*/  FMUL.FTZ R97, R97, R206 ;  /* 0x000000ce61617220 */ /* 0x000fe20000410000 */
[-C--:B------:R-:W-:Y:S01]  /*76f0*/  FMUL.FTZ R98, R98, R3.reuse ;  /* 0x0000000362627220 */ /* 0x080fe20000410000 */
[----:B------:R-:W2:Y:S01]  /*7700*/  MUFU.EX2 R205, R205 ;  /* 0x000000cd00cd7308 */ /* 0x000ea20000000800 */
[----:B-----5:R-:W-:Y:S01]  /*7710*/  F2FP.BF16.F32.PACK_AB R5, R197, R198 ;  /* 0x000000c6c505723e */ /* 0x020fe200000010ff */
[-C--:B------:R-:W-:Y:S01]  /*7720*/  FMUL.FTZ R99, R99, R3.reuse ;  /* 0x0000000363637220 */ /* 0x080fe20000410000 */
        /* <DEDUP_REMOVED lines=13> */
[----:B------:R-:W-:Y:S01]  /*7800*/  FMUL.FTZ R129, R129, R206 ;  /* 0x000000ce81817220 */ /* 0x000fe20000410000 */
[----:B--2---:R-:W-:Y:S01]  /*7810*/  F2FP.BF16.F32.PACK_AB R7, R205, R196 ;  /* 0x000000c4cd07723e */ /* 0x004fe200000010ff */
[-C--:B------:R-:W-:Y:S01]  /*7820*/  FMUL.FTZ R130, R130, R3.reuse ;  /* 0x0000000382827220 */ /* 0x080fe20000410000 */
[-C--:B------:R-:W-:Y:S01]  /*7830*/  FMUL.FTZ R131, R131, R3.reuse ;  /* 0x0000000383837220 */ /* 0x080fe20000410000 */
[-C--:B------:R-:W-:Y:S01]  /*7840*/  FMUL.FTZ R8, R160, R206.reuse ;  /* 0x000000cea0087220 */ /* 0x080fe20000410000 */
[-C--:B------:R-:W-:Y:S01]  /*7850*/  FMUL.FTZ R9, R161, R206.reuse ;  /* 0x000000cea1097220 */ /* 0x080fe20000410000 */
[-C--:B------:R-:W-:Y:S01]  /*7860*/  FMUL.FTZ R10, R162, R3.reuse ;  /* 0x00000003a20a7220 */ /* 0x080fe20000410000 */
[-C--:B------:R-:W-:Y:S01]  /*7870*/  FMUL.FTZ R11, R163, R3.reuse ;  /* 0x00000003a30b7220 */ /* 0x080fe20000410000 */
[C---:B---3--:R-:W-:Y:S01]  /*7880*/  HMMA.16816.F32.BF16 R24, R4.reuse, R28, R24 ;  /* 0x0000001c0418723c */ /* 0x048fe20000041818 */
[-C--:B------:R-:W-:Y:S01]  /*7890*/  FMUL.FTZ R136, R136, R206.reuse ;  /* 0x000000ce88887220 */ /* 0x080fe20000410000 */
[-C--:B------:R-:W-:Y:S01]  /*78a0*/  FMUL.FTZ R137, R137, R206.reuse ;  /* 0x000000ce89897220 */ /* 0x080fe20000410000 */
[-C--:B------:R-:W-:Y:S01]  /*78b0*/  FMUL.FTZ R138, R138, R3.reuse ;  /* 0x000000038a8a7220 */ /* 0x080fe20000410000 */
[-C--:B------:R-:W-:Y:S01]  /*78c0*/  FMUL.FTZ R139, R139, R3.reuse ;  /* 0x000000038b8b7220 */ /* 0x080fe20000410000 */
[-C--:B------:R-:W-:Y:S01]  /*78d0*/  FMUL.FTZ R156, R156, R206.reuse ;  /* 0x000000ce9c9c7220 */ /* 0x080fe20000410000 */
[-C--:B------:R-:W-:Y:S01]  /*78e0*/  FMUL.FTZ R157, R157, R206.reuse ;  /* 0x000000ce9d9d7220 */ /* 0x080fe20000410000 */
[-C--:B------:R-:W-:Y:S01]  /*78f0*/  FMUL.FTZ R158, R158, R3.reuse ;  /* 0x000000039e9e7220 */ /* 0x080fe20000410000 */
[C---:B------:R-:W-:Y:S01]  /*7900*/  HMMA.16816.F32.BF16 R28, R4.reuse, R30, R48 ;  /* 0x0000001e041c723c */ /* 0x040fe20000041830 */
[-C--:B------:R-:W-:Y:S01]  /*7910*/  FMUL.FTZ R48, R68, R206.reuse ;  /* 0x000000ce44307220 */ /* 0x080fe20000410000 */
[-C--:B------:R-:W-:Y:S01]  /*7920*/  FMUL.FTZ R49, R69, R206.reuse ;  /* 0x000000ce45317220 */ /* 0x080fe20000410000 */
[-C--:B------:R-:W-:Y:S01]  /*7930*/  FMUL.FTZ R50, R70, R3.reuse ;  /* 0x0000000346327220 */ /* 0x080fe20000410000 */
[-C--:B------:R-:W-:Y:S01]  /*7940*/  FMUL.FTZ R51, R71, R3.reuse ;  /* 0x0000000347337220 */ /* 0x080fe20000410000 */
[-C--:B------:R-:W-:Y:S01]  /*7950*/  FMUL.FTZ R159, R159, R3.reuse ;  /* 0x000000039f9f7220 */ /* 0x080fe20000410000 */
[----:B------:R-:W2:Y:S01]  /*7960*/  LDSM.16.MT88.4 R68, [R207+0x2000] ;  /* 0x00200000cf44783b */ /* 0x000ea20000004200 */
[--C-:B------:R-:W-:Y:S01]  /*7970*/  FFMA.FTZ R210, R210, UR10, -R185.reuse ;  /* 0x0000000ad2d27c23 */ /* 0x100fe200080108b9 */
[C---:B-1----:R-:W-:Y:S01]  /*7980*/  HMMA.16816.F32.BF16 R32, R4.reuse, R36, R32 ;  /* 0x000000240420723c */ /* 0x042fe20000041820 */
[--C-:B------:R-:W-:Y:S01]  /*7990*/  FFMA.FTZ R209, R194, UR10, -R185.reuse ;  /* 0x0000000ac2d17c23 */ /* 0x100fe200080108b9 */
[-C--:B------:R-:W-:Y:S01]  /*79a0*/  FMUL.FTZ R120, R120, R206.reuse ;  /* 0x000000ce78787220 */ /* 0x080fe20000410000 */
[-C--:B------:R-:W-:Y:S01]  /*79b0*/  FMUL.FTZ R121, R121, R206.reuse ;  /* 0x000000ce79797220 */ /* 0x080fe20000410000 */
[-C--:B------:R-:W-:Y:S01]  /*79c0*/  FMUL.FTZ R122, R122, R3.reuse ;  /* 0x000000037a7a7220 */ /* 0x080fe20000410000 */
[-C--:B------:R-:W-:Y:S01]  /*79d0*/  FMUL.FTZ R123, R123, R3.reuse ;  /* 0x000000037b7b7220 */ /* 0x080fe20000410000 */
[----:B------:R-:W-:Y:S01]  /*79e0*/  MUFU.EX2 R217, R217 ;  /* 0x000000d900d97308 */ /* 0x000fe20000000800 */
[-C--:B------:R-:W-:Y:S01]  /*79f0*/  FMUL.FTZ R152, R152, R206.reuse ;  /* 0x000000ce98987220 */ /* 0x080fe20000410000 */
[C---:B------:R-:W-:Y:S01]  /*7a00*/  HMMA.16816.F32.BF16 R36, R4.reuse, R38, R56 ;  /* 0x000000260424723c */ /* 0x040fe20000041838 */
[-C--:B------:R-:W-:Y:S01]  /*7a10*/  FMUL.FTZ R56, R76, R206.reuse ;  /* 0x000000ce4c387220 */ /* 0x080fe20000410000 */
[-C--:B------:R-:W-:Y:S01]  /*7a20*/  FMUL.FTZ R57, R77, R206.reuse ;  /* 0x000000ce4d397220 */ /* 0x080fe20000410000 */
[-C--:B------:R-:W-:Y:S01]  /*7a30*/  FMUL.FTZ R58, R78, R3.reuse ;  /* 0x000000034e3a7220 */ /* 0x080fe20000410000 */
[-C--:B------:R-:W-:Y:S01]  /*7a40*/  FMUL.FTZ R59, R79, R3.reuse ;  /* 0x000000034f3b7220 */ /* 0x080fe20000410000 */
[-C--:B------:R-:W-:Y:S01]  /*7a50*/  FMUL.FTZ R153, R153, R206.reuse ;  /* 0x000000ce99997220 */ /* 0x080fe20000410000 */
[----:B------:R-:W1:Y:S01]  /*7a60*/  LDSM.16.MT88.4 R76, [R213+0x14000] ;  /* 0x01400000d54c783b */ /* 0x000e620000004200 */
[----:B------:R-:W3:Y:S01]  /*7a70*/  MUFU.EX2 R214, R214 ;  /* 0x000000d600d67308 */ /* 0x000ee20000000800 */
[C---:B------:R-:W-:Y:S01]  /*7a80*/  HMMA.16816.F32.BF16 R16, R4.reuse, R20, R16 ;  /* 0x000000140410723c */ /* 0x040fe20000041810 */
[-C--:B------:R-:W-:Y:S01]  /*7a90*/  FMUL.FTZ R154, R154, R3.reuse ;  /* 0x000000039a9a7220 */ /* 0x080fe20000410000 */
[-C--:B------:R-:W-:Y:S01]  /*7aa0*/  FMUL.FTZ R155, R155, R3.reuse ;  /* 0x000000039b9b7220 */ /* 0x080fe20000410000 */
[-C--:B------:R-:W-:Y:S01]  /*7ab0*/  FMUL.FTZ R148, R148, R206.reuse ;  /* 0x000000ce94947220 */ /* 0x080fe20000410000 */
[-C--:B------:R-:W-:Y:S01]  /*7ac0*/  FMUL.FTZ R149, R149, R206.reuse ;  /* 0x000000ce95957220 */ /* 0x080fe20000410000 */
[-C--:B------:R-:W-:Y:S01]  /*7ad0*/  FMUL.FTZ R150, R150, R3.reuse ;  /* 0x0000000396967220 */ /* 0x080fe20000410000 */
[-C--:B------:R-:W-:Y:S01]  /*7ae0*/  FMUL.FTZ R151, R151, R3.reuse ;  /* 0x0000000397977220 */ /* 0x080fe20000410000 */
[----:B------:R-:W-:Y:S01]  /*7af0*/  MUFU.EX2 R215, R215 ;  /* 0x000000d700d77308 */ /* 0x000fe20000000800 */
[C---:B------:R-:W-:Y:S01]  /*7b00*/  HMMA.16816.F32.BF16 R20, R4.reuse, R22, R40 ;  /* 0x000000160414723c */ /* 0x040fe20000041828 */
[-C--:B------:R-:W-:Y:S01]  /*7b10*/  FMUL.FTZ R40, R60, R206.reuse ;  /* 0x000000ce3c287220 */ /* 0x080fe20000410000 */
[-C--:B------:R-:W-:Y:S01]  /*7b20*/  FMUL.FTZ R41, R61, R206.reuse ;  /* 0x000000ce3d297220 */ /* 0x080fe20000410000 */
[-C--:B------:R-:W-:Y:S01]  /*7b30*/  FMUL.FTZ R42, R62, R3.reuse ;  /* 0x000000033e2a7220 */ /* 0x080fe20000410000 */
[-C--:B------:R-:W-:Y:S01]  /*7b40*/  FMUL.FTZ R43, R63, R3.reuse ;  /* 0x000000033f2b7220 */ /* 0x080fe20000410000 */
[----:B------:R-:W-:Y:S01]  /*7b50*/  LDSM.16.MT88.4 R164, [R218+0x2800] ;  /* 0x00280000daa4783b */ /* 0x000fe20000004200 */
[--C-:B------:R-:W-:Y:S01]  /*7b60*/  FFMA.FTZ R222, R173, UR10, -R192.reuse ;  /* 0x0000000aadde7c23 */ /* 0x100fe200080108c0 */
[----:B------:R-:W-:Y:S01]  /*7b70*/  MUFU.EX2 R208, R208 ;  /* 0x000000d000d07308 */ /* 0x000fe20000000800 */
[C---:B----4-:R-:W-:Y:S01]  /*7b80*/  HMMA.16816.F32.BF16 R48, R4.reuse, R52, R48 ;  /* 0x000000340430723c */ /* 0x050fe20000041830 */
[----:B------:R-:W4:Y:S01]  /*7b90*/  LDSM.16.MT88.4 R60, [R218+0x2000] ;  /* 0x00200000da3c783b */ /* 0x000f220000004200 */
[--C-:B------:R-:W-:Y:S01]  /*7ba0*/  FFMA.FTZ R229, R171, UR10, -R192.reuse ;  /* 0x0000000aabe57c23 */ /* 0x100fe200080108c0 */
[--C-:B------:R-:W-:Y:S01]  /*7bb0*/  FFMA.FTZ R226, R168, UR10, -R185.reuse ;  /* 0x0000000aa8e27c23 */ /* 0x100fe200080108b9 */
[--C-:B------:R-:W-:Y:S01]  /*7bc0*/  FFMA.FTZ R231, R174, UR10, -R185.reuse ;  /* 0x0000000aaee77c23 */ /* 0x100fe200080108b9 */
[----:B------:R-:W-:Y:S01]  /*7bd0*/  LDSM.16.MT88.4 R160, [R207+0x2800] ;  /* 0x00280000cfa0783b */ /* 0x000fe20000004200 */
[--C-:B------:R-:W-:Y:S01]  /*7be0*/  FFMA.FTZ R228, R170, UR10, -R185.reuse ;  /* 0x0000000aaae47c23 */ /* 0x100fe200080108b9 */
[----:B------:R-:W-:Y:S01]  /*7bf0*/  MUFU.EX2 R216, R216 ;  /* 0x000000d800d87308 */ /* 0x000fe20000000800 */
[C---:B------:R-:W-:Y:S01]  /*7c00*/  HMMA.16816.F32.BF16 R40, R4.reuse, R44, R40 ;  /* 0x0000002c0428723c */ /* 0x040fe20000041828 */
[--C-:B------:R-:W-:Y:S01]  /*7c10*/  FFMA.FTZ R233, R172, UR10, -R185.reuse ;  /* 0x0000000aace97c23 */ /* 0x100fe200080108b9 */
[----:B------:R-:W-:Y:S01]  /*7c20*/  LDSM.16.MT88.4 R168, [R221+0x11000] ;  /* 0x01100000dda8783b */ /* 0x000fe20000004200 */
[--C-:B------:R-:W-:Y:S01]  /*7c30*/  FFMA.FTZ R235, R191, UR10, -R192.reuse ;  /* 0x0000000abfeb7c23 */ /* 0x100fe200080108c0 */
[--C-:B------:R-:W-:Y:S01]  /*7c40*/  FFMA.FTZ R232, R189, UR10, -R192.reuse ;  /* 0x0000000abde87c23 */ /* 0x100fe200080108c0 */
[--C-:B------:R-:W-:Y:S01]  /*7c50*/  FFMA.FTZ R234, R190, UR10, -R185.reuse ;  /* 0x0000000abeea7c23 */ /* 0x100fe200080108b9 */
[----:B------:R-:W-:Y:S01]  /*7c60*/  LDSM.16.MT88.4 R172, [R221+0x13000] ;  /* 0x01300000ddac783b */ /* 0x000fe20000004200 */
[----:B------:R-:W5:Y:S01]  /*7c70*/  MUFU.EX2 R211, R211 ;  /* 0x000000d300d37308 */ /* 0x000f620000000800 */
[C---:B------:R-:W-:Y:S01]  /*7c80*/  HMMA.16816.F32.BF16 R44, R4.reuse, R46, R64 ;  /* 0x0000002e042c723c */ /* 0x040fe20000041840 */
[-C--:B------:R-:W-:Y:S01]  /*7c90*/  FMUL.FTZ R64, R84, R206.reuse ;  /* 0x000000ce54407220 */ /* 0x080fe20000410000 */
[-C--:B------:R-:W-:Y:S01]  /*7ca0*/  FMUL.FTZ R65, R85, R206.reuse ;  /* 0x000000ce55417220 */ /* 0x080fe20000410000 */
[-C--:B------:R-:W-:Y:S01]  /*7cb0*/  FMUL.FTZ R66, R86, R3.reuse ;  /* 0x0000000356427220 */ /* 0x080fe20000410000 */
[-C--:B------:R-:W-:Y:S01]  /*7cc0*/  FMUL.FTZ R67, R87, R3.reuse ;  /* 0x0000000357437220 */ /* 0x080fe20000410000 */
[--C-:B------:R-:W-:Y:S01]  /*7cd0*/  FFMA.FTZ R239, R188, UR10, -R185.reuse ;  /* 0x0000000abcef7c23 */ /* 0x100fe200080108b9 */
[----:B------:R-:W-:Y:S01]  /*7ce0*/  LDSM.16.MT88.4 R84, [R221+0x14000] ;  /* 0x01400000dd54783b */ /* 0x000fe20000004200 */
[----:B------:R-:W-:Y:S01]  /*7cf0*/  MUFU.EX2 R210, R210 ;  /* 0x000000d200d27308 */ /* 0x000fe20000000800 */
[C---:B------:R-:W-:Y:S01]  /*7d00*/  HMMA.16816.F32.BF16 R52, R4.reuse, R54, R72 ;  /* 0x000000360434723c */ /* 0x040fe20000041848 */
[-C--:B------:R-:W-:Y:S01]  /*7d10*/  FMUL.FTZ R72, R92, R206.reuse ;  /* 0x000000ce5c487220 */ /* 0x080fe20000410000 */
[-C--:B------:R-:W-:Y:S01]  /*7d20*/  FMUL.FTZ R73, R93, R206.reuse ;  /* 0x000000ce5d497220 */ /* 0x080fe20000410000 */
[-C--:B------:R-:W-:Y:S01]  /*7d30*/  FMUL.FTZ R74, R94, R3.reuse ;  /* 0x000000035e4a7220 */ /* 0x080fe20000410000 */
[-C--:B------:R-:W-:Y:S01]  /*7d40*/  FMUL.FTZ R75, R95, R3.reuse ;  /* 0x000000035f4b7220 */ /* 0x080fe20000410000 */
[--C-:B------:R-:W-:Y:S01]  /*7d50*/  FFMA.FTZ R230, R193, UR10, -R192.reuse ;  /* 0x0000000ac1e67c23 */ /* 0x100fe200080108c0 */
[----:B------:R-:W3:Y:S01]  /*7d60*/  LDSM.16.MT88.4 R92, [R218+0x4000] ;  /* 0x00400000da5c783b */ /* 0x000ee20000004200 */
[----:B------:R-:W5:Y:S01]  /*7d70*/  MUFU.EX2 R209, R209 ;  /* 0x000000d100d17308 */ /* 0x000f620000000800 */
[C---:B--2---:R-:W-:Y:S01]  /*7d80*/  HMMA.16816.F32.BF16 R64, R4.reuse, R68, R64 ;  /* 0x000000440440723c */ /* 0x044fe20000041840 */
[----:B------:R-:W-:Y:S01]  /*7d90*/  FFMA.FTZ R237, R187, UR10, -R192 ;  /* 0x0000000abbed7c23 */ /* 0x000fe200080108c0 */
[----:B------:R-:W-:Y:S01]  /*7da0*/  LDSM.16.MT88.4 R188, [R221+0x17800] ;  /* 0x01780000ddbc783b */ /* 0x000fe20000004200 */
[--C-:B------:R-:W-:Y:S01]  /*7db0*/  FFMA.FTZ R236, R186, UR10, -R185.reuse ;  /* 0x0000000abaec7c23 */ /* 0x100fe200080108b9 */
[----:B------:R-:W-:Y:S01]  /*7dc0*/  FFMA.FTZ R241, R184, UR10, -R185 ;  /* 0x0000000ab8f17c23 */ /* 0x000fe200080108b9 */
[-C--:B------:R-:W-:Y:S01]  /*7dd0*/  FFMA.FTZ R202, R225, R206.reuse, R202 ;  /* 0x000000cee1ca7223 */ /* 0x080fe200000100ca */
[----:B------:R-:W-:Y:S01]  /*7de0*/  LDSM.16.MT88.4 R192, [R221+0x11800] ;  /* 0x01180000ddc0783b */ /* 0x000fe20000004200 */
[----:B------:R-:W-:Y:S01]  /*7df0*/  MUFU.EX2 R222, R222 ;  /* 0x000000de00de7308 */ /* 0x000fe20000000800 */
[C---:B------:R-:W-:Y:S01]  /*7e00*/  HMMA.16816.F32.BF16 R68, R4.reuse, R70, R88 ;  /* 0x000000460444723c */ /* 0x040fe20000041858 */
[-C--:B------:R-:W-:Y:S01]  /*7e10*/  FMUL.FTZ R88, R108, R206.reuse ;  /* 0x000000ce6c587220 */ /* 0x080fe20000410000 */
[----:B------:R-:W-:Y:S01]  /*7e20*/  FMUL.FTZ R89, R109, R206 ;  /* 0x000000ce6d597220 */ /* 0x000fe20000410000 */
[-C--:B------:R-:W-:Y:S01]  /*7e30*/  FMUL.FTZ R90, R110, R3.reuse ;  /* 0x000000036e5a7220 */ /* 0x080fe20000410000 */
[-C--:B------:R-:W-:Y:S01]  /*7e40*/  FMUL.FTZ R91, R111, R3.reuse ;  /* 0x000000036f5b7220 */ /* 0x080fe20000410000 */
[----:B------:R-:W-:Y:S01]  /*7e50*/  FFMA.FTZ R198, R223, R3, R198 ;  /* 0x00000003dfc67223 */ /* 0x000fe200000100c6 */
[----:B------:R-:W2:Y:S01]  /*7e60*/  LDSM.16.MT88.4 R108, [R213+0x16000] ;  /* 0x01600000d56c783b */ /* 0x000ea20000004200 */
[----:B------:R-:W5:Y:S01]  /*7e70*/  MUFU.EX2 R227, R227 ;  /* 0x000000e300e37308 */ /* 0x000f620000000800 */
[----:B-1----:R-:W-:Y:S01]  /*7e80*/  HMMA.16816.F32.BF16 R72, R4, R76, R72 ;  /* 0x0000004c0448723c */ /* 0x002fe20000041848 */
[----:B------:R-:W-:Y:S01]  /*7e90*/  FADD.FTZ R201, R201, R202 ;  /* 0x000000cac9c97221 */ /* 0x000fe20000010000 */
[----:B------:R-:W-:Y:S01]  /*7ea0*/  LDSM.16.MT88.4 R184, [R218+0x1800] ;  /* 0x00180000dab8783b */ /* 0x000fe20000004200 */
[----:B------:R-:W-:-:S02]  /*7eb0*/  FADD.FTZ R197, R197, R198 ;  /* 0x000000c6c5c57221 */ /* 0x000fc40000010000 */
[----:B------:R-:W-:Y:S02]  /*7ec0*/  FADD.FTZ R200, R200, R201 ;  /* 0x000000c9c8c87221 */ /* 0x000fe40000010000 */
[----:B------:R-:W-:Y:S01]  /*7ed0*/  MUFU.EX2 R224, R224 ;  /* 0x000000e000e07308 */ /* 0x000fe20000000800 */
[C---:B------:R-:W-:Y:S01]  /*7ee0*/  HMMA.16816.F32.BF16 R76, R4.reuse, R78, R96 ;  /* 0x0000004e044c723c */ /* 0x040fe20000041860 */
[-C--:B------:R-:W-:Y:S01]  /*7ef0*/  FMUL.FTZ R96, R116, R206.reuse ;  /* 0x000000ce74607220 */ /* 0x080fe20000410000 */
[----:B------:R-:W-:Y:S01]  /*7f00*/  FMUL.FTZ R97, R117, R206 ;  /* 0x000000ce75617220 */ /* 0x000fe20000410000 */
[-C--:B------:R-:W-:Y:S01]  /*7f10*/  FMUL.FTZ R98, R118, R3.reuse ;  /* 0x0000000376627220 */ /* 0x080fe20000410000 */
[----:B------:R-:W-:Y:S01]  /*7f20*/  FMUL.FTZ R99, R119, R3 ;  /* 0x0000000377637220 */ /* 0x000fe20000410000 */
[----:B------:R-:W-:Y:S01]  /*7f30*/  FADD.FTZ R196, R196, R197 ;  /* 0x000000c5c4c47221 */ /* 0x000fe20000010000 */
[----:B------:R-:W1:Y:S01]  /*7f40*/  LDSM.16.MT88.4 R116, [R221+0x16000] ;  /* 0x01600000dd74783b */ /* 0x000e620000004200 */
[----:B------:R-:W-:Y:S01]  /*7f50*/  MUFU.EX2 R229, R229 ;  /* 0x000000e500e57308 */ /* 0x000fe20000000800 */
[----:B----4-:R-:W-:Y:S01]  /*7f60*/  HMMA.16816.F32.BF16 R56, R4, R60, R56 ;  /* 0x0000003c0438723c */ /* 0x010fe20000041838 */
[----:B------:R-:W-:Y:S01]  /*7f70*/  FADD.FTZ R200, R199, R200 ;  /* 0x000000c8c7c87221 */ /* 0x000fe20000010000 */
[----:B------:R-:W-:-:S05]  /*7f80*/  FADD.FTZ R205, R205, R196 ;  /* 0x000000c4cdcd7221 */ /* 0x000fca0000010000 */
[----:B------:R-:W-:Y:S01]  /*7f90*/  MUFU.EX2 R226, R226 ;  /* 0x000000e200e27308 */ /* 0x000fe20000000800 */
[C---:B------:R-:W-:Y:S01]  /*7fa0*/  HMMA.16816.F32.BF16 R60, R4.reuse, R62, R80 ;  /* 0x0000003e043c723c */ /* 0x040fe20000041850 */
[-C--:B------:R-:W-:Y:S01]  /*7fb0*/  FMUL.FTZ R80, R100, R206.reuse ;  /* 0x000000ce64507220 */ /* 0x080fe20000410000 */
[-C--:B------:R-:W-:Y:S01]  /*7fc0*/  FMUL.FTZ R81, R101, R206.reuse ;  /* 0x000000ce65517220 */ /* 0x080fe20000410000 */
[-C--:B------:R-:W-:Y:S01]  /*7fd0*/  FMUL.FTZ R82, R102, R3.reuse ;  /* 0x0000000366527220 */ /* 0x080fe20000410000 */
[-C--:B------:R-:W-:Y:S02]  /*7fe0*/  FMUL.FTZ R83, R103, R3.reuse ;  /* 0x0000000367537220 */ /* 0x080fe40000410000 */
[----:B------:R-:W4:Y:S01]  /*7ff0*/  LDSM.16.MT88.4 R100, [R207+0x4000] ;  /* 0x00400000cf64783b */ /* 0x000f220000004200 */
[----:B------:R-:W5:Y:S01]  /*8000*/  MUFU.EX2 R231, R231 ;  /* 0x000000e700e77308 */ /* 0x000f620000000800 */
[C---:B---3--:R-:W-:Y:S07]  /*8010*/  HMMA.16816.F32.BF16 R88, R4.reuse, R92, R88 ;  /* 0x0000005c0458723c */ /* 0x048fee0000041858 */
[----:B------:R-:W-:Y:S01]  /*8020*/  MUFU.EX2 R228, R228 ;  /* 0x000000e400e47308 */ /* 0x000fe20000000800 */
[C---:B------:R-:W-:Y:S07]  /*8030*/  HMMA.16816.F32.BF16 R80, R4.reuse, R84, R80 ;  /* 0x000000540450723c */ /* 0x040fee0000041850 */
[----:B------:R-:W3:Y:S01]  /*8040*/  MUFU.EX2 R233, R233 ;  /* 0x000000e900e97308 */ /* 0x000ee20000000800 */
[----:B------:R-:W-:Y:S01]  /*8050*/  HMMA.16816.F32.BF16 R84, R4, R86, R104 ;  /* 0x000000560454723c */ /* 0x000fe20000041868 */
[-C--:B------:R-:W-:Y:S01]  /*8060*/  FMUL.FTZ R104, R124, R206.reuse ;  /* 0x000000ce7c687220 */ /* 0x080fe20000410000 */
[----:B------:R-:W-:Y:S01]  /*8070*/  FMUL.FTZ R105, R125, R206 ;  /* 0x000000ce7d697220 */ /* 0x000fe20000410000 */
[-C--:B------:R-:W-:Y:S01]  /*8080*/  FMUL.FTZ R106, R126, R3.reuse ;  /* 0x000000037e6a7220 */ /* 0x080fe20000410000 */
[----:B------:R-:W-:-:S02]  /*8090*/  FMUL.FTZ R107, R127, R3 ;  /* 0x000000037f6b7220 */ /* 0x000fc40000410000 */
[----:B------:R-:W-:Y:S01]  /*80a0*/  LDSM.16.MT88.4 R124, [R218+0x6000] ;  /* 0x00600000da7c783b */ /* 0x000fe20000004200 */
[----:B------:R-:W-:Y:S01]  /*80b0*/  MUFU.EX2 R230, R230 ;  /* 0x000000e600e67308 */ /* 0x000fe20000000800 */
[C---:B------:R-:W-:Y:S01]  /*80c0*/  HMMA.16816.F32.BF16 R92, R4.reuse, R94, R112 ;  /* 0x0000005e045c723c */ /* 0x040fe20000041870 */
[-C--:B------:R-:W-:Y:S01]  /*80d0*/  FMUL.FTZ R112, R132, R206.reuse ;  /* 0x000000ce84707220 */ /* 0x080fe20000410000 */
[-C--:B------:R-:W-:Y:S01]  /*80e0*/  FMUL.FTZ R113, R133, R206.reuse ;  /* 0x000000ce85717220 */ /* 0x080fe20000410000 */
[-C--:B------:R-:W-:Y:S01]  /*80f0*/  FMUL.FTZ R114, R134, R3.reuse ;  /* 0x0000000386727220 */ /* 0x080fe20000410000 */
[-C--:B------:R-:W-:Y:S02]  /*8100*/  FMUL.FTZ R115, R135, R3.reuse ;  /* 0x0000000387737220 */ /* 0x080fe40000410000 */
[----:B------:R-:W5:Y:S01]  /*8110*/  LDSM.16.MT88.4 R132, [R207+0x6000] ;  /* 0x00600000cf84783b */ /* 0x000f620000004200 */
[----:B------:R-:W3:Y:S01]  /*8120*/  MUFU.EX2 R235, R235 ;  /* 0x000000eb00eb7308 */ /* 0x000ee20000000800 */
[C---:B--2---:R-:W-:Y:S07]  /*8130*/  HMMA.16816.F32.BF16 R104, R4.reuse, R108, R104 ;  /* 0x0000006c0468723c */ /* 0x044fee0000041868 */
[----:B------:R-:W-:Y:S01]  /*8140*/  MUFU.EX2 R232, R232 ;  /* 0x000000e800e87308 */ /* 0x000fe20000000800 */
[----:B------:R-:W-:Y:S01]  /*8150*/  HMMA.16816.F32.BF16 R108, R4, R110, R128 ;  /* 0x0000006e046c723c */ /* 0x000fe20000041880 */
[-C--:B------:R-:W-:Y:S01]  /*8160*/  FMUL.FTZ R128, R144, R206.reuse ;  /* 0x000000ce90807220 */ /* 0x080fe20000410000 */
[----:B------:R-:W-:Y:S01]  /*8170*/  FMUL.FTZ R129, R145, R206 ;  /* 0x000000ce91817220 */ /* 0x000fe20000410000 */
[-C--:B------:R-:W-:Y:S01]  /*8180*/  FMUL.FTZ R130, R146, R3.reuse ;  /* 0x0000000392827220 */ /* 0x080fe20000410000 */
[----:B------:R-:W-:-:S02]  /*8190*/  FMUL.FTZ R131, R147, R3 ;  /* 0x0000000393837220 */ /* 0x000fc40000410000 */
[----:B------:R-:W-:Y:S01]  /*81a0*/  LDSM.16.MT88.4 R144, [R207+0x800] ;  /* 0x00080000cf90783b */ /* 0x000fe20000004200 */
[----:B------:R-:W-:Y:S01]  /*81b0*/  MUFU.EX2 R237, R237 ;  /* 0x000000ed00ed7308 */ /* 0x000fe20000000800 */
[C---:B-1----:R-:W-:Y:S07]  /*81c0*/  HMMA.16816.F32.BF16 R112, R4.reuse, R116, R112 ;  /* 0x000000740470723c */ /* 0x042fee0000041870 */
[----:B------:R-:W-:Y:S01]  /*81d0*/  MUFU.EX2 R234, R234 ;  /* 0x000000ea00ea7308 */ /* 0x000fe20000000800 */
[C---:B------:R-:W-:Y:S07]  /*81e0*/  HMMA.16816.F32.BF16 R8, R4.reuse, R12, R8 ;  /* 0x0000000c0408723c */ /* 0x040fee0000041808 */
[----:B------:R-:W1:Y:S01]  /*81f0*/  MUFU.EX2 R239, R239 ;  /* 0x000000ef00ef7308 */ /* 0x000e620000000800 */
[C---:B------:R-:W-:Y:S01]  /*8200*/  HMMA.16816.F32.BF16 R116, R4.reuse, R118, R136 ;  /* 0x000000760474723c */ /* 0x040fe20000041888 */
[----:B------:R-:W2:Y:S06]  /*8210*/  LDSM.16.MT88.4 R136, [R213+0x10800] ;  /* 0x01080000d588783b */ /* 0x000eac0000004200 */
[----:B------:R-:W-:Y:S01]  /*8220*/  MUFU.EX2 R236, R236 ;  /* 0x000000ec00ec7308 */ /* 0x000fe20000000800 */
[C---:B------:R-:W-:Y:S01]  /*8230*/  HMMA.16816.F32.BF16 R12, R4.reuse, R14, R156 ;  /* 0x0000000e040c723c */ /* 0x040fe2000004189c */
[----:B------:R-:W3:Y:S06]  /*8240*/  LDSM.16.MT88.4 R156, [R221+0x10800] ;  /* 0x01080000dd9c783b */ /* 0x000eec0000004200 */
[----:B------:R-:W1:Y:S01]  /*8250*/  MUFU.EX2 R241, R241 ;  /* 0x000000f100f17308 */ /* 0x000e620000000800 */
[C---:B----4-:R-:W-:Y:S08]  /*8260*/  HMMA.16816.F32.BF16 R96, R4.reuse, R100, R96 ;  /* 0x000000640460723c */ /* 0x050ff00000041860 */
[C---:B------:R-:W-:Y:S01]  /*8270*/  HMMA.16816.F32.BF16 R100, R4.reuse, R102, R120 ;  /* 0x000000660464723c */ /* 0x040fe20000041878 */
[-C--:B------:R-:W-:Y:S01]  /*8280*/  FMUL.FTZ R120, R140, R206.reuse ;  /* 0x000000ce8c787220 */ /* 0x080fe20000410000 */
[----:B------:R-:W-:Y:S01]  /*8290*/  FMUL.FTZ R121, R141, R206 ;  /* 0x000000ce8d797220 */ /* 0x000fe20000410000 */
[-C--:B------:R-:W-:Y:S01]  /*82a0*/  FMUL.FTZ R122, R142, R3.reuse ;  /* 0x000000038e7a7220 */ /* 0x080fe20000410000 */
[----:B------:R-:W-:Y:S01]  /*82b0*/  FMUL.FTZ R123, R143, R3 ;  /* 0x000000038f7b7220 */ /* 0x000fe20000410000 */
[----:B------:R-:W-:Y:S01]  /*82c0*/  MOV R3, R203 ;  /* 0x000000cb00037202 */ /* 0x000fe20000000f00 */
[----:B------:R-:W-:Y:S02]  /*82d0*/  LDSM.16.MT88.4 R140, [R213+0x12800] ;  /* 0x01280000d58c783b */ /* 0x000fe40000004200 */
[----:B-----5:R-:W-:Y:S01]  /*82e0*/  HMMA.16816.F32.BF16 R128, R4, R132, R128 ;  /* 0x000000840480723c */ /* 0x020fe20000041880 */
[----:B------:R-:W-:Y:S01]  /*82f0*/  F2FP.BF16.F32.PACK_AB R132, R214, R217 ;  /* 0x000000d9d684723e */ /* 0x000fe200000010ff */
[----:B------:R-:W-:Y:S01]  /*8300*/  FADD.FTZ R217, R217, R200 ;  /* 0x000000c8d9d97221 */ /* 0x000fe20000010000 */
[----:B------:R-:W-:Y:S01]  /*8310*/  F2FP.BF16.F32.PACK_AB R133, R211, R216 ;  /* 0x000000d8d385723e */ /* 0x000fe200000010ff */
[----:B------:R-:W-:-:S02]  /*8320*/  FADD.FTZ R216, R216, R205 ;  /* 0x000000cdd8d87221 */ /* 0x000fc40000010000 */
[----:B------:R-:W-:Y:S02]  /*8330*/  FADD.FTZ R214, R214, R217 ;  /* 0x000000d9d6d67221 */ /* 0x000fe40000010000 */
[----:B------:R-:W-:Y:S01]  /*8340*/  HMMA.16816.F32.BF16 R120, R4, R124, R120 ;  /* 0x0000007c0478723c */ /* 0x000fe20000041878 */
[----:B------:R-:W-:-:S07]  /*8350*/  FADD.FTZ R211, R211, R216 ;  /* 0x000000d8d3d37221 */ /* 0x000fce0000010000 */
[C---:B------:R-:W-:Y:S01]  /*8360*/  HMMA.16816.F32.BF16 R124, R4.reuse, R126, R152 ;  /* 0x0000007e047c723c */ /* 0x040fe20000041898 */
[----:B------:R-:W4:Y:S07]  /*8370*/  LDSM.16.MT88.4 R152, [R218+0x800] ;  /* 0x00080000da98783b */ /* 0x000f2e0000004200 */
[----:B------:R-:W-:Y:S01]  /*8380*/  HMMA.16816.F32.BF16 R4, R4, R134, R148 ;  /* 0x000000860404723c */ /* 0x000fe20000041894 */
[----:B------:R-:W-:Y:S01]  /*8390*/  F2FP.BF16.F32.PACK_AB R134, R208, R215 ;  /* 0x000000d7d086723e */ /* 0x000fe200000010ff */
[----:B------:R-:W-:Y:S01]  /*83a0*/  LDSM.16.MT88.4 R148, [R213+0x14800] ;  /* 0x01480000d594783b */ /* 0x000fe20000004200 */
[----:B------:R-:W-:Y:S01]  /*83b0*/  F2FP.BF16.F32.PACK_AB R135, R209, R210 ;  /* 0x000000d2d187723e */ /* 0x000fe200000010ff */
[----:B------:R-:W-:Y:S01]  /*83c0*/  FADD.FTZ R215, R215, R214 ;  /* 0x000000d6d7d77221 */ /* 0x000fe20000010000 */
[----:B------:R-:W-:-:S03]  /*83d0*/  FADD.FTZ R210, R210, R211 ;  /* 0x000000d3d2d27221 */ /* 0x000fc60000010000 */
[----:B------:R-:W-:Y:S01]  /*83e0*/  FADD.FTZ R215, R208, R215 ;  /* 0x000000d7d0d77221 */ /* 0x000fe20000010000 */
[----:B------:R-:W-:Y:S01]  /*83f0*/  FADD.FTZ R209, R209, R210 ;  /* 0x000000d2d1d17221 */ /* 0x000fe20000010000 */
[C---:B--2---:R-:W-:Y:S08]  /*8400*/  HMMA.16816.F32.BF16 R8, R132.reuse, R136, R8 ;  /* 0x000000888408723c */ /* 0x044ff00000041808 */
[C---:B------:R-:W-:Y:S01]  /*8410*/  HMMA.16816.F32.BF16 R12, R132.reuse, R138, R12 ;  /* 0x0000008a840c723c */ /* 0x040fe2000004180c */
[----:B------:R-:W2:Y:S07]  /*8420*/  LDSM.16.MT88.4 R136, [R221+0x12800] ;  /* 0x01280000dd88783b */ /* 0x000eae0000004200 */
[C---:B------:R-:W-:Y:S08]  /*8430*/  HMMA.16816.F32.BF16 R32, R132.reuse, R144, R32 ;  /* 0x000000908420723c */ /* 0x040ff00000041820 */
[C---:B------:R-:W-:Y:S01]  /*8440*/  HMMA.16816.F32.BF16 R36, R132.reuse, R146, R36 ;  /* 0x000000928424723c */ /* 0x040fe20000041824 */
[----:B------:R-:W5:Y:S07]  /*8450*/  LDSM.16.MT88.4 R144, [R221+0x14800] ;  /* 0x01480000dd90783b */ /* 0x000f6e0000004200 */
[C---:B---3--:R-:W-:Y:S08]  /*8460*/  HMMA.16816.F32.BF16 R16, R132.reuse, R156, R16 ;  /* 0x0000009c8410723c */ /* 0x048ff00000041810 */
[C---:B------:R-:W-:Y:S01]  /*8470*/  HMMA.16816.F32.BF16 R20, R132.reuse, R158, R20 ;  /* 0x0000009e8414723c */ /* 0x040fe20000041814 */
[----:B------:R-:W3:Y:S07]  /*8480*/  LDSM.16.MT88.4 R156, [R218+0x4800] ;  /* 0x00480000da9c783b */ /* 0x000eee0000004200 */
[C---:B----4-:R-:W-:Y:S08]  /*8490*/  HMMA.16816.F32.BF16 R24, R132.reuse, R152, R24 ;  /* 0x000000988418723c */ /* 0x050ff00000041818 */
[C---:B------:R-:W-:Y:S01]  /*84a0*/  HMMA.16816.F32.BF16 R28, R132.reuse, R154, R28 ;  /* 0x0000009a841c723c */ /* 0x040fe2000004181c */
[----:B------:R-:W4:Y:S07]  /*84b0*/  LDSM.16.MT88.4 R152, [R207+0x4800] ;  /* 0x00480000cf98783b */ /* 0x000f2e0000004200 */
[C---:B------:R-:W-:Y:S08]  /*84c0*/  HMMA.16816.F32.BF16 R40, R132.reuse, R140, R40 ;  /* 0x0000008c8428723c */ /* 0x040ff00000041828 */
[C---:B------:R-:W-:Y:S08]  /*84d0*/  HMMA.16816.F32.BF16 R44, R132.reuse, R142, R44 ;  /* 0x0000008e842c723c */ /* 0x040ff0000004182c */
[C---:B--2---:R-:W-:Y:S08]  /*84e0*/  HMMA.16816.F32.BF16 R48, R132.reuse, R136, R48 ;  /* 0x000000888430723c */ /* 0x044ff00000041830 */
[C---:B------:R-:W-:Y:S08]  /*84f0*/  HMMA.16816.F32.BF16 R72, R132.reuse, R148, R72 ;  /* 0x000000948448723c */ /* 0x040ff00000041848 */
[C---:B------:R-:W-:Y:S08]  /*8500*/  HMMA.16816.F32.BF16 R76, R132.reuse, R150, R76 ;  /* 0x00000096844c723c */ /* 0x040ff0000004184c */
[C---:B-----5:R-:W-:Y:S08]  /*8510*/  HMMA.16816.F32.BF16 R80, R132.reuse, R144, R80 ;  /* 0x000000908450723c */ /* 0x060ff00000041850 */
[C---:B------:R-:W-:Y:S01]  /*8520*/  HMMA.16816.F32.BF16 R136, R132.reuse, R138, R52 ;  /* 0x0000008a8488723c */ /* 0x040fe20000041834 */
[----:B------:R-:W2:Y:S07]  /*8530*/  LDSM.16.MT88.4 R52, [R213+0x16800] ;  /* 0x01680000d534783b */ /* 0x000eae0000004200 */
[C---:B------:R-:W-:Y:S01]  /*8540*/  HMMA.16816.F32.BF16 R140, R132.reuse, R164, R56 ;  /* 0x000000a4848c723c */ /* 0x040fe20000041838 */
[----:B------:R-:W5:Y:S07]  /*8550*/  LDSM.16.MT88.4 R56, [R221+0x16800] ;  /* 0x01680000dd38783b */ /* 0x000f6e0000004200 */
[C---:B------:R-:W-:Y:S01]  /*8560*/  HMMA.16816.F32.BF16 R144, R132.reuse, R146, R84 ;  /* 0x000000928490723c */ /* 0x040fe20000041854 */
[----:B------:R-:W1:Y:S07]  /*8570*/  LDSM.16.MT88.4 R84, [R218+0x6800] ;  /* 0x00680000da54783b */ /* 0x000e6e0000004200 */
[C---:B---3--:R-:W-:Y:S01]  /*8580*/  HMMA.16816.F32.BF16 R148, R132.reuse, R156, R88 ;  /* 0x0000009c8494723c */ /* 0x048fe20000041858 */
[----:B------:R-:W3:Y:S07]  /*8590*/  LDSM.16.MT88.4 R88, [R207+0x6800] ;  /* 0x00680000cf58783b */ /* 0x000eee0000004200 */
[C---:B------:R-:W-:Y:S08]  /*85a0*/  HMMA.16816.F32.BF16 R60, R132.reuse, R166, R60 ;  /* 0x000000a6843c723c */ /* 0x040ff0000004183c */
[C---:B------:R-:W-:Y:S08]  /*85b0*/  HMMA.16816.F32.BF16 R92, R132.reuse, R158, R92 ;  /* 0x0000009e845c723c */ /* 0x040ff0000004185c */
[C---:B----4-:R-:W-:Y:S08]  /*85c0*/  HMMA.16816.F32.BF16 R96, R132.reuse, R152, R96 ;  /* 0x000000988460723c */ /* 0x050ff00000041860 */
[C---:B------:R-:W-:Y:S08]  /*85d0*/  HMMA.16816.F32.BF16 R100, R132.reuse, R154, R100 ;  /* 0x0000009a8464723c */ /* 0x040ff00000041864 */
[C---:B------:R-:W-:Y:S08]  /*85e0*/  HMMA.16816.F32.BF16 R64, R132.reuse, R160, R64 ;  /* 0x000000a08440723c */ /* 0x040ff00000041840 */
[C---:B------:R-:W-:Y:S08]  /*85f0*/  HMMA.16816.F32.BF16 R68, R132.reuse, R162, R68 ;  /* 0x000000a28444723c */ /* 0x040ff00000041844 */
[C---:B--2---:R-:W-:Y:S08]  /*8600*/  HMMA.16816.F32.BF16 R104, R132.reuse, R52, R104 ;  /* 0x000000348468723c */ /* 0x044ff00000041868 */
[C---:B------:R-:W-:Y:S01]  /*8610*/  HMMA.16816.F32.BF16 R108, R132.reuse, R54, R108 ;  /* 0x00000036846c723c */ /* 0x040fe2000004186c */
[----:B------:R-:W-:Y:S07]  /*8620*/  LDSM.16.MT88.4 R52, [R218+0x1000] ;  /* 0x00100000da34783b */ /* 0x000fee0000004200 */
[C---:B-----5:R-:W-:Y:S08]  /*8630*/  HMMA.16816.F32.BF16 R112, R132.reuse, R56, R112 ;  /* 0x000000388470723c */ /* 0x060ff00000041870 */
[C---:B------:R-:W-:Y:S01]  /*8640*/  HMMA.16816.F32.BF16 R152, R132.reuse, R58, R116 ;  /* 0x0000003a8498723c */ /* 0x040fe20000041874 */
[----:B------:R-:W-:Y:S04]  /*8650*/  LDSM.16.MT88.4 R56, [R207+0x1000] ;  /* 0x00100000cf38783b */ /* 0x000fe80000004200 */
[----:B------:R-:W-:Y:S03]  /*8660*/  LDSM.16.MT88.4 R116, [R213+0x15000] ;  /* 0x01500000d574783b */ /* 0x000fe60000004200 */
[C---:B-1----:R-:W-:Y:S01]  /*8670*/  HMMA.16816.F32.BF16 R156, R132.reuse, R84, R120 ;  /* 0x00000054849c723c */ /* 0x042fe20000041878 */
[----:B------:R-:W-:Y:S07]  /*8680*/  LDSM.16.MT88.4 R120, [R221+0x15000] ;  /* 0x01500000dd78783b */ /* 0x000fee0000004200 */
[C---:B------:R-:W-:Y:S01]  /*8690*/  HMMA.16816.F32.BF16 R124, R132.reuse, R86, R124 ;  /* 0x00000056847c723c */ /* 0x040fe2000004187c */
[----:B------:R-:W1:Y:S07]  /*86a0*/  LDSM.16.MT88.4 R84, [R218+0x3000] ;  /* 0x00300000da54783b */ /* 0x000e6e0000004200 */
[C---:B---3--:R-:W-:Y:S08]  /*86b0*/  HMMA.16816.F32.BF16 R164, R132.reuse, R88, R128 ;  /* 0x0000005884a4723c */ /* 0x048ff00000041880 */
[----:B------:R-:W-:Y:S01]  /*86c0*/  HMMA.16816.F32.BF16 R4, R132, R90, R4 ;  /* 0x0000005a8404723c */ /* 0x000fe20000041804 */
[----:B------:R-:W-:Y:S01]  /*86d0*/  F2FP.BF16.F32.PACK_AB R132, R227, R222 ;  /* 0x000000dee384723e */ /* 0x000fe200000010ff */
[----:B------:R-:W2:Y:S01]  /*86e0*/  LDSM.16.MT88.4 R88, [R207+0x3000] ;  /* 0x00300000cf58783b */ /* 0x000ea20000004200 */
[----:B------:R-:W-:Y:S01]  /*86f0*/  F2FP.BF16.F32.PACK_AB R133, R231, R226 ;  /* 0x000000e2e785723e */ /* 0x000fe200000010ff */
[----:B------:R-:W-:Y:S01]  /*8700*/  FADD.FTZ R222, R222, R215 ;  /* 0x000000d7dede7221 */ /* 0x000fe20000010000 */
[----:B------:R-:W-:Y:S01]  /*8710*/  F2FP.BF16.F32.PACK_AB R134, R229, R224 ;  /* 0x000000e0e586723e */ /* 0x000fe200000010ff */
[----:B------:R-:W-:Y:S01]  /*8720*/  FADD.FTZ R226, R226, R209 ;  /* 0x000000d1e2e27221 */ /* 0x000fe20000010000 */
[----:B------:R-:W-:Y:S01]  /*8730*/  F2FP.BF16.F32.PACK_AB R135, R233, R228 ;  /* 0x000000e4e987723e */ /* 0x000fe200000010ff */
[----:B------:R-:W-:-:S02]  /*8740*/  FADD.FTZ R227, R227, R222 ;  /* 0x000000dee3e37221 */ /* 0x000fc40000010000 */
[----:B------:R-:W-:Y:S02]  /*8750*/  FADD.FTZ R231, R231, R226 ;  /* 0x000000e2e7e77221 */ /* 0x000fe40000010000 */
[----:B------:R-:W-:Y:S02]  /*8760*/  FADD.FTZ R224, R224, R227 ;  /* 0x000000e3e0e07221 */ /* 0x000fe40000010000 */
[----:B------:R-:W-:Y:S01]  /*8770*/  HMMA.16816.F32.BF16 R128, R132, R182, R12 ;  /* 0x000000b68480723c */ /* 0x000fe2000004180c */
[----:B------:R-:W3:Y:S01]  /*8780*/  LDSM.16.MT88.4 R12, [R218+0x5000] ;  /* 0x00500000da0c783b */ /* 0x000ee20000004200 */
[----:B------:R-:W-:Y:S01]  /*8790*/  FADD.FTZ R228, R228, R231 ;  /* 0x000000e7e4e47221 */ /* 0x000fe20000010000 */
[----:B------:R-:W-:-:S03]  /*87a0*/  FADD.FTZ R229, R229, R224 ;  /* 0x000000e0e5e57221 */ /* 0x000fc60000010000 */
[----:B------:R-:W-:Y:S02]  /*87b0*/  FADD.FTZ R233, R233, R228 ;  /* 0x000000e4e9e97221 */ /* 0x000fe40000010000 */
[C---:B------:R-:W-:Y:S01]  /*87c0*/  HMMA.16816.F32.BF16 R160, R132.reuse, R180, R8 ;  /* 0x000000b484a0723c */ /* 0x040fe20000041808 */
[----:B------:R-:W-:Y:S07]  /*87d0*/  LDSM.16.MT88.4 R180, [R218+0x3800] ;  /* 0x00380000dab4783b */ /* 0x000fee0000004200 */
[C---:B-1----:R-:W-:Y:S08]  /*87e0*/  HMMA.16816.F32.BF16 R140, R132.reuse, R84, R140 ;  /* 0x00000054848c723c */ /* 0x042ff0000004188c */
[C---:B------:R-:W-:Y:S01]  /*87f0*/  HMMA.16816.F32.BF16 R8, R132.reuse, R86, R60 ;  /* 0x000000568408723c */ /* 0x040fe2000004183c */
[----:B------:R-:W-:Y:S07]  /*8800*/  LDSM.16.MT88.4 R60, [R213+0x11800] ;  /* 0x01180000d53c783b */ /* 0x000fee0000004200 */
[C---:B------:R-:W-:Y:S08]  /*8810*/  HMMA.16816.F32.BF16 R24, R132.reuse, R52, R24 ;  /* 0x000000348418723c */ /* 0x040ff00000041818 */
[C---:B------:R-:W-:Y:S08]  /*8820*/  HMMA.16816.F32.BF16 R28, R132.reuse, R54, R28 ;  /* 0x00000036841c723c */ /* 0x040ff0000004181c */
[C---:B--2---:R-:W-:Y:S01]  /*8830*/  HMMA.16816.F32.BF16 R84, R132.reuse, R88, R64 ;  /* 0x000000588454723c */ /* 0x044fe20000041840 */
[----:B------:R-:W-:Y:S07]  /*8840*/  LDSM.16.MT88.4 R64, [R221+0x17000] ;  /* 0x01700000dd40783b */ /* 0x000fee0000004200 */
[C---:B------:R-:W-:Y:S08]  /*8850*/  HMMA.16816.F32.BF16 R52, R132.reuse, R56, R32 ;  /* 0x000000388434723c */ /* 0x040ff00000041820 */
[C---:B------:R-:W-:Y:S01]  /*8860*/  HMMA.16816.F32.BF16 R88, R132.reuse, R90, R68 ;  /* 0x0000005a8458723c */ /* 0x040fe20000041844 */
[----:B------:R-:W1:Y:S07]  /*8870*/  LDSM.16.MT88.4 R68, [R213+0x17000] ;  /* 0x01700000d544783b */ /* 0x000e6e0000004200 */
[C---:B------:R-:W-:Y:S08]  /*8880*/  HMMA.16816.F32.BF16 R16, R132.reuse, R168, R16 ;  /* 0x000000a88410723c */ /* 0x040ff00000041810 */
[C---:B------:R-:W-:Y:S01]  /*8890*/  HMMA.16816.F32.BF16 R20, R132.reuse, R170, R20 ;  /* 0x000000aa8414723c */ /* 0x040fe20000041814 */
[----:B------:R-:W2:Y:S07]  /*88a0*/  LDSM.16.MT88.4 R168, [R207+0x5000] ;  /* 0x00500000cfa8783b */ /* 0x000eae0000004200 */
[C---:B---3--:R-:W-:Y:S01]  /*88b0*/  HMMA.16816.F32.BF16 R32, R132.reuse, R12, R148 ;  /* 0x0000000c8420723c */ /* 0x048fe20000041894 */
[----:B------:R-:W3:Y:S07]  /*88c0*/  LDSM.16.MT88.4 R148, [R207+0x7000] ;  /* 0x00700000cf94783b */ /* 0x000eee0000004200 */
[C---:B------:R-:W-:Y:S01]  /*88d0*/  HMMA.16816.F32.BF16 R12, R132.reuse, R14, R92 ;  /* 0x0000000e840c723c */ /* 0x040fe2000004185c */
[----:B------:R-:W4:Y:S07]  /*88e0*/  LDSM.16.MT88.4 R92, [R218+0x7000] ;  /* 0x00700000da5c783b */ /* 0x000f2e0000004200 */
[C---:B------:R-:W-:Y:S08]  /*88f0*/  HMMA.16816.F32.BF16 R56, R132.reuse, R58, R36 ;  /* 0x0000003a8438723c */ /* 0x040ff00000041824 */
[C---:B------:R-:W-:Y:S08]  /*8900*/  HMMA.16816.F32.BF16 R36, R132.reuse, R178, R44 ;  /* 0x000000b28424723c */ /* 0x040ff0000004182c */
[C---:B------:R-:W-:Y:S08]  /*8910*/  HMMA.16816.F32.BF16 R72, R132.reuse, R116, R72 ;  /* 0x000000748448723c */ /* 0x040ff00000041848 */
[C---:B------:R-:W-:Y:S08]  /*8920*/  HMMA.16816.F32.BF16 R76, R132.reuse, R118, R76 ;  /* 0x00000076844c723c */ /* 0x040ff0000004184c */
[C---:B------:R-:W-:Y:S08]  /*8930*/  HMMA.16816.F32.BF16 R44, R132.reuse, R122, R144 ;  /* 0x0000007a842c723c */ /* 0x040ff00000041890 */
[C---:B-1----:R-:W-:Y:S08]  /*8940*/  HMMA.16816.F32.BF16 R104, R132.reuse, R68, R104 ;  /* 0x000000448468723c */ /* 0x042ff00000041868 */
[C---:B------:R-:W-:Y:S08]  /*8950*/  HMMA.16816.F32.BF16 R80, R132.reuse, R120, R80 ;  /* 0x000000788450723c */ /* 0x040ff00000041850 */
[C---:B--2---:R-:W-:Y:S01]  /*8960*/  HMMA.16816.F32.BF16 R116, R132.reuse, R168, R96 ;  /* 0x000000a88474723c */ /* 0x044fe20000041860 */
[----:B------:R-:W1:Y:S07]  /*8970*/  LDSM.16.MT88.4 R96, [R213+0x15800] ;  /* 0x01580000d560783b */ /* 0x000e6e0000004200 */
[C---:B------:R-:W-:Y:S08]  /*8980*/  HMMA.16816.F32.BF16 R68, R132.reuse, R70, R108 ;  /* 0x000000468444723c */ /* 0x040ff0000004186c */
[C---:B---3--:R-:W-:Y:S01]  /*8990*/  HMMA.16816.F32.BF16 R144, R132.reuse, R148, R164 ;  /* 0x000000948490723c */ /* 0x048fe200000418a4 */
[----:B------:R-:W2:Y:S07]  /*89a0*/  LDSM.16.MT88.4 R164, [R213+0x17800] ;  /* 0x01780000d5a4783b */ /* 0x000eae0000004200 */
        /* <DEDUP_REMOVED lines=8> */
[C---:B------:R-:W-:Y:S01]  /*8a30*/  HMMA.16816.F32.BF16 R112, R132.reuse, R64, R112 ;  /* 0x000000408470723c */ /* 0x040fe20000041870 */
[----:B------:R-:W5:Y:S07]  /*8a40*/  LDSM.16.MT88.4 R64, [R213+0x13800] ;  /* 0x01380000d540783b */ /* 0x000f6e0000004200 */
[C---:B----4-:R-:W-:Y:S08]  /*8a50*/  HMMA.16816.F32.BF16 R168, R132.reuse, R92, R156 ;  /* 0x0000005c84a8723c */ /* 0x050ff0000004189c */
[C---:B------:R-:W-:Y:S08]  /*8a60*/  HMMA.16816.F32.BF16 R152, R132.reuse, R94, R124 ;  /* 0x0000005e8498723c */ /* 0x040ff0000004187c */
[----:B------:R-:W-:Y:S01]  /*8a70*/  HMMA.16816.F32.BF16 R148, R132, R150, R4 ;  /* 0x000000968494723c */ /* 0x000fe20000041804 */
[----:B------:R-:W4:Y:S01]  /*8a80*/  LDSM.16.MT88.4 R132, [R221+0x15800] ;  /* 0x01580000dd84783b */ /* 0x000f220000004200 */
[----:B------:R-:W-:Y:S01]  /*8a90*/  F2FP.BF16.F32.PACK_AB R4, R235, R230 ;  /* 0x000000e6eb04723e */ /* 0x000fe200000010ff */
[----:B------:R-:W-:Y:S01]  /*8aa0*/  FADD.FTZ R230, R230, R229 ;  /* 0x000000e5e6e67221 */ /* 0x000fe20000010000 */
        /* <DEDUP_REMOVED lines=9> */
[----:B------:R-:W-:Y:S01]  /*8b40*/  FADD.FTZ R225, R237, R232 ;  /* 0x000000e8ede17221 */ /* 0x000fe20000010000 */
[----:B------:R-:W-:-:S06]  /*8b50*/  FADD.FTZ R223, R241, R236 ;  /* 0x000000ecf1df7221 */ /* 0x000fcc0000010000 */
[C---:B-1----:R-:W-:Y:S08]  /*8b60*/  HMMA.16816.F32.BF16 R92, R4.reuse, R96, R72 ;  /* 0x00000060045c723c */ /* 0x042ff00000041848 */
[C---:B--2---:R-:W-:Y:S08]  /*8b70*/  HMMA.16816.F32.BF16 R128, R4.reuse, R166, R68 ;  /* 0x000000a60480723c */ /* 0x044ff00000041844 */
[C---:B------:R-:W-:Y:S08]  /*8b80*/  HMMA.16816.F32.BF16 R160, R4.reuse, R60, R160 ;  /* 0x0000003c04a0723c */ /* 0x040ff000000418a0 */
[C---:B------:R-:W-:Y:S01]  /*8b90*/  HMMA.16816.F32.BF16 R124, R4.reuse, R164, R104 ;  /* 0x000000a4047c723c */ /* 0x040fe20000041868 */
[----:B------:R-:W1:Y:S07]  /*8ba0*/  LDSM.16.MT88.4 R164, [R207+0x1800] ;  /* 0x00180000cfa4783b */ /* 0x000e6e0000004200 */
[C---:B---3--:R-:W-:Y:S08]  /*8bb0*/  HMMA.16816.F32.BF16 R68, R4.reuse, R100, R48 ;  /* 0x000000640444723c */ /* 0x048ff00000041830 */
[C---:B------:R-:W-:Y:S08]  /*8bc0*/  HMMA.16816.F32.BF16 R72, R4.reuse, R102, R136 ;  /* 0x000000660448723c */ /* 0x040ff00000041888 */
[C---:B-----5:R-:W-:Y:S08]  /*8bd0*/  HMMA.16816.F32.BF16 R60, R4.reuse, R64, R40 ;  /* 0x00000040043c723c */ /* 0x060ff00000041828 */
[C---:B----4-:R-:W-:Y:S08]  /*8be0*/  HMMA.16816.F32.BF16 R100, R4.reuse, R132, R80 ;  /* 0x000000840464723c */ /* 0x050ff00000041850 */
[C---:B------:R-:W-:Y:S08]  /*8bf0*/  HMMA.16816.F32.BF16 R104, R4.reuse, R134, R44 ;  /* 0x000000860468723c */ /* 0x040ff0000004182c */
[C---:B------:R-:W-:Y:S08]  /*8c00*/  HMMA.16816.F32.BF16 R64, R4.reuse, R66, R36 ;  /* 0x000000420440723c */ /* 0x040ff00000041824 */
[C---:B------:R-:W-:Y:S08]  /*8c10*/  HMMA.16816.F32.BF16 R132, R4.reuse, R188, R112 ;  /* 0x000000bc0484723c */ /* 0x040ff00000041870 */
[C---:B------:R-:W-:Y:S01]  /*8c20*/  HMMA.16816.F32.BF16 R36, R4.reuse, R192, R16 ;  /* 0x000000c00424723c */ /* 0x040fe20000041810 */
[----:B------:R-:W2:Y:S07]  /*8c30*/  LDSM.16.MT88.4 R16, [R207+0x3800] ;  /* 0x00380000cf10783b */ /* 0x000eae0000004200 */
[C---:B------:R-:W-:Y:S01]  /*8c40*/  HMMA.16816.F32.BF16 R80, R4.reuse, R182, R8 ;  /* 0x000000b60450723c */ /* 0x040fe20000041808 */
        /* <DEDUP_REMOVED lines=12> */
[C---:B-1----:R-:W-:Y:S08]  /*8d10*/  HMMA.16816.F32.BF16 R56, R4.reuse, R166, R56 ;  /* 0x000000a60438723c */ /* 0x042ff00000041838 */
[C---:B--2---:R-:W-:Y:S08]  /*8d20*/  HMMA.16816.F32.BF16 R84, R4.reuse, R16, R84 ;  /* 0x000000100454723c */ /* 0x044ff00000041854 */
[C---:B------:R-:W-:Y:S08]  /*8d30*/  HMMA.16816.F32.BF16 R88, R4.reuse, R18, R88 ;  /* 0x000000120458723c */ /* 0x040ff00000041858 */
[C---:B---3--:R-:W-:Y:S08]  /*8d40*/  HMMA.16816.F32.BF16 R116, R4.reuse, R8, R116 ;  /* 0x000000080474723c */ /* 0x048ff00000041874 */
[C---:B------:R-:W-:Y:S08]  /*8d50*/  HMMA.16816.F32.BF16 R120, R4.reuse, R10, R120 ;  /* 0x0000000a0478723c */ /* 0x040ff00000041878 */
[C---:B----4-:R-:W-:Y:S08]  /*8d60*/  HMMA.16816.F32.BF16 R144, R4.reuse, R12, R144 ;  /* 0x0000000c0490723c */ /* 0x050ff00000041890 */
[C---:B------:R-:W-:Y:S08]  /*8d70*/  HMMA.16816.F32.BF16 R148, R4.reuse, R14, R148 ;  /* 0x0000000e0494723c */ /* 0x040ff00000041894 */
[----:B------:R-:W-:Y:S01]  /*8d80*/  HMMA.16816.F32.BF16 R52, R4, R164, R52 ;  /* 0x000000a40434723c */ /* 0x000fe20000041834 */
[----:B------:R-:W-:-:S15]  /*8d90*/  MOV R164, R204 ;  /* 0x000000cc00a47202 */ /* 0x000fde0000000f00 */
[----:B------:R-:W-:-:S04]  /*8da0*/  NOP ;  /* 0x0000000000007918 */ /* 0x000fc80000000000 */
.L_x_22:
[----:B------:R-:W-:-:S09]  /*8db0*/  UISETP.GE.AND UP0, UPT, UR18, URZ, UPT ;  /* 0x000000ff1200728c */ /* 0x000fd2000bf06270 */
[----:B------:R-:W-:Y:S05]  /*8dc0*/  BRA.U !UP0, `(.L_x_24) ;  /* 0x0000003108f47547 */ /* 0x000fea000b800000 */
[----:B------:R-:W1:Y:S01]  /*8dd0*/  S2R R5, SR_TID.X ;  /* 0x0000000000057919 */ /* 0x000e620000002100 */
[----:B------:R-:W-:Y:S01]  /*8de0*/  IMAD.U32 R8, RZ, RZ, UR4 ;  /* 0x00000004ff087e24 */ /* 0x000fe2000f8e00ff */
[----:B------:R-:W-:Y:S01]  /*8df0*/  UIMAD UR4, UR24, UR4, URZ ;  /* 0x00000004180472a4 */ /* 0x000fe2000f8e02ff */
[----:B------:R-:W-:Y:S01]  /*8e00*/  IMAD.U32 R6, RZ, RZ, UR20 ;  /* 0x00000014ff067e24 */ /* 0x000fe2000f8e00ff */
[----:B------:R-:W-:Y:S01]  /*8e10*/  USHF.L.U64.HI UR10, UR6, 0x5, UR7 ;  /* 0x00000005060a7899 */ /* 0x000fe20008010207 */
[----:B------:R-:W-:Y:S01]  /*8e20*/  IMAD.U32 R7, RZ, RZ, UR19 ;  /* 0x00000013ff077e24 */ /* 0x000fe2000f8e00ff */
[----:B------:R-:W-:Y:S01]  /*8e30*/  UIMAD UR4, UR16, UR5, UR4 ;  /* 0x00000005100472a4 */ /* 0x000fe2000f8e0204 */
[----:B------:R-:W2:Y:S01]  /*8e40*/  S2UR UR5, SR_CgaCtaId ;  /* 0x00000000000579c3 */ /* 0x000ea20000008800 */
[----:B------:R-:W-:Y:S01]  /*8e50*/  USHF.L.U32 UR11, UR6, 0x5, URZ ;  /* 0x00000005060b7899 */ /* 0x000fe200080006ff */
[----:B------:R-:W-:Y:S01]  /*8e60*/  IMAD.WIDE.U32 R6, R0, UR6, R6 ;  /* 0x0000000600067c25 */ /* 0x000fe2000f8e0006 */
[----:B------:R-:W-:Y:S01]  /*8e70*/  UIADD3 UR28, UP0, UPT, UR28, -0x180, URZ ;  /* 0xfffffe801c1c7890 */ /* 0x000fe2000ff1e0ff */
[----:B------:R-:W-:-:S02]  /*8e80*/  MOV R165, R164 ;  /* 0x000000a400a57202 */ /* 0x000fc40000000f00 */
[----:B------:R-:W-:Y:S01]  /*8e90*/  IMAD.IADD R7, R2, 0x1, R7 ;  /* 0x0000000102077824 */ /* 0x000fe200078e0207 */
[----:B------:R-:W-:Y:S01]  /*8ea0*/  UIADD3.X UR25, UPT, UPT, UR25, -0x1, URZ, UP0, !UPT ;  /* 0xffffffff19197890 */ /* 0x000fe200087fe4ff */
[----:B------:R-:W-:Y:S02]  /*8eb0*/  IMAD.MOV.U32 R217, RZ, RZ, 0x40 ;  /* 0x00000040ffd97424 */ /* 0x000fe400078e00ff */
[----:B------:R-:W-:Y:S01]  /*8ec0*/  IMAD.WIDE.U32 R8, R8, UR16, R6 ;  /* 0x0000001008087c25 */ /* 0x000fe2000f8e0006 */
[----:B------:R-:W-:Y:S02]  /*8ed0*/  UIMAD.WIDE.U32 UR16, UR18, UR6, URZ ;  /* 0x00000006121072a5 */ /* 0x000fe4000f8e00ff */
[----:B------:R-:W-:Y:S01]  /*8ee0*/  SEL R217, R217, 0xffffffc0, !P6 ;  /* 0xffffffc0d9d97807 */ /* 0x000fe20007000000 */
[----:B------:R-:W-:-:S05]  /*8ef0*/  IMAD.MOV.U32 R216, RZ, RZ, 0x20 ;  /* 0x00000020ffd87424 */ /* 0x000fca00078e00ff */
[----:B------:R-:W-:Y:S01]  /*8f00*/  SEL R216, R216, 0xffffffe0, !P0 ;  /* 0xffffffe0d8d87807 */ /* 0x000fe20004000000 */
[C---:B-1----:R-:W-:Y:S02]  /*8f10*/  IMAD.SHL.U32 R11, R5.reuse, 0x8, RZ ;  /* 0x00000008050b7824 */ /* 0x042fe400078e00ff */
[C---:B------:R-:W-:Y:S02]  /*8f20*/  IMAD.SHL.U32 R209, R5.reuse, 0x40, RZ ;  /* 0x0000004005d17824 */ /* 0x040fe400078e00ff */
[----:B------:R-:W-:Y:S01]  /*8f30*/  IMAD.SHL.U32 R7, R5, 0x20, RZ ;  /* 0x0000002005077824 */ /* 0x000fe200078e00ff */
[----:B------:R-:W-:Y:S02]  /*8f40*/  LOP3.LUT R13, R11, 0x38, RZ, 0xc0, !PT ;  /* 0x000000380b0d7812 */ /* 0x000fe400078ec0ff */
[----:B------:R-:W-:Y:S02]  /*8f50*/  LOP3.LUT R0, R209, 0x1c0, RZ, 0xc0, !PT ;  /* 0x000001c0d1007812 */ /* 0x000fe400078ec0ff */
[----:B------:R-:W-:Y:S01]  /*8f60*/  IADD3 R2, P1, PT, R13, R8, RZ ;  /* 0x000000080d027210 */ /* 0x000fe20007f3e0ff */
[----:B------:R-:W-:Y:S01]  /*8f70*/  IMAD.U32 R8, RZ, RZ, UR16 ;  /* 0x00000010ff087e24 */ /* 0x000fe2000f8e00ff */
[--C-:B------:R-:W-:Y:S01]  /*8f80*/  LOP3.LUT R221, R212, 0x1e00, R11.reuse, 0xf8, !PT ;  /* 0x00001e00d4dd7812 */ /* 0x100fe200078ef80b */
[----:B------:R-:W-:Y:S01]  /*8f90*/  USHF.L.U32 UR16, UR6, 0x7, URZ ;  /* 0x0000000706107899 */ /* 0x000fe200080006ff */
[----:B------:R-:W-:-:S02]  /*8fa0*/  LOP3.LUT R0, R0, 0x38, R11, 0xf8, !PT ;  /* 0x0000003800007812 */ /* 0x000fc400078ef80b */
[----:B------:R-:W-:Y:S01]  /*8fb0*/  IADD3.X R11, PT, PT, R9, UR4, RZ, P1, !PT ;  /* 0x00000004090b7c10 */ /* 0x000fe20008ffe4ff */
[----:B------:R-:W-:Y:S01]  /*8fc0*/  UIMAD UR4, UR18, UR7, UR17 ;  /* 0x00000007120472a4 */ /* 0x000fe2000f8e0211 */
[----:B------:R-:W-:Y:S01]  /*8fd0*/  LOP3.LUT R4, R209, 0x200, RZ, 0xc0, !PT ;  /* 0x00000200d1047812 */ /* 0x000fe200078ec0ff */
[----:B------:R-:W-:Y:S01]  /*8fe0*/  USHF.L.U64.HI UR7, UR6, 0x7, UR7 ;  /* 0x0000000706077899 */ /* 0x000fe20008010207 */
[--C-:B------:R-:W-:Y:S01]  /*8ff0*/  SHF.R.U32.HI R9, RZ, 0x1, R5.reuse ;  /* 0x00000001ff097819 */ /* 0x100fe20000011605 */
[----:B------:R-:W-:Y:S01]  /*9000*/  UIADD3 UR18, UPT, UPT, UR18, 0x1, URZ ;  /* 0x0000000112127890 */ /* 0x000fe2000fffe0ff */
[----:B------:R-:W-:Y:S01]  /*9010*/  LOP3.LUT R5, R0, 0x8, R5, 0x78, !PT ;  /* 0x0000000800057812 */ /* 0x000fe200078e7805 */
[----:B------:R-:W-:Y:S01]  /*9020*/  UMOV UR6, 0x400 ;  /* 0x0000040000067882 */ /* 0x000fe20000000000 */
[----:B------:R-:W-:Y:S01]  /*9030*/  LOP3.LUT R7, R4, 0x7c00, R7, 0xf8, !PT ;  /* 0x00007c0004077812 */ /* 0x000fe200078ef807 */
[----:B--2---:R-:W-:Y:S01]  /*9040*/  ULEA UR5, UR5, UR6, 0x18 ;  /* 0x0000000605057291 */ /* 0x004fe2000f8ec0ff */
[----:B------:R-:W-:-:S02]  /*9050*/  LOP3.LUT R0, R0, 0x8, R9, 0x78, !PT ;  /* 0x0000000800007812 */ /* 0x000fc400078e7809 */
[----:B------:R-:W-:Y:S02]  /*9060*/  LOP3.LUT R218, R209, 0x400, RZ, 0xc0, !PT ;  /* 0x00000400d1da7812 */ /* 0x000fe400078ec0ff */
[----:B------:R-:W-:Y:S02]  /*9070*/  MOV R9, UR17 ;  /* 0x0000001100097c02 */ /* 0x000fe40008000f00 */
[C---:B------:R-:W-:Y:S01]  /*9080*/  SHF.L.U64.HI R9, R2.reuse, 0x1, R11 ;  /* 0x0000000102097819 */ /* 0x040fe2000001020b */
[----:B------:R-:W-:Y:S01]  /*9090*/  IMAD.SHL.U32 R11, R2, 0x2, RZ ;  /* 0x00000002020b7824 */ /* 0x000fe200078e00ff */
[----:B------:R-:W-:Y:S01]  /*90a0*/  LOP3.LUT R214, R7, R0, RZ, 0xfc, !PT ;  /* 0x0000000007d67212 */ /* 0x000fe200078efcff */
[----:B------:R-:W-:Y:S01]  /*90b0*/  IMAD R218, R5, 0x2, R218 ;  /* 0x0000000205da7824 */ /* 0x000fe200078e02da */
[----:B------:R-:W-:Y:S01]  /*90c0*/  LOP3.LUT R209, R0, 0x200, R209, 0xf8, !PT ;  /* 0x0000020000d17812 */ /* 0x000fe200078ef8d1 */
[----:B------:R-:W-:Y:S01]  /*90d0*/  IMAD.U32 R2, RZ, RZ, UR4 ;  /* 0x00000004ff027e24 */ /* 0x000fe2000f8e00ff */
[----:B------:R-:W-:Y:S01]  /*90e0*/  LEA R214, R214, UR5, 0x1 ;  /* 0x00000005d6d67c11 */ /* 0x000fe2000f8e08ff */
[----:B------:R-:W-:Y:S01]  /*90f0*/  VIADD R211, R218, UR5 ;  /* 0x00000005dad37c36 */ /* 0x000fe20008000000 */
[C---:B------:R-:W-:Y:S01]  /*9100*/  LEA R226, P1, R8.reuse, R11, 0x7 ;  /* 0x0000000b08e27211 */ /* 0x040fe200078238ff */
[----:B------:R-:W-:Y:S01]  /*9110*/  IMAD.MOV.U32 R0, RZ, RZ, R3 ;  /* 0x000000ffff007224 */ /* 0x000fe200078e0003 */
[----:B------:R-:W-:Y:S01]  /*9120*/  LEA R209, R209, UR5, 0x1 ;  /* 0x00000005d1d17c11 */ /* 0x000fe2000f8e08ff */
[----:B------:R-:W-:Y:S01]  /*9130*/  IMAD.IADD R213, R217, 0x1, R214 ;  /* 0x00000001d9d57824 */ /* 0x000fe200078e02d6 */
[----:B------:R-:W-:Y:S01]  /*9140*/  LEA.HI.X R9, R8, R9, R2, 0x7, P1 ;  /* 0x0000000908097211 */ /* 0x000fe200008f3c02 */
[C---:B------:R-:W-:Y:S01]  /*9150*/  IMAD.IADD R217, R211.reuse, 0x1, R217 ;  /* 0x00000001d3d97824 */ /* 0x040fe200078e02d9 */
[----:B------:R-:W-:Y:S01]  /*9160*/  IADD3 R226, P1, PT, R226, UR8, RZ ;  /* 0x00000008e2e27c10 */ /* 0x000fe2000ff3e0ff */
[----:B------:R-:W-:Y:S01]  /*9170*/  IMAD.IADD R211, R211, 0x1, R216 ;  /* 0x00000001d3d37824 */ /* 0x000fe200078e02d8 */
[----:B------:R-:W-:Y:S01]  /*9180*/  LEA R221, R221, UR5, 0x1 ;  /* 0x00000005dddd7c11 */ /* 0x000fe2000f8e08ff */
[C---:B------:R-:W-:Y:S01]  /*9190*/  IMAD.IADD R210, R216.reuse, 0x1, R214 ;  /* 0x00000001d8d27824 */ /* 0x040fe200078e02d6 */
[----:B------:R-:W-:Y:S01]  /*91a0*/  IADD3.X R227, PT, PT, R9, UR9, RZ, P1, !PT ;  /* 0x0000000909e37c10 */ /* 0x000fe20008ffe4ff */
[C---:B------:R-:W-:Y:S01]  /*91b0*/  IMAD.IADD R208, R216.reuse, 0x1, R209 ;  /* 0x00000001d8d07824 */ /* 0x040fe200078e02d1 */
[C---:B------:R-:W-:Y:S01]  /*91c0*/  IADD3 R224, PT, PT, R209.reuse, 0x10000, RZ ;  /* 0x00010000d1e07810 */ /* 0x040fe20007ffe0ff */
[----:B------:R-:W-:Y:S01]  /*91d0*/  VIADD R222, R209, 0x10040 ;  /* 0x00010040d1de7836 */ /* 0x000fe20000000000 */
[----:B------:R-:W1:Y:S01]  /*91e0*/  LDCU UR4, c[0x0][0x45c] ;  /* 0x00008b80ff0477ac */ /* 0x000e620008000800 */
[----:B------:R-:W-:-:S02]  /*91f0*/  IMAD.IADD R215, R216, 0x1, R217 ;  /* 0x00000001d8d77824 */ /* 0x000fc400078e02d9 */
[----:B------:R-:W-:Y:S01]  /*9200*/  IMAD.IADD R212, R216, 0x1, R213 ;  /* 0x00000001d8d47824 */ /* 0x000fe200078e02d5 */
[----:B------:R-:W-:Y:S06]  /*9210*/  BRA `(.L_x_25) ;  /* 0x0000000000a47947 */ /* 0x000fec0003800000 */
.L_x_27:
[----:B------:R-:W1:Y:S01]  /*9220*/  LDC.64 R2, c[0x0][0x3b8] ;  /* 0x0000ee00ff027b82 */ /* 0x000e620000000a00 */
[----:B------:R-:W-:Y:S06]  /*9230*/  UIADD3 UR6, UPT, UPT, UR18, -0x2, URZ ;  /* 0xfffffffe12067890 */ /* 0x000fec000fffe0ff */
[C---:B-1----:R-:W-:Y:S01]  /*9240*/  IMAD.WIDE.U32 R172, R2.reuse, UR6, RZ ;  /* 0x0000000602ac7c25 */ /* 0x042fe2000f8e00ff */
[----:B------:R-:W-:Y:S03]  /*9250*/  SHF.L.U64.HI R166, R2, 0x4, R3 ;  /* 0x0000000402a67819 */ /* 0x000fe60000010203 */
[----:B------:R-:W-:Y:S01]  /*9260*/  IMAD R168, R3, UR6, R173 ;  /* 0x0000000603a87c24 */ /* 0x000fe2000f8e02ad */
[----:B------:R-:W-:Y:S01]  /*9270*/  LEA R174, P2, R172, R220, 0x7 ;  /* 0x000000dcacae7211 */ /* 0x000fe200078438ff */
[----:B------:R-:W-:Y:S03]  /*9280*/  IMAD.SHL.U32 R164, R2, 0x10, RZ ;  /* 0x0000001002a47824 */ /* 0x000fe600078e00ff */
[C-C-:B------:R-:W-:Y:S02]  /*9290*/  LEA.HI.X R175, R172.reuse, R219, R168.reuse, 0x7, P2 ;  /* 0x000000dbacaf7211 */ /* 0x140fe400010f3ca8 */
[C---:B------:R-:W-:Y:S03]  /*92a0*/  LEA R171, P0, R172.reuse, R164, 0x6 ;  /* 0x000000a4acab7211 */ /* 0x040fe600078030ff */
[----:B------:R-:W-:Y:S01]  /*92b0*/  @!PT LDS RZ, [RZ] ;  /* 0x00000000fffff984 */ /* 0x000fe20000000800 */
[----:B------:R-:W-:Y:S01]  /*92c0*/  @!PT LDS RZ, [RZ] ;  /* 0x00000000fffff984 */ /* 0x000fe20000000800 */
[----:B------:R-:W-:Y:S01]  /*92d0*/  @!PT LDS RZ, [RZ] ;  /* 0x00000000fffff984 */ /* 0x000fe20000000800 */
[----:B------:R1:W-:Y:S01]  /*92e0*/  LDGSTS.E.BYPASS.LTC128B.128 [R221+0x8000], desc[UR14][R174.64] ;  /* 0x08000000aedd7fae */ /* 0x0003e2000b981a0e */
[----:B------:R-:W-:Y:S02]  /*92f0*/  LEA.HI.X R169, R172, R166, R168, 0x6, P0 ;  /* 0x000000a6aca97211 */ /* 0x000fe400000f34a8 */
[CC--:B------:R-:W-:Y:S01]  /*9300*/  LEA R168, P2, R171.reuse, R220.reuse, 0x1 ;  /* 0x000000dcaba87211 */ /* 0x0c0fe200078408ff */
[----:B------:R1:W-:Y:S01]  /*9310*/  LDGSTS.E.BYPASS.LTC128B.128 [R221+0xa000], desc[UR14][R174.64+0x80] ;  /* 0x0a000080aedd7fae */ /* 0x0003e2000b981a0e */
[-C--:B------:R-:W-:Y:S02]  /*9320*/  IADD3 R164, P0, PT, R164, R171.reuse, RZ ;  /* 0x000000aba4a47210 */ /* 0x080fe40007f1e0ff */
[----:B------:R-:W-:Y:S01]  /*9330*/  LEA R170, P1, R2, R171, 0x5 ;  /* 0x000000ab02aa7211 */ /* 0x000fe200078228ff */
[----:B------:R1:W-:Y:S02]  /*9340*/  LDGSTS.E.BYPASS.LTC128B.128 [R221+0xc000], desc[UR14][R174.64+0x100] ;  /* 0x0c000100aedd7fae */ /* 0x0003e4000b981a0e */
[----:B------:R-:W-:Y:S01]  /*9350*/  IMAD.X R166, R166, 0x1, R169, P0 ;  /* 0x00000001a6a67824 */ /* 0x000fe200000e06a9 */
[----:B------:R-:W-:Y:S01]  /*9360*/  LEA.HI.X R2, R2, R169, R3, 0x5, P1 ;  /* 0x000000a902027211 */ /* 0x000fe200008f2c03 */
[----:B------:R1:W-:Y:S01]  /*9370*/  LDGSTS.E.BYPASS.LTC128B.128 [R221+0xe000], desc[UR14][R174.64+0x180] ;  /* 0x0e000180aedd7fae */ /* 0x0003e2000b981a0e */
[-C--:B------:R-:W-:Y:S02]  /*9380*/  LEA.HI.X R169, R171, R219.reuse, R169, 0x1, P2 ;  /* 0x000000dbaba97211 */ /* 0x080fe400010f0ca9 */
[-C--:B------:R-:W-:Y:S02]  /*9390*/  LEA R176, P1, R164, R220.reuse, 0x1 ;  /* 0x000000dca4b07211 */ /* 0x080fe400078208ff */
[----:B------:R-:W-:Y:S01]  /*93a0*/  LEA R172, P0, R170, R220, 0x1 ;  /* 0x000000dcaaac7211 */ /* 0x000fe200078008ff */
[----:B------:R1:W-:Y:S01]  /*93b0*/  LDGSTS.E.BYPASS.LTC128B.128 [R221+0x8800], desc[UR14][R168.64] ;  /* 0x08800000a8dd7fae */ /* 0x0003e2000b981a0e */
[-C--:B------:R-:W-:Y:S02]  /*93c0*/  LEA.HI.X R177, R164, R219.reuse, R166, 0x1, P1 ;  /* 0x000000dba4b17211 */ /* 0x080fe400008f0ca6 */
[----:B------:R-:W-:Y:S01]  /*93d0*/  LEA.HI.X R173, R170, R219, R2, 0x1, P0 ;  /* 0x000000dbaaad7211 */ /* 0x000fe200000f0c02 */
        /* <DEDUP_REMOVED lines=11> */
[----:B------:R-:W0:Y:S01]  /*9490*/  LDGDEPBAR ;  /* 0x00000000000079af */ /* 0x000e220000000000 */
[----:B------:R-:W-:Y:S05]  /*94a0*/  BRA `(.L_x_26) ;  /* 0x0000000c00fc7947 */ /* 0x000fea0003800000 */
.L_x_25:
[----:B------:R-:W-:Y:S04]  /*94b0*/  DEPBAR.LE SB0, 0x0 ;  /* 0x000080000000791a */ /* 0x000fe80000000000 */
[----:B------:R-:W-:Y:S01]  /*94c0*/  BAR.SYNC.DEFER_BLOCKING 0x0 ;  /* 0x0000000000007b1d */ /* 0x000fe20000010000 */
[----:B------:R-:W-:Y:S01]  /*94d0*/  IADD3 R204, P0, PT, R226, UR11, RZ ;  /* 0x0000000be2cc7c10 */ /* 0x000fe2000ff1e0ff */
[----:B------:R-:W-:Y:S03]  /*94e0*/  UISETP.NE.AND UP0, UPT, UR18, 0x1, UPT ;  /* 0x000000011200788c */ /* 0x000fe6000bf05270 */
[----:B------:R-:W-:Y:S02]  /*94f0*/  IADD3.X R205, PT, PT, R227, UR10, RZ, P0, !PT ;  /* 0x0000000ae3cd7c10 */ /* 0x000fe400087fe4ff */
[----:B------:R-:W-:Y:S04]  /*9500*/  IADD3 R166, P0, PT, R204, UR28, RZ ;  /* 0x0000001ccca67c10 */ /* 0x000fe8000ff1e0ff */
[----:B------:R-:W-:Y:S02]  /*9510*/  IADD3.X R167, PT, PT, R205, UR25, RZ, P0, !PT ;  /* 0x00000019cda77c10 */ /* 0x000fe400087fe4ff */
[----:B------:R-:W-:Y:S04]  /*9520*/  IADD3 R2, P0, PT, R166, UR28, RZ ;  /* 0x0000001ca6027c10 */ /* 0x000fe8000ff1e0ff */
[----:B------:R-:W-:Y:S01]  /*9530*/  IADD3.X R3, PT, PT, R167, UR25, RZ, P0, !PT ;  /* 0x00000019a7037c10 */ /* 0x000fe200087fe4ff */
[----:B------:R-:W-:Y:S01]  /*9540*/  @!PT LDS RZ, [RZ] ;  /* 0x00000000fffff984 */ /* 0x000fe20000000800 */
[----:B------:R-:W-:Y:S01]  /*9550*/  @!PT LDS RZ, [RZ] ;  /* 0x00000000fffff984 */ /* 0x000fe20000000800 */
[----:B------:R-:W-:Y:S01]  /*9560*/  @!PT LDS RZ, [RZ] ;  /* 0x00000000fffff984 */ /* 0x000fe20000000800 */
        /* <DEDUP_REMOVED lines=17> */
[----:B------:R-:W4:Y:S04]  /*9680*/  LDSM.16.M88.4 R172, [R218+UR5+0x8000] ;  /* 0x00800005daac783b */ /* 0x000f280008000200 */
[----:B------:R-:W5:Y:S04]  /*9690*/  LDSM.16.M88.4 R176, [R218+UR5+0x8800] ;  /* 0x00880005dab0783b */ /* 0x000f680008000200 */
[----:B------:R-:W1:Y:S04]  /*96a0*/  LDSM.16.M88.4 R180, [R218+UR5+0x9000] ;  /* 0x00900005dab4783b */ /* 0x000e680008000200 */
[----:B------:R-:W0:Y:S04]  /*96b0*/  LDGDEPBAR ;  /* 0x00000000000079af */ /* 0x000e280000000000 */
[----:B------:R-:W3:Y:S04]  /*96c0*/  LDSM.16.M88.4 R184, [R218+UR5+0x9800] ;  /* 0x00980005dab8783b */ /* 0x000ee80008000200 */
[----:B------:R-:W-:Y:S04]  /*96d0*/  LDSM.16.M88.4 R188, [R210] ;  /* 0x00000000d2bc783b */ /* 0x000fe80000000200 */
[----:B------:R-:W3:Y:S04]  /*96e0*/  LDSM.16.M88.4 R192, [R211+0x8000] ;  /* 0x00800000d3c0783b */ /* 0x000ee80000000200 */
[----:B------:R-:W-:Y:S04]  /*96f0*/  LDSM.16.M88.4 R196, [R211+0x9000] ;  /* 0x00900000d3c4783b */ /* 0x000fe80000000200 */
[----:B------:R-:W-:Y:S04]  /*9700*/  LDSM.16.M88.4 R200, [R211+0x9800] ;  /* 0x00980000d3c8783b */ /* 0x000fe80000000200 */
[----:B--2---:R-:W-:Y:S01]  /*9710*/  LDSM.16.M88.4 R204, [R218+UR5+0xa000] ;  /* 0x00a00005dacc783b */ /* 0x004fe20008000200 */
[C---:B----4-:R-:W-:Y:S08]  /*9720*/  HMMA.16816.F32.BF16 R4, R168.reuse, R172, RZ ;  /* 0x000000aca804723c */ /* 0x050ff000000418ff */
[C---:B------:R-:W-:Y:S01]  /*9730*/  HMMA.16816.F32.BF16 R8, R168.reuse, R174, RZ ;  /* 0x000000aea808723c */ /* 0x040fe200000418ff */
[----:B------:R-:W2:Y:S07]  /*9740*/  LDSM.16.M88.4 R172, [R211+0x8800] ;  /* 0x00880000d3ac783b */ /* 0x000eae0000000200 */
[C---:B-----5:R-:W-:Y:S08]  /*9750*/  HMMA.16816.F32.BF16 R12, R168.reuse, R176, RZ ;  /* 0x000000b0a80c723c */ /* 0x060ff000000418ff */
[C---:B------:R-:W-:Y:S01]  /*9760*/  HMMA.16816.F32.BF16 R16, R168.reuse, R178, RZ ;  /* 0x000000b2a810723c */ /* 0x040fe200000418ff */
[----:B------:R-:W-:Y:S07]  /*9770*/  LDSM.16.M88.4 R176, [R213] ;  /* 0x00000000d5b0783b */ /* 0x000fee0000000200 */
[C---:B-1----:R-:W-:Y:S08]  /*9780*/  HMMA.16816.F32.BF16 R20, R168.reuse, R180, RZ ;  /* 0x000000b4a814723c */ /* 0x042ff000000418ff */
[C---:B------:R-:W-:Y:S01]  /*9790*/  HMMA.16816.F32.BF16 R24, R168.reuse, R182, RZ ;  /* 0x000000b6a818723c */ /* 0x040fe200000418ff */
[----:B------:R-:W1:Y:S07]  /*97a0*/  LDSM.16.M88.4 R180, [R217+0x8000] ;  /* 0x00800000d9b4783b */ /* 0x000e6e0000000200 */
[C---:B---3--:R-:W-:Y:S08]  /*97b0*/  HMMA.16816.F32.BF16 R28, R168.reuse, R184, RZ ;  /* 0x000000b8a81c723c */ /* 0x048ff000000418ff */
[----:B------:R-:W-:Y:S01]  /*97c0*/  HMMA.16816.F32.BF16 R32, R168, R186, RZ ;  /* 0x000000baa820723c */ /* 0x000fe200000418ff */
[----:B------:R-:W3:Y:S04]  /*97d0*/  LDSM.16.M88.4 R168, [R217+0x8800] ;  /* 0x00880000d9a8783b */ /* 0x000ee80000000200 */
[----:B------:R-:W4:Y:S03]  /*97e0*/  LDSM.16.M88.4 R184, [R217+0x9000] ;  /* 0x00900000d9b8783b */ /* 0x000f260000000200 */
[C---:B------:R-:W-:Y:S08]  /*97f0*/  HMMA.16816.F32.BF16 R4, R188.reuse, R192, R4 ;  /* 0x000000c0bc04723c */ /* 0x040ff00000041804 */
[C---:B------:R-:W-:Y:S01]  /*9800*/  HMMA.16816.F32.BF16 R8, R188.reuse, R194, R8 ;  /* 0x000000c2bc08723c */ /* 0x040fe20000041808 */
[----:B------:R-:W-:Y:S07]  /*9810*/  LDSM.16.M88.4 R192, [R212] ;  /* 0x00000000d4c0783b */ /* 0x000fee0000000200 */
        /* <DEDUP_REMOVED lines=10> */
[C---:B-1----:R-:W-:Y:S08]  /*98c0*/  HMMA.16816.F32.BF16 R4, R176.reuse, R180, R4 ;  /* 0x000000b4b004723c */ /* 0x042ff00000041804 */
[C---:B------:R-:W-:Y:S01]  /*98d0*/  HMMA.16816.F32.BF16 R8, R176.reuse, R182, R8 ;  /* 0x000000b6b008723c */ /* 0x040fe20000041808 */
[----:B------:R-:W-:Y:S07]  /*98e0*/  LDSM.16.M88.4 R180, [R215+0x9800] ;  /* 0x00980000d7b4783b */ /* 0x000fee0000000200 */
[C---:B---3--:R-:W-:Y:S08]  /*98f0*/  HMMA.16816.F32.BF16 R12, R176.reuse, R168, R12 ;  /* 0x000000a8b00c723c */ /* 0x048ff0000004180c */
[C---:B------:R-:W-:Y:S01]  /*9900*/  HMMA.16816.F32.BF16 R16, R176.reuse, R170, R16 ;  /* 0x000000aab010723c */ /* 0x040fe20000041810 */
[----:B------:R-:W1:Y:S07]  /*9910*/  LDSM.16.M88.4 R168, [R215+0x9000] ;  /* 0x00900000d7a8783b */ /* 0x000e6e0000000200 */
[C---:B----4-:R-:W-:Y:S08]  /*9920*/  HMMA.16816.F32.BF16 R20, R176.reuse, R184, R20 ;  /* 0x000000b8b014723c */ /* 0x050ff00000041814 */
[C---:B------:R-:W-:Y:S01]  /*9930*/  HMMA.16816.F32.BF16 R24, R176.reuse, R186, R24 ;  /* 0x000000bab018723c */ /* 0x040fe20000041818 */
[----:B------:R-:W-:Y:S07]  /*9940*/  LDSM.16.M88.4 R184, [R218+UR5+0xb800] ;  /* 0x00b80005dab8783b */ /* 0x000fee0008000200 */
[C---:B--2---:R-:W-:Y:S08]  /*9950*/  HMMA.16816.F32.BF16 R28, R176.reuse, R172, R28 ;  /* 0x000000acb01c723c */ /* 0x044ff0000004181c */
[----:B------:R-:W-:Y:S01]  /*9960*/  HMMA.16816.F32.BF16 R32, R176, R174, R32 ;  /* 0x000000aeb020723c */ /* 0x000fe20000041820 */
[----:B------:R-:W2:Y:S04]  /*9970*/  LDSM.16.M88.4 R172, [R218+UR5+0xa800] ;  /* 0x00a80005daac783b */ /* 0x000ea80008000200 */
[----:B------:R-:W3:Y:S03]  /*9980*/  LDSM.16.M88.4 R176, [R218+UR5+0xb000] ;  /* 0x00b00005dab0783b */ /* 0x000ee60008000200 */
[C---:B-----5:R-:W-:Y:S08]  /*9990*/  HMMA.16816.F32.BF16 R4, R192.reuse, R196, R4 ;  /* 0x000000c4c004723c */ /* 0x060ff00000041804 */
[C---:B------:R-:W-:Y:S01]  /*99a0*/  HMMA.16816.F32.BF16 R8, R192.reuse, R198, R8 ;  /* 0x000000c6c008723c */ /* 0x040fe20000041808 */
[----:B------:R-:W-:Y:S07]  /*99b0*/  LDSM.16.M88.4 R196, [R212+0x2000] ;  /* 0x00200000d4c4783b */ /* 0x000fee0000000200 */
[C---:B------:R-:W-:Y:S08]  /*99c0*/  HMMA.16816.F32.BF16 R12, R192.reuse, R188, R12 ;  /* 0x000000bcc00c723c */ /* 0x040ff0000004180c */
[C---:B------:R-:W-:Y:S01]  /*99d0*/  HMMA.16816.F32.BF16 R16, R192.reuse, R190, R16 ;  /* 0x000000bec010723c */ /* 0x040fe20000041810 */
[----:B------:R-:W-:Y:S07]  /*99e0*/  LDSM.16.M88.4 R188, [R211+0xb000] ;  /* 0x00b00000d3bc783b */ /* 0x000fee0000000200 */
[C---:B-1----:R-:W-:Y:S08]  /*99f0*/  HMMA.16816.F32.BF16 R20, R192.reuse, R168, R20 ;  /* 0x000000a8c014723c */ /* 0x042ff00000041814 */
[C---:B------:R-:W-:Y:S01]  /*9a00*/  HMMA.16816.F32.BF16 R24, R192.reuse, R170, R24 ;  /* 0x000000aac018723c */ /* 0x040fe20000041818 */
[----:B------:R-:W-:Y:S07]  /*9a10*/  LDSM.16.M88.4 R168, [R210+0x2000] ;  /* 0x00200000d2a8783b */ /* 0x000fee0000000200 */
[C---:B------:R-:W-:Y:S08]  /*9a20*/  HMMA.16816.F32.BF16 R28, R192.reuse, R180, R28 ;  /* 0x000000b4c01c723c */ /* 0x040ff0000004181c */
[----:B------:R-:W-:Y:S01]  /*9a30*/  HMMA.16816.F32.BF16 R32, R192, R182, R32 ;  /* 0x000000b6c020723c */ /* 0x000fe20000041820 */
[----:B------:R-:W1:Y:S04]  /*9a40*/  LDSM.16.M88.4 R180, [R211+0xa000] ;  /* 0x00a00000d3b4783b */ /* 0x000e680000000200 */
[----:B------:R-:W-:Y:S03]  /*9a50*/  LDSM.16.M88.4 R192, [R217+0xa000] ;  /* 0x00a00000d9c0783b */ /* 0x000fe60000000200 */
[C---:B------:R-:W-:Y:S08]  /*9a60*/  HMMA.16816.F32.BF16 R4, R200.reuse, R204, R4 ;  /* 0x000000ccc804723c */ /* 0x040ff00000041804 */
[C---:B------:R-:W-:Y:S01]  /*9a70*/  HMMA.16816.F32.BF16 R8, R200.reuse, R206, R8 ;  /* 0x000000cec808723c */ /* 0x040fe20000041808 */
[----:B------:R-:W-:Y:S07]  /*9a80*/  LDSM.16.M88.4 R204, [R215+0xa800] ;  /* 0x00a80000d7cc783b */ /* 0x000fee0000000200 */
[C---:B--2---:R-:W-:Y:S08]  /*9a90*/  HMMA.16816.F32.BF16 R12, R200.reuse, R172, R12 ;  /* 0x000000acc80c723c */ /* 0x044ff0000004180c */
[C---:B------:R-:W-:Y:S01]  /*9aa0*/  HMMA.16816.F32.BF16 R16, R200.reuse, R174, R16 ;  /* 0x000000aec810723c */ /* 0x040fe20000041810 */
[----:B------:R-:W2:Y:S07]  /*9ab0*/  LDSM.16.M88.4 R172, [R211+0xa800] ;  /* 0x00a80000d3ac783b */ /* 0x000eae0000000200 */
[C---:B---3--:R-:W-:Y:S08]  /*9ac0*/  HMMA.16816.F32.BF16 R20, R200.reuse, R176, R20 ;  /* 0x000000b0c814723c */ /* 0x048ff00000041814 */
[C---:B------:R-:W-:Y:S01]  /*9ad0*/  HMMA.16816.F32.BF16 R24, R200.reuse, R178, R24 ;  /* 0x000000b2c818723c */ /* 0x040fe20000041818 */
[----:B------:R-:W3:Y:S07]  /*9ae0*/  LDSM.16.M88.4 R176, [R211+0xb800] ;  /* 0x00b80000d3b0783b */ /* 0x000eee0000000200 */
        /* <DEDUP_REMOVED lines=12> */
[----:B------:R-:W5:Y:S07]  /*9bb0*/  LDSM.16.M88.4 R188, [R217+0xb800] ;  /* 0x00b80000d9bc783b */ /* 0x000f6e0000000200 */
[C---:B---3--:R-:W-:Y:S08]  /*9bc0*/  HMMA.16816.F32.BF16 R28, R168.reuse, R176, R28 ;  /* 0x000000b0a81c723c */ /* 0x048ff0000004181c */
[----:B------:R-:W-:Y:S01]  /*9bd0*/  HMMA.16816.F32.BF16 R32, R168, R178, R32 ;  /* 0x000000b2a820723c */ /* 0x000fe20000041820 */
[----:B------:R-:W3:Y:S04]  /*9be0*/  LDSM.16.M88.4 R168, [R215+0xb000] ;  /* 0x00b00000d7a8783b */ /* 0x000ee80000000200 */
[----:B------:R-:W3:Y:S03]  /*9bf0*/  LDSM.16.M88.4 R176, [R215+0xb800] ;  /* 0x00b80000d7b0783b */ /* 0x000ee60000000200 */
[C---:B----4-:R-:W-:Y:S08]  /*9c00*/  HMMA.16816.F32.BF16 R4, R184.reuse, R192, R4 ;  /* 0x000000c0b804723c */ /* 0x050ff00000041804 */
[C---:B------:R-:W-:Y:S01]  /*9c10*/  HMMA.16816.F32.BF16 R8, R184.reuse, R194, R8 ;  /* 0x000000c2b808723c */ /* 0x040fe20000041808 */
[----:B------:R-:W-:Y:S07]  /*9c20*/  LDSM.16.M88.4 R192, [R211+0xc000] ;  /* 0x00c00000d3c0783b */ /* 0x000fee0000000200 */
[C---:B-1----:R-:W-:Y:S08]  /*9c30*/  HMMA.16816.F32.BF16 R12, R184.reuse, R180, R12 ;  /* 0x000000b4b80c723c */ /* 0x042ff0000004180c */
[C---:B------:R-:W-:Y:S01]  /*9c40*/  HMMA.16816.F32.BF16 R16, R184.reuse, R182, R16 ;  /* 0x000000b6b810723c */ /* 0x040fe20000041810 */
[----:B------:R-:W-:Y:S07]  /*9c50*/  LDSM.16.M88.4 R180, [R218+UR5+0xc000] ;  /* 0x00c00005dab4783b */ /* 0x000fee0008000200 */
[C---:B--2---:R-:W-:Y:S08]  /*9c60*/  HMMA.16816.F32.BF16 R20, R184.reuse, R172, R20 ;  /* 0x000000acb814723c */ /* 0x044ff00000041814 */
[C---:B------:R-:W-:Y:S01]  /*9c70*/  HMMA.16816.F32.BF16 R24, R184.reuse, R174, R24 ;  /* 0x000000aeb818723c */ /* 0x040fe20000041818 */
[----:B------:R-:W1:Y:S07]  /*9c80*/  LDSM.16.M88.4 R172, [R214+0x4000] ;  /* 0x00400000d6ac783b */ /* 0x000e6e0000000200 */
[C---:B-----5:R-:W-:Y:S08]  /*9c90*/  HMMA.16816.F32.BF16 R28, R184.reuse, R188, R28 ;  /* 0x000000bcb81c723c */ /* 0x060ff0000004181c */
[----:B------:R-:W-:Y:S01]  /*9ca0*/  HMMA.16816.F32.BF16 R32, R184, R190, R32 ;  /* 0x000000beb820723c */ /* 0x000fe20000041820 */
[----:B------:R-:W2:Y:S04]  /*9cb0*/  LDSM.16.M88.4 R184, [R218+UR5+0xc800] ;  /* 0x00c80005dab8783b */ /* 0x000ea80008000200 */
[----:B------:R-:W4:Y:S03]  /*9cc0*/  LDSM.16.M88.4 R188, [R218+UR5+0xd000] ;  /* 0x00d00005dabc783b */ /* 0x000f260008000200 */
[C---:B------:R-:W-:Y:S08]  /*9cd0*/  HMMA.16816.F32.BF16 R4, R196.reuse, R200, R4 ;  /* 0x000000c8c404723c */ /* 0x040ff00000041804 */
[C---:B------:R-:W-:Y:S01]  /*9ce0*/  HMMA.16816.F32.BF16 R8, R196.reuse, R202, R8 ;  /* 0x000000cac408723c */ /* 0x040fe20000041808 */
[----:B------:R-:W-:Y:S07]  /*9cf0*/  LDSM.16.M88.4 R200, [R215+0xc000] ;  /* 0x00c00000d7c8783b */ /* 0x000fee0000000200 */
[C---:B------:R-:W-:Y:S08]  /*9d00*/  HMMA.16816.F32.BF16 R12, R196.reuse, R204, R12 ;  /* 0x000000ccc40c723c */ /* 0x040ff0000004180c */
[C---:B------:R-:W-:Y:S01]  /*9d10*/  HMMA.16816.F32.BF16 R16, R196.reuse, R206, R16 ;  /* 0x000000cec410723c */ /* 0x040fe20000041810 */
[----:B------:R-:W-:Y:S07]  /*9d20*/  LDSM.16.M88.4 R204, [R211+0xe800] ;  /* 0x00e80000d3cc783b */ /* 0x000fee0000000200 */
[C---:B---3--:R-:W-:Y:S08]  /*9d30*/  HMMA.16816.F32.BF16 R20, R196.reuse, R168, R20 ;  /* 0x000000a8c414723c */ /* 0x048ff00000041814 */
[C---:B------:R-:W-:Y:S01]  /*9d40*/  HMMA.16816.F32.BF16 R24, R196.reuse, R170, R24 ;  /* 0x000000aac418723c */ /* 0x040fe20000041818 */
[----:B------:R-:W3:Y:S07]  /*9d50*/  LDSM.16.M88.4 R168, [R218+UR5+0xd800] ;  /* 0x00d80005daa8783b */ /* 0x000eee0008000200 */
[C---:B------:R-:W-:Y:S08]  /*9d60*/  HMMA.16816.F32.BF16 R28, R196.reuse, R176, R28 ;  /* 0x000000b0c41c723c */ /* 0x040ff0000004181c */
[----:B------:R-:W-:Y:S01]  /*9d70*/  HMMA.16816.F32.BF16 R32, R196, R178, R32 ;  /* 0x000000b2c420723c */ /* 0x000fe20000041820 */
[----:B------:R-:W5:Y:S04]  /*9d80*/  LDSM.16.M88.4 R176, [R210+0x4000] ;  /* 0x00400000d2b0783b */ /* 0x000f680000000200 */
[----:B------:R-:W-:Y:S03]  /*9d90*/  LDSM.16.M88.4 R196, [R212+0x4000] ;  /* 0x00400000d4c4783b */ /* 0x000fe60000000200 */
        /* <DEDUP_REMOVED lines=28> */
[----:B------:R-:W3:Y:S07]  /*9f60*/  LDSM.16.M88.4 R172, [R215+0xc800] ;  /* 0x00c80000d7ac783b */ /* 0x000eee0000000200 */
[C---:B-----5:R-:W-:Y:S08]  /*9f70*/  HMMA.16816.F32.BF16 R12, R168.reuse, R192, R12 ;  /* 0x000000c0a80c723c */ /* 0x060ff0000004180c */
[C---:B------:R-:W-:Y:S01]  /*9f80*/  HMMA.16816.F32.BF16 R16, R168.reuse, R194, R16 ;  /* 0x000000c2a810723c */ /* 0x040fe20000041810 */
[----:B------:R-:W-:Y:S07]  /*9f90*/  LDSM.16.M88.4 R192, [R218+UR5+0xf800] ;  /* 0x00f80005dac0783b */ /* 0x000fee0008000200 */
[C---:B-1----:R-:W-:Y:S08]  /*9fa0*/  HMMA.16816.F32.BF16 R20, R168.reuse, R180, R20 ;  /* 0x000000b4a814723c */ /* 0x042ff00000041814 */
[C---:B------:R-:W-:Y:S01]  /*9fb0*/  HMMA.16816.F32.BF16 R24, R168.reuse, R182, R24 ;  /* 0x000000b6a818723c */ /* 0x040fe20000041818 */
[----:B------:R-:W-:Y:S07]  /*9fc0*/  LDSM.16.M88.4 R180, [R218+UR5+0xe000] ;  /* 0x00e00005dab4783b */ /* 0x000fee0008000200 */
[C---:B--2---:R-:W-:Y:S08]  /*9fd0*/  HMMA.16816.F32.BF16 R28, R168.reuse, R184, R28 ;  /* 0x000000b8a81c723c */ /* 0x044ff0000004181c */
[----:B------:R-:W-:Y:S01]  /*9fe0*/  HMMA.16816.F32.BF16 R32, R168, R186, R32 ;  /* 0x000000baa820723c */ /* 0x000fe20000041820 */
[----:B------:R-:W1:Y:S04]  /*9ff0*/  LDSM.16.M88.4 R168, [R214+0x6000] ;  /* 0x00600000d6a8783b */ /* 0x000e680000000200 */
[----:B------:R-:W-:Y:S03]  /*a000*/  LDSM.16.M88.4 R184, [R218+UR5+0xf000] ;  /* 0x00f00005dab8783b */ /* 0x000fe60008000200 */
[C---:B------:R-:W-:Y:S08]  /*a010*/  HMMA.16816.F32.BF16 R4, R196.reuse, R200, R4 ;  /* 0x000000c8c404723c */ /* 0x040ff00000041804 */
[C---:B------:R-:W-:Y:S01]  /*a020*/  HMMA.16816.F32.BF16 R8, R196.reuse, R202, R8 ;  /* 0x000000cac408723c */ /* 0x040fe20000041808 */
[----:B------:R-:W-:Y:S07]  /*a030*/  LDSM.16.M88.4 R200, [R211+0xe000] ;  /* 0x00e00000d3c8783b */ /* 0x000fee0000000200 */
[C---:B---3--:R-:W-:Y:S08]  /*a040*/  HMMA.16816.F32.BF16 R12, R196.reuse, R172, R12 ;  /* 0x000000acc40c723c */ /* 0x048ff0000004180c */
[C---:B------:R-:W-:Y:S01]  /*a050*/  HMMA.16816.F32.BF16 R16, R196.reuse, R174, R16 ;  /* 0x000000aec410723c */ /* 0x040fe20000041810 */
[----:B------:R-:W2:Y:S07]  /*a060*/  LDSM.16.M88.4 R172, [R218+UR5+0xe800] ;  /* 0x00e80005daac783b */ /* 0x000eae0008000200 */
[C---:B------:R-:W-:Y:S08]  /*a070*/  HMMA.16816.F32.BF16 R20, R196.reuse, R176, R20 ;  /* 0x000000b0c414723c */ /* 0x040ff00000041814 */
        /* <DEDUP_REMOVED lines=11> */
[----:B------:R-:W-:Y:S07]  /*a130*/  LDSM.16.M88.4 R172, [R217+0xe000] ;  /* 0x00e00000d9ac783b */ /* 0x000fee0000000200 */
[C---:B------:R-:W-:Y:S08]  /*a140*/  HMMA.16816.F32.BF16 R20, R168.reuse, R184, R20 ;  /* 0x000000b8a814723c */ /* 0x040ff00000041814 */
[C---:B------:R-:W-:Y:S01]  /*a150*/  HMMA.16816.F32.BF16 R24, R168.reuse, R186, R24 ;  /* 0x000000baa818723c */ /* 0x040fe20000041818 */
[----:B------:R-:W-:Y:S07]  /*a160*/  LDSM.16.M88.4 R184, [R217+0xe800] ;  /* 0x00e80000d9b8783b */ /* 0x000fee0000000200 */
[C---:B------:R-:W-:Y:S08]  /*a170*/  HMMA.16816.F32.BF16 R28, R168.reuse, R192, R28 ;  /* 0x000000c0a81c723c */ /* 0x040ff0000004181c */
[----:B------:R-:W-:Y:S01]  /*a180*/  HMMA.16816.F32.BF16 R32, R168, R194, R32 ;  /* 0x000000c2a820723c */ /* 0x000fe20000041820 */
[----:B------:R-:W2:Y:S04]  /*a190*/  LDSM.16.M88.4 R168, [R213+0x6000] ;  /* 0x00600000d5a8783b */ /* 0x000ea80000000200 */
[----:B------:R-:W-:Y:S03]  /*a1a0*/  LDSM.16.M88.4 R192, [R217+0xf800] ;  /* 0x00f80000d9c0783b */ /* 0x000fe60000000200 */
[C---:B---3--:R-:W-:Y:S08]  /*a1b0*/  HMMA.16816.F32.BF16 R4, R176.reuse, R200, R4 ;  /* 0x000000c8b004723c */ /* 0x048ff00000041804 */
[C---:B------:R-:W-:Y:S01]  /*a1c0*/  HMMA.16816.F32.BF16 R8, R176.reuse, R202, R8 ;  /* 0x000000cab008723c */ /* 0x040fe20000041808 */
[----:B------:R-:W-:Y:S07]  /*a1d0*/  LDSM.16.M88.4 R200, [R215+0xe000] ;  /* 0x00e00000d7c8783b */ /* 0x000fee0000000200 */
[C---:B------:R-:W-:Y:S08]  /*a1e0*/  HMMA.16816.F32.BF16 R12, R176.reuse, R204, R12 ;  /* 0x000000ccb00c723c */ /* 0x040ff0000004180c */
[C---:B------:R-:W-:Y:S08]  /*a1f0*/  HMMA.16816.F32.BF16 R16, R176.reuse, R206, R16 ;  /* 0x000000ceb010723c */ /* 0x040ff00000041810 */
[C---:B----4-:R-:W-:Y:S08]  /*a200*/  HMMA.16816.F32.BF16 R20, R176.reuse, R188, R20 ;  /* 0x000000bcb014723c */ /* 0x050ff00000041814 */
[C---:B------:R-:W-:Y:S01]  /*a210*/  HMMA.16816.F32.BF16 R24, R176.reuse, R190, R24 ;  /* 0x000000beb018723c */ /* 0x040fe20000041818 */
[----:B------:R-:W3:Y:S07]  /*a220*/  LDSM.16.M88.4 R188, [R217+0xf000] ;  /* 0x00f00000d9bc783b */ /* 0x000eee0000000200 */
[C---:B-1----:R-:W-:Y:S08]  /*a230*/  HMMA.16816.F32.BF16 R28, R176.reuse, R180, R28 ;  /* 0x000000b4b01c723c */ /* 0x042ff0000004181c */
[----:B------:R-:W-:Y:S01]  /*a240*/  HMMA.16816.F32.BF16 R32, R176, R182, R32 ;  /* 0x000000b6b020723c */ /* 0x000fe20000041820 */
[----:B------:R-:W1:Y:S04]  /*a250*/  LDSM.16.M88.4 R176, [R215+0xe800] ;  /* 0x00e80000d7b0783b */ /* 0x000e680000000200 */
[----:B------:R-:W4:Y:S03]  /*a260*/  LDSM.16.M88.4 R180, [R215+0xf000] ;  /* 0x00f00000d7b4783b */ /* 0x000f260000000200 */
[C---:B--2---:R-:W-:Y:S08]  /*a270*/  HMMA.16816.F32.BF16 R4, R168.reuse, R172, R4 ;  /* 0x000000aca804723c */ /* 0x044ff00000041804 */
[C---:B------:R-:W-:Y:S01]  /*a280*/  HMMA.16816.F32.BF16 R8, R168.reuse, R174, R8 ;  /* 0x000000aea808723c */ /* 0x040fe20000041808 */
[----:B------:R-:W2:Y:S01]  /*a290*/  LDSM.16.M88.4 R172, [R215+0xf800] ;  /* 0x00f80000d7ac783b */ /* 0x000ea20000000200 */
[----:B------:R-:W-:Y:S04]  /*a2a0*/  DEPBAR.LE SB0, 0x0 ;  /* 0x000080000000791a */ /* 0x000fe80000000000 */
[----:B------:R-:W-:Y:S02]  /*a2b0*/  BAR.SYNC.DEFER_BLOCKING 0x0 ;  /* 0x0000000000007b1d */ /* 0x000fe40000010000 */
[C---:B------:R-:W-:Y:S08]  /*a2c0*/  HMMA.16816.F32.BF16 R12, R168.reuse, R184, R12 ;  /* 0x000000b8a80c723c */ /* 0x040ff0000004180c */
[C---:B------:R-:W-:Y:S08]  /*a2d0*/  HMMA.16816.F32.BF16 R16, R168.reuse, R186, R16 ;  /* 0x000000baa810723c */ /* 0x040ff00000041810 */
[C---:B---3--:R-:W-:Y:S08]  /*a2e0*/  HMMA.16816.F32.BF16 R20, R168.reuse, R188, R20 ;  /* 0x000000bca814723c */ /* 0x048ff00000041814 */
[C---:B------:R-:W-:Y:S08]  /*a2f0*/  HMMA.16816.F32.BF16 R24, R168.reuse, R190, R24 ;  /* 0x000000bea818723c */ /* 0x040ff00000041818 */
[C---:B------:R-:W-:Y:S08]  /*a300*/  HMMA.16816.F32.BF16 R28, R168.reuse, R192, R28 ;  /* 0x000000c0a81c723c */ /* 0x040ff0000004181c */
[----:B------:R-:W-:Y:S08]  /*a310*/  HMMA.16816.F32.BF16 R32, R168, R194, R32 ;  /* 0x000000c2a820723c */ /* 0x000ff00000041820 */
[C---:B------:R-:W-:Y:S08]  /*a320*/  HMMA.16816.F32.BF16 R4, R196.reuse, R200, R4 ;  /* 0x000000c8c404723c */ /* 0x040ff00000041804 */
[C---:B------:R-:W-:Y:S08]  /*a330*/  HMMA.16816.F32.BF16 R8, R196.reuse, R202, R8 ;  /* 0x000000cac408723c */ /* 0x040ff00000041808 */
[C---:B-1----:R-:W-:Y:S03]  /*a340*/  HMMA.16816.F32.BF16 R12, R196.reuse, R176, R12 ;  /* 0x000000b0c40c723c */ /* 0x042fe6000004180c */
[----:B------:R-:W-:Y:S02]  /*a350*/  FMNMX3.FTZ R2, R165, R4, R5, !PT ;  /* 0x00000004a5027276 */ /* 0x000fe40007810005 */
[----:B------:R-:W-:Y:S03]  /*a360*/  FMNMX3.FTZ R3, R0, R6, R7, !PT ;  /* 0x0000000600037276 */ /* 0x000fe60007810007 */
[C---:B------:R-:W-:Y:S03]  /*a370*/  HMMA.16816.F32.BF16 R16, R196.reuse, R178, R16 ;  /* 0x000000b2c410723c */ /* 0x040fe60000041810 */
[----:B------:R-:W-:Y:S02]  /*a380*/  FMNMX3.FTZ R164, R2, R8, R9, !PT ;  /* 0x0000000802a47276 */ /* 0x000fe40007810009 */
[----:B------:R-:W-:Y:S03]  /*a390*/  FMNMX3.FTZ R2, R3, R10, R11, !PT ;  /* 0x0000000a03027276 */ /* 0x000fe6000781000b */
[C---:B----4-:R-:W-:Y:S03]  /*a3a0*/  HMMA.16816.F32.BF16 R20, R196.reuse, R180, R20 ;  /* 0x000000b4c414723c */ /* 0x050fe60000041814 */
[----:B------:R-:W-:Y:S02]  /*a3b0*/  FMNMX3.FTZ R3, R164, R12, R13, !PT ;  /* 0x0000000ca4037276 */ /* 0x000fe4000781000d */
[----:B------:R-:W-:Y:S03]  /*a3c0*/  FMNMX3.FTZ R2, R2, R14, R15, !PT ;  /* 0x0000000e02027276 */ /* 0x000fe6000781000f */
[C---:B------:R-:W-:Y:S03]  /*a3d0*/  HMMA.16816.F32.BF16 R24, R196.reuse, R182, R24 ;  /* 0x000000b6c418723c */ /* 0x040fe60000041818 */
[----:B------:R-:W-:Y:S02]  /*a3e0*/  FMNMX3.FTZ R3, R3, R16, R17, !PT ;  /* 0x0000001003037276 */ /* 0x000fe40007810011 */
[----:B------:R-:W-:Y:S03]  /*a3f0*/  FMNMX3.FTZ R167, R2, R18, R19, !PT ;  /* 0x0000001202a77276 */ /* 0x000fe60007810013 */
[C---:B--2---:R-:W-:Y:S03]  /*a400*/  HMMA.16816.F32.BF16 R28, R196.reuse, R172, R28 ;  /* 0x000000acc41c723c */ /* 0x044fe6000004181c */
[----:B------:R-:W-:Y:S02]  /*a410*/  FMNMX3.FTZ R204, R3, R20, R21, !PT ;  /* 0x0000001403cc7276 */ /* 0x000fe40007810015 */
[----:B------:R-:W-:Y:S03]  /*a420*/  FMNMX3.FTZ R167, R167, R22, R23, !PT ;  /* 0x00000016a7a77276 */ /* 0x000fe60007810017 */
[----:B------:R-:W-:Y:S03]  /*a430*/  HMMA.16816.F32.BF16 R32, R196, R174, R32 ;  /* 0x000000aec420723c */ /* 0x000fe60000041820 */
[----:B------:R-:W-:Y:S02]  /*a440*/  FMNMX3.FTZ R204, R204, R24, R25, !PT ;  /* 0x00000018cccc7276 */ /* 0x000fe40007810019 */
[----:B------:R-:W-:Y:S06]  /*a450*/  FMNMX3.FTZ R167, R167, R26, R27, !PT ;  /* 0x0000001aa7a77276 */ /* 0x000fec000781001b */
[----:B------:R-:W-:Y:S02]  /*a460*/  FMNMX3.FTZ R204, R204, R28, R29, !PT ;  /* 0x0000001ccccc7276 */ /* 0x000fe4000781001d */
[----:B------:R-:W-:Y:S06]  /*a470*/  FMNMX3.FTZ R167, R167, R30, R31, !PT ;  /* 0x0000001ea7a77276 */ /* 0x000fec000781001f */
[----:B------:R-:W-:Y:S01]  /*a480*/  FMNMX3.FTZ R204, R204, R32, R33, !PT ;  /* 0x00000020cccc7276 */ /* 0x000fe20007810021 */
[----:B------:R-:W-:Y:S06]  /*a490*/  BRA.U.ANY UP0, `(.L_x_27) ;  /* 0xffffffed00607547 */ /* 0x000fec000b93ffff */
.L_x_26:
[----:B------:R-:W-:Y:S01]  /*a4a0*/  FMNMX3.FTZ R167, R167, R34, R35, !PT ;  /* 0x00000022a7a77276 */ /* 0x000fe20007810023 */
[----:B------:R-:W2:Y:S01]  /*a4b0*/  SHFL.BFLY PT, R3, R204, 0x2, 0x1f ;  /* 0x0c401f00cc037f89 */ /* 0x000ea200000e0000 */
[----:B------:R-:W-:Y:S07]  /*a4c0*/  UIADD3 UR18, UPT, UPT, UR18, -0x1, URZ ;  /* 0xffffffff12127890 */ /* 0x000fee000fffe0ff */
[----:B------:R-:W3:Y:S01]  /*a4d0*/  SHFL.BFLY PT, R2, R167, 0x2, 0x1f ;  /* 0x0c401f00a7027f89 */ /* 0x000ee200000e0000 */
[----:B------:R-:W-:Y:S07]  /*a4e0*/  UISETP.NE.AND UP0, UPT, UR18, URZ, UPT ;  /* 0x000000ff1200728c */ /* 0x000fee000bf05270 */
[----:B-1----:R-:W-:Y:S08]  /*a4f0*/  LDSM.16.MT88.4 R172, [R208+0x10000] ;  /* 0x01000000d0ac783b */ /* 0x002ff00000004200 */
[----:B------:R-:W-:Y:S01]  /*a500*/  LDSM.16.MT88.4 R184, [R208+0x14800] ;  /* 0x01480000d0b8783b */ /* 0x000fe20000004200 */
[----:B--2---:R-:W-:Y:S02]  /*a510*/  FMNMX.FTZ R169, R204, R3, !PT ;  /* 0x00000003cca97209 */ /* 0x004fe40007810000 */
[----:B---3--:R-:W-:Y:S05]  /*a520*/  FMNMX.FTZ R166, R167, R2, !PT ;  /* 0x00000002a7a67209 */ /* 0x008fea0007810000 */
[----:B------:R-:W1:Y:S08]  /*a530*/  SHFL.BFLY PT, R164, R169, 0x1, 0x1f ;  /* 0x0c201f00a9a47f89 */ /* 0x000e7000000e0000 */
[----:B------:R-:W2:Y:S01]  /*a540*/  SHFL.BFLY PT, R3, R166, 0x1, 0x1f ;  /* 0x0c201f00a6037f89 */ /* 0x000ea200000e0000 */
[----:B-1----:R-:W-:Y:S07]  /*a550*/  FMNMX.FTZ R164, R169, R164, !PT ;  /* 0x000000a4a9a47209 */ /* 0x002fee0007810000 */
[----:B------:R-:W1:Y:S01]  /*a560*/  LDSM.16.MT88.4 R168, [R209+0x10000] ;  /* 0x01000000d1a8783b */ /* 0x000e620000004200 */
[----:B--2---:R-:W-:Y:S01]  /*a570*/  FMNMX.FTZ R3, R166, R3, !PT ;  /* 0x00000003a6037209 */ /* 0x004fe20007810000 */
[C---:B------:R-:W-:Y:S01]  /*a580*/  FMUL.FTZ R200, R164.reuse, UR4 ;  /* 0x00000004a4c87c20 */ /* 0x040fe20008410000 */
[C---:B------:R-:W-:Y:S01]  /*a590*/  FSETP.NEU.FTZ.AND P0, PT, R164.reuse, -INF , PT ;  /* 0xff800000a400780b */ /* 0x040fe20003f1d000 */
[----:B------:R-:W-:Y:S02]  /*a5a0*/  FADD.FTZ R2, -R164, R165 ;  /* 0x000000a5a4027221 */ /* 0x000fe40000010100 */
[C---:B------:R-:W-:Y:S01]  /*a5b0*/  FMUL.FTZ R198, R3.reuse, UR4 ;  /* 0x0000000403c67c20 */ /* 0x040fe20008410000 */
[----:B------:R-:W-:Y:S01]  /*a5c0*/  FSEL R200, R200, RZ, P0 ;  /* 0x000000ffc8c87208 */ /* 0x000fe20000000000 */
[----:B------:R-:W-:Y:S01]  /*a5d0*/  FMUL.FTZ R165, R2, UR4 ;  /* 0x0000000402a57c20 */ /* 0x000fe20008410000 */
[C---:B------:R-:W-:Y:S01]  /*a5e0*/  FSETP.NEU.FTZ.AND P0, PT, R3.reuse, -INF , PT ;  /* 0xff8000000300780b */ /* 0x040fe20003f1d000 */
[----:B------:R-:W-:Y:S02]  /*a5f0*/  FADD.FTZ R0, -R3, R0 ;  /* 0x0000000003007221 */ /* 0x000fe40000010100 */
[----:B------:R2:W3:Y:S01]  /*a600*/  MUFU.EX2 R2, R165 ;  /* 0x000000a500027308 */ /* 0x0004e20000000800 */
[----:B------:R-:W-:Y:S01]  /*a610*/  FSEL R198, R198, RZ, P0 ;  /* 0x000000ffc6c67208 */ /* 0x000fe20000000000 */
[----:B------:R-:W-:Y:S01]  /*a620*/  FMUL.FTZ R167, R0, UR4 ;  /* 0x0000000400a77c20 */ /* 0x000fe20008410000 */
[--C-:B------:R-:W-:Y:S01]  /*a630*/  FFMA.FTZ R193, R4, UR4, -R200.reuse ;  /* 0x0000000404c17c23 */ /* 0x100fe200080108c8 */
[--C-:B------:R-:W-:Y:S01]  /*a640*/  FFMA.FTZ R194, R5, UR4, -R200.reuse ;  /* 0x0000000405c27c23 */ /* 0x100fe200080108c8 */
[----:B------:R-:W-:Y:S01]  /*a650*/  FFMA.FTZ R192, R8, UR4, -R200 ;  /* 0x0000000408c07c23 */ /* 0x000fe200080108c8 */
[----:B------:R-:W-:Y:S01]  /*a660*/  FFMA.FTZ R197, R6, UR4, -R198 ;  /* 0x0000000406c57c23 */ /* 0x000fe200080108c6 */
[----:B------:R-:W-:Y:S01]  /*a670*/  FFMA.FTZ R195, R9, UR4, -R200 ;  /* 0x0000000409c37c23 */ /* 0x000fe200080108c8 */
[--C-:B------:R-:W-:Y:S01]  /*a680*/  FFMA.FTZ R196, R10, UR4, -R198.reuse ;  /* 0x000000040ac47c23 */ /* 0x100fe200080108c6 */
[--C-:B------:R-:W-:Y:S01]  /*a690*/  FFMA.FTZ R199, R11, UR4, -R198.reuse ;  /* 0x000000040bc77c23 */ /* 0x100fe200080108c6 */
[----:B------:R-:W-:Y:S01]  /*a6a0*/  FFMA.FTZ R7, R7, UR4, -R198 ;  /* 0x0000000407077c23 */ /* 0x000fe200080108c6 */
[----:B------:R-:W4:Y:S01]  /*a6b0*/  MUFU.EX2 R0, R167 ;  /* 0x000000a700007308 */ /* 0x000f220000000800 */
[--C-:B------:R-:W-:Y:S01]  /*a6c0*/  FFMA.FTZ R201, R12, UR4, -R200.reuse ;  /* 0x000000040cc97c23 */ /* 0x100fe200080108c8 */
[----:B------:R-:W-:Y:S01]  /*a6d0*/  FFMA.FTZ R202, R13, UR4, -R200 ;  /* 0x000000040dca7c23 */ /* 0x000fe200080108c8 */
[--C-:B------:R-:W-:Y:S01]  /*a6e0*/  FFMA.FTZ R203, R14, UR4, -R198.reuse ;  /* 0x000000040ecb7c23 */ /* 0x100fe200080108c6 */
[----:B------:R-:W-:Y:S01]  /*a6f0*/  FFMA.FTZ R204, R15, UR4, -R198 ;  /* 0x000000040fcc7c23 */ /* 0x000fe200080108c6 */
[--C-:B------:R-:W-:Y:S01]  /*a700*/  FFMA.FTZ R205, R16, UR4, -R200.reuse ;  /* 0x0000000410cd7c23 */ /* 0x100fe200080108c8 */
[----:B--2---:R-:W-:Y:S01]  /*a710*/  MOV R165, R222 ;  /* 0x000000de00a57202 */ /* 0x004fe20000000f00 */
[----:B---3--:R-:W-:Y:S03]  /*a720*/  FMUL.FTZ R4, R2, R160 ;  /* 0x000000a002047220 */ /* 0x008fe60000410000 */
[----:B------:R2:W-:Y:S01]  /*a730*/  MUFU.EX2 R167, R7 ;  /* 0x0000000700a77308 */ /* 0x0005e20000000800 */
[----:B------:R-:W-:Y:S01]  /*a740*/  @P6 IADD3 R165, PT, PT, R224, -0x40, RZ ;  /* 0xffffffc0e0a56810 */ /* 0x000fe20007ffe0ff */
[C---:B------:R-:W-:Y:S01]  /*a750*/  FMUL.FTZ R5, R2.reuse, R161 ;  /* 0x000000a102057220 */ /* 0x040fe20000410000 */
[C---:B------:R-:W-:Y:S01]  /*a760*/  FMUL.FTZ R8, R2.reuse, R156 ;  /* 0x0000009c02087220 */ /* 0x040fe20000410000 */
[----:B------:R-:W-:Y:S01]  /*a770*/  FMUL.FTZ R9, R2, R157 ;  /* 0x0000009d02097220 */ /* 0x000fe20000410000 */
[----:B------:R-:W-:Y:S01]  /*a780*/  IADD3 R166, PT, PT, R216, R165, RZ ;  /* 0x000000a5d8a67210 */ /* 0x000fe20007ffe0ff */
[----:B------:R-:W3:Y:S01]  /*a790*/  LDSM.16.MT88.4 R176, [R165] ;  /* 0x00000000a5b0783b */ /* 0x000ee20000004200 */
[----:B------:R-:W-:Y:S03]  /*a7a0*/  FMUL.FTZ R36, R2, R36 ;  /* 0x0000002402247220 */ /* 0x000fe60000410000 */
[----:B------:R-:W-:Y:S01]  /*a7b0*/  MUFU.EX2 R193, R193 ;  /* 0x000000c100c17308 */ /* 0x000fe20000000800 */
[C---:B----4-:R-:W-:Y:S01]  /*a7c0*/  FMUL.FTZ R6, R0.reuse, R162 ;  /* 0x000000a200067220 */ /* 0x050fe20000410000 */
[C---:B------:R-:W-:Y:S01]  /*a7d0*/  FMUL.FTZ R10, R0.reuse, R158 ;  /* 0x0000009e000a7220 */ /* 0x040fe20000410000 */
[----:B------:R-:W-:Y:S01]  /*a7e0*/  FMUL.FTZ R11, R0, R159 ;  /* 0x0000009f000b7220 */ /* 0x000fe20000410000 */
[----:B------:R-:W-:Y:S01]  /*a7f0*/  FMUL.FTZ R37, R2, R37 ;  /* 0x0000002502257220 */ /* 0x000fe20000410000 */
[C---:B------:R-:W-:Y:S01]  /*a800*/  FMUL.FTZ R38, R0.reuse, R38 ;  /* 0x0000002600267220 */ /* 0x040fe20000410000 */
[----:B------:R-:W4:Y:S01]  /*a810*/  LDSM.16.MT88.4 R156, [R166] ;  /* 0x00000000a69c783b */ /* 0x000f220000004200 */
[C---:B------:R-:W-:Y:S03]  /*a820*/  FMUL.FTZ R39, R0.reuse, R39 ;  /* 0x0000002700277220 */ /* 0x040fe60000410000 */
[----:B------:R-:W5:Y:S01]  /*a830*/  MUFU.EX2 R194, R194 ;  /* 0x000000c200c27308 */ /* 0x000f620000000800 */
[----:B--2---:R-:W-:Y:S01]  /*a840*/  FMUL.FTZ R7, R0, R163 ;  /* 0x000000a300077220 */ /* 0x004fe20000410000 */
[C---:B------:R-:W-:Y:S01]  /*a850*/  FMUL.FTZ R40, R2.reuse, R40 ;  /* 0x0000002802287220 */ /* 0x040fe20000410000 */
[----:B------:R-:W-:Y:S01]  /*a860*/  FMUL.FTZ R41, R2, R41 ;  /* 0x0000002902297220 */ /* 0x000fe20000410000 */
[C---:B------:R-:W-:Y:S01]  /*a870*/  FMUL.FTZ R42, R0.reuse, R42 ;  /* 0x0000002a002a7220 */ /* 0x040fe20000410000 */
[----:B------:R-:W-:Y:S01]  /*a880*/  FMUL.FTZ R43, R0, R43 ;  /* 0x0000002b002b7220 */ /* 0x000fe20000410000 */
[----:B------:R-:W-:Y:S01]  /*a890*/  LDSM.16.MT88.4 R180, [R166+0x2800] ;  /* 0x00280000a6b4783b */ /* 0x000fe20000004200 */
[C---:B------:R-:W-:Y:S03]  /*a8a0*/  FMUL.FTZ R12, R2.reuse, R152 ;  /* 0x00000098020c7220 */ /* 0x040fe60000410000 */
[----:B------:R-:W2:Y:S01]  /*a8b0*/  MUFU.EX2 R197, R197 ;  /* 0x000000c500c57308 */ /* 0x000ea20000000800 */
[----:B------:R-:W-:Y:S01]  /*a8c0*/  FMUL.FTZ R13, R2, R153 ;  /* 0x00000099020d7220 */ /* 0x000fe20000410000 */
[C---:B------:R-:W-:Y:S01]  /*a8d0*/  FMUL.FTZ R14, R0.reuse, R154 ;  /* 0x0000009a000e7220 */ /* 0x040fe20000410000 */
[----:B------:R-:W-:Y:S01]  /*a8e0*/  FMUL.FTZ R15, R0, R155 ;  /* 0x0000009b000f7220 */ /* 0x000fe20000410000 */
[C---:B------:R-:W-:Y:S01]  /*a8f0*/  FMUL.FTZ R44, R2.reuse, R44 ;  /* 0x0000002c022c7220 */ /* 0x040fe20000410000 */
[----:B------:R-:W-:Y:S01]  /*a900*/  FMUL.FTZ R45, R2, R45 ;  /* 0x0000002d022d7220 */ /* 0x000fe20000410000 */
[----:B------:R-:W-:Y:S01]  /*a910*/  LDSM.16.MT88.4 R152, [R209+0x10800] ;  /* 0x01080000d198783b */ /* 0x000fe20000004200 */
[----:B------:R-:W-:Y:S03]  /*a920*/  FMUL.FTZ R46, R0, R46 ;  /* 0x0000002e002e7220 */ /* 0x000fe60000410000 */
[----:B------:R-:W-:Y:S01]  /*a930*/  MUFU.EX2 R192, R192 ;  /* 0x000000c000c07308 */ /* 0x000fe20000000800 */
[----:B-----5:R-:W-:Y:S01]  /*a940*/  F2FP.BF16.F32.PACK_AB R160, R194, R193 ;  /* 0x000000c1c2a0723e */ /* 0x020fe200000010ff */
[----:B------:R-:W-:Y:S01]  /*a950*/  FMUL.FTZ R47, R0, R47 ;  /* 0x0000002f002f7220 */ /* 0x000fe20000410000 */
[C---:B------:R-:W-:Y:S01]  /*a960*/  FMUL.FTZ R48, R2.reuse, R48 ;  /* 0x0000003002307220 */ /* 0x040fe20000410000 */
[----:B------:R-:W-:Y:S01]  /*a970*/  FMUL.FTZ R49, R2, R49 ;  /* 0x0000003102317220 */ /* 0x000fe20000410000 */
[C---:B------:R-:W-:Y:S01]  /*a980*/  FMUL.FTZ R50, R0.reuse, R50 ;  /* 0x0000003200327220 */ /* 0x040fe20000410000 */
[----:B------:R-:W-:Y:S01]  /*a990*/  LDSM.16.MT88.4 R188, [R165+0x4800] ;  /* 0x00480000a5bc783b */ /* 0x000fe20000004200 */
[----:B------:R-:W-:Y:S03]  /*a9a0*/  FMUL.FTZ R51, R0, R51 ;  /* 0x0000003300337220 */ /* 0x000fe60000410000 */
[----:B------:R-:W5:Y:S01]  /*a9b0*/  MUFU.EX2 R195, R195 ;  /* 0x000000c300c37308 */ /* 0x000f620000000800 */
[----:B--2---:R-:W-:Y:S01]  /*a9c0*/  F2FP.BF16.F32.PACK_AB R161, R167, R197 ;  /* 0x000000c5a7a1723e */ /* 0x004fe200000010ff */
[C---:B------:R-:W-:Y:S01]  /*a9d0*/  FMUL.FTZ R52, R2.reuse, R52 ;  /* 0x0000003402347220 */ /* 0x040fe20000410000 */
[----:B------:R-:W-:Y:S01]  /*a9e0*/  FMUL.FTZ R53, R2, R53 ;  /* 0x0000003502357220 */ /* 0x000fe20000410000 */
[C---:B------:R-:W-:Y:S01]  /*a9f0*/  FMUL.FTZ R54, R0.reuse, R54 ;  /* 0x0000003600367220 */ /* 0x040fe20000410000 */
[----:B------:R-:W-:Y:S01]  /*aa00*/  FMUL.FTZ R55, R0, R55 ;  /* 0x0000003700377220 */ /* 0x000fe20000410000 */
[C---:B------:R-:W-:Y:S01]  /*aa10*/  FMUL.FTZ R56, R2.reuse, R56 ;  /* 0x0000003802387220 */ /* 0x040fe20000410000 */
[----:B------:R-:W-:Y:S03]  /*aa20*/  FMUL.FTZ R57, R2, R57 ;  /* 0x0000003902397220 */ /* 0x000fe60000410000 */
[----:B------:R-:W-:Y:S01]  /*aa30*/  MUFU.EX2 R196, R196 ;  /* 0x000000c400c47308 */ /* 0x000fe20000000800 */
[C---:B------:R-:W-:Y:S01]  /*aa40*/  FMUL.FTZ R58, R0.reuse, R58 ;  /* 0x0000003a003a7220 */ /* 0x040fe20000410000 */
[----:B------:R-:W-:Y:S01]  /*aa50*/  FMUL.FTZ R59, R0, R59 ;  /* 0x0000003b003b7220 */ /* 0x000fe20000410000 */
[C---:B------:R-:W-:Y:S01]  /*aa60*/  FMUL.FTZ R60, R2.reuse, R60 ;  /* 0x0000003c023c7220 */ /* 0x040fe20000410000 */
[----:B------:R-:W-:Y:S01]  /*aa70*/  FMUL.FTZ R61, R2, R61 ;  /* 0x0000003d023d7220 */ /* 0x000fe20000410000 */
[C---:B------:R-:W-:Y:S01]  /*aa80*/  FMUL.FTZ R62, R0.reuse, R62 ;  /* 0x0000003e003e7220 */ /* 0x040fe20000410000 */
[----:B------:R-:W-:Y:S01]  /*aa90*/  FMUL.FTZ R63, R0, R63 ;  /* 0x0000003f003f7220 */ /* 0x000fe20000410000 */
[C---:B------:R-:W-:Y:S03]  /*aaa0*/  FMUL.FTZ R64, R2.reuse, R64 ;  /* 0x0000004002407220 */ /* 0x040fe60000410000 */
[----:B------:R-:W2:Y:S01]  /*aab0*/  MUFU.EX2 R199, R199 ;  /* 0x000000c700c77308 */ /* 0x000ea20000000800 */
[----:B-----5:R-:W-:Y:S01]  /*aac0*/  F2FP.BF16.F32.PACK_AB R162, R195, R192 ;  /* 0x000000c0c3a2723e */ /* 0x020fe200000010ff */
[----:B------:R-:W-:Y:S01]  /*aad0*/  FMUL.FTZ R65, R2, R65 ;  /* 0x0000004102417220 */ /* 0x000fe20000410000 */
[C---:B------:R-:W-:Y:S01]  /*aae0*/  FMUL.FTZ R66, R0.reuse, R66 ;  /* 0x0000004200427220 */ /* 0x040fe20000410000 */
        /* <DEDUP_REMOVED lines=13> */
[----:B--2---:R-:W-:Y:S01]  /*abc0*/  F2FP.BF16.F32.PACK_AB R163, R199, R196 ;  /* 0x000000c4c7a3723e */ /* 0x004fe200000010ff */
[C---:B------:R-:W-:Y:S01]  /*abd0*/  FMUL.FTZ R80, R2.reuse, R80 ;  /* 0x0000005002507220 */ /* 0x040fe20000410000 */
[----:B------:R-:W-:Y:S01]  /*abe0*/  FMUL.FTZ R81, R2, R81 ;  /* 0x0000005102517220 */ /* 0x000fe20000410000 */
[C---:B------:R-:W-:Y:S01]  /*abf0*/  FMUL.FTZ R82, R0.reuse, R82 ;  /* 0x0000005200527220 */ /* 0x040fe20000410000 */
[----:B------:R-:W-:Y:S01]  /*ac00*/  FMUL.FTZ R83, R0, R83 ;  /* 0x0000005300537220 */ /* 0x000fe20000410000 */
[C---:B------:R-:W-:Y:S01]  /*ac10*/  FMUL.FTZ R84, R2.reuse, R84 ;  /* 0x0000005402547220 */ /* 0x040fe20000410000 */
[----:B------:R-:W-:Y:S01]  /*ac20*/  FMUL.FTZ R85, R2, R85 ;  /* 0x0000005502557220 */ /* 0x000fe20000410000 */
[C---:B-1----:R-:W-:Y:S01]  /*ac30*/  HMMA.16816.F32.BF16 R4, R160.reuse, R168, R4 ;  /* 0x000000a8a004723c */ /* 0x042fe20000041804 */
[----:B------:R-:W-:Y:S04]  /*ac40*/  MUFU.EX2 R201, R201 ;  /* 0x000000c900c97308 */ /* 0x000fe80000000800 */
[C---:B------:R-:W-:Y:S01]  /*ac50*/  FMUL.FTZ R86, R0.reuse, R86 ;  /* 0x0000005600567220 */ /* 0x040fe20000410000 */
[----:B------:R-:W-:Y:S01]  /*ac60*/  FMUL.FTZ R87, R0, R87 ;  /* 0x0000005700577220 */ /* 0x000fe20000410000 */
[C---:B------:R-:W-:Y:S01]  /*ac70*/  FMUL.FTZ R88, R2.reuse, R88 ;  /* 0x0000005802587220 */ /* 0x040fe20000410000 */
[C---:B------:R-:W-:Y:S01]  /*ac80*/  HMMA.16816.F32.BF16 R8, R160.reuse, R170, R8 ;  /* 0x000000aaa008723c */ /* 0x040fe20000041808 */
[----:B------:R-:W1:Y:S02]  /*ac90*/  LDSM.16.MT88.4 R168, [R209+0x12000] ;  /* 0x01200000d1a8783b */ /* 0x000e640000004200 */
[----:B------:R-:W2:Y:S01]  /*aca0*/  MUFU.EX2 R202, R202 ;  /* 0x000000ca00ca7308 */ /* 0x000ea20000000800 */
[----:B------:R-:W-:Y:S01]  /*acb0*/  FMUL.FTZ R89, R2, R89 ;  /* 0x0000005902597220 */ /* 0x000fe20000410000 */
[C---:B------:R-:W-:Y:S01]  /*acc0*/  FMUL.FTZ R90, R0.reuse, R90 ;  /* 0x0000005a005a7220 */ /* 0x040fe20000410000 */
[----:B------:R-:W-:Y:S01]  /*acd0*/  FMUL.FTZ R91, R0, R91 ;  /* 0x0000005b005b7220 */ /* 0x000fe20000410000 */
[C---:B------:R-:W-:Y:S01]  /*ace0*/  FMUL.FTZ R92, R2.reuse, R92 ;  /* 0x0000005c025c7220 */ /* 0x040fe20000410000 */
[----:B------:R-:W-:Y:S01]  /*acf0*/  FMUL.FTZ R93, R2, R93 ;  /* 0x0000005d025d7220 */ /* 0x000fe20000410000 */
[C---:B------:R-:W-:Y:S04]  /*ad00*/  HMMA.16816.F32.BF16 R36, R160.reuse, R172, R36 ;  /* 0x000000aca024723c */ /* 0x040fe80000041824 */
[----:B------:R-:W-:Y:S01]  /*ad10*/  MUFU.EX2 R203, R203 ;  /* 0x000000cb00cb7308 */ /* 0x000fe20000000800 */
[C---:B------:R-:W-:Y:S01]  /*ad20*/  FMUL.FTZ R94, R0.reuse, R94 ;  /* 0x0000005e005e7220 */ /* 0x040fe20000410000 */
[----:B------:R-:W-:Y:S01]  /*ad30*/  FMUL.FTZ R95, R0, R95 ;  /* 0x0000005f005f7220 */ /* 0x000fe20000410000 */
[C---:B------:R-:W-:Y:S01]  /*ad40*/  FMUL.FTZ R96, R2.reuse, R96 ;  /* 0x0000006002607220 */ /* 0x040fe20000410000 */
[----:B------:R-:W-:Y:S01]  /*ad50*/  FMUL.FTZ R97, R2, R97 ;  /* 0x0000006102617220 */ /* 0x000fe20000410000 */
[C---:B------:R-:W-:Y:S01]  /*ad60*/  FMUL.FTZ R98, R0.reuse, R98 ;  /* 0x0000006200627220 */ /* 0x040fe20000410000 */
[C---:B------:R-:W-:Y:S01]  /*ad70*/  HMMA.16816.F32.BF16 R40, R160.reuse, R174, R40 ;  /* 0x000000aea028723c */ /* 0x040fe20000041828 */
[----:B------:R-:W5:Y:S03]  /*ad80*/  LDSM.16.MT88.4 R172, [R208+0x12000] ;  /* 0x01200000d0ac783b */ /* 0x000f660000004200 */
[----:B------:R-:W2:Y:S01]  /*ad90*/  MUFU.EX2 R204, R204 ;  /* 0x000000cc00cc7308 */ /* 0x000ea20000000800 */
[----:B------:R-:W-:Y:S01]  /*ada0*/  FMUL.FTZ R99, R0, R99 ;  /* 0x0000006300637220 */ /* 0x000fe20000410000 */
[C---:B------:R-:W-:Y:S01]  /*adb0*/  FMUL.FTZ R100, R2.reuse, R100 ;  /* 0x0000006402647220 */ /* 0x040fe20000410000 */
[----:B------:R-:W-:Y:S01]  /*adc0*/  FMUL.FTZ R101, R2, R101 ;  /* 0x0000006502657220 */ /* 0x000fe20000410000 */
[C---:B------:R-:W-:Y:S01]  /*add0*/  FMUL.FTZ R102, R0.reuse, R102 ;  /* 0x0000006600667220 */ /* 0x040fe20000410000 */
[----:B------:R-:W-:Y:S01]  /*ade0*/  FMUL.FTZ R103, R0, R103 ;  /* 0x0000006700677220 */ /* 0x000fe20000410000 */
[C---:B---3--:R-:W-:Y:S04]  /*adf0*/  HMMA.16816.F32.BF16 R44, R160.reuse, R176, R44 ;  /* 0x000000b0a02c723c */ /* 0x048fe8000004182c */
[----:B------:R-:W-:Y:S01]  /*ae00*/  MUFU.EX2 R205, R205 ;  /* 0x000000cd00cd7308 */ /* 0x000fe20000000800 */
[C---:B------:R-:W-:Y:S01]  /*ae10*/  FMUL.FTZ R104, R2.reuse, R104 ;  /* 0x0000006802687220 */ /* 0x040fe20000410000 */
[----:B------:R-:W-:Y:S01]  /*ae20*/  FMUL.FTZ R105, R2, R105 ;  /* 0x0000006902697220 */ /* 0x000fe20000410000 */
[C---:B------:R-:W-:Y:S01]  /*ae30*/  FMUL.FTZ R106, R0.reuse, R106 ;  /* 0x0000006a006a7220 */ /* 0x040fe20000410000 */
[----:B------:R-:W-:Y:S01]  /*ae40*/  FMUL.FTZ R107, R0, R107 ;  /* 0x0000006b006b7220 */ /* 0x000fe20000410000 */
[C---:B------:R-:W-:Y:S01]  /*ae50*/  FMUL.FTZ R108, R2.reuse, R108 ;  /* 0x0000006c026c7220 */ /* 0x040fe20000410000 */
[C---:B------:R-:W-:Y:S01]  /*ae60*/  HMMA.16816.F32.BF16 R48, R160.reuse, R178, R48 ;  /* 0x000000b2a030723c */ /* 0x040fe20000041830 */
[----:B------:R-:W-:Y:S02]  /*ae70*/  LDSM.16.MT88.4 R176, [R208+0x12800] ;  /* 0x01280000d0b0783b */ /* 0x000fe40000004200 */
[----:B------:R-:W-:Y:S01]  /*ae80*/  FMUL.FTZ R109, R2, R109 ;  /* 0x0000006d026d7220 */ /* 0x000fe20000410000 */
[C---:B------:R-:W-:Y:S01]  /*ae90*/  FMUL.FTZ R110, R0.reuse, R110 ;  /* 0x0000006e006e7220 */ /* 0x040fe20000410000 */
[----:B------:R-:W-:Y:S01]  /*aea0*/  FMUL.FTZ R111, R0, R111 ;  /* 0x0000006f006f7220 */ /* 0x000fe20000410000 */
[C---:B------:R-:W-:Y:S01]  /*aeb0*/  FMUL.FTZ R112, R2.reuse, R112 ;  /* 0x0000007002707220 */ /* 0x040fe20000410000 */
[----:B------:R-:W-:Y:S01]  /*aec0*/  FMUL.FTZ R113, R2, R113 ;  /* 0x0000007102717220 */ /* 0x000fe20000410000 */
[C---:B----4-:R-:W-:Y:S03]  /*aed0*/  HMMA.16816.F32.BF16 R52, R160.reuse, R156, R52 ;  /* 0x0000009ca034723c */ /* 0x050fe60000041834 */
[C---:B------:R-:W-:Y:S01]  /*aee0*/  FMUL.FTZ R114, R0.reuse, R114 ;  /* 0x0000007200727220 */ /* 0x040fe20000410000 */
[----:B------:R-:W-:Y:S01]  /*aef0*/  FMUL.FTZ R115, R0, R115 ;  /* 0x0000007300737220 */ /* 0x000fe20000410000 */
[C---:B------:R-:W-:Y:S01]  /*af00*/  FMUL.FTZ R116, R2.reuse, R116 ;  /* 0x0000007402747220 */ /* 0x040fe20000410000 */
[----:B------:R-:W-:Y:S01]  /*af10*/  FMUL.FTZ R117, R2, R117 ;  /* 0x0000007502757220 */ /* 0x000fe20000410000 */
[C---:B------:R-:W-:Y:S01]  /*af20*/  FMUL.FTZ R118, R0.reuse, R118 ;  /* 0x0000007600767220 */ /* 0x040fe20000410000 */
[C---:B------:R-:W-:Y:S01]  /*af30*/  HMMA.16816.F32.BF16 R56, R160.reuse, R158, R56 ;  /* 0x0000009ea038723c */ /* 0x040fe20000041838 */
[----:B------:R-:W3:Y:S02]  /*af40*/  LDSM.16.MT88.4 R156, [R165+0x2000] ;  /* 0x00200000a59c783b */ /* 0x000ee40000004200 */
[----:B------:R-:W-:Y:S01]  /*af50*/  FMUL.FTZ R119, R0, R119 ;  /* 0x0000007700777220 */ /* 0x000fe20000410000 */
[C---:B------:R-:W-:Y:S01]  /*af60*/  FMUL.FTZ R120, R2.reuse, R120 ;  /* 0x0000007802787220 */ /* 0x040fe20000410000 */
[----:B------:R-:W-:Y:S01]  /*af70*/  FMUL.FTZ R121, R2, R121 ;  /* 0x0000007902797220 */ /* 0x000fe20000410000 */
[C---:B------:R-:W-:Y:S01]  /*af80*/  FMUL.FTZ R122, R0.reuse, R122 ;  /* 0x0000007a007a7220 */ /* 0x040fe20000410000 */
[----:B------:R-:W-:Y:S01]  /*af90*/  FMUL.FTZ R123, R0, R123 ;  /* 0x0000007b007b7220 */ /* 0x000fe20000410000 */
[C---:B-1----:R-:W-:Y:S03]  /*afa0*/  HMMA.16816.F32.BF16 R60, R160.reuse, R168, R60 ;  /* 0x000000a8a03c723c */ /* 0x042fe6000004183c */
[C---:B------:R-:W-:Y:S01]  /*afb0*/  FMUL.FTZ R124, R2.reuse, R124 ;  /* 0x0000007c027c7220 */ /* 0x040fe20000410000 */
[----:B------:R-:W-:Y:S01]  /*afc0*/  FMUL.FTZ R125, R2, R125 ;  /* 0x0000007d027d7220 */ /* 0x000fe20000410000 */
[C---:B------:R-:W-:Y:S01]  /*afd0*/  FMUL.FTZ R126, R0.reuse, R126 ;  /* 0x0000007e007e7220 */ /* 0x040fe20000410000 */
[----:B------:R-:W-:Y:S01]  /*afe0*/  FMUL.FTZ R127, R0, R127 ;  /* 0x0000007f007f7220 */ /* 0x000fe20000410000 */
[C---:B------:R-:W-:Y:S01]  /*aff0*/  FMUL.FTZ R128, R2.reuse, R128 ;  /* 0x0000008002807220 */ /* 0x040fe20000410000 */
[C---:B------:R-:W-:Y:S01]  /*b000*/  HMMA.16816.F32.BF16 R64, R160.reuse, R170, R64 ;  /* 0x000000aaa040723c */ /* 0x040fe20000041840 */
[----:B------:R-:W1:Y:S02]  /*b010*/  LDSM.16.MT88.4 R168, [R166+0x2000] ;  /* 0x00200000a6a8783b */ /* 0x000e640000004200 */
[----:B------:R-:W-:Y:S01]  /*b020*/  FMUL.FTZ R129, R2, R129 ;  /* 0x0000008102817220 */ /* 0x000fe20000410000 */
[C---:B------:R-:W-:Y:S01]  /*b030*/  FMUL.FTZ R130, R0.reuse, R130 ;  /* 0x0000008200827220 */ /* 0x040fe20000410000 */
[----:B------:R-:W-:Y:S01]  /*b040*/  FMUL.FTZ R131, R0, R131 ;  /* 0x0000008300837220 */ /* 0x000fe20000410000 */
[C---:B------:R-:W-:Y:S01]  /*b050*/  FMUL.FTZ R132, R2.reuse, R132 ;  /* 0x0000008402847220 */ /* 0x040fe20000410000 */
[----:B------:R-:W-:Y:S01]  /*b060*/  FMUL.FTZ R133, R2, R133 ;  /* 0x0000008502857220 */ /* 0x000fe20000410000 */
[C---:B-----5:R-:W-:Y:S03]  /*b070*/  HMMA.16816.F32.BF16 R68, R160.reuse, R172, R68 ;  /* 0x000000aca044723c */ /* 0x060fe60000041844 */
[C---:B------:R-:W-:Y:S01]  /*b080*/  FMUL.FTZ R134, R0.reuse, R134 ;  /* 0x0000008600867220 */ /* 0x040fe20000410000 */
[----:B------:R-:W-:Y:S01]  /*b090*/  FMUL.FTZ R135, R0, R135 ;  /* 0x0000008700877220 */ /* 0x000fe20000410000 */
[C---:B------:R-:W-:Y:S01]  /*b0a0*/  FMUL.FTZ R136, R2.reuse, R136 ;  /* 0x0000008802887220 */ /* 0x040fe20000410000 */
[----:B------:R-:W-:Y:S01]  /*b0b0*/  FMUL.FTZ R137, R2, R137 ;  /* 0x0000008902897220 */ /* 0x000fe20000410000 */
[C---:B------:R-:W-:Y:S01]  /*b0c0*/  FMUL.FTZ R138, R0.reuse, R138 ;  /* 0x0000008a008a7220 */ /* 0x040fe20000410000 */
[C---:B------:R-:W-:Y:S01]  /*b0d0*/  HMMA.16816.F32.BF16 R72, R160.reuse, R174, R72 ;  /* 0x000000aea048723c */ /* 0x040fe20000041848 */
[----:B------:R-:W4:Y:S02]  /*b0e0*/  LDSM.16.MT88.4 R172, [R209+0x14000] ;  /* 0x01400000d1ac783b */ /* 0x000f240000004200 */
[----:B------:R-:W-:Y:S01]  /*b0f0*/  FMUL.FTZ R139, R0, R139 ;  /* 0x0000008b008b7220 */ /* 0x000fe20000410000 */
[C---:B------:R-:W-:Y:S01]  /*b100*/  FMUL.FTZ R140, R2.reuse, R140 ;  /* 0x0000008c028c7220 */ /* 0x040fe20000410000 */
[----:B------:R-:W-:Y:S01]  /*b110*/  FMUL.FTZ R141, R2, R141 ;  /* 0x0000008d028d7220 */ /* 0x000fe20000410000 */
[C---:B------:R-:W-:Y:S01]  /*b120*/  FMUL.FTZ R142, R0.reuse, R142 ;  /* 0x0000008e008e7220 */ /* 0x040fe20000410000 */
[----:B------:R-:W-:Y:S01]  /*b130*/  FMUL.FTZ R143, R0, R143 ;  /* 0x0000008f008f7220 */ /* 0x000fe20000410000 */
[----:B------:R-:W-:Y:S01]  /*b140*/  FFMA.FTZ R206, R17, UR4, -R200 ;  /* 0x0000000411ce7c23 */ /* 0x000fe200080108c8 */
[C---:B---3--:R-:W-:Y:S03]  /*b150*/  HMMA.16816.F32.BF16 R76, R160.reuse, R156, R76 ;  /* 0x0000009ca04c723c */ /* 0x048fe6000004184c */
[--C-:B------:R-:W-:Y:S01]  /*b160*/  FFMA.FTZ R207, R18, UR4, -R198.reuse ;  /* 0x0000000412cf7c23 */ /* 0x100fe200080108c6 */
[----:B------:R-:W-:Y:S01]  /*b170*/  FFMA.FTZ R228, R19, UR4, -R198 ;  /* 0x0000000413e47c23 */ /* 0x000fe200080108c6 */
[----:B------:R-:W3:Y:S01]  /*b180*/  MUFU.EX2 R206, R206 ;  /* 0x000000ce00ce7308 */ /* 0x000ee20000000800 */
[C---:B------:R-:W-:Y:S01]  /*b190*/  FMUL.FTZ R144, R2.reuse, R144 ;  /* 0x0000009002907220 */ /* 0x040fe20000410000 */
[----:B------:R-:W-:Y:S01]  /*b1a0*/  FMUL.FTZ R145, R2, R145 ;  /* 0x0000009102917220 */ /* 0x000fe20000410000 */
[C---:B------:R-:W-:Y:S01]  /*b1b0*/  HMMA.16816.F32.BF16 R80, R160.reuse, R158, R80 ;  /* 0x0000009ea050723c */ /* 0x040fe20000041850 */
[----:B------:R-:W5:Y:S02]  /*b1c0*/  LDSM.16.MT88.4 R156, [R208+0x14000] ;  /* 0x01400000d09c783b */ /* 0x000f640000004200 */
[C---:B------:R-:W-:Y:S01]  /*b1d0*/  FMUL.FTZ R146, R0.reuse, R146 ;  /* 0x0000009200927220 */ /* 0x040fe20000410000 */
[----:B------:R-:W-:Y:S03]  /*b1e0*/  FMUL.FTZ R147, R0, R147 ;  /* 0x0000009300937220 */ /* 0x000fe60000410000 */
[----:B------:R-:W-:Y:S01]  /*b1f0*/  MUFU.EX2 R207, R207 ;  /* 0x000000cf00cf7308 */ /* 0x000fe20000000800 */
[----:B------:R-:W-:Y:S01]  /*b200*/  FMUL.FTZ R16, R2, R148 ;  /* 0x0000009402107220 */ /* 0x000fe20000410000 */
[----:B--2---:R-:W-:Y:S01]  /*b210*/  F2FP.BF16.F32.PACK_AB R148, R202, R201 ;  /* 0x000000c9ca94723e */ /* 0x004fe200000010ff */
[C---:B-1----:R-:W-:Y:S03]  /*b220*/  HMMA.16816.F32.BF16 R84, R160.reuse, R168, R84 ;  /* 0x000000a8a054723c */ /* 0x042fe60000041854 */
[----:B------:R-:W-:Y:S01]  /*b230*/  FMUL.FTZ R17, R2, R149 ;  /* 0x0000009502117220 */ /* 0x000fe20000410000 */
[----:B------:R-:W-:Y:S03]  /*b240*/  F2FP.BF16.F32.PACK_AB R149, R204, R203 ;  /* 0x000000cbcc95723e */ /* 0x000fe600000010ff */
[----:B------:R-:W1:Y:S01]  /*b250*/  MUFU.EX2 R228, R228 ;  /* 0x000000e400e47308 */ /* 0x000e620000000800 */
[----:B------:R-:W-:Y:S01]  /*b260*/  FMUL.FTZ R18, R0, R150 ;  /* 0x0000009600127220 */ /* 0x000fe20000410000 */
[----:B---3--:R-:W-:Y:S01]  /*b270*/  F2FP.BF16.F32.PACK_AB R150, R206, R205 ;  /* 0x000000cdce96723e */ /* 0x008fe200000010ff */
[C---:B------:R-:W-:Y:S01]  /*b280*/  HMMA.16816.F32.BF16 R88, R160.reuse, R170, R88 ;  /* 0x000000aaa058723c */ /* 0x040fe20000041858 */
[----:B------:R-:W2:Y:S02]  /*b290*/  LDSM.16.MT88.4 R168, [R165+0x4000] ;  /* 0x00400000a5a8783b */ /* 0x000ea40000004200 */
[----:B------:R-:W-:Y:S01]  /*b2a0*/  FMUL.FTZ R19, R0, R151 ;  /* 0x0000009700137220 */ /* 0x000fe20000410000 */
[----:B------:R-:W-:Y:S01]  /*b2b0*/  FFMA.FTZ R193, R2, R225, R193 ;  /* 0x000000e102c17223 */ /* 0x000fe200000100c1 */
[----:B------:R-:W-:Y:S01]  /*b2c0*/  IADD3 R226, P0, PT, R226, -UR16, RZ ;  /* 0x80000010e2e27c10 */ /* 0x000fe2000ff1e0ff */
[----:B------:R-:W-:Y:S02]  /*b2d0*/  FFMA.FTZ R197, R0, R223, R197 ;  /* 0x000000df00c57223 */ /* 0x000fe400000100c5 */
[C---:B----4-:R-:W-:Y:S03]  /*b2e0*/  HMMA.16816.F32.BF16 R92, R160.reuse, R172, R92 ;  /* 0x000000aca05c723c */ /* 0x050fe6000004185c */
[----:B------:R-:W-:Y:S01]  /*b2f0*/  FADD.FTZ R193, R194, R193 ;  /* 0x000000c1c2c17221 */ /* 0x000fe20000010000 */
[----:B------:R-:W-:Y:S01]  /*b300*/  FADD.FTZ R197, R167, R197 ;  /* 0x000000c5a7c57221 */ /* 0x000fe20000010000 */
[----:B------:R-:W-:Y:S02]  /*b310*/  IADD3.X R227, PT, PT, R227, ~UR7, RZ, P0, !PT ;  /* 0x80000007e3e37c10 */ /* 0x000fe400087fe4ff */
[----:B-1----:R-:W-:Y:S01]  /*b320*/  F2FP.BF16.F32.PACK_AB R151, R228, R207 ;  /* 0x000000cfe497723e */ /* 0x002fe200000010ff */
[C---:B------:R-:W-:Y:S01]  /*b330*/  HMMA.16816.F32.BF16 R96, R160.reuse, R174, R96 ;  /* 0x000000aea060723c */ /* 0x040fe20000041860 */
[----:B------:R-:W1:Y:S02]  /*b340*/  LDSM.16.MT88.4 R172, [R166+0x4000] ;  /* 0x00400000a6ac783b */ /* 0x000e640000004200 */
[----:B------:R-:W-:Y:S01]  /*b350*/  FADD.FTZ R0, R192, R193 ;  /* 0x000000c1c0007221 */ /* 0x000fe20000010000 */
[----:B------:R-:W-:Y:S03]  /*b360*/  FADD.FTZ R196, R196, R197 ;  /* 0x000000c5c4c47221 */ /* 0x000fe60000010000 */
[----:B------:R-:W-:Y:S01]  /*b370*/  FADD.FTZ R0, R195, R0 ;  /* 0x00000000c3007221 */ /* 0x000fe20000010000 */
[----:B------:R-:W-:Y:S01]  /*b380*/  FADD.FTZ R196, R199, R196 ;  /* 0x000000c4c7c47221 */ /* 0x000fe20000010000 */
[C---:B-----5:R-:W-:Y:S03]  /*b390*/  HMMA.16816.F32.BF16 R100, R160.reuse, R156, R100 ;  /* 0x0000009ca064723c */ /* 0x060fe60000041864 */
[----:B------:R-:W-:Y:S01]  /*b3a0*/  FADD.FTZ R201, R201, R0 ;  /* 0x00000000c9c97221 */ /* 0x000fe20000010000 */
[----:B------:R-:W-:Y:S01]  /*b3b0*/  MOV R0, R3 ;  /* 0x0000000300007202 */ /* 0x000fe20000000f00 */
[----:B------:R-:W-:Y:S02]  /*b3c0*/  FADD.FTZ R203, R203, R196 ;  /* 0x000000c4cbcb7221 */ /* 0x000fe40000010000 */
[----:B------:R-:W-:Y:S01]  /*b3d0*/  FADD.FTZ R202, R202, R201 ;  /* 0x000000c9caca7221 */ /* 0x000fe20000010000 */
[C---:B------:R-:W-:Y:S01]  /*b3e0*/  HMMA.16816.F32.BF16 R104, R160.reuse, R158, R104 ;  /* 0x0000009ea068723c */ /* 0x040fe20000041868 */
[----:B------:R-:W3:Y:S02]  /*b3f0*/  LDSM.16.MT88.4 R156, [R209+0x16000] ;  /* 0x01600000d19c783b */ /* 0x000ee40000004200 */
[----:B------:R-:W-:Y:S04]  /*b400*/  FADD.FTZ R204, R204, R203 ;  /* 0x000000cbcccc7221 */ /* 0x000fe80000010000 */
[----:B------:R-:W-:Y:S01]  /*b410*/  FADD.FTZ R207, R207, R204 ;  /* 0x000000cccfcf7221 */ /* 0x000fe20000010000 */
[C---:B--2---:R-:W-:Y:S03]  /*b420*/  HMMA.16816.F32.BF16 R108, R160.reuse, R168, R108 ;  /* 0x000000a8a06c723c */ /* 0x044fe6000004186c */
[----:B------:R-:W-:Y:S05]  /*b430*/  FADD.FTZ R207, R228, R207 ;  /* 0x000000cfe4cf7221 */ /* 0x000fea0000010000 */
[C---:B------:R-:W-:Y:S01]  /*b440*/  HMMA.16816.F32.BF16 R112, R160.reuse, R170, R112 ;  /* 0x000000aaa070723c */ /* 0x040fe20000041870 */
[----:B------:R-:W2:Y:S07]  /*b450*/  LDSM.16.MT88.4 R168, [R208+0x16000] ;  /* 0x01600000d0a8783b */ /* 0x000eae0000004200 */
[C---:B-1----:R-:W-:Y:S08]  /*b460*/  HMMA.16816.F32.BF16 R116, R160.reuse, R172, R116 ;  /* 0x000000aca074723c */ /* 0x042ff00000041874 */
[C---:B------:R-:W-:Y:S01]  /*b470*/  HMMA.16816.F32.BF16 R120, R160.reuse, R174, R120 ;  /* 0x000000aea078723c */ /* 0x040fe20000041878 */
[----:B------:R-:W1:Y:S07]  /*b480*/  LDSM.16.MT88.4 R172, [R165+0x6000] ;  /* 0x00600000a5ac783b */ /* 0x000e6e0000004200 */
[C---:B---3--:R-:W-:Y:S08]  /*b490*/  HMMA.16816.F32.BF16 R124, R160.reuse, R156, R124 ;  /* 0x0000009ca07c723c */ /* 0x048ff0000004187c */
[C---:B------:R-:W-:Y:S01]  /*b4a0*/  HMMA.16816.F32.BF16 R128, R160.reuse, R158, R128 ;  /* 0x0000009ea080723c */ /* 0x040fe20000041880 */
[----:B------:R-:W3:Y:S07]  /*b4b0*/  LDSM.16.MT88.4 R156, [R166+0x6000] ;  /* 0x00600000a69c783b */ /* 0x000eee0000004200 */
[C---:B--2---:R-:W-:Y:S08]  /*b4c0*/  HMMA.16816.F32.BF16 R132, R160.reuse, R168, R132 ;  /* 0x000000a8a084723c */ /* 0x044ff00000041884 */
[C---:B------:R-:W-:Y:S01]  /*b4d0*/  HMMA.16816.F32.BF16 R136, R160.reuse, R170, R136 ;  /* 0x000000aaa088723c */ /* 0x040fe20000041888 */
[----:B------:R-:W2:Y:S07]  /*b4e0*/  LDSM.16.MT88.4 R168, [R208+0x10800] ;  /* 0x01080000d0a8783b */ /* 0x000eae0000004200 */
[C---:B-1----:R-:W-:Y:S08]  /*b4f0*/  HMMA.16816.F32.BF16 R140, R160.reuse, R172, R140 ;  /* 0x000000aca08c723c */ /* 0x042ff0000004188c */
[C---:B------:R-:W-:Y:S01]  /*b500*/  HMMA.16816.F32.BF16 R12, R160.reuse, R174, R12 ;  /* 0x000000aea00c723c */ /* 0x040fe2000004180c */
[----:B------:R-:W1:Y:S07]  /*b510*/  LDSM.16.MT88.4 R172, [R165+0x800] ;  /* 0x00080000a5ac783b */ /* 0x000e6e0000004200 */
[C---:B---3--:R-:W-:Y:S08]  /*b520*/  HMMA.16816.F32.BF16 R144, R160.reuse, R156, R144 ;  /* 0x0000009ca090723c */ /* 0x048ff00000041890 */
[----:B------:R-:W-:Y:S01]  /*b530*/  HMMA.16816.F32.BF16 R16, R160, R158, R16 ;  /* 0x0000009ea010723c */ /* 0x000fe20000041810 */
[----:B------:R-:W3:Y:S07]  /*b540*/  LDSM.16.MT88.4 R156, [R166+0x800] ;  /* 0x00080000a69c783b */ /* 0x000eee0000004200 */
[C---:B------:R-:W-:Y:S01]  /*b550*/  HMMA.16816.F32.BF16 R4, R148.reuse, R152, R4 ;  /* 0x000000989404723c */ /* 0x040fe20000041804 */
[----:B------:R-:W4:Y:S07]  /*b560*/  LDSM.16.MT88.4 R160, [R209+0x12800] ;  /* 0x01280000d1a0783b */ /* 0x000f2e0000004200 */
[C---:B------:R-:W-:Y:S01]  /*b570*/  HMMA.16816.F32.BF16 R8, R148.reuse, R154, R8 ;  /* 0x0000009a9408723c */ /* 0x040fe20000041808 */
[----:B------:R-:W5:Y:S07]  /*b580*/  LDSM.16.MT88.4 R152, [R165+0x2800] ;  /* 0x00280000a598783b */ /* 0x000f6e0000004200 */
[C---:B--2---:R-:W-:Y:S08]  /*b590*/  HMMA.16816.F32.BF16 R36, R148.reuse, R168, R36 ;  /* 0x000000a89424723c */ /* 0x044ff00000041824 */
        /* <DEDUP_REMOVED lines=8> */
[C---:B----4-:R-:W-:Y:S08]  /*b620*/  HMMA.16816.F32.BF16 R60, R148.reuse, R160, R60 ;  /* 0x000000a0943c723c */ /* 0x050ff0000004183c */
[C---:B------:R-:W-:Y:S01]  /*b630*/  HMMA.16816.F32.BF16 R64, R148.reuse, R162, R64 ;  /* 0x000000a29440723c */ /* 0x040fe20000041840 */
[----:B------:R-:W-:Y:S07]  /*b640*/  LDSM.16.MT88.4 R160, [R165+0x6800] ;  /* 0x00680000a5a0783b */ /* 0x000fee0000004200 */
[C---:B------:R-:W-:Y:S08]  /*b650*/  HMMA.16816.F32.BF16 R68, R148.reuse, R176, R68 ;  /* 0x000000b09444723c */ /* 0x040ff00000041844 */
[C---:B------:R-:W-:Y:S01]  /*b660*/  HMMA.16816.F32.BF16 R72, R148.reuse, R178, R72 ;  /* 0x000000b29448723c */ /* 0x040fe20000041848 */
[----:B------:R-:W-:Y:S07]  /*b670*/  LDSM.16.MT88.4 R176, [R166+0x3000] ;  /* 0x00300000a6b0783b */ /* 0x000fee0000004200 */
[C---:B-----5:R-:W-:Y:S08]  /*b680*/  HMMA.16816.F32.BF16 R76, R148.reuse, R152, R76 ;  /* 0x00000098944c723c */ /* 0x060ff0000004184c */
[C---:B------:R-:W-:Y:S01]  /*b690*/  HMMA.16816.F32.BF16 R80, R148.reuse, R154, R80 ;  /* 0x0000009a9450723c */ /* 0x040fe20000041850 */
[----:B------:R-:W4:Y:S07]  /*b6a0*/  LDSM.16.MT88.4 R152, [R208+0x16800] ;  /* 0x01680000d098783b */ /* 0x000f2e0000004200 */
[C---:B------:R-:W-:Y:S08]  /*b6b0*/  HMMA.16816.F32.BF16 R84, R148.reuse, R180, R84 ;  /* 0x000000b49454723c */ /* 0x040ff00000041854 */
[C---:B------:R-:W-:Y:S01]  /*b6c0*/  HMMA.16816.F32.BF16 R88, R148.reuse, R182, R88 ;  /* 0x000000b69458723c */ /* 0x040fe20000041858 */
[----:B------:R-:W-:Y:S07]  /*b6d0*/  LDSM.16.MT88.4 R180, [R208+0x15000] ;  /* 0x01500000d0b4783b */ /* 0x000fee0000004200 */
[C---:B--2---:R-:W-:Y:S08]  /*b6e0*/  HMMA.16816.F32.BF16 R92, R148.reuse, R168, R92 ;  /* 0x000000a8945c723c */ /* 0x044ff0000004185c */
[C---:B------:R-:W-:Y:S01]  /*b6f0*/  HMMA.16816.F32.BF16 R96, R148.reuse, R170, R96 ;  /* 0x000000aa9460723c */ /* 0x040fe20000041860 */
[----:B------:R-:W2:Y:S07]  /*b700*/  LDSM.16.MT88.4 R168, [R166+0x6800] ;  /* 0x00680000a6a8783b */ /* 0x000eae0000004200 */
[C---:B------:R-:W-:Y:S03]  /*b710*/  HMMA.16816.F32.BF16 R100, R148.reuse, R184, R100 ;  /* 0x000000b89464723c */ /* 0x040fe60000041864 */
[--C-:B------:R-:W-:Y:S01]  /*b720*/  FFMA.FTZ R184, R20, UR4, -R200.reuse ;  /* 0x0000000414b87c23 */ /* 0x100fe200080108c8 */
[----:B------:R-:W-:Y:S04]  /*b730*/  FFMA.FTZ R185, R21, UR4, -R200 ;  /* 0x0000000415b97c23 */ /* 0x000fe800080108c8 */
[C---:B------:R-:W-:Y:S01]  /*b740*/  HMMA.16816.F32.BF16 R104, R148.reuse, R186, R104 ;  /* 0x000000ba9468723c */ /* 0x040fe20000041868 */
[----:B------:R-:W-:Y:S02]  /*b750*/  MUFU.EX2 R184, R184 ;  /* 0x000000b800b87308 */ /* 0x000fe40000000800 */
[--C-:B------:R-:W-:Y:S01]  /*b760*/  FFMA.FTZ R186, R22, UR4, -R198.reuse ;  /* 0x0000000416ba7c23 */ /* 0x100fe200080108c6 */
[----:B------:R-:W-:Y:S04]  /*b770*/  FFMA.FTZ R187, R23, UR4, -R198 ;  /* 0x0000000417bb7c23 */ /* 0x000fe800080108c6 */
[C---:B------:R-:W-:Y:S03]  /*b780*/  HMMA.16816.F32.BF16 R108, R148.reuse, R188, R108 ;  /* 0x000000bc946c723c */ /* 0x040fe6000004186c */
[----:B------:R-:W5:Y:S01]  /*b790*/  MUFU.EX2 R185, R185 ;  /* 0x000000b900b97308 */ /* 0x000f620000000800 */
[--C-:B------:R-:W-:Y:S01]  /*b7a0*/  FFMA.FTZ R188, R24, UR4, -R200.reuse ;  /* 0x0000000418bc7c23 */ /* 0x100fe200080108c8 */
[----:B------:R-:W-:Y:S03]  /*b7b0*/  FFMA.FTZ R189, R25, UR4, -R200 ;  /* 0x0000000419bd7c23 */ /* 0x000fe600080108c8 */
[C---:B------:R-:W-:Y:S05]  /*b7c0*/  HMMA.16816.F32.BF16 R112, R148.reuse, R190, R112 ;  /* 0x000000be9470723c */ /* 0x040fea0000041870 */
[----:B------:R-:W-:Y:S01]  /*b7d0*/  MUFU.EX2 R186, R186 ;  /* 0x000000ba00ba7308 */ /* 0x000fe20000000800 */
[--C-:B------:R-:W-:Y:S01]  /*b7e0*/  FFMA.FTZ R190, R26, UR4, -R198.reuse ;  /* 0x000000041abe7c23 */ /* 0x100fe200080108c6 */
[----:B------:R-:W-:Y:S02]  /*b7f0*/  FFMA.FTZ R191, R27, UR4, -R198 ;  /* 0x000000041bbf7c23 */ /* 0x000fe400080108c6 */
[----:B------:R-:W-:Y:S01]  /*b800*/  LDSM.16.MT88.4 R24, [R165+0x1000] ;  /* 0x00100000a518783b */ /* 0x000fe20000004200 */
[C---:B-1----:R-:W-:Y:S05]  /*b810*/  HMMA.16816.F32.BF16 R116, R148.reuse, R172, R116 ;  /* 0x000000ac9474723c */ /* 0x042fea0000041874 */
[----:B------:R-:W1:Y:S01]  /*b820*/  MUFU.EX2 R187, R187 ;  /* 0x000000bb00bb7308 */ /* 0x000e620000000800 */
[----:B-----5:R-:W-:Y:S02]  /*b830*/  F2FP.BF16.F32.PACK_AB R20, R185, R184 ;  /* 0x000000b8b914723e */ /* 0x020fe400000010ff */
[C---:B------:R-:W-:Y:S01]  /*b840*/  HMMA.16816.F32.BF16 R120, R148.reuse, R174, R120 ;  /* 0x000000ae9478723c */ /* 0x040fe20000041878 */
[----:B------:R-:W-:Y:S06]  /*b850*/  LDSM.16.MT88.4 R172, [R209+0x13000] ;  /* 0x01300000d1ac783b */ /* 0x000fec0000004200 */
[----:B------:R-:W-:Y:S01]  /*b860*/  MUFU.EX2 R188, R188 ;  /* 0x000000bc00bc7308 */ /* 0x000fe20000000800 */
[C---:B---3--:R-:W-:Y:S09]  /*b870*/  HMMA.16816.F32.BF16 R124, R148.reuse, R156, R124 ;  /* 0x0000009c947c723c */ /* 0x048ff2000004187c */
[----:B------:R-:W3:Y:S01]  /*b880*/  MUFU.EX2 R189, R189 ;  /* 0x000000bd00bd7308 */ /* 0x000ee20000000800 */
[C---:B-1----:R-:W-:Y:S01]  /*b890*/  F2FP.BF16.F32.PACK_AB R21, R187.reuse, R186 ;  /* 0x000000babb15723e */ /* 0x042fe200000010ff */
[----:B------:R-:W-:Y:S01]  /*b8a0*/  FADD.FTZ R186, R186, R207 ;  /* 0x000000cfbaba7221 */ /* 0x000fe20000010000 */
[C---:B------:R-:W-:Y:S01]  /*b8b0*/  HMMA.16816.F32.BF16 R128, R148.reuse, R158, R128 ;  /* 0x0000009e9480723c */ /* 0x040fe20000041880 */
[----:B------:R-:W-:Y:S06]  /*b8c0*/  LDSM.16.MT88.4 R156, [R208+0x11000] ;  /* 0x01100000d09c783b */ /* 0x000fec0000004200 */
[----:B------:R-:W-:Y:S01]  /*b8d0*/  MUFU.EX2 R190, R190 ;  /* 0x000000be00be7308 */ /* 0x000fe20000000800 */
[----:B------:R-:W-:Y:S01]  /*b8e0*/  FADD.FTZ R187, R187, R186 ;  /* 0x000000babbbb7221 */ /* 0x000fe20000010000 */
[C---:B----4-:R-:W-:Y:S08]  /*b8f0*/  HMMA.16816.F32.BF16 R132, R148.reuse, R152, R132 ;  /* 0x000000989484723c */ /* 0x050ff00000041884 */
[----:B------:R-:W1:Y:S01]  /*b900*/  MUFU.EX2 R191, R191 ;  /* 0x000000bf00bf7308 */ /* 0x000e620000000800 */
[----:B---3--:R-:W-:Y:S01]  /*b910*/  F2FP.BF16.F32.PACK_AB R22, R189, R188 ;  /* 0x000000bcbd16723e */ /* 0x008fe200000010ff */
[C---:B------:R-:W-:Y:S01]  /*b920*/  HMMA.16816.F32.BF16 R136, R148.reuse, R154, R136 ;  /* 0x0000009a9488723c */ /* 0x040fe20000041888 */
[----:B------:R-:W3:Y:S07]  /*b930*/  LDSM.16.MT88.4 R152, [R209+0x11000] ;  /* 0x01100000d198783b */ /* 0x000eee0000004200 */
[C---:B------:R-:W-:Y:S03]  /*b940*/  HMMA.16816.F32.BF16 R140, R148.reuse, R160, R140 ;  /* 0x000000a0948c723c */ /* 0x040fe6000004188c */
[C---:B-1----:R-:W-:Y:S01]  /*b950*/  F2FP.BF16.F32.PACK_AB R23, R191.reuse, R190 ;  /* 0x000000bebf17723e */ /* 0x042fe200000010ff */
[----:B------:R-:W-:Y:S04]  /*b960*/  FADD.FTZ R190, R190, R187 ;  /* 0x000000bbbebe7221 */ /* 0x000fe80000010000 */
[C---:B------:R-:W-:Y:S01]  /*b970*/  HMMA.16816.F32.BF16 R12, R148.reuse, R162, R12 ;  /* 0x000000a2940c723c */ /* 0x040fe2000004180c */
[----:B------:R-:W1:Y:S02]  /*b980*/  LDSM.16.MT88.4 R160, [R166+0x1000] ;  /* 0x00100000a6a0783b */ /* 0x000e640000004200 */
[----:B------:R-:W-:Y:S05]  /*b990*/  FADD.FTZ R191, R191, R190 ;  /* 0x000000bebfbf7221 */ /* 0x000fea0000010000 */
[C---:B--2---:R-:W-:Y:S08]  /*b9a0*/  HMMA.16816.F32.BF16 R144, R148.reuse, R168, R144 ;  /* 0x000000a89490723c */ /* 0x044ff00000041890 */
[----:B------:R-:W-:Y:S01]  /*b9b0*/  HMMA.16816.F32.BF16 R16, R148, R170, R16 ;  /* 0x000000aa9410723c */ /* 0x000fe20000041810 */
[----:B------:R-:W2:Y:S07]  /*b9c0*/  LDSM.16.MT88.4 R148, [R208+0x13000] ;  /* 0x01300000d094783b */ /* 0x000eae0000004200 */
[C---:B---3--:R-:W-:Y:S01]  /*b9d0*/  HMMA.16816.F32.BF16 R4, R20.reuse, R152, R4 ;  /* 0x000000981404723c */ /* 0x048fe20000041804 */
[----:B------:R-:W3:Y:S07]  /*b9e0*/  LDSM.16.MT88.4 R168, [R165+0x3000] ;  /* 0x00300000a5a8783b */ /* 0x000eee0000004200 */
[C---:B------:R-:W-:Y:S01]  /*b9f0*/  HMMA.16816.F32.BF16 R8, R20.reuse, R154, R8 ;  /* 0x0000009a1408723c */ /* 0x040fe20000041808 */
[----:B------:R-:W4:Y:S07]  /*ba00*/  LDSM.16.MT88.4 R152, [R209+0x15000] ;  /* 0x01500000d198783b */ /* 0x000f2e0000004200 */
[C---:B------:R-:W-:Y:S08]  /*ba10*/  HMMA.16816.F32.BF16 R36, R20.reuse, R156, R36 ;  /* 0x0000009c1424723c */ /* 0x040ff00000041824 */
[C---:B------:R-:W-:Y:S01]  /*ba20*/  HMMA.16816.F32.BF16 R40, R20.reuse, R158, R40 ;  /* 0x0000009e1428723c */ /* 0x040fe20000041828 */
[----:B------:R-:W5:Y:S07]  /*ba30*/  LDSM.16.MT88.4 R156, [R165+0x5000] ;  /* 0x00500000a59c783b */ /* 0x000f6e0000004200 */
[C---:B------:R-:W-:Y:S08]  /*ba40*/  HMMA.16816.F32.BF16 R44, R20.reuse, R24, R44 ;  /* 0x00000018142c723c */ /* 0x040ff0000004182c */
[C---:B------:R-:W-:Y:S01]  /*ba50*/  HMMA.16816.F32.BF16 R48, R20.reuse, R26, R48 ;  /* 0x0000001a1430723c */ /* 0x040fe20000041830 */
[----:B------:R-:W5:Y:S07]  /*ba60*/  LDSM.16.MT88.4 R24, [R166+0x5000] ;  /* 0x00500000a618783b */ /* 0x000f6e0000004200 */
[C---:B-1----:R-:W-:Y:S08]  /*ba70*/  HMMA.16816.F32.BF16 R52, R20.reuse, R160, R52 ;  /* 0x000000a01434723c */ /* 0x042ff00000041834 */
[C---:B------:R-:W-:Y:S08]  /*ba80*/  HMMA.16816.F32.BF16 R56, R20.reuse, R162, R56 ;  /* 0x000000a21438723c */ /* 0x040ff00000041838 */
[C---:B------:R-:W-:Y:S08]  /*ba90*/  HMMA.16816.F32.BF16 R60, R20.reuse, R172, R60 ;  /* 0x000000ac143c723c */ /* 0x040ff0000004183c */
[C---:B------:R-:W-:Y:S01]  /*baa0*/  HMMA.16816.F32.BF16 R64, R20.reuse, R174, R64 ;  /* 0x000000ae1440723c */ /* 0x040fe20000041840 */
[----:B------:R-:W-:Y:S07]  /*bab0*/  LDSM.16.MT88.4 R172, [R165+0x5800] ;  /* 0x00580000a5ac783b */ /* 0x000fee0000004200 */
[C---:B--2---:R-:W-:Y:S08]  /*bac0*/  HMMA.16816.F32.BF16 R68, R20.reuse, R148, R68 ;  /* 0x000000941444723c */ /* 0x044ff00000041844 */
[C---:B------:R-:W-:Y:S01]  /*bad0*/  HMMA.16816.F32.BF16 R72, R20.reuse, R150, R72 ;  /* 0x000000961448723c */ /* 0x040fe20000041848 */
[----:B------:R-:W1:Y:S07]  /*bae0*/  LDSM.16.MT88.4 R148, [R209+0x17000] ;  /* 0x01700000d194783b */ /* 0x000e6e0000004200 */
[C---:B---3--:R-:W-:Y:S08]  /*baf0*/  HMMA.16816.F32.BF16 R76, R20.reuse, R168, R76 ;  /* 0x000000a8144c723c */ /* 0x048ff0000004184c */
[C---:B------:R-:W-:Y:S01]  /*bb00*/  HMMA.16816.F32.BF16 R80, R20.reuse, R170, R80 ;  /* 0x000000aa1450723c */ /* 0x040fe20000041850 */
[----:B------:R-:W-:Y:S07]  /*bb10*/  LDSM.16.MT88.4 R168, [R208+0x11800] ;  /* 0x01180000d0a8783b */ /* 0x000fee0000004200 */
[C---:B------:R-:W-:Y:S03]  /*bb20*/  HMMA.16816.F32.BF16 R84, R20.reuse, R176, R84 ;  /* 0x000000b01454723c */ /* 0x040fe60000041854 */
[--C-:B------:R-:W-:Y:S01]  /*bb30*/  FFMA.FTZ R176, R28, UR4, -R200.reuse ;  /* 0x000000041cb07c23 */ /* 0x100fe200080108c8 */
[----:B------:R-:W-:Y:S04]  /*bb40*/  FFMA.FTZ R177, R29, UR4, -R200 ;  /* 0x000000041db17c23 */ /* 0x000fe800080108c8 */
[C---:B------:R-:W-:Y:S01]  /*bb50*/  HMMA.16816.F32.BF16 R88, R20.reuse, R178, R88 ;  /* 0x000000b21458723c */ /* 0x040fe20000041858 */
[----:B------:R-:W-:Y:S02]  /*bb60*/  MUFU.EX2 R176, R176 ;  /* 0x000000b000b07308 */ /* 0x000fe40000000800 */
[--C-:B------:R-:W-:Y:S01]  /*bb70*/  FFMA.FTZ R178, R30, UR4, -R198.reuse ;  /* 0x000000041eb27c23 */ /* 0x100fe200080108c6 */
[----:B------:R-:W-:Y:S02]  /*bb80*/  FFMA.FTZ R179, R31, UR4, -R198 ;  /* 0x000000041fb37c23 */ /* 0x000fe400080108c6 */
[----:B------:R-:W-:Y:S02]  /*bb90*/  LDSM.16.MT88.4 R28, [R166+0x7000] ;  /* 0x00700000a61c783b */ /* 0x000fe40000004200 */
[C---:B----4-:R-:W-:Y:S03]  /*bba0*/  HMMA.16816.F32.BF16 R92, R20.reuse, R152, R92 ;  /* 0x00000098145c723c */ /* 0x050fe6000004185c */
[----:B------:R-:W2:Y:S05]  /*bbb0*/  MUFU.EX2 R177, R177 ;  /* 0x000000b100b17308 */ /* 0x000eaa0000000800 */
[C---:B------:R-:W-:Y:S01]  /*bbc0*/  HMMA.16816.F32.BF16 R96, R20.reuse, R154, R96 ;  /* 0x0000009a1460723c */ /* 0x040fe20000041860 */
[----:B------:R-:W3:Y:S04]  /*bbd0*/  LDSM.16.MT88.4 R152, [R208+0x17000] ;  /* 0x01700000d098783b */ /* 0x000ee80000004200 */
[----:B------:R-:W-:Y:S03]  /*bbe0*/  MUFU.EX2 R178, R178 ;  /* 0x000000b200b27308 */ /* 0x000fe60000000800 */
[C---:B------:R-:W-:Y:S07]  /*bbf0*/  HMMA.16816.F32.BF16 R100, R20.reuse, R180, R100 ;  /* 0x000000b41464723c */ /* 0x040fee0000041864 */
[----:B------:R-:W4:Y:S01]  /*bc00*/  MUFU.EX2 R179, R179 ;  /* 0x000000b300b37308 */ /* 0x000f220000000800 */
[--C-:B------:R-:W-:Y:S01]  /*bc10*/  FFMA.FTZ R180, R32, UR4, -R200.reuse ;  /* 0x0000000420b47c23 */ /* 0x100fe200080108c8 */
[----:B------:R-:W-:Y:S01]  /*bc20*/  FFMA.FTZ R200, R33, UR4, -R200 ;  /* 0x0000000421c87c23 */ /* 0x000fe200080108c8 */
[C---:B------:R-:W-:Y:S07]  /*bc30*/  HMMA.16816.F32.BF16 R104, R20.reuse, R182, R104 ;  /* 0x000000b61468723c */ /* 0x040fee0000041868 */
[----:B------:R-:W-:Y:S01]  /*bc40*/  MUFU.EX2 R180, R180 ;  /* 0x000000b400b47308 */ /* 0x000fe20000000800 */
[--C-:B------:R-:W-:Y:S01]  /*bc50*/  FFMA.FTZ R182, R34, UR4, -R198.reuse ;  /* 0x0000000422b67c23 */ /* 0x100fe200080108c6 */
[----:B------:R-:W-:Y:S02]  /*bc60*/  FFMA.FTZ R198, R35, UR4, -R198 ;  /* 0x0000000423c67c23 */ /* 0x000fe400080108c6 */
[----:B------:R-:W-:Y:S01]  /*bc70*/  LDSM.16.MT88.4 R32, [R165+0x1800] ;  /* 0x00180000a520783b */ /* 0x000fe20000004200 */
[C---:B-----5:R-:W-:Y:S05]  /*bc80*/  HMMA.16816.F32.BF16 R108, R20.reuse, R156, R108 ;  /* 0x0000009c146c723c */ /* 0x060fea000004186c */
[----:B------:R-:W5:Y:S03]  /*bc90*/  MUFU.EX2 R181, R200 ;  /* 0x000000c800b57308 */ /* 0x000f660000000800 */
[C---:B------:R-:W-:Y:S01]  /*bca0*/  HMMA.16816.F32.BF16 R112, R20.reuse, R158, R112 ;  /* 0x0000009e1470723c */ /* 0x040fe20000041870 */
[----:B------:R-:W-:Y:S06]  /*bcb0*/  LDSM.16.MT88.4 R156, [R209+0x11800] ;  /* 0x01180000d19c783b */ /* 0x000fec0000004200 */
[----:B------:R-:W-:Y:S01]  /*bcc0*/  MUFU.EX2 R182, R182 ;  /* 0x000000b600b67308 */ /* 0x000fe20000000800 */
[C---:B------:R-:W-:Y:S09]  /*bcd0*/  HMMA.16816.F32.BF16 R116, R20.reuse, R24, R116 ;  /* 0x000000181474723c */ /* 0x040ff20000041874 */
[----:B------:R-:W3:Y:S01]  /*bce0*/  MUFU.EX2 R183, R198 ;  /* 0x000000c600b77308 */ /* 0x000ee20000000800 */
[C---:B------:R-:W-:Y:S01]  /*bcf0*/  HMMA.16816.F32.BF16 R120, R20.reuse, R26, R120 ;  /* 0x0000001a1478723c */ /* 0x040fe20000041878 */
[----:B------:R-:W3:Y:S07]  /*bd00*/  LDSM.16.MT88.4 R24, [R165+0x7000] ;  /* 0x00700000a518783b */ /* 0x000eee0000004200 */
[C---:B-1----:R-:W-:Y:S03]  /*bd10*/  HMMA.16816.F32.BF16 R124, R20.reuse, R148, R124 ;  /* 0x00000094147c723c */ /* 0x042fe6000004187c */
[----:B--2---:R-:W-:Y:S02]  /*bd20*/  F2FP.BF16.F32.PACK_AB R148, R177, R176 ;  /* 0x000000b0b194723e */ /* 0x004fe400000010ff */
[----:B----4-:R-:W-:Y:S01]  /*bd30*/  F2FP.BF16.F32.PACK_AB R149, R179, R178 ;  /* 0x000000b2b395723e */ /* 0x010fe200000010ff */
[----:B------:R-:W-:Y:S02]  /*bd40*/  FADD.FTZ R178, R178, R191 ;  /* 0x000000bfb2b27221 */ /* 0x000fe40000010000 */
[C---:B------:R-:W-:Y:S03]  /*bd50*/  HMMA.16816.F32.BF16 R128, R20.reuse, R150, R128 ;  /* 0x000000961480723c */ /* 0x040fe60000041880 */
[----:B-----5:R-:W-:Y:S01]  /*bd60*/  F2FP.BF16.F32.PACK_AB R150, R181, R180 ;  /* 0x000000b4b596723e */ /* 0x020fe200000010ff */
[----:B------:R-:W-:Y:S01]  /*bd70*/  FADD.FTZ R179, R179, R178 ;  /* 0x000000b2b3b37221 */ /* 0x000fe20000010000 */
[C---:B---3--:R-:W-:Y:S03]  /*bd80*/  F2FP.BF16.F32.PACK_AB R151, R183.reuse, R182 ;  /* 0x000000b6b797723e */ /* 0x048fe600000010ff */
[C---:B------:R-:W-:Y:S03]  /*bd90*/  HMMA.16816.F32.BF16 R132, R20.reuse, R152, R132 ;  /* 0x000000981484723c */ /* 0x040fe60000041884 */
[----:B------:R-:W-:Y:S04]  /*bda0*/  FADD.FTZ R182, R182, R179 ;  /* 0x000000b3b6b67221 */ /* 0x000fe80000010000 */
[----:B------:R-:W-:Y:S01]  /*bdb0*/  FADD.FTZ R223, R183, R182 ;  /* 0x000000b6b7df7221 */ /* 0x000fe20000010000 */
[C---:B------:R-:W-:Y:S01]  /*bdc0*/  HMMA.16816.F32.BF16 R136, R20.reuse, R154, R136 ;  /* 0x0000009a1488723c */ /* 0x040fe20000041888 */
[----:B------:R-:W-:Y:S07]  /*bdd0*/  LDSM.16.MT88.4 R152, [R209+0x15800] ;  /* 0x01580000d198783b */ /* 0x000fee0000004200 */
[C---:B------:R-:W-:Y:S08]  /*bde0*/  HMMA.16816.F32.BF16 R140, R20.reuse, R24, R140 ;  /* 0x00000018148c723c */ /* 0x040ff0000004188c */
[C---:B------:R-:W-:Y:S01]  /*bdf0*/  HMMA.16816.F32.BF16 R12, R20.reuse, R26, R12 ;  /* 0x0000001a140c723c */ /* 0x040fe2000004180c */
[----:B------:R-:W-:Y:S07]  /*be00*/  LDSM.16.MT88.4 R24, [R165+0x3800] ;  /* 0x00380000a518783b */ /* 0x000fee0000004200 */
[C---:B------:R-:W-:Y:S08]  /*be10*/  HMMA.16816.F32.BF16 R144, R20.reuse, R28, R144 ;  /* 0x0000001c1490723c */ /* 0x040ff00000041890 */
[----:B------:R-:W-:Y:S01]  /*be20*/  HMMA.16816.F32.BF16 R16, R20, R30, R16 ;  /* 0x0000001e1410723c */ /* 0x000fe20000041810 */
[----:B------:R-:W1:Y:S07]  /*be30*/  LDSM.16.MT88.4 R20, [R166+0x1800] ;  /* 0x00180000a614783b */ /* 0x000e6e0000004200 */
[C---:B------:R-:W-:Y:S01]  /*be40*/  HMMA.16816.F32.BF16 R160, R148.reuse, R156, R4 ;  /* 0x0000009c94a0723c */ /* 0x040fe20000041804 */
[----:B------:R-:W2:Y:S07]  /*be50*/  LDSM.16.MT88.4 R4, [R209+0x13800] ;  /* 0x01380000d104783b */ /* 0x000eae0000004200 */
[C---:B------:R-:W-:Y:S01]  /*be60*/  HMMA.16816.F32.BF16 R156, R148.reuse, R158, R8 ;  /* 0x0000009e949c723c */ /* 0x040fe20000041808 */
[----:B------:R-:W3:Y:S07]  /*be70*/  LDSM.16.MT88.4 R8, [R208+0x13800] ;  /* 0x01380000d008783b */ /* 0x000eee0000004200 */
[C---:B------:R-:W-:Y:S01]  /*be80*/  HMMA.16816.F32.BF16 R36, R148.reuse, R168, R36 ;  /* 0x000000a89424723c */ /* 0x040fe20000041824 */
[----:B------:R-:W4:Y:S07]  /*be90*/  LDSM.16.MT88.4 R28, [R166+0x3800] ;  /* 0x00380000a61c783b */ /* 0x000f2e0000004200 */
[C---:B------:R-:W-:Y:S01]  /*bea0*/  HMMA.16816.F32.BF16 R40, R148.reuse, R170, R40 ;  /* 0x000000aa9428723c */ /* 0x040fe20000041828 */
[----:B------:R-:W5:Y:S07]  /*beb0*/  LDSM.16.MT88.4 R168, [R208+0x15800] ;  /* 0x01580000d0a8783b */ /* 0x000f6e0000004200 */
[C---:B------:R-:W-:Y:S08]  /*bec0*/  HMMA.16816.F32.BF16 R44, R148.reuse, R32, R44 ;  /* 0x00000020942c723c */ /* 0x040ff0000004182c */
[C---:B------:R-:W-:Y:S01]  /*bed0*/  HMMA.16816.F32.BF16 R48, R148.reuse, R34, R48 ;  /* 0x000000229430723c */ /* 0x040fe20000041830 */
[----:B------:R-:W5:Y:S07]  /*bee0*/  LDSM.16.MT88.4 R32, [R166+0x5800] ;  /* 0x00580000a620783b */ /* 0x000f6e0000004200 */
        /* <DEDUP_REMOVED lines=8> */
[----:B------:R-:W-:Y:S07]  /*bf70*/  LDSM.16.MT88.4 R8, [R166+0x7800] ;  /* 0x00780000a608783b */ /* 0x000fee0000004200 */
[C---:B------:R-:W-:Y:S08]  /*bf80*/  HMMA.16816.F32.BF16 R76, R148.reuse, R24, R76 ;  /* 0x00000018944c723c */ /* 0x040ff0000004184c */
[C---:B------:R-:W-:Y:S08]  /*bf90*/  HMMA.16816.F32.BF16 R80, R148.reuse, R26, R80 ;  /* 0x0000001a9450723c */ /* 0x040ff00000041850 */
[C---:B----4-:R-:W-:Y:S08]  /*bfa0*/  HMMA.16816.F32.BF16 R84, R148.reuse, R28, R84 ;  /* 0x0000001c9454723c */ /* 0x050ff00000041854 */
[C---:B------:R-:W-:Y:S08]  /*bfb0*/  HMMA.16816.F32.BF16 R88, R148.reuse, R30, R88 ;  /* 0x0000001e9458723c */ /* 0x040ff00000041858 */
[C---:B------:R-:W-:Y:S08]  /*bfc0*/  HMMA.16816.F32.BF16 R92, R148.reuse, R152, R92 ;  /* 0x00000098945c723c */ /* 0x040ff0000004185c */
[C---:B------:R-:W-:Y:S01]  /*bfd0*/  HMMA.16816.F32.BF16 R96, R148.reuse, R154, R96 ;  /* 0x0000009a9460723c */ /* 0x040fe20000041860 */
[----:B------:R3:W4:Y:S07]  /*bfe0*/  LDSM.16.MT88.4 R152, [R165+0x7800] ;  /* 0x00780000a598783b */ /* 0x00072e0000004200 */
[C---:B-----5:R-:W-:Y:S08]  /*bff0*/  HMMA.16816.F32.BF16 R100, R148.reuse, R168, R100 ;  /* 0x000000a89464723c */ /* 0x060ff00000041864 */
[C---:B------:R-:W-:Y:S08]  /*c000*/  HMMA.16816.F32.BF16 R104, R148.reuse, R170, R104 ;  /* 0x000000aa9468723c */ /* 0x040ff00000041868 */
[C---:B------:R-:W-:Y:S03]  /*c010*/  HMMA.16816.F32.BF16 R108, R148.reuse, R172, R108 ;  /* 0x000000ac946c723c */ /* 0x040fe6000004186c */
[----:B---3--:R-:W-:Y:S05]  /*c020*/  MOV R165, R164 ;  /* 0x000000a400a57202 */ /* 0x008fea0000000f00 */
[C---:B------:R-:W-:Y:S08]  /*c030*/  HMMA.16816.F32.BF16 R112, R148.reuse, R174, R112 ;  /* 0x000000ae9470723c */ /* 0x040ff00000041870 */
[C---:B------:R-:W-:Y:S08]  /*c040*/  HMMA.16816.F32.BF16 R116, R148.reuse, R32, R116 ;  /* 0x000000209474723c */ /* 0x040ff00000041874 */
[C---:B------:R-:W-:Y:S08]  /*c050*/  HMMA.16816.F32.BF16 R120, R148.reuse, R34, R120 ;  /* 0x000000229478723c */ /* 0x040ff00000041878 */
[C---:B-1----:R-:W-:Y:S08]  /*c060*/  HMMA.16816.F32.BF16 R124, R148.reuse, R20, R124 ;  /* 0x00000014947c723c */ /* 0x042ff0000004187c */
[C---:B------:R-:W-:Y:S08]  /*c070*/  HMMA.16816.F32.BF16 R128, R148.reuse, R22, R128 ;  /* 0x000000169480723c */ /* 0x040ff00000041880 */
[C---:B--2---:R-:W-:Y:S03]  /*c080*/  HMMA.16816.F32.BF16 R132, R148.reuse, R4, R132 ;  /* 0x000000049484723c */ /* 0x044fe60000041884 */
[----:B------:R-:W-:Y:S04]  /*c090*/  FADD.FTZ R5, R205, R202 ;  /* 0x000000cacd057221 */ /* 0x000fe80000010000 */
[----:B------:R-:W-:Y:S01]  /*c0a0*/  FADD.FTZ R5, R206, R5 ;  /* 0x00000005ce057221 */ /* 0x000fe20000010000 */
[C---:B------:R-:W-:Y:S03]  /*c0b0*/  HMMA.16816.F32.BF16 R136, R148.reuse, R6, R136 ;  /* 0x000000069488723c */ /* 0x040fe60000041888 */
[----:B------:R-:W-:Y:S04]  /*c0c0*/  FADD.FTZ R184, R184, R5 ;  /* 0x00000005b8b87221 */ /* 0x000fe80000010000 */
[----:B------:R-:W-:Y:S01]  /*c0d0*/  FADD.FTZ R185, R185, R184 ;  /* 0x000000b8b9b97221 */ /* 0x000fe20000010000 */
[C---:B----4-:R-:W-:Y:S03]  /*c0e0*/  HMMA.16816.F32.BF16 R140, R148.reuse, R152, R140 ;  /* 0x00000098948c723c */ /* 0x050fe6000004188c */
[----:B------:R-:W-:Y:S04]  /*c0f0*/  FADD.FTZ R188, R188, R185 ;  /* 0x000000b9bcbc7221 */ /* 0x000fe80000010000 */
[----:B------:R-:W-:Y:S01]  /*c100*/  FADD.FTZ R189, R189, R188 ;  /* 0x000000bcbdbd7221 */ /* 0x000fe20000010000 */
[C---:B------:R-:W-:Y:S03]  /*c110*/  HMMA.16816.F32.BF16 R152, R148.reuse, R154, R12 ;  /* 0x0000009a9498723c */ /* 0x040fe6000004180c */
[----:B------:R-:W-:Y:S04]  /*c120*/  FADD.FTZ R176, R176, R189 ;  /* 0x000000bdb0b07221 */ /* 0x000fe80000010000 */
[----:B------:R-:W-:Y:S01]  /*c130*/  FADD.FTZ R177, R177, R176 ;  /* 0x000000b0b1b17221 */ /* 0x000fe20000010000 */
[C---:B------:R-:W-:Y:S03]  /*c140*/  HMMA.16816.F32.BF16 R144, R148.reuse, R8, R144 ;  /* 0x000000089490723c */ /* 0x040fe60000041890 */
[----:B------:R-:W-:Y:S04]  /*c150*/  FADD.FTZ R180, R180, R177 ;  /* 0x000000b1b4b47221 */ /* 0x000fe80000010000 */
[----:B------:R-:W-:Y:S01]  /*c160*/  FADD.FTZ R225, R181, R180 ;  /* 0x000000b4b5e17221 */ /* 0x000fe20000010000 */
[----:B------:R-:W-:Y:S01]  /*c170*/  HMMA.16816.F32.BF16 R148, R148, R10, R16 ;  /* 0x0000000a9494723c */ /* 0x000fe20000041810 */
[----:B------:R-:W-:Y:S08]  /*c180*/  @!UPT UIADD3 URZ, UPT, UPT, URZ, URZ, URZ ;  /* 0x000000fffffff290 */ /* 0x000ff0000fffe0ff */
[----:B------:R-:W-:Y:S11]  /*c190*/  BRA.U UP0, `(.L_x_25) ;  /* 0xffffffd100c47547 */ /* 0x000ff6000b83ffff */
.L_x_24:
[----:B------:R-:W1:Y:S01]  /*c1a0*/  SHFL.BFLY PT, R12, R225, 0x2, 0x1f ;  /* 0x0c401f00e10c7f89 */ /* 0x000e6200000e0000 */
[----:B------:R-:W2:Y:S01]  /*c1b0*/  S2UR UR6, SR_CgaCtaId ;  /* 0x00000000000679c3 */ /* 0x000ea20000008800 */
[----:B------:R-:W-:Y:S01]  /*c1c0*/  UMOV UR4, 0x400 ;  /* 0x0000040000047882 */ /* 0x000fe20000000000 */
[----:B------:R-:W-:Y:S01]  /*c1d0*/  UISETP.NE.AND UP3, UPT, UR13, -0x1, UPT ;  /* 0xffffffff0d00788c */ /* 0x000fe2000bf65270 */
[----:B------:R-:W3:Y:S01]  /*c1e0*/  SHFL.BFLY PT, R0, R223, 0x2, 0x1f ;  /* 0x0c401f00df007f89 */ /* 0x000ee200000e0000 */
[----:B------:R-:W4:Y:S01]  /*c1f0*/  LDCU.U8 UR8, c[0x0][0x549] ;  /* 0x0000a920ff0877ac */ /* 0x000f220008000000 */
[----:B------:R-:W5:Y:S03]  /*c200*/  S2R R4, SR_TID.X ;  /* 0x0000000000047919 */ /* 0x000f660000002100 */
[----:B------:R-:W5:Y:S01]  /*c210*/  S2UR UR7, SR_CTAID.Y ;  /* 0x00000000000779c3 */ /* 0x000f620000002600 */
[----:B------:R-:W5:Y:S01]  /*c220*/  LDCU UR9, c[0x0][0x434] ;  /* 0x00008680ff0977ac */ /* 0x000f620008000800 */
[----:B------:R-:W4:Y:S06]  /*c230*/  LDCU.U8 UR10, c[0x0][0x548] ;  /* 0x0000a900ff0a77ac */ /* 0x000f2c0008000000 */
[----:B------:R-:W5:Y:S01]  /*c240*/  S2UR UR17, SR_CTAID.Z ;  /* 0x00000000001179c3 */ /* 0x000f620000002700 */
[----:B------:R-:W-:Y:S01]  /*c250*/  UISETP.NE.AND UP2, UPT, UR13, -0x1, UPT ;  /* 0xffffffff0d00788c */ /* 0x000fe2000bf45270 */
[----:B------:R-:W5:Y:S01]  /*c260*/  LDCU UR16, c[0x0][0x434] ;  /* 0x00008680ff1077ac */ /* 0x000f620008000800 */
[----:B-1----:R-:W-:Y:S01]  /*c270*/  FADD.FTZ R12, R12, R225 ;  /* 0x000000e10c0c7221 */ /* 0x002fe20000010000 */
[----:B--2---:R-:W-:Y:S01]  /*c280*/  ULEA UR6, UR6, UR4, 0x18 ;  /* 0x0000000406067291 */ /* 0x004fe2000f8ec0ff */
[----:B------:R-:W1:Y:S01]  /*c290*/  @!UP3 LDCU.64 UR4, c[0x0][0x400] ;  /* 0x00008000ff04b7ac */ /* 0x000e620008000a00 */
[----:B---3--:R-:W-:-:S02]  /*c2a0*/  FADD.FTZ R11, R0, R223 ;  /* 0x000000df000b7221 */ /* 0x008fc40000010000 */
[----:B------:R-:W2:Y:S01]  /*c2b0*/  SHFL.BFLY PT, R7, R12, 0x1, 0x1f ;  /* 0x0c201f000c077f89 */ /* 0x000ea200000e0000 */
[----:B----4-:R-:W-:-:S03]  /*c2c0*/  UISETP.NE.AND UP1, UPT, UR8, URZ, UPT ;  /* 0x000000ff0800728c */ /* 0x010fc6000bf25270 */
[----:B------:R-:W3:Y:S01]  /*c2d0*/  SHFL.BFLY PT, R6, R11, 0x1, 0x1f ;  /* 0x0c201f000b067f89 */ /* 0x000ee200000e0000 */
[----:B------:R-:W-:Y:S01]  /*c2e0*/  UISETP.NE.AND UP0, UPT, UR10, URZ, !UP1 ;  /* 0x000000ff0a00728c */ /* 0x000fe2000cf05270 */
[C---:B-----5:R-:W-:Y:S02]  /*c2f0*/  SHF.L.U32 R2, R4.reuse, 0x1, RZ ;  /* 0x0000000104027819 */ /* 0x060fe400000006ff */
[----:B------:R-:W-:-:S04]  /*c300*/  SHF.L.U32 R9, R4, 0x4, RZ ;  /* 0x0000000404097819 */ /* 0x000fc800000006ff */
[----:B------:R-:W4:Y:S01]  /*c310*/  @UP1 LDCU UR8, c[0x0][0x430] ;  /* 0x00008600ff0817ac */ /* 0x000f220008000800 */
[----:B------:R-:W-:Y:S02]  /*c320*/  SHF.L.U32 R0, R4, 0x5, RZ ;  /* 0x0000000504007819 */ /* 0x000fe400000006ff */
[----:B------:R-:W-:Y:S01]  /*c330*/  LOP3.LUT R5, R2, 0x6, RZ, 0xc0, !PT ;  /* 0x0000000602057812 */ /* 0x000fe200078ec0ff */
[----:B-1----:R-:W-:Y:S01]  /*c340*/  @!UP3 UIMAD.WIDE.U32 UR18, UR7, UR4, URZ ;  /* 0x000000040712b2a5 */ /* 0x002fe2000f8e00ff */
[----:B------:R-:W-:Y:S02]  /*c350*/  LOP3.LUT R9, R9, 0x1c0, RZ, 0xc0, !PT ;  /* 0x000001c009097812 */ /* 0x000fe400078ec0ff */
[----:B------:R-:W-:Y:S01]  /*c360*/  LOP3.LUT R0, R5, 0x7c00, R0, 0xf8, !PT ;  /* 0x00007c0005007812 */ /* 0x000fe200078ef800 */
[----:B------:R-:W-:Y:S01]  /*c370*/  @!UP3 UIMAD UR11, UR7, UR5, UR19 ;  /* 0x00000005070bb2a4 */ /* 0x000fe2000f8e0213 */
[----:B------:R-:W-:Y:S01]  /*c380*/  LOP3.LUT R9, R9, 0x38, R2, 0xf8, !PT ;  /* 0x0000003809097812 */ /* 0x000fe200078ef802 */
[----:B--2---:R-:W-:Y:S01]  /*c390*/  FADD.FTZ R7, R12, R7 ;  /* 0x000000070c077221 */ /* 0x004fe20000010000 */
[----:B------:R-:W-:Y:S01]  /*c3a0*/  LOP3.LUT P1, RZ, R4, 0x10, RZ, 0xc0, !PT ;  /* 0x0000001004ff7812 */ /* 0x000fe2000782c0ff */
[----:B------:R-:W1:Y:S01]  /*c3b0*/  @UP3 LDCU.64 UR4, c[0x0][0x408] ;  /* 0x00008100ff0437ac */ /* 0x000e620008000a00 */
[----:B------:R-:W-:Y:S01]  /*c3c0*/  LOP3.LUT R0, R0, R9, RZ, 0xfc, !PT ;  /* 0x0000000900007212 */ /* 0x000fe200078efcff */
[----:B---3--:R-:W-:Y:S01]  /*c3d0*/  FADD.FTZ R6, R11, R6 ;  /* 0x000000060b067221 */ /* 0x008fe20000010000 */
[----:B------:R-:W2:Y:S01]  /*c3e0*/  MUFU.RCP R10, R7 ;  /* 0x00000007000a7308 */ /* 0x000ea20000001000 */
[----:B------:R-:W-:-:S02]  /*c3f0*/  FSETP.NE.FTZ.AND P4, PT, R7, RZ, PT ;  /* 0x000000ff0700720b */ /* 0x000fc40003f95000 */
[----:B------:R-:W-:Y:S01]  /*c400*/  MOV R2, 0x20 ;  /* 0x0000002000027802 */ /* 0x000fe20000000f00 */
[----:B----4-:R-:W-:Y:S01]  /*c410*/  @UP1 UIMAD UR16, UR8, UR9, URZ ;  /* 0x00000009081012a4 */ /* 0x010fe2000f8e02ff */
[----:B------:R-:W-:Y:S02]  /*c420*/  FSETP.NE.FTZ.AND P3, PT, R6, RZ, PT ;  /* 0x000000ff0600720b */ /* 0x000fe40003f75000 */
[C---:B------:R-:W-:Y:S01]  /*c430*/  LOP3.LUT P2, RZ, R4.reuse, 0x8, RZ, 0xc0, !PT ;  /* 0x0000000804ff7812 */ /* 0x040fe2000784c0ff */
[----:B------:R-:W3:Y:S01]  /*c440*/  MUFU.RCP R8, R6 ;  /* 0x0000000600087308 */ /* 0x000ee20000001000 */
[----:B------:R-:W-:Y:S02]  /*c450*/  MOV R5, 0x10 ;  /* 0x0000001000057802 */ /* 0x000fe40000000f00 */
[----:B------:R-:W-:Y:S02]  /*c460*/  LOP3.LUT P0, RZ, R4, 0x4, RZ, 0xc0, !PT ;  /* 0x0000000404ff7812 */ /* 0x000fe4000780c0ff */
[----:B------:R-:W-:-:S02]  /*c470*/  LEA R9, R0, UR6, 0x1 ;  /* 0x0000000600097c11 */ /* 0x000fc4000f8e08ff */
[----:B------:R-:W-:Y:S01]  /*c480*/  SEL R2, R2, 0xffffffe0, !P2 ;  /* 0xffffffe002027807 */ /* 0x000fe20005000000 */
[----:B-1----:R-:W-:Y:S01]  /*c490*/  @UP3 UIMAD.WIDE.U32 UR20, UR13, UR4, URZ ;  /* 0x000000040d1432a5 */ /* 0x002fe2000f8e00ff */
[----:B--2---:R-:W-:Y:S02]  /*c4a0*/  FSEL R10, R10, 1, P4 ;  /* 0x3f8000000a0a7808 */ /* 0x004fe40002000000 */
[----:B------:R-:W-:Y:S01]  /*c4b0*/  SEL R5, R5, 0xfffffff0, !P0 ;  /* 0xfffffff005057807 */ /* 0x000fe20004000000 */
[----:B------:R-:W-:Y:S01]  /*c4c0*/  @UP3 UIMAD UR11, UR13, UR5, UR21 ;  /* 0x000000050d0b32a4 */ /* 0x000fe2000f8e0215 */
[C---:B------:R-:W-:Y:S01]  /*c4d0*/  IADD3 R15, PT, PT, R9.reuse, 0x40, RZ ;  /* 0x00000040090f7810 */ /* 0x040fe20007ffe0ff */
[C---:B------:R-:W-:Y:S01]  /*c4e0*/  FMUL.FTZ R160, R10.reuse, R160 ;  /* 0x000000a00aa07220 */ /* 0x040fe20000410000 */
[C---:B------:R-:W-:Y:S01]  /*c4f0*/  FMUL.FTZ R161, R10.reuse, R161 ;  /* 0x000000a10aa17220 */ /* 0x040fe20000410000 */
[----:B------:R-:W-:Y:S01]  /*c500*/  FMUL.FTZ R156, R10, R156 ;  /* 0x0000009c0a9c7220 */ /* 0x000fe20000410000 */
[----:B---3--:R-:W-:Y:S01]  /*c510*/  FSEL R8, R8, 1, P3 ;  /* 0x3f80000008087808 */ /* 0x008fe20001800000 */
[C---:B------:R-:W-:Y:S01]  /*c520*/  FMUL.FTZ R157, R10.reuse, R157 ;  /* 0x0000009d0a9d7220 */ /* 0x040fe20000410000 */
[C---:B------:R-:W-:Y:S01]  /*c530*/  FMUL.FTZ R36, R10.reuse, R36 ;  /* 0x000000240a247220 */ /* 0x040fe20000410000 */
[C---:B------:R-:W-:Y:S01]  /*c540*/  FMUL.FTZ R37, R10.reuse, R37 ;  /* 0x000000250a257220 */ /* 0x040fe20000410000 */
[----:B------:R-:W-:Y:S01]  /*c550*/  FMUL.FTZ R40, R10, R40 ;  /* 0x000000280a287220 */ /* 0x000fe20000410000 */
[C---:B------:R-:W-:Y:S01]  /*c560*/  FMUL.FTZ R162, R8.reuse, R162 ;  /* 0x000000a208a27220 */ /* 0x040fe20000410000 */
[C---:B------:R-:W-:Y:S01]  /*c570*/  FMUL.FTZ R163, R8.reuse, R163 ;  /* 0x000000a308a37220 */ /* 0x040fe20000410000 */
[C---:B------:R-:W-:Y:S01]  /*c580*/  FMUL.FTZ R158, R8.reuse, R158 ;  /* 0x0000009e089e7220 */ /* 0x040fe20000410000 */
[C---:B------:R-:W-:Y:S01]  /*c590*/  FMUL.FTZ R159, R8.reuse, R159 ;  /* 0x0000009f089f7220 */ /* 0x040fe20000410000 */
[C---:B------:R-:W-:Y:S01]  /*c5a0*/  FMUL.FTZ R38, R8.reuse, R38 ;  /* 0x0000002608267220 */ /* 0x040fe20000410000 */
[----:B------:R-:W-:Y:S01]  /*c5b0*/  FMUL.FTZ R39, R8, R39 ;  /* 0x0000002708277220 */ /* 0x000fe20000410000 */
[----:B------:R-:W-:Y:S01]  /*c5c0*/  FMUL.FTZ R41, R10, R41 ;  /* 0x000000290a297220 */ /* 0x000fe20000410000 */
[C---:B------:R-:W-:Y:S01]  /*c5d0*/  FMUL.FTZ R42, R8.reuse, R42 ;  /* 0x0000002a082a7220 */ /* 0x040fe20000410000 */
[----:B------:R-:W-:Y:S01]  /*c5e0*/  FMUL.FTZ R43, R8, R43 ;  /* 0x0000002b082b7220 */ /* 0x000fe20000410000 */
[C---:B------:R-:W-:Y:S01]  /*c5f0*/  FMUL.FTZ R44, R10.reuse, R44 ;  /* 0x0000002c0a2c7220 */ /* 0x040fe20000410000 */
[----:B------:R-:W-:Y:S01]  /*c600*/  FMUL.FTZ R45, R10, R45 ;  /* 0x0000002d0a2d7220 */ /* 0x000fe20000410000 */
[C---:B------:R-:W-:Y:S01]  /*c610*/  FMUL.FTZ R46, R8.reuse, R46 ;  /* 0x0000002e082e7220 */ /* 0x040fe20000410000 */
[----:B------:R-:W-:Y:S01]  /*c620*/  FMUL.FTZ R47, R8, R47 ;  /* 0x0000002f082f7220 */ /* 0x000fe20000410000 */
[C---:B------:R-:W-:Y:S01]  /*c630*/  IADD3 R13, PT, PT, R9.reuse, R2, RZ ;  /* 0x00000002090d7210 */ /* 0x040fe20007ffe0ff */
[C---:B------:R-:W-:Y:S01]  /*c640*/  FMUL.FTZ R48, R10.reuse, R48 ;  /* 0x000000300a307220 */ /* 0x040fe20000410000 */
[----:B------:R-:W-:Y:S01]  /*c650*/  @P1 IADD3 R15, PT, PT, R9, -0x40, RZ ;  /* 0xffffffc0090f1810 */ /* 0x000fe20007ffe0ff */
[----:B------:R-:W-:Y:S01]  /*c660*/  FMUL.FTZ R49, R10, R49 ;  /* 0x000000310a317220 */ /* 0x000fe20000410000 */
[C---:B------:R-:W-:Y:S01]  /*c670*/  FMUL.FTZ R50, R8.reuse, R50 ;  /* 0x0000003208327220 */ /* 0x040fe20000410000 */
[----:B------:R-:W-:Y:S01]  /*c680*/  FMUL.FTZ R51, R8, R51 ;  /* 0x0000003308337220 */ /* 0x000fe20000410000 */
[----:B------:R-:W-:Y:S01]  /*c690*/  F2FP.BF16.F32.PACK_AB R160, R161, R160 ;  /* 0x000000a0a1a0723e */ /* 0x000fe200000010ff */
[C---:B------:R-:W-:Y:S01]  /*c6a0*/  FMUL.FTZ R52, R10.reuse, R52 ;  /* 0x000000340a347220 */ /* 0x040fe20000410000 */
[----:B------:R-:W-:Y:S01]  /*c6b0*/  F2FP.BF16.F32.PACK_AB R162, R163, R162 ;  /* 0x000000a2a3a2723e */ /* 0x000fe200000010ff */
[----:B------:R-:W-:Y:S01]  /*c6c0*/  FMUL.FTZ R53, R10, R53 ;  /* 0x000000350a357220 */ /* 0x000fe20000410000 */
[C---:B------:R-:W-:Y:S01]  /*c6d0*/  FMUL.FTZ R54, R8.reuse, R54 ;  /* 0x0000003608367220 */ /* 0x040fe20000410000 */
[----:B------:R-:W-:Y:S01]  /*c6e0*/  FMUL.FTZ R55, R8, R55 ;  /* 0x0000003708377220 */ /* 0x000fe20000410000 */
[----:B------:R-:W-:Y:S01]  /*c6f0*/  F2FP.BF16.F32.PACK_AB R156, R157, R156 ;  /* 0x0000009c9d9c723e */ /* 0x000fe200000010ff */
[C---:B------:R-:W-:Y:S01]  /*c700*/  FMUL.FTZ R56, R10.reuse, R56 ;  /* 0x000000380a387220 */ /* 0x040fe20000410000 */
[----:B------:R-:W-:Y:S01]  /*c710*/  F2FP.BF16.F32.PACK_AB R158, R159, R158 ;  /* 0x0000009e9f9e723e */ /* 0x000fe200000010ff */
[----:B------:R-:W-:Y:S01]  /*c720*/  FMUL.FTZ R57, R10, R57 ;  /* 0x000000390a397220 */ /* 0x000fe20000410000 */
[----:B------:R-:W-:Y:S01]  /*c730*/  IADD3 R11, PT, PT, R9, R5, RZ ;  /* 0x00000005090b7210 */ /* 0x000fe20007ffe0ff */
        /* <DEDUP_REMOVED lines=13> */
[----:B------:R-:W-:Y:S01]  /*c810*/  FMUL.FTZ R66, R8, R66 ;  /* 0x0000004208427220 */ /* 0x000fe20000410000 */
[----:B------:R-:W-:Y:S01]  /*c820*/  IADD3 R19, PT, PT, R2, R15, RZ ;  /* 0x0000000f02137210 */ /* 0x000fe20007ffe0ff */
        /* <DEDUP_REMOVED lines=8> */
[----:B------:R-:W-:Y:S01]  /*c8b0*/  STS [R9], R160 ;  /* 0x000000a009007388 */ /* 0x000fe20000000800 */
[----:B------:R-:W-:Y:S01]  /*c8c0*/  F2FP.BF16.F32.PACK_AB R50, R51, R50 ;  /* 0x000000323332723e */ /* 0x000fe200000010ff */
[C---:B------:R-:W-:Y:S01]  /*c8d0*/  FMUL.FTZ R72, R10.reuse, R72 ;  /* 0x000000480a487220 */ /* 0x040fe20000410000 */
[----:B------:R-:W-:Y:S01]  /*c8e0*/  IADD3 R21, PT, PT, R5, R15, RZ ;  /* 0x0000000f05157210 */ /* 0x000fe20007ffe0ff */
[----:B------:R-:W-:Y:S01]  /*c8f0*/  STS [R9+0x400], R162 ;  /* 0x000400a209007388 */ /* 0x000fe20000000800 */
[----:B------:R-:W-:Y:S01]  /*c900*/  FMUL.FTZ R73, R10, R73 ;  /* 0x000000490a497220 */ /* 0x000fe20000410000 */
[C---:B------:R-:W-:Y:S01]  /*c910*/  FMUL.FTZ R74, R8.reuse, R74 ;  /* 0x0000004a084a7220 */ /* 0x040fe20000410000 */
[----:B------:R-:W-:Y:S01]  /*c920*/  FMUL.FTZ R75, R8, R75 ;  /* 0x0000004b084b7220 */ /* 0x000fe20000410000 */
[----:B------:R-:W-:Y:S01]  /*c930*/  F2FP.BF16.F32.PACK_AB R52, R53, R52 ;  /* 0x000000343534723e */ /* 0x000fe200000010ff */
[----:B------:R-:W-:Y:S01]  /*c940*/  STS [R11], R156 ;  /* 0x0000009c0b007388 */ /* 0x000fe20000000800 */
[----:B------:R-:W-:Y:S01]  /*c950*/  F2FP.BF16.F32.PACK_AB R54, R55, R54 ;  /* 0x000000363736723e */ /* 0x000fe200000010ff */
[C---:B------:R-:W-:Y:S01]  /*c960*/  FMUL.FTZ R76, R10.reuse, R76 ;  /* 0x0000004c0a4c7220 */ /* 0x040fe20000410000 */
[----:B------:R-:W-:Y:S01]  /*c970*/  FMUL.FTZ R77, R10, R77 ;  /* 0x0000004d0a4d7220 */ /* 0x000fe20000410000 */
[----:B------:R-:W-:Y:S01]  /*c980*/  STS [R11+0x400], R158 ;  /* 0x0004009e0b007388 */ /* 0x000fe20000000800 */
        /* <DEDUP_REMOVED lines=52> */
[----:B------:R-:W-:Y:S01]  /*ccd0*/  STS [R9+0x2000], R60 ;  /* 0x0020003c09007388 */ /* 0x000fe20000000800 */
        /* <DEDUP_REMOVED lines=98> */
[----:B------:R-:W-:Y:S01]  /*d300*/  F2FP.BF16.F32.PACK_AB R132, R133, R132 ;  /* 0x000000848584723e */ /* 0x000fe200000010ff */
[----:B------:R-:W-:Y:S01]  /*d310*/  STS [R15+0x4400], R110 ;  /* 0x0044006e0f007388 */ /* 0x000fe20000000800 */
[----:B------:R-:W-:Y:S01]  /*d320*/  F2FP.BF16.F32.PACK_AB R134, R135, R134 ;  /* 0x000000868786723e */ /* 0x000fe200000010ff */
        /* <DEDUP_REMOVED lines=12> */
[----:B------:R-:W-:Y:S01]  /*d3f0*/  @!UP2 UIMAD UR13, UR7, UR9, URZ ;  /* 0x00000009070da2a4 */ /* 0x000fe2000f8e02ff */
[----:B------:R-:W-:Y:S01]  /*d400*/  F2FP.BF16.F32.PACK_AB R144, R145, R144 ;  /* 0x000000909190723e */ /* 0x000fe200000010ff */
[----:B------:R-:W-:Y:S01]  /*d410*/  STS [R19+0x4400], R118 ;  /* 0x0044007613007388 */ /* 0x000fe20000000800 */
[----:B------:R-:W-:Y:S01]  /*d420*/  F2FP.BF16.F32.PACK_AB R146, R147, R146 ;  /* 0x000000929392723e */ /* 0x000fe200000010ff */
[----:B------:R-:W1:Y:S01]  /*d430*/  @UP1 LDCU UR5, c[0x0][0x430] ;  /* 0x00008600ff0517ac */ /* 0x000e620008000800 */
[----:B------:R-:W-:Y:S01]  /*d440*/  SHF.L.U32 R12, R4, 0x3, RZ ;  /* 0x00000003040c7819 */ /* 0x000fe200000006ff */
[----:B------:R-:W-:Y:S01]  /*d450*/  STS [R5+0x4000], R120 ;  /* 0x0040007805007388 */ /* 0x000fe20000000800 */
[----:B------:R-:W-:Y:S01]  /*d460*/  F2FP.BF16.F32.PACK_AB R148, R149, R148 ;  /* 0x000000949594723e */ /* 0x000fe200000010ff */
[----:B------:R-:W-:Y:S01]  /*d470*/  @UP1 UMOV UR4, 0x1 ;  /* 0x0000000100041882 */ /* 0x000fe20000000000 */
[----:B------:R-:W-:Y:S01]  /*d480*/  F2FP.BF16.F32.PACK_AB R150, R151, R150 ;  /* 0x000000969796723e */ /* 0x000fe200000010ff */
[----:B------:R-:W-:Y:S01]  /*d490*/  STS [R5+0x4400], R122 ;  /* 0x0044007a05007388 */ /* 0x000fe20000000800 */
[----:B------:R-:W-:Y:S01]  /*d4a0*/  @UP3 UMOV UR18, UR20 ;  /* 0x0000001400123c82 */ /* 0x000fe20008000000 */
[----:B------:R-:W-:-:S02]  /*d4b0*/  USHF.R.S32.HI UR8, URZ, 0x1f, UR13 ;  /* 0x0000001fff087899 */ /* 0x000fc4000801140d */
[----:B------:R-:W-:Y:S04]  /*d4c0*/  STS [R9+0x6000], R124 ;  /* 0x0060007c09007388 */ /* 0x000fe80000000800 */
[----:B------:R2:W-:Y:S04]  /*d4d0*/  STS [R9+0x6400], R126 ;  /* 0x0064007e09007388 */ /* 0x0005e80000000800 */
[----:B------:R3:W-:Y:S04]  /*d4e0*/  STS [R11+0x6000], R128 ;  /* 0x006000800b007388 */ /* 0x0007e80000000800 */
[----:B------:R3:W-:Y:S04]  /*d4f0*/  STS [R11+0x6400], R130 ;  /* 0x006400820b007388 */ /* 0x0007e80000000800 */
[----:B------:R3:W-:Y:S04]  /*d500*/  STS [R13+0x6000], R132 ;  /* 0x006000840d007388 */ /* 0x0007e80000000800 */
[----:B------:R3:W-:Y:S04]  /*d510*/  STS [R13+0x6400], R134 ;  /* 0x006400860d007388 */ /* 0x0007e80000000800 */
[----:B------:R3:W-:Y:S04]  /*d520*/  STS [R17+0x6000], R136 ;  /* 0x0060008811007388 */ /* 0x0007e80000000800 */
[----:B------:R3:W-:Y:S01]  /*d530*/  STS [R17+0x6400], R138 ;  /* 0x0064008a11007388 */ /* 0x0007e20000000800 */
[----:B--2---:R-:W-:-:S03]  /*d540*/  LOP3.LUT R9, R12, 0x1f8, RZ, 0xc0, !PT ;  /* 0x000001f80c097812 */ /* 0x004fc600078ec0ff */
[----:B------:R3:W-:Y:S01]  /*d550*/  STS [R15+0x6000], R140 ;  /* 0x0060008c0f007388 */ /* 0x0007e20000000800 */
[----:B------:R-:W-:-:S03]  /*d560*/  LOP3.LUT R9, R9, 0x38, R4, 0x78, !PT ;  /* 0x0000003809097812 */ /* 0x000fc600078e7804 */
[----:B------:R3:W-:Y:S01]  /*d570*/  STS [R15+0x6400], R142 ;  /* 0x0064008e0f007388 */ /* 0x0007e20000000800 */
[----:B------:R-:W-:-:S03]  /*d580*/  LOP3.LUT R0, R9, 0x1e00, R12, 0xf8, !PT ;  /* 0x00001e0009007812 */ /* 0x000fc600078ef80c */
[----:B------:R3:W-:Y:S04]  /*d590*/  STS [R21+0x6000], R152 ;  /* 0x0060009815007388 */ /* 0x0007e80000000800 */
[----:B------:R3:W-:Y:S04]  /*d5a0*/  STS [R21+0x6400], R154 ;  /* 0x0064009a15007388 */ /* 0x0007e80000000800 */
[----:B------:R3:W-:Y:S04]  /*d5b0*/  STS [R19+0x6000], R144 ;  /* 0x0060009013007388 */ /* 0x0007e80000000800 */
[----:B------:R3:W-:Y:S01]  /*d5c0*/  STS [R19+0x6400], R146 ;  /* 0x0064009213007388 */ /* 0x0007e20000000800 */
[----:B-1----:R-:W-:Y:S05]  /*d5d0*/  BRA.U UP1, `(.L_x_28) ;  /* 0x0000000101207547 */ /* 0x002fea000b800000 */
[----:B------:R-:W-:Y:S01]  /*d5e0*/  UISETP.NE.AND UP1, UPT, UR10, URZ, UPT ;  /* 0x000000ff0a00728c */ /* 0x000fe2000bf25270 */
[----:B------:R-:W1:Y:S10]  /*d5f0*/  LDCU UR5, c[0x0][0x3e0] ;  /* 0x00007c00ff0577ac */ /* 0x000e740008000800 */
[----:B------:R-:W1:Y:S01]  /*d600*/  @UP1 LDCU UR4, c[0x0][0x454] ;  /* 0x00008a80ff0417ac */ /* 0x000e620008000800 */
[----:B------:R-:W2:Y:S01]  /*d610*/  @UP1 LDCU UR16, c[0x0][0x454] ;  /* 0x00008a80ff1017ac */ /* 0x000ea20008000800 */
[----:B-1----:R-:W-:-:S02]  /*d620*/  @UP1 UIMAD UR4, UR4, UR5, URZ ;  /* 0x00000005040412a4 */ /* 0x002fc4000f8e02ff */
[----:B------:R-:W-:-:S03]  /*d630*/  @!UP1 UIMAD UR4, UR9, UR5, URZ ;  /* 0x00000005090492a4 */ /* 0x000fc6000f8e02ff */
[----:B------:R-:W-:Y:S01]  /*d640*/  @UP1 UMOV UR5, 0x1 ;  /* 0x0000000100051882 */ /* 0x000fe20000000000 */
[----:B--2---:R-:W-:-:S08]  /*d650*/  @!UP1 UMOV UR5, 0x1 ;  /* 0x0000000100059882 */ /* 0x004fd00000000000 */
.L_x_28:
[----:B------:R-:W-:Y:S01]  /*d660*/  STS [R5+0x6000], R148 ;  /* 0x0060009405007388 */ /* 0x000fe20000000800 */
[----:B------:R-:W-:Y:S01]  /*d670*/  LEA R0, R0, UR6, 0x1 ;  /* 0x0000000600007c11 */ /* 0x000fe2000f8e08ff */
[----:B------:R-:W1:Y:S01]  /*d680*/  S2UR UR6, SR_CTAID.X ;  /* 0x00000000000679c3 */ /* 0x000e620000002500 */
[----:B------:R-:W2:Y:S01]  /*d690*/  @P4 MUFU.LG2 R7, R7 ;  /* 0x0000000700074308 */ /* 0x000ea20000000c00 */
[----:B------:R4:W-:Y:S01]  /*d6a0*/  STS [R5+0x6400], R150 ;  /* 0x0064009605007388 */ /* 0x0009e20000000800 */
[----:B------:R-:W-:Y:S01]  /*d6b0*/  UIMAD UR16, UR17, UR16, URZ ;  /* 0x00000010111072a4 */ /* 0x000fe2000f8e02ff */
[----:B------:R-:W-:Y:S01]  /*d6c0*/  LOP3.LUT P0, RZ, R4, 0x3, RZ, 0xc0, !PT ;  /* 0x0000000304ff7812 */ /* 0x000fe2000780c0ff */
[----:B------:R-:W-:-:S03]  /*d6d0*/  USEL UR13, UR13, URZ, UP0 ;  /* 0x000000ff0d0d7287 */ /* 0x000fc60008000000 */
[----:B------:R-:W-:Y:S01]  /*d6e0*/  BAR.SYNC.DEFER_BLOCKING 0x0 ;  /* 0x0000000000007b1d */ /* 0x000fe20000010000 */
[----:B------:R-:W-:Y:S01]  /*d6f0*/  @!UP0 UIMAD UR16, UR7, UR4, UR16 ;  /* 0x00000004071082a4 */ /* 0x000fe2000f8e0210 */
[----:B------:R-:W-:Y:S01]  /*d700*/  SHF.R.U32.HI R16, RZ, 0x1, R4 ;  /* 0x00000001ff107819 */ /* 0x000fe20000011604 */
[----:B------:R-:W-:Y:S01]  /*d710*/  USEL UR8, UR8, URZ, UP0 ;  /* 0x000000ff08087287 */ /* 0x000fe20008000000 */
[----:B------:R-:W-:Y:S01]  /*d720*/  IMAD.MOV.U32 R14, RZ, RZ, 0x7f800000 ;  /* 0x7f800000ff0e7424 */ /* 0x000fe200078e00ff */
[----:B------:R-:W-:-:S03]  /*d730*/  USHF.R.S32.HI UR7, URZ, 0x1f, UR16 ;  /* 0x0000001fff077899 */ /* 0x000fc60008011410 */
[----:B---3--:R-:W3:Y:S01]  /*d740*/  @P4 LDC R15, c[0x0][0x458] ;  /* 0x00011600ff0f4b82 */ /* 0x008ee20000000800 */
[----:B------:R-:W5:Y:S01]  /*d750*/  @P3 MUFU.LG2 R6, R6 ;  /* 0x0000000600063308 */ /* 0x000f620000000c00 */
[----:B------:R-:W3:Y:S01]  /*d760*/  S2R R24, SR_CTAID.X ;  /* 0x0000000000187919 */ /* 0x000ee20000002500 */
[----:B------:R-:W-:Y:S01]  /*d770*/  LOP3.LUT R16, R16, 0x30, RZ, 0xc0, !PT ;  /* 0x0000003010107812 */ /* 0x000fe200078ec0ff */
[----:B------:R-:W-:Y:S01]  /*d780*/  BSSY.RECONVERGENT B0, `(.L_x_29) ;  /* 0x0000021000007945 */ /* 0x000fe20003800200 */
[----:B------:R-:W-:Y:S02]  /*d790*/  IMAD.MOV.U32 R13, RZ, RZ, 0x7f800000 ;  /* 0x7f800000ff0d7424 */ /* 0x000fe400078e00ff */
[----:B--2---:R-:W-:Y:S01]  /*d7a0*/  @P4 FMUL.FTZ R7, R7, 0.69314718246459960938 ;  /* 0x3f31721807074820 */ /* 0x004fe20000410000 */
[----:B------:R-:W2:Y:S01]  /*d7b0*/  @P3 LDC R2, c[0x0][0x458] ;  /* 0x00011600ff023b82 */ /* 0x000ea20000000800 */
[----:B-1----:R-:W-:Y:S01]  /*d7c0*/  UIMAD UR9, UR6, UR5, URZ ;  /* 0x00000005060972a4 */ /* 0x002fe2000f8e02ff */
[----:B----4-:R-:W-:-:S03]  /*d7d0*/  SHF.R.U32.HI R5, RZ, 0x2, R4 ;  /* 0x00000002ff057819 */ /* 0x010fc60000011604 */
[----:B------:R-:W-:Y:S01]  /*d7e0*/  USHF.L.U32 UR9, UR9, 0x6, URZ ;  /* 0x0000000609097899 */ /* 0x000fe200080006ff */
[----:B------:R1:W4:Y:S01]  /*d7f0*/  LDS.128 R8, [R0+0x1800] ;  /* 0x0018000000087984 */ /* 0x0003220000000c00 */
[----:B-----5:R-:W-:Y:S02]  /*d800*/  @P3 FMUL.FTZ R6, R6, 0.69314718246459960938 ;  /* 0x3f31721806063820 */ /* 0x020fe40000410000 */
[----:B------:R-:W-:Y:S01]  /*d810*/  USHF.R.S32.HI UR4, URZ, 0x1f, UR9 ;  /* 0x0000001fff047899 */ /* 0x000fe20008011409 */
[----:B------:R-:W-:Y:S01]  /*d820*/  LOP3.LUT R5, R16, 0x7, R5, 0xf8, !PT ;  /* 0x0000000710057812 */ /* 0x000fe200078ef805 */
[----:B------:R-:W-:Y:S01]  /*d830*/  UIADD3 UR13, UP1, UP0, UR9, UR13, UR16 ;  /* 0x0000000d090d7290 */ /* 0x000fe2000f83e010 */
[----:B---3--:R-:W-:-:S03]  /*d840*/  @P4 FFMA.FTZ R14, R164, R15, R7 ;  /* 0x0000000fa40e4223 */ /* 0x008fc60000010007 */
[----:B------:R-:W-:Y:S01]  /*d850*/  UIADD3.X UR4, UPT, UPT, UR4, UR8, UR7, UP1, UP0 ;  /* 0x0000000804047290 */ /* 0x000fe20008fe0407 */
[----:B--2---:R-:W-:Y:S01]  /*d860*/  @P3 FFMA.FTZ R13, R3, R2, R6 ;  /* 0x00000002030d3223 */ /* 0x004fe20000010006 */
[----:B-1--4-:R-:W-:Y:S10]  /*d870*/  @P0 BRA `(.L_x_30) ;  /* 0x0000000000440947 */ /* 0x012ff40003800000 */
[C---:B------:R-:W-:Y:S01]  /*d880*/  VIADD R17, R5.reuse, 0x8 ;  /* 0x0000000805117836 */ /* 0x040fe20000000000 */
[----:B------:R-:W-:-:S04]  /*d890*/  ISETP.GE.AND P3, PT, R5, UR12, PT ;  /* 0x0000000c05007c0c */ /* 0x000fc8000bf66270 */
[----:B------:R-:W-:-:S09]  /*d8a0*/  ISETP.GE.AND P2, PT, R17, UR12, PT ;  /* 0x0000000c11007c0c */ /* 0x000fd2000bf46270 */
[----:B------:R-:W1:Y:S01]  /*d8b0*/  @!P3 LDC.64 R6, c[0x0][0x420] ;  /* 0x00010800ff06bb82 */ /* 0x000e620000000a00 */
[----:B------:R-:W-:-:S03]  /*d8c0*/  @!P3 IMAD R16, R5, UR5, RZ ;  /* 0x000000050510bc24 */ /* 0x000fc6000f8e02ff */
[----:B------:R-:W-:Y:S02]  /*d8d0*/  @!P2 IMAD R17, R17, UR5, RZ ;  /* 0x000000051111ac24 */ /* 0x000fe4000f8e02ff */
[C---:B------:R-:W-:Y:S02]  /*d8e0*/  @!P3 IADD3 R5, P1, PT, R16.reuse, UR13, RZ ;  /* 0x0000000d1005bc10 */ /* 0x040fe4000ff3e0ff */
[----:B------:R-:W2:Y:S01]  /*d8f0*/  @!P2 LDC.64 R2, c[0x0][0x420] ;  /* 0x00010800ff02ab82 */ /* 0x000ea20000000a00 */
[----:B------:R-:W-:Y:S02]  /*d900*/  @!P2 IADD3 R15, P0, PT, R17, UR13, RZ ;  /* 0x0000000d110fac10 */ /* 0x000fe4000ff1e0ff */
[----:B------:R-:W-:Y:S02]  /*d910*/  @!P3 LEA.HI.X.SX32 R16, R16, UR4, 0x1, P1 ;  /* 0x000000041010bc11 */ /* 0x000fe400088f0eff */
[----:B-1----:R-:W-:Y:S02]  /*d920*/  @!P3 LEA R18, P1, R5, R6, 0x2 ;  /* 0x000000060512b211 */ /* 0x002fe400078210ff */
[----:B------:R-:W-:-:S02]  /*d930*/  @!P2 LEA.HI.X.SX32 R6, R17, UR4, 0x1, P0 ;  /* 0x000000041106ac11 */ /* 0x000fc400080f0eff */
[----:B------:R-:W-:Y:S02]  /*d940*/  @!P3 LEA.HI.X R19, R5, R7, R16, 0x2, P1 ;  /* 0x000000070513b211 */ /* 0x000fe400008f1410 */
[----:B--2---:R-:W-:-:S03]  /*d950*/  @!P2 LEA R2, P0, R15, R2, 0x2 ;  /* 0x000000020f02a211 */ /* 0x004fc600078010ff */
[----:B------:R1:W-:Y:S01]  /*d960*/  @!P3 STG.E desc[UR14][R18.64], R14 ;  /* 0x0000000e1200b986 */ /* 0x0003e2000c10190e */
[----:B------:R-:W-:-:S05]  /*d970*/  @!P2 LEA.HI.X R3, R15, R3, R6, 0x2, P0 ;  /* 0x000000030f03a211 */ /* 0x000fca00000f1406 */
[----:B------:R1:W-:Y:S04]  /*d980*/  @!P2 STG.E desc[UR14][R2.64], R13 ;  /* 0x0000000d0200a986 */ /* 0x0003e8000c10190e */
.L_x_30:
[----:B------:R-:W-:Y:S05]  /*d990*/  BSYNC.RECONVERGENT B0 ;  /* 0x0000000000007941 */ /* 0x000fea0003800200 */
.L_x_29:
[----:B------:R-:W2:Y:S01]  /*d9a0*/  LDCU.64 UR4, c[0x0][0x410] ;  /* 0x00008200ff0477ac */ /* 0x000ea20008000a00 */
[----:B------:R-:W-:Y:S01]  /*d9b0*/  LOP3.LUT R12, R12, 0x38, RZ, 0xc0, !PT ;  /* 0x000000380c0c7812 */ /* 0x000fe200078ec0ff */
[----:B------:R3:W4:Y:S01]  /*d9c0*/  LDS.128 R20, [R0] ;  /* 0x0000000000147984 */ /* 0x0007220000000c00 */
[----:B-1----:R-:W-:Y:S01]  /*d9d0*/  SHF.R.U32.HI R2, RZ, 0x3, R4 ;  /* 0x00000003ff027819 */ /* 0x002fe20000011604 */
[----:B------:R-:W-:Y:S01]  /*d9e0*/  IMAD.MOV.U32 R3, RZ, RZ, RZ ;  /* 0x000000ffff037224 */ /* 0x000fe200078e00ff */
[----:B------:R-:W-:Y:S01]  /*d9f0*/  IADD3 R12, P0, PT, R12, UR18, RZ ;  /* 0x000000120c0c7c10 */ /* 0x000fe2000ff1e0ff */
[----:B------:R3:W1:Y:S01]  /*da00*/  LDS.128 R16, [R0+0x2000] ;  /* 0x0020000000107984 */ /* 0x0006620000000c00 */
[C---:B------:R-:W-:Y:S01]  /*da10*/  ISETP.GE.AND P3, PT, R2.reuse, UR12, PT ;  /* 0x0000000c02007c0c */ /* 0x040fe2000bf66270 */
[----:B------:R-:W-:Y:S01]  /*da20*/  VIADD R4, R2, 0x10 ;  /* 0x0000001002047836 */ /* 0x000fe20000000000 */
[----:B------:R-:W-:Y:S01]  /*da30*/  IADD3.X R13, PT, PT, RZ, UR11, RZ, P0, !PT ;  /* 0x0000000bff0d7c10 */ /* 0x000fe200087fe4ff */
[----:B------:R-:W-:Y:S01]  /*da40*/  IMAD.WIDE.U32 R24, R24, 0x40, R2 ;  /* 0x0000004018187825 */ /* 0x000fe200078e0002 */
[----:B------:R-:W-:Y:S01]  /*da50*/  IADD3 R3, PT, PT, R2, 0x20, RZ ;  /* 0x0000002002037810 */ /* 0x000fe20007ffe0ff */
[----:B------:R-:W-:Y:S01]  /*da60*/  BSSY.RECONVERGENT B0, `(.L_x_31) ;  /* 0x0000019000007945 */ /* 0x000fe20003800200 */
[----:B------:R-:W-:Y:S01]  /*da70*/  ISETP.GE.AND P2, PT, R4, UR12, PT ;  /* 0x0000000c04007c0c */ /* 0x000fe2000bf46270 */
[----:B------:R-:W-:Y:S01]  /*da80*/  VIADD R2, R2, 0x30 ;  /* 0x0000003002027836 */ /* 0x000fe20000000000 */
[----:B------:R3:W1:Y:S01]  /*da90*/  LDS.128 R4, [R0+0x6000] ;  /* 0x0060000000047984 */ /* 0x0006620000000c00 */
[----:B------:R-:W-:Y:S01]  /*daa0*/  ISETP.GE.AND P1, PT, R3, UR12, PT ;  /* 0x0000000c03007c0c */ /* 0x000fe2000bf26270 */
[----:B--2---:R-:W-:Y:S01]  /*dab0*/  IMAD.U32 R26, RZ, RZ, UR4 ;  /* 0x00000004ff1a7e24 */ /* 0x004fe2000f8e00ff */
[----:B------:R-:W-:-:S02]  /*dac0*/  MOV R29, UR5 ;  /* 0x00000005001d7c02 */ /* 0x000fc40008000f00 */
[----:B------:R-:W-:Y:S01]  /*dad0*/  ISETP.GE.AND P0, PT, R2, UR12, PT ;  /* 0x0000000c02007c0c */ /* 0x000fe2000bf06270 */
[----:B------:R-:W-:Y:S02]  /*dae0*/  IMAD.WIDE.U32 R26, R26, UR17, R12 ;  /* 0x000000111a1a7c25 */ /* 0x000fe4000f8e000c */
[----:B------:R3:W2:Y:S02]  /*daf0*/  LDS.128 R12, [R0+0x4000] ;  /* 0x00400000000c7984 */ /* 0x0006a40000000c00 */
[----:B------:R-:W-:Y:S01]  /*db00*/  IMAD R29, R29, UR17, R27 ;  /* 0x000000111d1d7c24 */ /* 0x000fe2000f8e021b */
[----:B------:R-:W-:Y:S07]  /*db10*/  @P3 BRA `(.L_x_32) ;  /* 0x0000000000343947 */ /* 0x000fee0003800000 */
[----:B------:R-:W5:Y:S01]  /*db20*/  LDCU.64 UR6, c[0x0][0x408] ;  /* 0x00008100ff0677ac */ /* 0x000f620008000a00 */
[----:B------:R-:W-:Y:S01]  /*db30*/  MOV R28, R26 ;  /* 0x0000001a001c7202 */ /* 0x000fe20000000f00 */
[----:B------:R-:W4:Y:S01]  /*db40*/  LDCU.64 UR4, c[0x0][0x3f0] ;  /* 0x00007e00ff0477ac */ /* 0x000f220008000a00 */
[----:B-----5:R-:W-:-:S03]  /*db50*/  IMAD R3, R25, UR6, RZ ;  /* 0x0000000619037c24 */ /* 0x020fc6000f8e02ff */
[----:B------:R-:W-:-:S04]  /*db60*/  IMAD.WIDE.U32 R30, R24, UR6, R28 ;  /* 0x00000006181e7c25 */ /* 0x000fc8000f8e001c */
[----:B------:R-:W-:Y:S01]  /*db70*/  IMAD R2, R24, UR7, R3 ;  /* 0x0000000718027c24 */ /* 0x000fe2000f8e0203 */
[----:B----4-:R-:W-:-:S04]  /*db80*/  LEA R32, P3, R30, UR4, 0x1 ;  /* 0x000000041e207c11 */ /* 0x010fc8000f8608ff */
[----:B------:R-:W-:-:S04]  /*db90*/  IADD3 R2, PT, PT, R2, R31, RZ ;  /* 0x0000001f02027210 */ /* 0x000fc80007ffe0ff */
[----:B------:R-:W-:-:S05]  /*dba0*/  LEA.HI.X R33, R30, UR5, R2, 0x1, P3 ;  /* 0x000000051e217c11 */ /* 0x000fca00098f0c02 */
[----:B------:R4:W-:Y:S04]  /*dbb0*/  STG.E.128 desc[UR14][R32.64], R20 ;  /* 0x0000001420007986 */ /* 0x0009e8000c101d0e */
[----:B-1----:R4:W-:Y:S04]  /*dbc0*/  STG.E.128 desc[UR14][R32.64+0x80], R16 ;  /* 0x0000801020007986 */ /* 0x0029e8000c101d0e */
[----:B--2---:R4:W-:Y:S04]  /*dbd0*/  STG.E.128 desc[UR14][R32.64+0x100], R12 ;  /* 0x0001000c20007986 */ /* 0x0049e8000c101d0e */
[----:B------:R4:W-:Y:S02]  /*dbe0*/  STG.E.128 desc[UR14][R32.64+0x180], R4 ;  /* 0x0001800420007986 */ /* 0x0009e4000c101d0e */
.L_x_32:
[----:B------:R-:W-:Y:S05]  /*dbf0*/  BSYNC.RECONVERGENT B0 ;  /* 0x0000000000007941 */ /* 0x000fea0003800200 */
.L_x_31:
[----:B----4-:R4:W3:Y:S01]  /*dc00*/  LDS.128 R20, [R0+0x800] ;  /* 0x0008000000147984 */ /* 0x0108e20000000c00 */
[----:B------:R-:W-:Y:S03]  /*dc10*/  BSSY.RECONVERGENT B0, `(.L_x_33) ;  /* 0x0000015000007945 */ /* 0x000fe60003800200 */
[----:B-1----:R4:W1:Y:S04]  /*dc20*/  LDS.128 R16, [R0+0x2800] ;  /* 0x0028000000107984 */ /* 0x0028680000000c00 */
[----:B--2---:R4:W2:Y:S04]  /*dc30*/  LDS.128 R12, [R0+0x4800] ;  /* 0x00480000000c7984 */ /* 0x0048a80000000c00 */
[----:B------:R4:W1:Y:S01]  /*dc40*/  LDS.128 R4, [R0+0x6800] ;  /* 0x0068000000047984 */ /* 0x0008620000000c00 */
[----:B------:R-:W-:Y:S05]  /*dc50*/  @P2 BRA `(.L_x_34) ;  /* 0x0000000000402947 */ /* 0x000fea0003800000 */
[----:B------:R-:W5:Y:S01]  /*dc60*/  LDCU.64 UR6, c[0x0][0x408] ;  /* 0x00008100ff0677ac */ /* 0x000f620008000a00 */
[----:B------:R-:W-:Y:S01]  /*dc70*/  IADD3 R3, P2, PT, R24, 0x10, RZ ;  /* 0x0000001018037810 */ /* 0x000fe20007f5e0ff */
[----:B------:R-:W-:Y:S01]  /*dc80*/  IMAD.MOV.U32 R30, RZ, RZ, R26 ;  /* 0x000000ffff1e7224 */ /* 0x000fe200078e001a */
[----:B------:R-:W-:Y:S01]  /*dc90*/  MOV R31, R29 ;  /* 0x0000001d001f7202 */ /* 0x000fe20000000f00 */
[----:B------:R-:W4:Y:S02]  /*dca0*/  LDCU.64 UR4, c[0x0][0x3f0] ;  /* 0x00007e00ff0477ac */ /* 0x000f240008000a00 */
[----:B------:R-:W-:-:S04]  /*dcb0*/  IMAD.X R2, RZ, RZ, R25, P2 ;  /* 0x000000ffff027224 */ /* 0x000fc800010e0619 */
[----:B-----5:R-:W-:Y:S02]  /*dcc0*/  IMAD R2, R2, UR6, RZ ;  /* 0x0000000602027c24 */ /* 0x020fe4000f8e02ff */
[----:B------:R-:W-:-:S04]  /*dcd0*/  IMAD.WIDE.U32 R30, R3, UR6, R30 ;  /* 0x00000006031e7c25 */ /* 0x000fc8000f8e001e */
[----:B------:R-:W-:Y:S01]  /*dce0*/  IMAD R2, R3, UR7, R2 ;  /* 0x0000000703027c24 */ /* 0x000fe2000f8e0202 */
[----:B----4-:R-:W-:-:S04]  /*dcf0*/  LEA R32, P2, R30, UR4, 0x1 ;  /* 0x000000041e207c11 */ /* 0x010fc8000f8408ff */
[----:B------:R-:W-:-:S04]  /*dd00*/  IADD3 R2, PT, PT, R2, R31, RZ ;  /* 0x0000001f02027210 */ /* 0x000fc80007ffe0ff */
[----:B------:R-:W-:-:S05]  /*dd10*/  LEA.HI.X R33, R30, UR5, R2, 0x1, P2 ;  /* 0x000000051e217c11 */ /* 0x000fca00090f0c02 */
[----:B---3--:R3:W-:Y:S04]  /*dd20*/  STG.E.128 desc[UR14][R32.64], R20 ;  /* 0x0000001420007986 */ /* 0x0087e8000c101d0e */
[----:B-1----:R3:W-:Y:S04]  /*dd30*/  STG.E.128 desc[UR14][R32.64+0x80], R16 ;  /* 0x0000801020007986 */ /* 0x0027e8000c101d0e */
[----:B--2---:R3:W-:Y:S04]  /*dd40*/  STG.E.128 desc[UR14][R32.64+0x100], R12 ;  /* 0x0001000c20007986 */ /* 0x0047e8000c101d0e */
[----:B------:R3:W-:Y:S02]  /*dd50*/  STG.E.128 desc[UR14][R32.64+0x180], R4 ;  /* 0x0001800420007986 */ /* 0x0007e4000c101d0e */
.L_x_34:
[----:B------:R-:W-:Y:S05]  /*dd60*/  BSYNC.RECONVERGENT B0 ;  /* 0x0000000000007941 */ /* 0x000fea0003800200 */
.L_x_33:
[----:B---3--:R3:W3:Y:S01]  /*dd70*/  LDS.128 R20, [R0+0x1000] ;  /* 0x0010000000147984 */ /* 0x0086e20000000c00 */
[----:B------:R-:W-:Y:S03]  /*dd80*/  BSSY.RECONVERGENT B0, `(.L_x_35) ;  /* 0x0000015000007945 */ /* 0x000fe60003800200 */
[----:B-1----:R1:W1:Y:S04]  /*dd90*/  LDS.128 R16, [R0+0x3000] ;  /* 0x0030000000107984 */ /* 0x0022680000000c00 */
[----:B--2---:R2:W1:Y:S04]  /*dda0*/  LDS.128 R12, [R0+0x5000] ;  /* 0x00500000000c7984 */ /* 0x0044680000000c00 */
        /* <DEDUP_REMOVED lines=16> */
[----:B------:R3:W-:Y:S04]  /*deb0*/  STG.E.128 desc[UR14][R32.64+0x100], R12 ;  /* 0x0001000c20007986 */ /* 0x0007e8000c101d0e */
[----:B------:R3:W-:Y:S02]  /*dec0*/  STG.E.128 desc[UR14][R32.64+0x180], R4 ;  /* 0x0001800420007986 */ /* 0x0007e4000c101d0e */
.L_x_36:
[----:B------:R-:W-:Y:S05]  /*ded0*/  BSYNC.RECONVERGENT B0 ;  /* 0x0000000000007941 */ /* 0x000fea0003800200 */
.L_x_35:
[----:B-1-3--:R1:W3:Y:S04]  /*dee0*/  LDS.128 R12, [R0+0x3800] ;  /* 0x00380000000c7984 */ /* 0x00a2e80000000c00 */
[----:B------:R1:W1:Y:S04]  /*def0*/  LDS.128 R4, [R0+0x5800] ;  /* 0x0058000000047984 */ /* 0x0002680000000c00 */
[----:B------:R1:W1:Y:S01]  /*df00*/  LDS.128 R16, [R0+0x7800] ;  /* 0x0078000000107984 */ /* 0x0002620000000c00 */
[----:B------:R-:W-:Y:S05]  /*df10*/  @P0 EXIT ;  /* 0x000000000000094d */ /* 0x000fea0003800000 */
[----:B------:R-:W5:Y:S01]  /*df20*/  LDCU.64 UR6, c[0x0][0x408] ;  /* 0x00008100ff0677ac */ /* 0x000f620008000a00 */
[----:B-12-4-:R-:W-:Y:S01]  /*df30*/  IADD3 R0, P0, PT, R24, 0x30, RZ ;  /* 0x0000003018007810 */ /* 0x016fe20007f1e0ff */
[----:B------:R-:W-:Y:S01]  /*df40*/  IMAD.MOV.U32 R20, RZ, RZ, R26 ;  /* 0x000000ffff147224 */ /* 0x000fe200078e001a */
[----:B------:R-:W-:Y:S01]  /*df50*/  MOV R21, R29 ;  /* 0x0000001d00157202 */ /* 0x000fe20000000f00 */
[----:B------:R-:W1:Y:S02]  /*df60*/  LDCU.64 UR4, c[0x0][0x3f0] ;  /* 0x00007e00ff0477ac */ /* 0x000e640008000a00 */
[----:B------:R-:W-:-:S04]  /*df70*/  IMAD.X R3, RZ, RZ, R25, P0 ;  /* 0x000000ffff037224 */ /* 0x000fc800000e0619 */
[----:B-----5:R-:W-:Y:S02]  /*df80*/  IMAD R3, R3, UR6, RZ ;  /* 0x0000000603037c24 */ /* 0x020fe4000f8e02ff */
[----:B------:R-:W-:-:S04]  /*df90*/  IMAD.WIDE.U32 R20, R0, UR6, R20 ;  /* 0x0000000600147c25 */ /* 0x000fc8000f8e0014 */
[----:B------:R-:W-:Y:S01]  /*dfa0*/  IMAD R3, R0, UR7, R3 ;  /* 0x0000000700037c24 */ /* 0x000fe2000f8e0203 */
[----:B-1----:R-:W-:-:S04]  /*dfb0*/  LEA R2, P0, R20, UR4, 0x1 ;  /* 0x0000000414027c11 */ /* 0x002fc8000f8008ff */
[----:B------:R-:W-:-:S04]  /*dfc0*/  IADD3 R3, PT, PT, R3, R21, RZ ;  /* 0x0000001503037210 */ /* 0x000fc80007ffe0ff */
[----:B------:R-:W-:-:S05]  /*dfd0*/  LEA.HI.X R3, R20, UR5, R3, 0x1, P0 ;  /* 0x0000000514037c11 */ /* 0x000fca00080f0c03 */
[----:B------:R-:W-:Y:S04]  /*dfe0*/  STG.E.128 desc[UR14][R2.64], R8 ;  /* 0x0000000802007986 */ /* 0x000fe8000c101d0e */
[----:B---3--:R-:W-:Y:S04]  /*dff0*/  STG.E.128 desc[UR14][R2.64+0x80], R12 ;  /* 0x0000800c02007986 */ /* 0x008fe8000c101d0e */
[----:B------:R-:W-:Y:S04]  /*e000*/  STG.E.128 desc[UR14][R2.64+0x100], R4 ;  /* 0x0001000402007986 */ /* 0x000fe8000c101d0e */
[----:B------:R-:W-:Y:S01]  /*e010*/  STG.E.128 desc[UR14][R2.64+0x180], R16 ;  /* 0x0001801002007986 */ /* 0x000fe2000c101d0e */
[----:B------:R-:W-:Y:S05]  /*e020*/  EXIT ;  /* 0x000000000000794d */ /* 0x000fea0003800000 */
.L_x_37:
[----:B------:R-:W-:-:S00]  /*e030*/  BRA `(.L_x_37) ;  /* 0xfffffffc00fc7947 */ /* 0x000fc0000383ffff */
[----:B------:R-:W-:-:S00]  /*e040*/  NOP ;  /* 0x0000000000007918 */ /* 0x000fc00000000000 */
        /* <DEDUP_REMOVED lines=11> */
.L_x_1183:


//--------------------- .text._ZN5flash16flash_fwd_kernelI23Flash_fwd_kernel_traitsILi256ELi64ELi64ELi4ELb0ELb0EN7cutlass10bfloat16_tE19Flash_kernel_traitsILi256ELi64ELi64ELi4ES3_EELb0ELb1ELb0ELb0ELb0ELb0ELb0ELb0EEEvNS_16Flash_fwd_paramsE --------------------------
	.section	.text._ZN5flash16flash_fwd_kernelI23Flash_fwd_kernel_traitsILi256ELi64ELi64ELi4ELb0ELb0EN7cutlass10bfloat16_tE19Flash_kernel_traitsILi256ELi64ELi64ELi4ES3_EELb0ELb1ELb0ELb0ELb0ELb0ELb0ELb0EEEvNS_16Flash_fwd_paramsE,"ax",@progbits
	.align	128
        .global         _ZN5flash16flash_fwd_kernelI23Flash_fwd_kernel_traitsILi256ELi64ELi64ELi4ELb0ELb0EN7cutlass10bfloat16_tE19Flash_kernel_traitsILi256ELi64ELi64ELi4ES3_EELb0ELb1ELb0ELb0ELb0ELb0ELb0ELb0EEEvNS_16Flash_fwd_paramsE
        .type           _ZN5flash16flash_fwd_kernelI23Flash_fwd_kernel_traitsILi256ELi64ELi64ELi4ELb0ELb0EN7cutlass10bfloat16_tE19Flash_kernel_traitsILi256ELi64ELi64ELi4ES3_EELb0ELb1ELb0ELb0ELb0ELb0ELb0ELb0EEEvNS_16Flash_fwd_paramsE,@function
        .size           _ZN5flash16flash_fwd_kernelI23Flash_fwd_kernel_traitsILi256ELi64ELi64ELi4ELb0ELb0EN7cutlass10bfloat16_tE19Flash_kernel_traitsILi256ELi64ELi64ELi4ES3_EELb0ELb1ELb0ELb0ELb0ELb0ELb0ELb0EEEvNS_16Flash_fwd_paramsE,(.L_x_1184 - _ZN5flash16flash_fwd_kernelI23Flash_fwd_kernel_traitsILi256ELi64ELi64ELi4ELb0ELb0EN7cutlass10bfloat16_tE19Flash_kernel_traitsILi256ELi64ELi64ELi4ES3_EELb0ELb1ELb0ELb0ELb0ELb0ELb0ELb0EEEvNS_16Flash_fwd_paramsE)
        .other          _ZN5flash16flash_fwd_kernelI23Flash_fwd_kernel_traitsILi256ELi64ELi64ELi4ELb0ELb0EN7cutlass10bfloat16_tE19Flash_kernel_traitsILi256ELi64ELi64ELi4ES3_EELb0ELb1ELb0ELb0ELb0ELb0ELb0ELb0EEEvNS_16Flash_fwd_paramsE,@"STO_CUDA_ENTRY STV_DEFAULT"
_ZN5flash16flash_fwd_kernelI23Flash_fwd_kernel_traitsILi256ELi64ELi64ELi4ELb0ELb0EN7cutlass10bfloat16_tE19Flash_kernel_traitsILi256ELi64ELi64ELi4ES3_EELb0ELb1ELb0ELb0ELb0ELb0ELb0ELb0EEEvNS_16Flash_fwd_paramsE:
.text._ZN5flash16flash_fwd_kernelI23Flash_fwd_kernel_traitsILi256ELi64ELi64ELi4ELb0ELb0EN7cutlass10bfloat16_tE19Flash_kernel_traitsILi256ELi64ELi64ELi4ES3_EELb0ELb1ELb0ELb0ELb0ELb0ELb0ELb0EEEvNS_16Flash_fwd_paramsE:
        /* <DEDUP_REMOVED lines=52> */
[----:B------:R-:W-:-:S02]  /*0340*/  UMOV UR13, URZ ;  /* 0x000000ff000d7c82 */ /* 0x000fc40008000000 */
[----:B------:R-:W-:Y:S01]  /*0350*/  UISETP.NE.AND.EX UP1, UPT, UR7, URZ, UPT, UP1 ;  /* 0x000000ff0700728c */ /* 0x000fe2000bf25310 */
[----:B------:R-:W2:Y:S01]  /*0360*/  @!UP0 LDCU UR6, c[0x0][0x43c] ;  /* 0x00008780ff0687ac */ /* 0x000ea20008000800 */
[----:B-1----:R-:W-:Y:S01]  /*0370*/  USHF.L.U32 UR21, UR8, 0x6, URZ ;  /* 0x0000000608157899 */ /* 0x002fe200080006ff */
[----:B--2---:R-:W-:Y:S02]  /*0380*/  @P4 R2UR UR18, R5 ;  /* 0x00000000051242ca */ /* 0x004fe400000e0000 */
[----:B---3--:R-:W-:-:S13]  /*0390*/  @P2 R2UR UR9, R2 ;  /* 0x00000000020922ca */ /* 0x008fda00000e0000 */
[----:B------:R-:W-:-:S04]  /*03a0*/  @UP4 UIADD3 UR25, UPT, UPT, UR9, -UR18, URZ ;  /* 0x8000001209194290 */ /* 0x000fc8000fffe0ff */
        /* <DEDUP_REMOVED lines=13> */
.L_x_38:
        /* <DEDUP_REMOVED lines=24> */
[----:B------:R-:W2:Y:S01]  /*0600*/  S2R R15, SR_CTAID.X ;  /* 0x00000000000f7919 */ /* 0x000ea20000002500 */
[----:B------:R-:W-:Y:S01]  /*0610*/  UISETP.NE.AND UP0, UPT, UR18, -0x1, UPT ;  /* 0xffffffff1200788c */ /* 0x000fe2000bf05270 */
[----:B------:R-:W3:Y:S10]  /*0620*/  LDCU.U8 UR11, c[0x0][0x548] ;  /* 0x0000a900ff0b77ac */ /* 0x000ef40008000000 */
[----:B------:R-:W4:Y:S01]  /*0630*/  @!UP0 LDCU.64 UR8, c[0x0][0x400] ;  /* 0x00008000ff0887ac */ /* 0x000f220008000a00 */
[----:B-1----:R-:W-:Y:S01]  /*0640*/  UISETP.NE.AND UP1, UPT, UR4, URZ, UPT ;  /* 0x000000ff0400728c */ /* 0x002fe2000bf25270 */
[----:B------:R-:W1:Y:S10]  /*0650*/  @UP0 LDCU.64 UR6, c[0x0][0x408] ;  /* 0x00008100ff0607ac */ /* 0x000e740008000a00 */
[----:B------:R-:W5:Y:S01]  /*0660*/  @UP1 LDCU.64 UR4, c[0x0][0x430] ;  /* 0x00008600ff0417ac */ /* 0x000f620008000a00 */
[----:B----4-:R-:W-:Y:S01]  /*0670*/  @!UP0 UIMAD.WIDE.U32 UR14, UR12, UR8, URZ ;  /* 0x000000080c0e82a5 */ /* 0x010fe2000f8e00ff */
[----:B------:R-:W-:-:S03]  /*0680*/  @UP1 UMOV UR10, 0x1 ;  /* 0x00000001000a1882 */ /* 0x000fc60000000000 */
[----:B------:R-:W-:Y:S02]  /*0690*/  @!UP0 UIMAD UR9, UR12, UR9, UR15 ;  /* 0x000000090c0982a4 */ /* 0x000fe4000f8e020f */
[----:B-1----:R-:W-:Y:S01]  /*06a0*/  @UP0 UIMAD.WIDE.U32 UR16, UR18, UR6, URZ ;  /* 0x00000006121002a5 */ /* 0x002fe2000f8e00ff */
[----:B------:R-:W1:Y:S03]  /*06b0*/  @UP1 LDCU UR6, c[0x0][0x430] ;  /* 0x00008600ff0617ac */ /* 0x000e660008000800 */
[----:B------:R-:W-:Y:S02]  /*06c0*/  @UP0 UIMAD UR9, UR18, UR7, UR17 ;  /* 0x00000007120902a4 */ /* 0x000fe4000f8e0211 */
[----:B-----5:R-:W-:Y:S01]  /*06d0*/  @UP1 UIMAD UR8, UR4, UR5, URZ ;  /* 0x00000005040812a4 */ /* 0x020fe2000f8e02ff */
[----:B------:R-:W-:Y:S01]  /*06e0*/  @UP0 UMOV UR14, UR16 ;  /* 0x00000010000e0c82 */ /* 0x000fe20008000000 */
[----:B--23--:R-:W-:Y:S10]  /*06f0*/  BRA.U UP1, `(.L_x_40) ;  /* 0x0000000101287547 */ /* 0x00cff4000b800000 */
[----:B------:R-:W-:Y:S01]  /*0700*/  UISETP.NE.AND UP0, UPT, UR11, URZ, UPT ;  /* 0x000000ff0b00728c */ /* 0x000fe2000bf05270 */
[----:B------:R-:W2:Y:S10]  /*0710*/  LDCU UR5, c[0x0][0x3e0] ;  /* 0x00007c00ff0577ac */ /* 0x000eb40008000800 */
[----:B------:R-:W2:Y:S01]  /*0720*/  @UP0 LDCU UR10, c[0x0][0x454] ;  /* 0x00008a80ff0a07ac */ /* 0x000ea20008000800 */
[----:B------:R-:W3:Y:S01]  /*0730*/  @!UP0 LDCU UR4, c[0x0][0x434] ;  /* 0x00008680ff0487ac */ /* 0x000ee20008000800 */
[----:B------:R-:W4:Y:S01]  /*0740*/  @UP0 LDCU UR8, c[0x0][0x454] ;  /* 0x00008a80ff0807ac */ /* 0x000f220008000800 */
[----:B-1----:R-:W-:Y:S01]  /*0750*/  @UP0 UMOV UR6, 0x1 ;  /* 0x0000000100060882 */ /* 0x002fe20000000000 */
[----:B----4-:R-:W4:Y:S01]  /*0760*/  @!UP0 LDCU UR8, c[0x0][0x434] ;  /* 0x00008680ff0887ac */ /* 0x010f220008000800 */
[----:B------:R-:W-:Y:S01]  /*0770*/  @!UP0 UMOV UR6, 0x1 ;  /* 0x0000000100068882 */ /* 0x000fe20000000000 */
[----:B--2---:R-:W-:-:S02]  /*0780*/  @UP0 UIMAD UR10, UR10, UR5, URZ ;  /* 0x000000050a0a02a4 */ /* 0x004fc4000f8e02ff */
[----:B---3--:R-:W-:-:S12]  /*0790*/  @!UP0 UIMAD UR10, UR4, UR5, URZ ;  /* 0x00000005040a82a4 */ /* 0x008fd8000f8e02ff */
.L_x_40:
[----:B------:R-:W2:Y:S01]  /*07a0*/  LDCU UR7, c[0x0][0x434] ;  /* 0x00008680ff0777ac */ /* 0x000ea20008000800 */
[----:B------:R-:W-:Y:S01]  /*07b0*/  IMAD.SHL.U32 R0, R214, 0x8, RZ ;  /* 0x00000008d6007824 */ /* 0x000fe200078e00ff */
[----:B------:R-:W-:Y:S01]  /*07c0*/  SHF.R.U32.HI R214, RZ, 0x3, R214 ;  /* 0x00000003ffd67819 */ /* 0x000fe200000116d6 */
[----:B------:R-:W-:Y:S01]  /*07d0*/  IMAD.MOV.U32 R215, RZ, RZ, RZ ;  /* 0x000000ffffd77224 */ /* 0x000fe200078e00ff */
[----:B------:R-:W3:Y:S01]  /*07e0*/  LDCU.64 UR4, c[0x0][0x410] ;  /* 0x00008200ff0477ac */ /* 0x000ee20008000a00 */
[----:B------:R-:W-:Y:S01]  /*07f0*/  BSSY.RECONVERGENT B0, `(.L_x_41) ;  /* 0x0000034000007945 */ /* 0x000fe20003800200 */
[----:B------:R-:W-:Y:S01]  /*0800*/  LOP3.LUT R0, R0, 0x38, RZ, 0xc0, !PT ;  /* 0x0000003800007812 */ /* 0x000fe200078ec0ff */
[C---:B------:R-:W-:Y:S01]  /*0810*/  VIADD R6, R214.reuse, 0x10 ;  /* 0x00000010d6067836 */ /* 0x040fe20000000000 */
[----:B------:R-:W-:Y:S01]  /*0820*/  UISETP.NE.AND UP1, UPT, UR11, URZ, !UP1 ;  /* 0x000000ff0b00728c */ /* 0x000fe2000cf25270 */
[----:B------:R-:W-:Y:S01]  /*0830*/  VIADD R5, R214, 0x20 ;  /* 0x00000020d6057836 */ /* 0x000fe20000000000 */
[----:B------:R-:W-:Y:S01]  /*0840*/  IADD3 R2, P0, PT, R0, UR14, RZ ;  /* 0x0000000e00027c10 */ /* 0x000fe2000ff1e0ff */
[----:B------:R-:W-:Y:S01]  /*0850*/  UIADD3 UR25, UPT, UPT, -UR21, UR25, URZ ;  /* 0x0000001915197290 */ /* 0x000fe2000fffe1ff */
[----:B------:R-:W-:Y:S01]  /*0860*/  IMAD.WIDE.U32 R14, R15, 0x40, R214 ;  /* 0x000000400f0e7825 */ /* 0x000fe200078e00d6 */
[----:B------:R-:W-:Y:S01]  /*0870*/  UISETP.NE.AND UP0, UPT, UR18, -0x1, UPT ;  /* 0xffffffff1200788c */ /* 0x000fe2000bf05270 */
[C---:B------:R-:W-:Y:S01]  /*0880*/  IADD3 R4, PT, PT, R214.reuse, 0x30, RZ ;  /* 0x00000030d6047810 */ /* 0x040fe20007ffe0ff */
[----:B----4-:R-:W-:Y:S01]  /*0890*/  UIMAD UR8, UR26, UR8, URZ ;  /* 0x000000081a0872a4 */ /* 0x010fe2000f8e02ff */
[----:B------:R-:W-:Y:S01]  /*08a0*/  IMAD.X R3, RZ, RZ, UR9, P0 ;  /* 0x00000009ff037e24 */ /* 0x000fe200080e06ff */
[----:B------:R-:W-:Y:S01]  /*08b0*/  ISETP.GE.AND P0, PT, R214, UR25, PT ;  /* 0x00000019d6007c0c */ /* 0x000fe2000bf06270 */
[----:B--2---:R-:W-:Y:S01]  /*08c0*/  UIMAD UR7, UR12, UR7, URZ ;  /* 0x000000070c0772a4 */ /* 0x004fe2000f8e02ff */
[----:B------:R-:W-:Y:S01]  /*08d0*/  ISETP.GE.AND P2, PT, R6, UR25, PT ;  /* 0x0000001906007c0c */ /* 0x000fe2000bf46270 */
[----:B-1----:R-:W-:Y:S01]  /*08e0*/  UIMAD UR21, UR21, UR6, URZ ;  /* 0x00000006151572a4 */ /* 0x002fe2000f8e02ff */
[----:B------:R-:W-:Y:S01]  /*08f0*/  ISETP.GE.AND P1, PT, R5, UR25, PT ;  /* 0x0000001905007c0c */ /* 0x000fe2000bf26270 */
[----:B------:R-:W-:Y:S01]  /*0900*/  USEL UR7, UR7, UR18, !UP0 ;  /* 0x0000001207077287 */ /* 0x000fe2000c000000 */
[----:B---3--:R-:W-:Y:S01]  /*0910*/  IMAD.U32 R10, RZ, RZ, UR4 ;  /* 0x00000004ff0a7e24 */ /* 0x008fe2000f8e00ff */
[----:B------:R-:W-:Y:S01]  /*0920*/  @!UP1 UIMAD UR8, UR12, UR10, UR8 ;  /* 0x0000000a0c0892a4 */ /* 0x000fe2000f8e0208 */
[----:B------:R-:W-:Y:S01]  /*0930*/  MOV R13, UR5 ;  /* 0x00000005000d7c02 */ /* 0x000fe20008000f00 */
[----:B------:R-:W-:Y:S01]  /*0940*/  USHF.R.S32.HI UR4, URZ, 0x1f, UR7 ;  /* 0x0000001fff047899 */ /* 0x000fe20008011407 */
[----:B------:R-:W-:Y:S01]  /*0950*/  IMAD.WIDE.U32 R10, R10, UR26, R2 ;  /* 0x0000001a0a0a7c25 */ /* 0x000fe2000f8e0002 */
[----:B------:R-:W-:Y:S01]  /*0960*/  USEL UR7, UR7, URZ, UP1 ;  /* 0x000000ff07077287 */ /* 0x000fe20008800000 */
[C---:B------:R-:W-:Y:S01]  /*0970*/  LOP3.LUT R9, R0.reuse, 0x40, RZ, 0xfc, !PT ;  /* 0x0000004000097812 */ /* 0x040fe200078efcff */
[----:B------:R-:W-:Y:S01]  /*0980*/  USEL UR4, UR4, URZ, UP1 ;  /* 0x000000ff04047287 */ /* 0x000fe20008800000 */
[----:B------:R-:W-:Y:S01]  /*0990*/  IMAD R13, R13, UR26, R11 ;  /* 0x0000001a0d0d7c24 */ /* 0x000fe2000f8e020b */
[----:B------:R-:W-:Y:S01]  /*09a0*/  USHF.R.S32.HI UR10, URZ, 0x1f, UR21 ;  /* 0x0000001fff0a7899 */ /* 0x000fe20008011415 */
[C---:B------:R-:W-:Y:S01]  /*09b0*/  LOP3.LUT R8, R0.reuse, 0x80, RZ, 0xfc, !PT ;  /* 0x0000008000087812 */ /* 0x040fe200078efcff */
[----:B------:R-:W-:Y:S01]  /*09c0*/  USHF.R.S32.HI UR5, URZ, 0x1f, UR8 ;  /* 0x0000001fff057899 */ /* 0x000fe20008011408 */
[----:B------:R-:W-:Y:S01]  /*09d0*/  LOP3.LUT R7, R0, 0xc0, RZ, 0xfc, !PT ;  /* 0x000000c000077812 */ /* 0x000fe200078efcff */
[----:B------:R-:W-:-:S04]  /*09e0*/  UIADD3 UR7, UP1, UP0, UR21, UR7, UR8 ;  /* 0x0000000715077290 */ /* 0x000fc8000f83e008 */
[----:B------:R-:W-:Y:S01]  /*09f0*/  UIADD3.X UR10, UPT, UPT, UR10, UR4, UR5, UP1, UP0 ;  /* 0x000000040a0a7290 */ /* 0x000fe20008fe0405 */
[----:B------:R-:W-:Y:S11]  /*0a00*/  @P0 BRA `(.L_x_42) ;  /* 0x0000000000480947 */ /* 0x000ff60003800000 */
[----:B------:R-:W1:Y:S01]  /*0a10*/  LDCU.64 UR4, c[0x0][0x408] ;  /* 0x00008100ff0477ac */ /* 0x000e620008000a00 */
[----:B------:R-:W-:Y:S01]  /*0a20*/  IMAD.MOV.U32 R12, RZ, RZ, R10 ;  /* 0x000000ffff0c7224 */ /* 0x000fe200078e000a */
[----:B------:R-:W2:Y:S01]  /*0a30*/  LDCU UR11, c[0x0][0x440] ;  /* 0x00008800ff0b77ac */ /* 0x000ea20008000800 */
[----:B------:R-:W3:Y:S01]  /*0a40*/  LDCU.64 UR8, c[0x0][0x3f0] ;  /* 0x00007e00ff0877ac */ /* 0x000ee20008000a00 */
[----:B-1----:R-:W-:Y:S02]  /*0a50*/  IMAD R3, R15, UR4, RZ ;  /* 0x000000040f037c24 */ /* 0x002fe4000f8e02ff */
[----:B------:R-:W-:Y:S01]  /*0a60*/  IMAD.WIDE.U32 R16, R14, UR4, R12 ;  /* 0x000000040e107c25 */ /* 0x000fe2000f8e000c */
[----:B--2---:R-:W-:-:S03]  /*0a70*/  ISETP.GE.AND P6, PT, R0, UR11, PT ;  /* 0x0000000b00007c0c */ /* 0x004fc6000bfc6270 */
[----:B------:R-:W-:Y:S01]  /*0a80*/  IMAD R2, R14, UR5, R3 ;  /* 0x000000050e027c24 */ /* 0x000fe2000f8e0203 */
[----:B------:R-:W-:Y:S02]  /*0a90*/  ISETP.GE.AND P5, PT, R9, UR11, PT ;  /* 0x0000000b09007c0c */ /* 0x000fe4000bfa6270 */
[----:B------:R-:W-:Y:S01]  /*0aa0*/  ISETP.GE.AND P4, PT, R8, UR11, PT ;  /* 0x0000000b08007c0c */ /* 0x000fe2000bf86270 */
[----:B------:R-:W-:Y:S01]  /*0ab0*/  IMAD.IADD R2, R17, 0x1, R2 ;  /* 0x0000000111027824 */ /* 0x000fe200078e0202 */
[----:B------:R-:W-:Y:S02]  /*0ac0*/  ISETP.GE.AND P3, PT, R7, UR11, PT ;  /* 0x0000000b07007c0c */ /* 0x000fe4000bf66270 */
[----:B---3--:R-:W-:-:S04]  /*0ad0*/  LEA R18, P0, R16, UR8, 0x1 ;  /* 0x0000000810127c11 */ /* 0x008fc8000f8008ff */
[----:B------:R-:W-:-:S05]  /*0ae0*/  LEA.HI.X R19, R16, UR9, R2, 0x1, P0 ;  /* 0x0000000910137c11 */ /* 0x000fca00080f0c02 */
[----:B------:R1:W-:Y:S04]  /*0af0*/  @!P6 STG.E.128 desc[UR22][R18.64], RZ ;  /* 0x000000ff1200e986 */ /* 0x0003e8000c101d16 */
[----:B------:R1:W-:Y:S04]  /*0b00*/  @!P5 STG.E.128 desc[UR22][R18.64+0x80], RZ ;  /* 0x000080ff1200d986 */ /* 0x0003e8000c101d16 */
[----:B------:R1:W-:Y:S04]  /*0b10*/  @!P4 STG.E.128 desc[UR22][R18.64+0x100], RZ ;  /* 0x000100ff1200c986 */ /* 0x0003e8000c101d16 */
[----:B------:R1:W-:Y:S02]  /*0b20*/  @!P3 STG.E.128 desc[UR22][R18.64+0x180], RZ ;  /* 0x000180ff1200b986 */ /* 0x0003e4000c101d16 */
.L_x_42:
[----:B------:R-:W-:Y:S05]  /*0b30*/  BSYNC.RECONVERGENT B0 ;  /* 0x0000000000007941 */ /* 0x000fea0003800200 */
.L_x_41:
[----:B------:R-:W-:Y:S01]  /*0b40*/  BSSY.RECONVERGENT B0, `(.L_x_43) ;  /* 0x0000018000007945 */ /* 0x000fe20003800200 */
[----:B------:R-:W-:-:S03]  /*0b50*/  ISETP.GE.AND P0, PT, R4, UR25, PT ;  /* 0x0000001904007c0c */ /* 0x000fc6000bf06270 */
[----:B------:R-:W-:Y:S10]  /*0b60*/  @P2 BRA `(.L_x_44) ;  /* 0x0000000000542947 */ /* 0x000ff40003800000 */
[----:B------:R-:W2:Y:S01]  /*0b70*/  LDCU.64 UR8, c[0x0][0x408] ;  /* 0x00008100ff0877ac */ /* 0x000ea20008000a00 */
[----:B------:R-:W-:Y:S01]  /*0b80*/  IADD3 R3, P2, PT, R14, 0x10, RZ ;  /* 0x000000100e037810 */ /* 0x000fe20007f5e0ff */
[----:B------:R-:W-:Y:S01]  /*0b90*/  IMAD.MOV.U32 R16, RZ, RZ, R10 ;  /* 0x000000ffff107224 */ /* 0x000fe200078e000a */
[----:B------:R-:W3:Y:S01]  /*0ba0*/  LDCU UR11, c[0x0][0x440] ;  /* 0x00008800ff0b77ac */ /* 0x000ee20008000800 */
[----:B------:R-:W-:Y:S02]  /*0bb0*/  IMAD.MOV.U32 R17, RZ, RZ, R13 ;  /* 0x000000ffff117224 */ /* 0x000fe400078e000d */
[----:B------:R-:W-:Y:S01]  /*0bc0*/  IMAD.X R2, RZ, RZ, R15, P2 ;  /* 0x000000ffff027224 */ /* 0x000fe200010e060f */
[----:B------:R-:W1:Y:S03]  /*0bd0*/  LDCU.64 UR4, c[0x0][0x3f0] ;  /* 0x00007e00ff0477ac */ /* 0x000e660008000a00 */
[----:B--2---:R-:W-:-:S02]  /*0be0*/  IMAD R2, R2, UR8, RZ ;  /* 0x0000000802027c24 */ /* 0x004fc4000f8e02ff */
[----:B------:R-:W-:Y:S01]  /*0bf0*/  IMAD.WIDE.U32 R16, R3, UR8, R16 ;  /* 0x0000000803107c25 */ /* 0x000fe2000f8e0010 */
[----:B---3--:R-:W-:-:S03]  /*0c00*/  ISETP.GE.AND P5, PT, R0, UR11, PT ;  /* 0x0000000b00007c0c */ /* 0x008fc6000bfa6270 */
[----:B------:R-:W-:Y:S01]  /*0c10*/  IMAD R2, R3, UR9, R2 ;  /* 0x0000000903027c24 */ /* 0x000fe2000f8e0202 */
[----:B------:R-:W-:Y:S02]  /*0c20*/  ISETP.GE.AND P4, PT, R9, UR11, PT ;  /* 0x0000000b09007c0c */ /* 0x000fe4000bf86270 */
[----:B------:R-:W-:Y:S01]  /*0c30*/  ISETP.GE.AND P3, PT, R8, UR11, PT ;  /* 0x0000000b08007c0c */ /* 0x000fe2000bf66270 */
[----:B------:R-:W-:Y:S01]  /*0c40*/  IMAD.IADD R2, R17, 0x1, R2 ;  /* 0x0000000111027824 */ /* 0x000fe200078e0202 */
[----:B------:R-:W-:Y:S02]  /*0c50*/  ISETP.GE.AND P2, PT, R7, UR11, PT ;  /* 0x0000000b07007c0c */ /* 0x000fe4000bf46270 */
[----:B-1----:R-:W-:-:S04]  /*0c60*/  LEA R18, P6, R16, UR4, 0x1 ;  /* 0x0000000410127c11 */ /* 0x002fc8000f8c08ff */
[----:B------:R-:W-:-:S05]  /*0c70*/  LEA.HI.X R19, R16, UR5, R2, 0x1, P6 ;  /* 0x0000000510137c11 */ /* 0x000fca000b0f0c02 */
[----:B------:R2:W-:Y:S04]  /*0c80*/  @!P5 STG.E.128 desc[UR22][R18.64], RZ ;  /* 0x000000ff1200d986 */ /* 0x0005e8000c101d16 */
[----:B------:R2:W-:Y:S04]  /*0c90*/  @!P4 STG.E.128 desc[UR22][R18.64+0x80], RZ ;  /* 0x000080ff1200c986 */ /* 0x0005e8000c101d16 */
[----:B------:R2:W-:Y:S04]  /*0ca0*/  @!P3 STG.E.128 desc[UR22][R18.64+0x100], RZ ;  /* 0x000100ff1200b986 */ /* 0x0005e8000c101d16 */
[----:B------:R2:W-:Y:S02]  /*0cb0*/  @!P2 STG.E.128 desc[UR22][R18.64+0x180], RZ ;  /* 0x000180ff1200a986 */ /* 0x0005e4000c101d16 */
.L_x_44:
[----:B------:R-:W-:Y:S05]  /*0cc0*/  BSYNC.RECONVERGENT B0 ;  /* 0x0000000000007941 */ /* 0x000fea0003800200 */
.L_x_43:
[----:B------:R-:W-:Y:S01]  /*0cd0*/  BSSY.RECONVERGENT B0, `(.L_x_45) ;  /* 0x0000018000007945 */ /* 0x000fe20003800200 */
[----:B------:R-:W-:-:S03]  /*0ce0*/  ISETP.NE.AND P3, PT, R0, RZ, PT ;  /* 0x000000ff0000720c */ /* 0x000fc60003f65270 */
[----:B------:R-:W-:Y:S10]  /*0cf0*/  @P1 BRA `(.L_x_46) ;  /* 0x0000000000541947 */ /* 0x000ff40003800000 */
[----:B------:R-:W3:Y:S01]  /*0d00*/  LDCU.64 UR8, c[0x0][0x408] ;  /* 0x00008100ff0877ac */ /* 0x000ee20008000a00 */
[----:B------:R-:W-:Y:S01]  /*0d10*/  IADD3 R3, P1, PT, R14, 0x20, RZ ;  /* 0x000000200e037810 */ /* 0x000fe20007f3e0ff */
[----:B------:R-:W-:Y:S01]  /*0d20*/  IMAD.MOV.U32 R16, RZ, RZ, R10 ;  /* 0x000000ffff107224 */ /* 0x000fe200078e000a */
[----:B------:R-:W4:Y:S01]  /*0d30*/  LDCU UR11, c[0x0][0x440] ;  /* 0x00008800ff0b77ac */ /* 0x000f220008000800 */
[----:B------:R-:W-:Y:S02]  /*0d40*/  IMAD.MOV.U32 R17, RZ, RZ, R13 ;  /* 0x000000ffff117224 */ /* 0x000fe400078e000d */
[----:B------:R-:W-:Y:S01]  /*0d50*/  IMAD.X R2, RZ, RZ, R15, P1 ;  /* 0x000000ffff027224 */ /* 0x000fe200008e060f */
[----:B------:R-:W1:Y:S03]  /*0d60*/  LDCU.64 UR4, c[0x0][0x3f0] ;  /* 0x00007e00ff0477ac */ /* 0x000e660008000a00 */
[----:B---3--:R-:W-:-:S02]  /*0d70*/  IMAD R2, R2, UR8, RZ ;  /* 0x0000000802027c24 */ /* 0x008fc4000f8e02ff */
[----:B------:R-:W-:Y:S01]  /*0d80*/  IMAD.WIDE.U32 R16, R3, UR8, R16 ;  /* 0x0000000803107c25 */ /* 0x000fe2000f8e0010 */
[----:B----4-:R-:W-:-:S03]  /*0d90*/  ISETP.GE.AND P5, PT, R0, UR11, PT ;  /* 0x0000000b00007c0c */ /* 0x010fc6000bfa6270 */
[----:B------:R-:W-:Y:S01]  /*0da0*/  IMAD R2, R3, UR9, R2 ;  /* 0x0000000903027c24 */ /* 0x000fe2000f8e0202 */
[----:B------:R-:W-:Y:S02]  /*0db0*/  ISETP.GE.AND P4, PT, R9, UR11, PT ;  /* 0x0000000b09007c0c */ /* 0x000fe4000bf86270 */
[----:B------:R-:W-:Y:S01]  /*0dc0*/  ISETP.GE.AND P2, PT, R8, UR11, PT ;  /* 0x0000000b08007c0c */ /* 0x000fe2000bf46270 */
[----:B------:R-:W-:Y:S01]  /*0dd0*/  IMAD.IADD R2, R17, 0x1, R2 ;  /* 0x0000000111027824 */ /* 0x000fe200078e0202 */
[----:B------:R-:W-:Y:S02]  /*0de0*/  ISETP.GE.AND P1, PT, R7, UR11, PT ;  /* 0x0000000b07007c0c */ /* 0x000fe4000bf26270 */
[----:B-12---:R-:W-:-:S04]  /*0df0*/  LEA R18, P6, R16, UR4, 0x1 ;  /* 0x0000000410127c11 */ /* 0x006fc8000f8c08ff */
[----:B------:R-:W-:-:S05]  /*0e00*/  LEA.HI.X R19, R16, UR5, R2, 0x1, P6 ;  /* 0x0000000510137c11 */ /* 0x000fca000b0f0c02 */
[----:B------:R3:W-:Y:S04]  /*0e10*/  @!P5 STG.E.128 desc[UR22][R18.64], RZ ;  /* 0x000000ff1200d986 */ /* 0x0007e8000c101d16 */
[----:B------:R3:W-:Y:S04]  /*0e20*/  @!P4 STG.E.128 desc[UR22][R18.64+0x80], RZ ;  /* 0x000080ff1200c986 */ /* 0x0007e8000c101d16 */
[----:B------:R3:W-:Y:S04]  /*0e30*/  @!P2 STG.E.128 desc[UR22][R18.64+0x100], RZ ;  /* 0x000100ff1200a986 */ /* 0x0007e8000c101d16 */
[----:B------:R3:W-:Y:S02]  /*0e40*/  @!P1 STG.E.128 desc[UR22][R18.64+0x180], RZ ;  /* 0x000180ff12009986 */ /* 0x0007e4000c101d16 */
.L_x_46:
[----:B------:R-:W-:Y:S05]  /*0e50*/  BSYNC.RECONVERGENT B0 ;  /* 0x0000000000007941 */ /* 0x000fea0003800200 */
.L_x_45:
[----:B------:R-:W-:Y:S01]  /*0e60*/  BSSY.RECONVERGENT B0, `(.L_x_47) ;  /* 0x000001a000007945 */ /* 0x000fe20003800200 */
[----:B------:R-:W-:Y:S02]  /*0e70*/  ISETP.GE.OR P6, PT, R214, UR25, P3 ;  /* 0x00000019d6007c0c */ /* 0x000fe40009fc6670 */
[----:B------:R-:W-:Y:S02]  /*0e80*/  ISETP.GE.OR P5, PT, R6, UR25, P3 ;  /* 0x0000001906007c0c */ /* 0x000fe40009fa6670 */
[----:B------:R-:W-:Y:S02]  /*0e90*/  ISETP.GE.OR P4, PT, R5, UR25, P3 ;  /* 0x0000001905007c0c */ /* 0x000fe40009f86670 */
[----:B------:R-:W-:Y:S01]  /*0ea0*/  ISETP.GE.OR P3, PT, R4, UR25, P3 ;  /* 0x0000001904007c0c */ /* 0x000fe20009f66670 */
[----:B------:R-:W-:-:S12]  /*0eb0*/  @P0 BRA `(.L_x_48) ;  /* 0x0000000000500947 */ /* 0x000fd80003800000 */
[----:B------:R-:W4:Y:S01]  /*0ec0*/  LDCU.64 UR8, c[0x0][0x408] ;  /* 0x00008100ff0877ac */ /* 0x000f220008000a00 */
[----:B------:R-:W-:Y:S01]  /*0ed0*/  IADD3 R2, P0, PT, R14, 0x30, RZ ;  /* 0x000000300e027810 */ /* 0x000fe20007f1e0ff */
[----:B------:R-:W-:Y:S01]  /*0ee0*/  IMAD.MOV.U32 R11, RZ, RZ, R13 ;  /* 0x000000ffff0b7224 */ /* 0x000fe200078e000d */
[----:B------:R-:W5:Y:S03]  /*0ef0*/  LDCU UR11, c[0x0][0x440] ;  /* 0x00008800ff0b77ac */ /* 0x000f660008000800 */
[----:B------:R-:W-:Y:S01]  /*0f00*/  IMAD.X R3, RZ, RZ, R15, P0 ;  /* 0x000000ffff037224 */ /* 0x000fe200000e060f */
[----:B------:R-:W1:Y:S03]  /*0f10*/  LDCU.64 UR4, c[0x0][0x3f0] ;  /* 0x00007e00ff0477ac */ /* 0x000e660008000a00 */
[----:B----4-:R-:W-:-:S02]  /*0f20*/  IMAD R3, R3, UR8, RZ ;  /* 0x0000000803037c24 */ /* 0x010fc4000f8e02ff */
[----:B------:R-:W-:Y:S01]  /*0f30*/  IMAD.WIDE.U32 R10, R2, UR8, R10 ;  /* 0x00000008020a7c25 */ /* 0x000fe2000f8e000a */
[----:B-----5:R-:W-:-:S03]  /*0f40*/  ISETP.GE.AND P0, PT, R0, UR11, PT ;  /* 0x0000000b00007c0c */ /* 0x020fc6000bf06270 */
[----:B------:R-:W-:Y:S01]  /*0f50*/  IMAD R3, R2, UR9, R3 ;  /* 0x0000000902037c24 */ /* 0x000fe2000f8e0203 */
[----:B------:R-:W-:Y:S02]  /*0f60*/  ISETP.GE.AND P2, PT, R9, UR11, PT ;  /* 0x0000000b09007c0c */ /* 0x000fe4000bf46270 */
[----:B-1----:R-:W-:Y:S01]  /*0f70*/  LEA R2, P1, R10, UR4, 0x1 ;  /* 0x000000040a027c11 */ /* 0x002fe2000f8208ff */
[----:B------:R-:W-:-:S05]  /*0f80*/  IMAD.IADD R3, R11, 0x1, R3 ;  /* 0x000000010b037824 */ /* 0x000fca00078e0203 */
[----:B------:R-:W-:Y:S02]  /*0f90*/  LEA.HI.X R3, R10, UR5, R3, 0x1, P1 ;  /* 0x000000050a037c11 */ /* 0x000fe400088f0c03 */
[----:B------:R-:W-:-:S03]  /*0fa0*/  ISETP.GE.AND P1, PT, R8, UR11, PT ;  /* 0x0000000b08007c0c */ /* 0x000fc6000bf26270 */
[----:B------:R4:W-:Y:S01]  /*0fb0*/  @!P0 STG.E.128 desc[UR22][R2.64], RZ ;  /* 0x000000ff02008986 */ /* 0x0009e2000c101d16 */
[----:B------:R-:W-:-:S03]  /*0fc0*/  ISETP.GE.AND P0, PT, R7, UR11, PT ;  /* 0x0000000b07007c0c */ /* 0x000fc6000bf06270 */
[----:B------:R4:W-:Y:S06]  /*0fd0*/  @!P2 STG.E.128 desc[UR22][R2.64+0x80], RZ ;  /* 0x000080ff0200a986 */ /* 0x0009ec000c101d16 */
[----:B------:R4:W-:Y:S04]  /*0fe0*/  @!P1 STG.E.128 desc[UR22][R2.64+0x100], RZ ;  /* 0x000100ff02009986 */ /* 0x0009e8000c101d16 */
[----:B------:R4:W-:Y:S02]  /*0ff0*/  @!P0 STG.E.128 desc[UR22][R2.64+0x180], RZ ;  /* 0x000180ff02008986 */ /* 0x0009e4000c101d16 */
.L_x_48:
[----:B------:R-:W-:Y:S05]  /*1000*/  BSYNC.RECONVERGENT B0 ;  /* 0x0000000000007941 */ /* 0x000fea0003800200 */
.L_x_47:
[----:B------:R-:W-:Y:S04]  /*1010*/  BSSY.RECONVERGENT B0, `(.L_x_49) ;  /* 0x000000a000007945 */ /* 0x000fe80003800200 */
[----:B------:R-:W-:Y:S05]  /*1020*/  @P6 BRA `(.L_x_50) ;  /* 0x0000000000206947 */ /* 0x000fea0003800000 */
[----:B------:R-:W5:Y:S01]  /*1030*/  LDCU.64 UR4, c[0x0][0x420] ;  /* 0x00008400ff0477ac */ /* 0x000f620008000a00 */
[----:B------:R-:W-:Y:S02]  /*1040*/  IMAD R0, R214, UR6, RZ ;  /* 0x00000006d6007c24 */ /* 0x000fe4000f8e02ff */
[----:B------:R-:W-:-:S03]  /*1050*/  IMAD.MOV.U32 R7, RZ, RZ, 0x7f800000 ;  /* 0x7f800000ff077424 */ /* 0x000fc600078e00ff */
[----:B----4-:R-:W-:-:S04]  /*1060*/  IADD3 R3, P0, PT, R0, UR7, RZ ;  /* 0x0000000700037c10 */ /* 0x010fc8000ff1e0ff */
[----:B------:R-:W-:Y:S02]  /*1070*/  LEA.HI.X.SX32 R0, R0, UR10, 0x1, P0 ;  /* 0x0000000a00007c11 */ /* 0x000fe400080f0eff */
[----:B-----5:R-:W-:-:S04]  /*1080*/  LEA R2, P0, R3, UR4, 0x2 ;  /* 0x0000000403027c11 */ /* 0x020fc8000f8010ff */
[----:B------:R-:W-:-:S05]  /*1090*/  LEA.HI.X R3, R3, UR5, R0, 0x2, P0 ;  /* 0x0000000503037c11 */ /* 0x000fca00080f1400 */
[----:B------:R4:W-:Y:S04]  /*10a0*/  STG.E desc[UR22][R2.64], R7 ;  /* 0x0000000702007986 */ /* 0x0009e8000c101916 */
.L_x_50:
[----:B------:R-:W-:Y:S05]  /*10b0*/  BSYNC.RECONVERGENT B0 ;  /* 0x0000000000007941 */ /* 0x000fea0003800200 */
.L_x_49:
[----:B------:R-:W-:Y:S04]  /*10c0*/  BSSY.RECONVERGENT B0, `(.L_x_51) ;  /* 0x000000a000007945 */ /* 0x000fe80003800200 */
[----:B------:R-:W-:Y:S05]  /*10d0*/  @P5 BRA `(.L_x_52) ;  /* 0x0000000000205947 */ /* 0x000fea0003800000 */
[----:B------:R-:W5:Y:S01]  /*10e0*/  LDCU.64 UR4, c[0x0][0x420] ;  /* 0x00008400ff0477ac */ /* 0x000f620008000a00 */
[----:B------:R-:W-:Y:S02]  /*10f0*/  IMAD R0, R6, UR6, RZ ;  /* 0x0000000606007c24 */ /* 0x000fe4000f8e02ff */
[----:B----4-:R-:W-:-:S03]  /*1100*/  IMAD.MOV.U32 R7, RZ, RZ, 0x7f800000 ;  /* 0x7f800000ff077424 */ /* 0x010fc600078e00ff */
[----:B------:R-:W-:-:S04]  /*1110*/  IADD3 R3, P0, PT, R0, UR7, RZ ;  /* 0x0000000700037c10 */ /* 0x000fc8000ff1e0ff */
[----:B------:R-:W-:Y:S02]  /*1120*/  LEA.HI.X.SX32 R0, R0, UR10, 0x1, P0 ;  /* 0x0000000a00007c11 */ /* 0x000fe400080f0eff */
[----:B-----5:R-:W-:-:S04]  /*1130*/  LEA R2, P0, R3, UR4, 0x2 ;  /* 0x0000000403027c11 */ /* 0x020fc8000f8010ff */
[----:B------:R-:W-:-:S05]  /*1140*/  LEA.HI.X R3, R3, UR5, R0, 0x2, P0 ;  /* 0x0000000503037c11 */ /* 0x000fca00080f1400 */
[----:B------:R4:W-:Y:S04]  /*1150*/  STG.E desc[UR22][R2.64], R7 ;  /* 0x0000000702007986 */ /* 0x0009e8000c101916 */
.L_x_52:
[----:B------:R-:W-:Y:S05]  /*1160*/  BSYNC.RECONVERGENT B0 ;  /* 0x0000000000007941 */ /* 0x000fea0003800200 */
.L_x_51:
        /* <DEDUP_REMOVED lines=10> */
.L_x_54:
[----:B------:R-:W-:Y:S05]  /*1210*/  BSYNC.RECONVERGENT B0 ;  /* 0x0000000000007941 */ /* 0x000fea0003800200 */
.L_x_53:
[----:B------:R-:W-:Y:S05]  /*1220*/  @P3 EXIT ;  /* 0x000000000000394d */ /* 0x000fea0003800000 */
[----:B------:R-:W5:Y:S01]  /*1230*/  LDCU.64 UR4, c[0x0][0x420] ;  /* 0x00008400ff0477ac */ /* 0x000f620008000a00 */
[----:B------:R-:W-:Y:S02]  /*1240*/  IMAD R0, R4, UR6, RZ ;  /* 0x0000000604007c24 */ /* 0x000fe4000f8e02ff */
[----:B----4-:R-:W-:-:S03]  /*1250*/  IMAD.MOV.U32 R5, RZ, RZ, 0x7f800000 ;  /* 0x7f800000ff057424 */ /* 0x010fc600078e00ff */
[----:B------:R-:W-:-:S04]  /*1260*/  IADD3 R3, P0, PT, R0, UR7, RZ ;  /* 0x0000000700037c10 */ /* 0x000fc8000ff1e0ff */
[----:B------:R-:W-:Y:S02]  /*1270*/  LEA.HI.X.SX32 R0, R0, UR10, 0x1, P0 ;  /* 0x0000000a00007c11 */ /* 0x000fe400080f0eff */
[----:B-----5:R-:W-:-:S04]  /*1280*/  LEA R2, P0, R3, UR4, 0x2 ;  /* 0x0000000403027c11 */ /* 0x020fc8000f8010ff */
[----:B------:R-:W-:-:S05]  /*1290*/  LEA.HI.X R3, R3, UR5, R0, 0x2, P0 ;  /* 0x0000000503037c11 */ /* 0x000fca00080f1400 */
[----:B------:R-:W-:Y:S01]  /*12a0*/  STG.E desc[UR22][R2.64], R5 ;  /* 0x0000000502007986 */ /* 0x000fe2000c101916 */
[----:B------:R-:W-:Y:S05]  /*12b0*/  EXIT ;  /* 0x000000000000794d */ /* 0x000fea0003800000 */
.L_x_39:
[----:B------:R-:W-:Y:S02]  /*12c0*/  UISETP.NE.AND UP0, UPT, UR18, -0x1, UPT ;  /* 0xffffffff1200788c */ /* 0x000fe4000bf05270 */
[----:B------:R-:W-:-:S09]  /*12d0*/  UISETP.NE.AND UP1, UPT, UR14, -0x1, UPT ;  /* 0xffffffff0e00788c */ /* 0x000fd2000bf25270 */
[----:B------:R-:W1:Y:S01]  /*12e0*/  @!UP0 LDCU.64 UR6, c[0x0][0x398] ;  /* 0x00007300ff0687ac */ /* 0x000e620008000a00 */
[----:B------:R-:W2:Y:S01]  /*12f0*/  @UP0 LDCU.64 UR4, c[0x0][0x3b0] ;  /* 0x00007600ff0407ac */ /* 0x000ea20008000a00 */
[----:B-1----:R-:W-:Y:S02]  /*1300*/  @!UP0 UIMAD.WIDE.U32 UR28, UR12, UR6, URZ ;  /* 0x000000060c1c82a5 */ /* 0x002fe4000f8e00ff */
[----:B--2---:R-:W-:Y:S02]  /*1310*/  @UP0 UIMAD.WIDE.U32 UR8, UR18, UR4, URZ ;  /* 0x00000004120802a5 */ /* 0x004fe4000f8e00ff */
[----:B------:R-:W-:Y:S02]  /*1320*/  @!UP0 UIMAD UR27, UR12, UR7, UR29 ;  /* 0x000000070c1b82a4 */ /* 0x000fe4000f8e021d */
[----:B------:R-:W-:-:S03]  /*1330*/  @UP0 UIMAD UR27, UR18, UR5, UR9 ;  /* 0x00000005121b02a4 */ /* 0x000fc6000f8e0209 */
[----:B------:R-:W-:Y:S01]  /*1340*/  @UP0 UMOV UR28, UR8 ;  /* 0x00000008001c0c82 */ /* 0x000fe20008000000 */
[----:B------:R-:W-:Y:S08]  /*1350*/  BRA.U UP1, `(.L_x_55) ;  /* 0x00000001012c7547 */ /* 0x000ff0000b800000 */
        /* <DEDUP_REMOVED lines=10> */
[----:B------:R-:W-:Y:S05]  /*1400*/  BRA `(.L_x_56) ;  /* 0x0000000000147947 */ /* 0x000fea0003800000 */
.L_x_55:
[----:B------:R-:W1:Y:S01]  /*1410*/  LDCU.64 UR10, c[0x0][0x3b8] ;  /* 0x00007700ff0a77ac */ /* 0x000e620008000a00 */
[----:B------:R-:W-:-:S04]  /*1420*/  UIADD3 UR6, UPT, UPT, UR13, UR14, URZ ;  /* 0x0000000e0d067290 */ /* 0x000fc8000fffe0ff */
[----:B-1----:R-:W-:Y:S02]  /*1430*/  UIMAD.WIDE.U32 UR16, UR6, UR10, URZ ;  /* 0x0000000a061072a5 */ /* 0x002fe4000f8e00ff */
[----:B------:R-:W-:-:S04]  /*1440*/  UIMAD UR6, UR6, UR11, URZ ;  /* 0x0000000b060672a4 */ /* 0x000fc8000f8e02ff */
[----:B------:R-:W-:Y:S02]  /*1450*/  UIADD3 UR6, UPT, UPT, UR17, UR6, URZ ;  /* 0x0000000611067290 */ /* 0x000fe4000fffe0ff */
.L_x_56:
[----:B------:R-:W1:Y:S01]  /*1460*/  LDC R0, c[0x0][0x3e8] ;  /* 0x0000fa00ff007b82 */ /* 0x000e620000000800 */
[----:B------:R-:W2:Y:S01]  /*1470*/  S2R R2, SR_CTAID.Z ;  /* 0x0000000000027919 */ /* 0x000ea20000002700 */
[----:B-1----:R-:W-:-:S04]  /*1480*/  IABS R4, R0 ;  /* 0x0000000000047213 */ /* 0x002fc80000000000 */
[----:B------:R-:W1:Y:S01]  /*1490*/  I2F.RP R5, R4 ;  /* 0x0000000400057306 */ /* 0x000e620000209400 */
[----:B--2---:R-:W-:-:S07]  /*14a0*/  IABS R2, R2 ;  /* 0x0000000200027213 */ /* 0x004fce0000000000 */
[----:B-1----:R-:W1:Y:S02]  /*14b0*/  MUFU.RCP R6, R5 ;  /* 0x0000000500067308 */ /* 0x002e640000001000 */
[----:B-1----:R-:W-:-:S06]  /*14c0*/  VIADD R6, R6, 0xffffffe ;  /* 0x0ffffffe06067836 */ /* 0x002fcc0000000000 */
[----:B------:R-:W1:Y:S02]  /*14d0*/  F2I.FTZ.U32.TRUNC.NTZ R7, R6 ;  /* 0x0000000600077305 */ /* 0x000e64000021f000 */
[----:B-1----:R-:W-:Y:S01]  /*14e0*/  IMAD.MOV R3, RZ, RZ, -R7 ;  /* 0x000000ffff037224 */ /* 0x002fe200078e0a07 */
[----:B------:R-:W-:-:S03]  /*14f0*/  MOV R6, RZ ;  /* 0x000000ff00067202 */ /* 0x000fc60000000f00 */
[----:B------:R-:W-:-:S04]  /*1500*/  IMAD R3, R3, R4, RZ ;  /* 0x0000000403037224 */ /* 0x000fc800078e02ff */
[----:B------:R-:W-:-:S06]  /*1510*/  IMAD.HI.U32 R3, R7, R3, R6 ;  /* 0x0000000307037227 */ /* 0x000fcc00078e0006 */
[----:B------:R-:W-:-:S04]  /*1520*/  IMAD.HI.U32 R5, R3, R2, RZ ;  /* 0x0000000203057227 */ /* 0x000fc800078e00ff */
[----:B------:R-:W-:-:S04]  /*1530*/  IMAD.MOV R3, RZ, RZ, -R5 ;  /* 0x000000ffff037224 */ /* 0x000fc800078e0a05 */
[----:B------:R-:W-:Y:S01]  /*1540*/  IMAD R3, R4, R3, R2 ;  /* 0x0000000304037224 */ /* 0x000fe200078e0202 */
[----:B------:R-:W-:-:S04]  /*1550*/  LOP3.LUT R2, R0, UR26, RZ, 0x3c, !PT ;  /* 0x0000001a00027c12 */ /* 0x000fc8000f8e3cff */
[----:B------:R-:W-:Y:S02]  /*1560*/  ISETP.GT.U32.AND P1, PT, R4, R3, PT ;  /* 0x000000030400720c */ /* 0x000fe40003f24070 */
[----:B------:R-:W-:-:S11]  /*1570*/  ISETP.GE.AND P0, PT, R2, RZ, PT ;  /* 0x000000ff0200720c */ /* 0x000fd60003f06270 */
[-C--:B------:R-:W-:Y:S01]  /*1580*/  @!P1 IADD3 R3, PT, PT, R3, -R4.reuse, RZ ;  /* 0x8000000403039210 */ /* 0x080fe20007ffe0ff */
[----:B------:R-:W-:Y:S01]  /*1590*/  @!P1 VIADD R5, R5, 0x1 ;  /* 0x0000000105059836 */ /* 0x000fe20000000000 */
[----:B------:R-:W-:Y:S02]  /*15a0*/  ISETP.NE.AND P1, PT, R0, RZ, PT ;  /* 0x000000ff0000720c */ /* 0x000fe40003f25270 */
[----:B------:R-:W-:-:S13]  /*15b0*/  ISETP.GE.U32.AND P2, PT, R3, R4, PT ;  /* 0x000000040300720c */ /* 0x000fda0003f46070 */
[----:B------:R-:W-:-:S05]  /*15c0*/  @P2 IADD3 R5, PT, PT, R5, 0x1, RZ ;  /* 0x0000000105052810 */ /* 0x000fca0007ffe0ff */
[----:B------:R-:W-:-:S05]  /*15d0*/  IMAD.MOV.U32 R2, RZ, RZ, R5 ;  /* 0x000000ffff027224 */ /* 0x000fca00078e0005 */
[----:B------:R-:W-:Y:S02]  /*15e0*/  @!P0 IADD3 R2, PT, PT, -R2, RZ, RZ ;  /* 0x000000ff02028210 */ /* 0x000fe40007ffe1ff */
[----:B------:R-:W-:Y:S01]  /*15f0*/  @!P1 LOP3.LUT R2, RZ, R0, RZ, 0x33, !PT ;  /* 0x00000000ff029212 */ /* 0x000fe200078e33ff */
[----:B------:R-:W-:Y:S05]  /*1600*/  BRA.U UP1, `(.L_x_57) ;  /* 0x00000001012c7547 */ /* 0x000fea000b800000 */
        /* <DEDUP_REMOVED lines=11> */
.L_x_57:
[----:B------:R-:W1:Y:S01]  /*16c0*/  LDCU.64 UR8, c[0x0][0x3c0] ;  /* 0x00007800ff0877ac */ /* 0x000e620008000a00 */
[----:B------:R-:W-:-:S04]  /*16d0*/  UIADD3 UR13, UPT, UPT, UR13, UR14, URZ ;  /* 0x0000000e0d0d7290 */ /* 0x000fc8000fffe0ff */
[----:B-1----:R-:W-:Y:S02]  /*16e0*/  UIMAD.WIDE.U32 UR4, UR13, UR8, URZ ;  /* 0x000000080d0472a5 */ /* 0x002fe4000f8e00ff */
[----:B------:R-:W-:-:S04]  /*16f0*/  UIMAD UR13, UR13, UR9, URZ ;  /* 0x000000090d0d72a4 */ /* 0x000fc8000f8e02ff */
[----:B------:R-:W-:-:S12]  /*1700*/  UIADD3 UR14, UPT, UPT, UR5, UR13, URZ ;  /* 0x0000000d050e7290 */ /* 0x000fd8000fffe0ff */
.L_x_58:
[----:B------:R-:W-:Y:S01]  /*1710*/  IMAD.SHL.U32 R237, R214, 0x8, RZ ;  /* 0x00000008d6ed7824 */ /* 0x000fe200078e00ff */
[----:B------:R-:W-:Y:S01]  /*1720*/  SHF.R.U32.HI R4, RZ, 0x3, R214 ;  /* 0x00000003ff047819 */ /* 0x000fe200000116d6 */
[----:B------:R-:W1:Y:S01]  /*1730*/  S2R R9, SR_CTAID.X ;  /* 0x0000000000097919 */ /* 0x000e620000002500 */
[----:B------:R-:W2:Y:S01]  /*1740*/  LDCU.64 UR12, c[0x0][0x3c8] ;  /* 0x00007900ff0c77ac */ /* 0x000ea20008000a00 */
[----:B------:R-:W3:Y:S01]  /*1750*/  S2UR UR29, SR_CgaCtaId ;  /* 0x00000000001d79c3 */ /* 0x000ee20000008800 */
[C---:B------:R-:W-:Y:S01]  /*1760*/  LOP3.LUT R215, R237.reuse, 0x38, RZ, 0xc0, !PT ;  /* 0x00000038edd77812 */ /* 0x040fe200078ec0ff */
[----:B------:R-:W-:Y:S01]  /*1770*/  IMAD.MOV.U32 R5, RZ, RZ, RZ ;  /* 0x000000ffff057224 */ /* 0x000fe200078e00ff */
[----:B------:R-:W-:Y:S01]  /*1780*/  LOP3.LUT R7, R237, 0x1f8, RZ, 0xc0, !PT ;  /* 0x000001f8ed077812 */ /* 0x000fe200078ec0ff */
[----:B------:R-:W-:Y:S01]  /*1790*/  BSSY.RECONVERGENT B0, `(.L_x_59) ;  /* 0x0000054000007945 */ /* 0x000fe20003800200 */
[C---:B------:R-:W-:Y:S01]  /*17a0*/  IADD3 R16, P1, PT, R215.reuse, UR16, RZ ;  /* 0x00000010d7107c10 */ /* 0x040fe2000ff3e0ff */
[----:B------:R-:W4:Y:S01]  /*17b0*/  LDCU.64 UR16, c[0x0][0x388] ;  /* 0x00007100ff1077ac */ /* 0x000f220008000a00 */
[----:B------:R-:W-:-:S02]  /*17c0*/  IADD3 R14, P0, PT, R215, UR4, RZ ;  /* 0x00000004d70e7c10 */ /* 0x000fc4000ff1e0ff */
[----:B------:R-:W-:Y:S01]  /*17d0*/  LOP3.LUT R3, R237, 0x1e00, RZ, 0xc0, !PT ;  /* 0x00001e00ed037812 */ /* 0x000fe200078ec0ff */
[----:B------:R-:W-:Y:S01]  /*17e0*/  IMAD.X R17, RZ, RZ, UR6, P1 ;  /* 0x00000006ff117e24 */ /* 0x000fe200088e06ff */
[----:B------:R-:W5:Y:S01]  /*17f0*/  LDCU.128 UR4, c[0x0][0x3d0] ;  /* 0x00007a00ff0477ac */ /* 0x000f620008000c00 */
[----:B------:R-:W-:Y:S02]  /*1800*/  LOP3.LUT R230, R7, 0x38, R214, 0x78, !PT ;  /* 0x0000003807e67812 */ /* 0x000fe400078e78d6 */
[----:B------:R-:W-:Y:S01]  /*1810*/  IADD3.X R15, PT, PT, RZ, UR14, RZ, P0, !PT ;  /* 0x0000000eff0f7c10 */ /* 0x000fe200087fe4ff */
[----:B------:R-:W2:Y:S01]  /*1820*/  LDCU.64 UR14, c[0x0][0x390] ;  /* 0x00007200ff0e77ac */ /* 0x000ea20008000a00 */
[----:B------:R-:W-:Y:S01]  /*1830*/  LOP3.LUT R230, R230, R3, RZ, 0xfc, !PT ;  /* 0x00000003e6e67212 */ /* 0x000fe200078efcff */
[C---:B------:R-:W-:Y:S01]  /*1840*/  IMAD.WIDE.U32 R16, R4.reuse, UR10, R16 ;  /* 0x0000000a04107c25 */ /* 0x040fe2000f8e0010 */
[----:B------:R-:W-:Y:S02]  /*1850*/  SHF.R.S32.HI R3, RZ, 0x1f, R2 ;  /* 0x0000001fff037819 */ /* 0x000fe40000011402 */
[C---:B------:R-:W-:Y:S01]  /*1860*/  IADD3 R12, P0, PT, R215.reuse, UR28, RZ ;  /* 0x0000001cd70c7c10 */ /* 0x040fe2000ff1e0ff */
[----:B------:R-:W-:Y:S01]  /*1870*/  IMAD.WIDE.U32 R14, R4, UR8, R14 ;  /* 0x00000008040e7c25 */ /* 0x000fe2000f8e000e */
[----:B------:R-:W-:-:S02]  /*1880*/  LOP3.LUT R236, R215, 0x40, RZ, 0xfc, !PT ;  /* 0x00000040d7ec7812 */ /* 0x000fc400078efcff */
[C---:B------:R-:W-:Y:S01]  /*1890*/  LOP3.LUT R235, R215.reuse, 0x80, RZ, 0xfc, !PT ;  /* 0x00000080d7eb7812 */ /* 0x040fe200078efcff */
[C---:B------:R-:W-:Y:S01]  /*18a0*/  IMAD R17, R4.reuse, UR11, R17 ;  /* 0x0000000b04117c24 */ /* 0x040fe2000f8e0211 */
[----:B------:R-:W-:Y:S01]  /*18b0*/  LOP3.LUT R234, R215, 0xc0, RZ, 0xfc, !PT ;  /* 0x000000c0d7ea7812 */ /* 0x000fe200078efcff */
[----:B------:R-:W-:Y:S02]  /*18c0*/  IMAD R15, R4, UR9, R15 ;  /* 0x00000009040f7c24 */ /* 0x000fe4000f8e020f */
[C---:B-----5:R-:W-:Y:S02]  /*18d0*/  IMAD R7, R3.reuse, UR4, RZ ;  /* 0x0000000403077c24 */ /* 0x060fe4000f8e02ff */
[----:B------:R-:W-:Y:S02]  /*18e0*/  IMAD R3, R3, UR6, RZ ;  /* 0x0000000603037c24 */ /* 0x000fe4000f8e02ff */
[C---:B------:R-:W-:Y:S01]  /*18f0*/  IMAD R228, R2.reuse, UR5, R7 ;  /* 0x0000000502e47c24 */ /* 0x040fe2000f8e0207 */
[----:B------:R-:W-:Y:S01]  /*1900*/  UMOV UR5, 0x400 ;  /* 0x0000040000057882 */ /* 0x000fe20000000000 */
[----:B------:R-:W-:Y:S01]  /*1910*/  IMAD.WIDE.U32 R6, R2, UR4, R16 ;  /* 0x0000000402067c25 */ /* 0x000fe2000f8e0010 */
[----:B---3--:R-:W-:-:S03]  /*1920*/  ULEA UR5, UR29, UR5, 0x18 ;  /* 0x000000051d057291 */ /* 0x008fc6000f8ec0ff */
[C---:B------:R-:W-:Y:S01]  /*1930*/  IMAD R226, R2.reuse, UR7, R3 ;  /* 0x0000000702e27c24 */ /* 0x040fe2000f8e0203 */
[----:B------:R-:W-:Y:S01]  /*1940*/  IADD3 R228, PT, PT, R7, R228, RZ ;  /* 0x000000e407e47210 */ /* 0x000fe20007ffe0ff */
[----:B------:R-:W-:Y:S01]  /*1950*/  IMAD.WIDE.U32 R2, R2, UR6, R14 ;  /* 0x0000000602027c25 */ /* 0x000fe2000f8e000e */
[----:B----4-:R-:W-:Y:S02]  /*1960*/  LEA R229, P1, R6, UR16, 0x1 ;  /* 0x0000001006e57c11 */ /* 0x010fe4000f8208ff */
[----:B------:R-:W-:Y:S01]  /*1970*/  LEA R230, R230, UR5, 0x1 ;  /* 0x00000005e6e67c11 */ /* 0x000fe2000f8e08ff */
[----:B------:R-:W-:Y:S01]  /*1980*/  IMAD.X R13, RZ, RZ, UR27, P0 ;  /* 0x0000001bff0d7e24 */ /* 0x000fe200080e06ff */
[----:B--2---:R-:W-:Y:S01]  /*1990*/  LEA R227, P0, R2, UR14, 0x1 ;  /* 0x0000000e02e37c11 */ /* 0x004fe2000f8008ff */
[----:B------:R-:W-:Y:S01]  /*19a0*/  UIADD3 UR14, UPT, UPT, -UR21, UR25, URZ ;  /* 0x00000019150e7290 */ /* 0x000fe2000fffe1ff */
[----:B------:R-:W-:Y:S01]  /*19b0*/  IMAD.IADD R226, R3, 0x1, R226 ;  /* 0x0000000103e27824 */ /* 0x000fe200078e02e2 */
[----:B------:R-:W-:Y:S01]  /*19c0*/  LEA.HI.X R228, R6, UR17, R228, 0x1, P1 ;  /* 0x0000001106e47c11 */ /* 0x000fe200088f0ce4 */
[----:B------:R-:W-:Y:S01]  /*19d0*/  IMAD.U32 R10, RZ, RZ, UR12 ;  /* 0x0000000cff0a7e24 */ /* 0x000fe2000f8e00ff */
[C---:B------:R-:W-:Y:S01]  /*19e0*/  IADD3 R6, PT, PT, R4.reuse, 0x20, RZ ;  /* 0x0000002004067810 */ /* 0x040fe20007ffe0ff */
[C---:B------:R-:W-:Y:S01]  /*19f0*/  VIADD R7, R4.reuse, 0x10 ;  /* 0x0000001004077836 */ /* 0x040fe20000000000 */
[----:B------:R-:W-:Y:S01]  /*1a00*/  ISETP.GE.AND P2, PT, R4, UR14, PT ;  /* 0x0000000e04007c0c */ /* 0x000fe2000bf46270 */
[----:B------:R-:W-:Y:S01]  /*1a10*/  IMAD.WIDE.U32 R10, R10, UR26, R12 ;  /* 0x0000001a0a0a7c25 */ /* 0x000fe2000f8e000c */
[----:B------:R-:W-:Y:S01]  /*1a20*/  LEA.HI.X R226, R2, UR15, R226, 0x1, P0 ;  /* 0x0000000f02e27c11 */ /* 0x000fe200080f0ce2 */
[----:B------:R-:W-:Y:S01]  /*1a30*/  UIADD3 UR15, UPT, UPT, UR19, -0x1, URZ ;  /* 0xffffffff130f7890 */ /* 0x000fe2000fffe0ff */
[----:B------:R-:W-:Y:S01]  /*1a40*/  ISETP.GE.AND P0, PT, R7, UR14, PT ;  /* 0x0000000e07007c0c */ /* 0x000fe2000bf06270 */
[----:B------:R-:W-:Y:S01]  /*1a50*/  IMAD.U32 R13, RZ, RZ, UR13 ;  /* 0x0000000dff0d7e24 */ /* 0x000fe2000f8e00ff */
[----:B------:R-:W-:Y:S01]  /*1a60*/  ISETP.GE.AND P1, PT, R6, UR14, PT ;  /* 0x0000000e06007c0c */ /* 0x000fe2000bf26270 */
[----:B------:R-:W-:Y:S01]  /*1a70*/  UIMAD UR4, UR15, -0x40, UR24 ;  /* 0xffffffc00f0478a4 */ /* 0x000fe2000f8e0218 */
[----:B-1----:R-:W-:-:S04]  /*1a80*/  IMAD.WIDE.U32 R8, R9, 0x40, R4 ;  /* 0x0000004009087825 */ /* 0x002fc800078e0004 */
[----:B------:R-:W-:Y:S01]  /*1a90*/  IMAD R13, R13, UR26, R11 ;  /* 0x0000001a0d0d7c24 */ /* 0x000fe2000f8e020b */
[----:B------:R-:W-:Y:S06]  /*1aa0*/  @P2 BRA `(.L_x_60) ;  /* 0x0000000000882947 */ /* 0x000fec0003800000 */
        /* <DEDUP_REMOVED lines=9> */
[----:B---3--:R-:W-:Y:S01]  /*1b40*/  LEA R2, P6, R14, UR12, 0x1 ;  /* 0x0000000c0e027c11 */ /* 0x008fe2000f8c08ff */
[----:B------:R-:W-:Y:S01]  /*1b50*/  IMAD.IADD R0, R15, 0x1, R0 ;  /* 0x000000010f007824 */ /* 0x000fe200078e0200 */
[----:B------:R-:W-:Y:S02]  /*1b60*/  ISETP.GE.AND P3, PT, R235, UR16, PT ;  /* 0x00000010eb007c0c */ /* 0x000fe4000bf66270 */
[----:B------:R-:W-:Y:S02]  /*1b70*/  ISETP.GE.AND P2, PT, R234, UR16, PT ;  /* 0x00000010ea007c0c */ /* 0x000fe4000bf46270 */
[----:B------:R-:W-:-:S05]  /*1b80*/  LEA.HI.X R3, R14, UR13, R0, 0x1, P6 ;  /* 0x0000000d0e037c11 */ /* 0x000fca000b0f0c00 */
[----:B------:R-:W-:Y:S01]  /*1b90*/  @!PT LDS RZ, [RZ] ;  /* 0x00000000fffff984 */ /* 0x000fe20000000800 */
[----:B------:R-:W-:Y:S01]  /*1ba0*/  @!PT LDS RZ, [RZ] ;  /* 0x00000000fffff984 */ /* 0x000fe20000000800 */
[----:B------:R-:W-:Y:S01]  /*1bb0*/  @!PT LDS RZ, [RZ] ;  /* 0x00000000fffff984 */ /* 0x000fe20000000800 */
[----:B------:R1:W-:Y:S04]  /*1bc0*/  @!P5 LDGSTS.E.BYPASS.LTC128B.128 [R230], desc[UR22][R2.64] ;  /* 0x0000000002e6dfae */ /* 0x0003e8000b981a16 */
[----:B------:R1:W-:Y:S04]  /*1bd0*/  @P5 STS.128 [R230], RZ ;  /* 0x000000ffe6005388 */ /* 0x0003e80000000c00 */
[----:B------:R-:W-:Y:S01]  /*1be0*/  @!PT LDS RZ, [RZ] ;  /* 0x00000000fffff984 */ /* 0x000fe20000000800 */
[----:B------:R-:W-:Y:S01]  /*1bf0*/  @!PT LDS RZ, [RZ] ;  /* 0x00000000fffff984 */ /* 0x000fe20000000800 */
[----:B------:R-:W-:Y:S01]  /*1c00*/  @!PT LDS RZ, [RZ] ;  /* 0x00000000fffff984 */ /* 0x000fe20000000800 */
[----:B------:R1:W-:Y:S04]  /*1c10*/  @!P4 LDGSTS.E.BYPASS.LTC128B.128 [R230+0x2000], desc[UR22][R2.64+0x80] ;  /* 0x0200008002e6cfae */ /* 0x0003e8000b981a16 */
[----:B------:R1:W-:Y:S04]  /*1c20*/  @P4 STS.128 [R230+0x2000], RZ ;  /* 0x002000ffe6004388 */ /* 0x0003e80000000c00 */
        /* <DEDUP_REMOVED lines=9> */
[----:B------:R1:W-:Y:S02]  /*1cc0*/  @P2 STS.128 [R230+0x6000], RZ ;  /* 0x006000ffe6002388 */ /* 0x0003e40000000c00 */
.L_x_60:
[----:B------:R-:W-:Y:S05]  /*1cd0*/  BSYNC.RECONVERGENT B0 ;  /* 0x0000000000007941 */ /* 0x000fea0003800200 */
.L_x_59:
[----:B------:R-:W-:Y:S01]  /*1ce0*/  USHF.L.U64.HI UR16, UR10, 0x6, UR11 ;  /* 0x000000060a107899 */ /* 0x000fe2000801020b */
[----:B------:R-:W-:Y:S01]  /*1cf0*/  BSSY.RECONVERGENT B0, `(.L_x_61) ;  /* 0x0000029000007945 */ /* 0x000fe20003800200 */
[C---:B------:R-:W-:Y:S02]  /*1d00*/  ISETP.GE.AND P6, PT, R4.reuse, UR4, PT ;  /* 0x0000000404007c0c */ /* 0x040fe4000bfc6270 */
[----:B------:R-:W-:Y:S01]  /*1d10*/  IADD3 R4, PT, PT, R4, 0x30, RZ ;  /* 0x0000003004047810 */ /* 0x000fe20007ffe0ff */
[----:B------:R-:W-:Y:S05]  /*1d20*/  @P0 BRA `(.L_x_62) ;  /* 0x0000000000940947 */ /* 0x000fea0003800000 */
[----:B------:R-:W2:Y:S01]  /*1d30*/  LDCU.64 UR12, c[0x0][0x3b0] ;  /* 0x00007600ff0c77ac */ /* 0x000ea20008000a00 */
[----:B-1----:R-:W-:Y:S01]  /*1d40*/  IADD3 R2, P0, PT, R8, 0x10, RZ ;  /* 0x0000001008027810 */ /* 0x002fe20007f1e0ff */
[----:B------:R-:W-:Y:S01]  /*1d50*/  IMAD.MOV.U32 R14, RZ, RZ, R10 ;  /* 0x000000ffff0e7224 */ /* 0x000fe200078e000a */
[----:B------:R-:W1:Y:S01]  /*1d60*/  LDCU UR17, c[0x0][0x440] ;  /* 0x00008800ff1177ac */ /* 0x000e620008000800 */
[----:B------:R-:W-:Y:S02]  /*1d70*/  IMAD.MOV.U32 R15, RZ, RZ, R13 ;  /* 0x000000ffff0f7224 */ /* 0x000fe400078e000d */
[----:B------:R-:W-:Y:S01]  /*1d80*/  IMAD.X R0, RZ, RZ, R9, P0 ;  /* 0x000000ffff007224 */ /* 0x000fe200000e0609 */
[----:B------:R-:W3:Y:S03]  /*1d90*/  LDCU.64 UR6, c[0x0][0x380] ;  /* 0x00007000ff0677ac */ /* 0x000ee60008000a00 */
[----:B--2---:R-:W-:-:S02]  /*1da0*/  IMAD R3, R0, UR12, RZ ;  /* 0x0000000c00037c24 */ /* 0x004fc4000f8e02ff */
[----:B------:R-:W-:Y:S01]  /*1db0*/  IMAD.WIDE.U32 R14, R2, UR12, R14 ;  /* 0x0000000c020e7c25 */ /* 0x000fe2000f8e000e */
[----:B-1----:R-:W-:-:S03]  /*1dc0*/  ISETP.GE.AND P4, PT, R215, UR17, PT ;  /* 0x00000011d7007c0c */ /* 0x002fc6000bf86270 */
        /* <DEDUP_REMOVED lines=27> */
.L_x_62:
[----:B------:R-:W-:Y:S05]  /*1f80*/  BSYNC.RECONVERGENT B0 ;  /* 0x0000000000007941 */ /* 0x000fea0003800200 */
.L_x_61:
[----:B------:R-:W-:Y:S01]  /*1f90*/  USHF.L.U32 UR17, UR10, 0x6, URZ ;  /* 0x000000060a117899 */ /* 0x000fe200080006ff */
[----:B------:R-:W-:Y:S01]  /*1fa0*/  BSSY.RECONVERGENT B0, `(.L_x_63) ;  /* 0x0000028000007945 */ /* 0x000fe20003800200 */
[----:B------:R-:W-:-:S03]  /*1fb0*/  ISETP.GE.AND P0, PT, R4, UR14, PT ;  /* 0x0000000e04007c0c */ /* 0x000fc6000bf06270 */
[----:B------:R-:W-:Y:S10]  /*1fc0*/  @P1 BRA `(.L_x_64) ;  /* 0x0000000000941947 */ /* 0x000ff40003800000 */
[----:B------:R-:W3:Y:S01]  /*1fd0*/  LDCU.64 UR12, c[0x0][0x3b0] ;  /* 0x00007600ff0c77ac */ /* 0x000ee20008000a00 */
[----:B-12---:R-:W-:Y:S01]  /*1fe0*/  IADD3 R2, P1, PT, R8, 0x20, RZ ;  /* 0x0000002008027810 */ /* 0x006fe20007f3e0ff */
[----:B------:R-:W-:Y:S01]  /*1ff0*/  IMAD.MOV.U32 R14, RZ, RZ, R10 ;  /* 0x000000ffff0e7224 */ /* 0x000fe200078e000a */
[----:B------:R-:W1:Y:S01]  /*2000*/  LDCU UR26, c[0x0][0x440] ;  /* 0x00008800ff1a77ac */ /* 0x000e620008000800 */
[----:B------:R-:W-:Y:S02]  /*2010*/  IMAD.MOV.U32 R15, RZ, RZ, R13 ;  /* 0x000000ffff0f7224 */ /* 0x000fe400078e000d */
[----:B------:R-:W-:Y:S01]  /*2020*/  IMAD.X R0, RZ, RZ, R9, P1 ;  /* 0x000000ffff007224 */ /* 0x000fe200008e0609 */
[----:B------:R-:W2:Y:S03]  /*2030*/  LDCU.64 UR6, c[0x0][0x380] ;  /* 0x00007000ff0677ac */ /* 0x000ea60008000a00 */
[----:B---3--:R-:W-:-:S02]  /*2040*/  IMAD R3, R0, UR12, RZ ;  /* 0x0000000c00037c24 */ /* 0x008fc4000f8e02ff */
[----:B------:R-:W-:Y:S01]  /*2050*/  IMAD.WIDE.U32 R14, R2, UR12, R14 ;  /* 0x0000000c020e7c25 */ /* 0x000fe2000f8e000e */
[----:B-1----:R-:W-:-:S03]  /*2060*/  ISETP.GE.AND P4, PT, R215, UR26, PT ;  /* 0x0000001ad7007c0c */ /* 0x002fc6000bf86270 */
[----:B------:R-:W-:Y:S01]  /*2070*/  IMAD R3, R2, UR13, R3 ;  /* 0x0000000d02037c24 */ /* 0x000fe2000f8e0203 */
[----:B------:R-:W-:Y:S02]  /*2080*/  ISETP.GE.AND P3, PT, R236, UR26, PT ;  /* 0x0000001aec007c0c */ /* 0x000fe4000bf66270 */
[----:B--2---:R-:W-:Y:S01]  /*2090*/  LEA R2, P5, R14, UR6, 0x1 ;  /* 0x000000060e027c11 */ /* 0x004fe2000f8a08ff */
        /* <DEDUP_REMOVED lines=24> */
.L_x_64:
[----:B------:R-:W-:Y:S05]  /*2220*/  BSYNC.RECONVERGENT B0 ;  /* 0x0000000000007941 */ /* 0x000fea0003800200 */
.L_x_63:
[----:B------:R-:W-:Y:S01]  /*2230*/  UIMAD.WIDE.U32 UR26, UR17, UR15, URZ ;  /* 0x0000000f111a72a5 */ /* 0x000fe2000f8e00ff */
[----:B------:R-:W-:Y:S01]  /*2240*/  BSSY.RECONVERGENT B0, `(.L_x_65) ;  /* 0x0000028000007945 */ /* 0x000fe20003800200 */
[----:B------:R-:W-:-:S03]  /*2250*/  ISETP.GE.AND P1, PT, R7, UR4, PT ;  /* 0x0000000407007c0c */ /* 0x000fc6000bf26270 */
[----:B------:R-:W-:Y:S10]  /*2260*/  @P0 BRA `(.L_x_66) ;  /* 0x0000000000940947 */ /* 0x000ff40003800000 */
[----:B------:R-:W1:Y:S01]  /*2270*/  LDCU.64 UR12, c[0x0][0x3b0] ;  /* 0x00007600ff0c77ac */ /* 0x000e620008000a00 */
[----:B------:R-:W-:Y:S01]  /*2280*/  IADD3 R0, P0, PT, R8, 0x30, RZ ;  /* 0x0000003008007810 */ /* 0x000fe20007f1e0ff */
[----:B------:R-:W4:Y:S04]  /*2290*/  LDCU UR28, c[0x0][0x440] ;  /* 0x00008800ff1c77ac */ /* 0x000f280008000800 */
[----:B------:R-:W-:Y:S01]  /*22a0*/  IMAD.X R8, RZ, RZ, R9, P0 ;  /* 0x000000ffff087224 */ /* 0x000fe200000e0609 */
[----:B------:R-:W5:Y:S01]  /*22b0*/  LDCU.64 UR6, c[0x0][0x380] ;  /* 0x00007000ff0677ac */ /* 0x000f620008000a00 */
[----:B------:R-:W-:Y:S02]  /*22c0*/  IMAD.MOV.U32 R9, RZ, RZ, R13 ;  /* 0x000000ffff097224 */ /* 0x000fe400078e000d */
[----:B-123--:R-:W-:-:S02]  /*22d0*/  IMAD R3, R8, UR12, RZ ;  /* 0x0000000c08037c24 */ /* 0x00efc4000f8e02ff */
[----:B------:R-:W-:Y:S02]  /*22e0*/  IMAD.MOV.U32 R8, RZ, RZ, R10 ;  /* 0x000000ffff087224 */ /* 0x000fe400078e000a */
[C---:B------:R-:W-:Y:S01]  /*22f0*/  IMAD R3, R0.reuse, UR13, R3 ;  /* 0x0000000d00037c24 */ /* 0x040fe2000f8e0203 */
[----:B----4-:R-:W-:Y:S01]  /*2300*/  ISETP.GE.AND P4, PT, R215, UR28, PT ;  /* 0x0000001cd7007c0c */ /* 0x010fe2000bf86270 */
[----:B------:R-:W-:Y:S01]  /*2310*/  IMAD.WIDE.U32 R8, R0, UR12, R8 ;  /* 0x0000000c00087c25 */ /* 0x000fe2000f8e0008 */
[----:B------:R-:W-:Y:S02]  /*2320*/  ISETP.GE.AND P3, PT, R236, UR28, PT ;  /* 0x0000001cec007c0c */ /* 0x000fe4000bf66270 */
[----:B------:R-:W-:Y:S01]  /*2330*/  ISETP.GE.AND P2, PT, R235, UR28, PT ;  /* 0x0000001ceb007c0c */ /* 0x000fe2000bf46270 */
[----:B------:R-:W-:Y:S01]  /*2340*/  IMAD.IADD R3, R9, 0x1, R3 ;  /* 0x0000000109037824 */ /* 0x000fe200078e0203 */
[----:B-----5:R-:W-:Y:S02]  /*2350*/  LEA R2, P5, R8, UR6, 0x1 ;  /* 0x0000000608027c11 */ /* 0x020fe4000f8a08ff */
[----:B------:R-:W-:-:S02]  /*2360*/  ISETP.GE.AND P0, PT, R234, UR28, PT ;  /* 0x0000001cea007c0c */ /* 0x000fc4000bf06270 */
        /* <DEDUP_REMOVED lines=21> */
.L_x_66:
[----:B------:R-:W-:Y:S05]  /*24c0*/  BSYNC.RECONVERGENT B0 ;  /* 0x0000000000007941 */ /* 0x000fea0003800200 */
.L_x_65:
[----:B------:R-:W-:Y:S01]  /*24d0*/  UIMAD UR7, UR16, UR15, URZ ;  /* 0x0000000f100772a4 */ /* 0x000fe2000f8e02ff */
[----:B------:R-:W-:Y:S03]  /*24e0*/  BSSY.RECONVERGENT B0, `(.L_x_67) ;  /* 0x0000021000007945 */ /* 0x000fe60003800200 */
[----:B------:R-:W-:Y:S01]  /*24f0*/  UIADD3 UR7, UPT, UPT, UR27, UR7, URZ ;  /* 0x000000071b077290 */ /* 0x000fe2000fffe0ff */
[----:B------:R-:W-:Y:S11]  /*2500*/  @P6 BRA `(.L_x_68) ;  /* 0x0000000000786947 */ /* 0x000ff60003800000 */
[----:B------:R-:W5:Y:S01]  /*2510*/  LDCU UR6, c[0x0][0x440] ;  /* 0x00008800ff0677ac */ /* 0x000f620008000800 */
[----:B-1234-:R-:W-:Y:S02]  /*2520*/  IMAD.U32 R2, RZ, RZ, UR26 ;  /* 0x0000001aff027e24 */ /* 0x01efe4000f8e00ff */
[----:B------:R-:W-:Y:S02]  /*2530*/  IMAD.U32 R3, RZ, RZ, UR27 ;  /* 0x0000001bff037e24 */ /* 0x000fe4000f8e00ff */
[----:B------:R-:W-:Y:S01]  /*2540*/  IMAD.U32 R3, RZ, RZ, UR7 ;  /* 0x00000007ff037e24 */ /* 0x000fe2000f8e00ff */
[----:B------:R-:W-:-:S04]  /*2550*/  LEA R8, P5, R2, R229, 0x1 ;  /* 0x000000e502087211 */ /* 0x000fc800078a08ff */
[----:B------:R-:W-:Y:S02]  /*2560*/  LEA.HI.X R9, R2, R228, R3, 0x1, P5 ;  /* 0x000000e402097211 */ /* 0x000fe400028f0c03 */
[----:B-----5:R-:W-:Y:S02]  /*2570*/  ISETP.GE.AND P4, PT, R215, UR6, PT ;  /* 0x00000006d7007c0c */ /* 0x020fe4000bf86270 */
[----:B------:R-:W-:Y:S02]  /*2580*/  ISETP.GE.AND P3, PT, R236, UR6, PT ;  /* 0x00000006ec007c0c */ /* 0x000fe4000bf66270 */
[----:B------:R-:W-:Y:S02]  /*2590*/  ISETP.GE.AND P2, PT, R235, UR6, PT ;  /* 0x00000006eb007c0c */ /* 0x000fe4000bf46270 */
[----:B------:R-:W-:-:S07]  /*25a0*/  ISETP.GE.AND P0, PT, R234, UR6, PT ;  /* 0x00000006ea007c0c */ /* 0x000fce000bf06270 */
        /* <DEDUP_REMOVED lines=20> */
.L_x_68:
[----:B------:R-:W-:Y:S05]  /*26f0*/  BSYNC.RECONVERGENT B0 ;  /* 0x0000000000007941 */ /* 0x000fea0003800200 */
.L_x_67:
[----:B------:R-:W-:Y:S01]  /*2700*/  USHF.L.U64.HI UR30, UR8, 0x6, UR9 ;  /* 0x00000006081e7899 */ /* 0x000fe20008010209 */
[----:B------:R-:W-:Y:S01]  /*2710*/  BSSY.RECONVERGENT B0, `(.L_x_69) ;  /* 0x0000024000007945 */ /* 0x000fe20003800200 */
[----:B------:R-:W-:Y:S01]  /*2720*/  USHF.L.U64.HI UR28, UR10, 0x4, UR11 ;  /* 0x000000040a1c7899 */ /* 0x000fe2000801020b */
[----:B------:R-:W-:Y:S01]  /*2730*/  ISETP.GE.AND P0, PT, R6, UR4, PT ;  /* 0x0000000406007c0c */ /* 0x000fe2000bf06270 */
[----:B------:R-:W-:Y:S01]  /*2740*/  USHF.L.U32 UR29, UR10, 0x4, URZ ;  /* 0x000000040a1d7899 */ /* 0x000fe200080006ff */
[----:B------:R-:W-:Y:S11]  /*2750*/  @P1 BRA `(.L_x_70) ;  /* 0x00000000007c1947 */ /* 0x000ff60003800000 */
[----:B------:R-:W5:Y:S01]  /*2760*/  LDCU UR6, c[0x0][0x440] ;  /* 0x00008800ff0677ac */ /* 0x000f620008000800 */
[----:B------:R-:W-:-:S04]  /*2770*/  UIADD3 UR13, UP0, UPT, UR29, UR26, URZ ;  /* 0x0000001a1d0d7290 */ /* 0x000fc8000ff1e0ff */
[----:B------:R-:W-:Y:S02]  /*2780*/  UIADD3.X UR12, UPT, UPT, UR28, UR7, URZ, UP0, !UPT ;  /* 0x000000071c0c7290 */ /* 0x000fe400087fe4ff */
[----:B------:R-:W-:-:S04]  /*2790*/  IMAD.U32 R0, RZ, RZ, UR13 ;  /* 0x0000000dff007e24 */ /* 0x000fc8000f8e00ff */
[----:B-1234-:R-:W-:Y:S01]  /*27a0*/  IMAD.U32 R3, RZ, RZ, UR12 ;  /* 0x0000000cff037e24 */ /* 0x01efe2000f8e00ff */
[----:B------:R-:W-:Y:S02]  /*27b0*/  LEA R2, P5, R0, R229, 0x1 ;  /* 0x000000e500027211 */ /* 0x000fe400078a08ff */
[----:B-----5:R-:W-:Y:S02]  /*27c0*/  ISETP.GE.AND P4, PT, R215, UR6, PT ;  /* 0x00000006d7007c0c */ /* 0x020fe4000bf86270 */
[----:B------:R-:W-:Y:S02]  /*27d0*/  ISETP.GE.AND P3, PT, R236, UR6, PT ;  /* 0x00000006ec007c0c */ /* 0x000fe4000bf66270 */
[----:B------:R-:W-:Y:S02]  /*27e0*/  ISETP.GE.AND P2, PT, R235, UR6, PT ;  /* 0x00000006eb007c0c */ /* 0x000fe4000bf46270 */
[----:B------:R-:W-:Y:S02]  /*27f0*/  ISETP.GE.AND P1, PT, R234, UR6, PT ;  /* 0x00000006ea007c0c */ /* 0x000fe4000bf26270 */
[----:B------:R-:W-:-:S05]  /*2800*/  LEA.HI.X R3, R0, R228, R3, 0x1, P5 ;  /* 0x000000e400037211 */ /* 0x000fca00028f0c03 */
        /* <DEDUP_REMOVED lines=20> */
.L_x_70:
[----:B------:R-:W-:Y:S05]  /*2950*/  BSYNC.RECONVERGENT B0 ;  /* 0x0000000000007941 */ /* 0x000fea0003800200 */
.L_x_69:
[----:B------:R-:W-:Y:S01]  /*2960*/  USHF.L.U32 UR31, UR8, 0x6, URZ ;  /* 0x00000006081f7899 */ /* 0x000fe200080006ff */
[----:B------:R-:W-:Y:S01]  /*2970*/  BSSY.RECONVERGENT B0, `(.L_x_71) ;  /* 0x0000024000007945 */ /* 0x000fe20003800200 */
[----:B------:R-:W-:-:S03]  /*2980*/  ISETP.GE.AND P5, PT, R4, UR4, PT ;  /* 0x0000000404007c0c */ /* 0x000fc6000bfa6270 */
[----:B------:R-:W-:Y:S10]  /*2990*/  @P0 BRA `(.L_x_72) ;  /* 0x0000000000840947 */ /* 0x000ff40003800000 */
[----:B------:R-:W5:Y:S01]  /*29a0*/  LDCU UR6, c[0x0][0x440] ;  /* 0x00008800ff0677ac */ /* 0x000f620008000800 */
[----:B------:R-:W-:Y:S02]  /*29b0*/  UIMAD.WIDE.U32 UR32, UR10, 0x20, URZ ;  /* 0x000000200a2078a5 */ /* 0x000fe4000f8e00ff */
[----:B------:R-:W-:Y:S02]  /*29c0*/  USHF.L.U32 UR12, UR11, 0x5, URZ ;  /* 0x000000050b0c7899 */ /* 0x000fe400080006ff */
[----:B------:R-:W-:-:S04]  /*29d0*/  UIADD3 UR13, UP0, UPT, UR26, UR32, URZ ;  /* 0x000000201a0d7290 */ /* 0x000fc8000ff1e0ff */
[----:B------:R-:W-:Y:S02]  /*29e0*/  UIADD3.X UR12, UPT, UPT, UR7, UR33, UR12, UP0, !UPT ;  /* 0x00000021070c7290 */ /* 0x000fe400087fe40c */
[----:B------:R-:W-:Y:S01]  /*29f0*/  IMAD.U32 R0, RZ, RZ, UR13 ;  /* 0x0000000dff007e24 */ /* 0x000fe2000f8e00ff */
[----:B-----5:R-:W-:-:S03]  /*2a00*/  ISETP.GE.AND P3, PT, R215, UR6, PT ;  /* 0x00000006d7007c0c */ /* 0x020fc6000bf66270 */
[----:B-1234-:R-:W-:Y:S01]  /*2a10*/  IMAD.U32 R3, RZ, RZ, UR12 ;  /* 0x0000000cff037e24 */ /* 0x01efe2000f8e00ff */
[----:B------:R-:W-:Y:S02]  /*2a20*/  ISETP.GE.AND P2, PT, R236, UR6, PT ;  /* 0x00000006ec007c0c */ /* 0x000fe4000bf46270 */
[----:B------:R-:W-:Y:S02]  /*2a30*/  LEA R2, P4, R0, R229, 0x1 ;  /* 0x000000e500027211 */ /* 0x000fe400078808ff */
        /* <DEDUP_REMOVED lines=23> */
.L_x_72:
[----:B------:R-:W-:Y:S05]  /*2bb0*/  BSYNC.RECONVERGENT B0 ;  /* 0x0000000000007941 */ /* 0x000fea0003800200 */
.L_x_71:
[----:B------:R-:W-:Y:S04]  /*2bc0*/  BSSY.RECONVERGENT B0, `(.L_x_73) ;  /* 0x0000025000007945 */ /* 0x000fe80003800200 */
[----:B------:R-:W-:Y:S05]  /*2bd0*/  @P5 BRA `(.L_x_74) ;  /* 0x00000000008c5947 */ /* 0x000fea0003800000 */
[----:B------:R-:W5:Y:S01]  /*2be0*/  LDCU UR6, c[0x0][0x440] ;  /* 0x00008800ff0677ac */ /* 0x000f620008000800 */
[----:B------:R-:W-:Y:S01]  /*2bf0*/  UMOV UR32, UR26 ;  /* 0x0000001a00207c82 */ /* 0x000fe20008000000 */
[----:B------:R-:W-:Y:S01]  /*2c00*/  UMOV UR33, UR7 ;  /* 0x0000000700217c82 */ /* 0x000fe20008000000 */
[----:B------:R-:W-:Y:S02]  /*2c10*/  UIMAD UR12, UR11, 0x30, URZ ;  /* 0x000000300b0c78a4 */ /* 0x000fe4000f8e02ff */
[----:B------:R-:W-:-:S04]  /*2c20*/  UIMAD.WIDE.U32 UR32, UR10, 0x30, UR32 ;  /* 0x000000300a2078a5 */ /* 0x000fc8000f8e0020 */
[----:B------:R-:W-:Y:S02]  /*2c30*/  UIADD3 UR12, UPT, UPT, UR33, UR12, URZ ;  /* 0x0000000c210c7290 */ /* 0x000fe4000fffe0ff */
[----:B-1234-:R-:W-:Y:S02]  /*2c40*/  IMAD.U32 R2, RZ, RZ, UR32 ;  /* 0x00000020ff027e24 */ /* 0x01efe4000f8e00ff */
[----:B------:R-:W-:Y:S01]  /*2c50*/  IMAD.U32 R3, RZ, RZ, UR33 ;  /* 0x00000021ff037e24 */ /* 0x000fe2000f8e00ff */
[----:B-----5:R-:W-:Y:S01]  /*2c60*/  ISETP.GE.AND P3, PT, R215, UR6, PT ;  /* 0x00000006d7007c0c */ /* 0x020fe2000bf66270 */
[----:B------:R-:W-:Y:S01]  /*2c70*/  IMAD.U32 R3, RZ, RZ, UR12 ;  /* 0x0000000cff037e24 */ /* 0x000fe2000f8e00ff */
[----:B------:R-:W-:Y:S02]  /*2c80*/  ISETP.GE.AND P2, PT, R236, UR6, PT ;  /* 0x00000006ec007c0c */ /* 0x000fe4000bf46270 */
[----:B------:R-:W-:Y:S02]  /*2c90*/  LEA R8, P4, R2, R229, 0x1 ;  /* 0x000000e502087211 */ /* 0x000fe400078808ff */
[----:B------:R-:W-:-:S02]  /*2ca0*/  ISETP.GE.AND P1, PT, R235, UR6, PT ;  /* 0x00000006eb007c0c */ /* 0x000fc4000bf26270 */
        /* <DEDUP_REMOVED lines=22> */
.L_x_74:
[----:B------:R-:W-:Y:S05]  /*2e10*/  BSYNC.RECONVERGENT B0 ;  /* 0x0000000000007941 */ /* 0x000fea0003800200 */
.L_x_73:
[----:B------:R-:W0:Y:S01]  /*2e20*/  LDGDEPBAR ;  /* 0x00000000000079af */ /* 0x000e220000000000 */
[--C-:B------:R-:W-:Y:S01]  /*2e30*/  SHF.R.U32.HI R216, RZ, 0x1, R214.reuse ;  /* 0x00000001ffd87819 */ /* 0x100fe200000116d6 */
[----:B-1----:R-:W-:Y:S01]  /*2e40*/  IMAD.U32 R8, RZ, RZ, UR21 ;  /* 0x00000015ff087e24 */ /* 0x002fe2000f8e00ff */
[----:B--234-:R-:W-:Y:S01]  /*2e50*/  SHF.R.U32.HI R3, RZ, 0x2, R214 ;  /* 0x00000002ff037819 */ /* 0x01cfe200000116d6 */
[----:B------:R-:W-:Y:S01]  /*2e60*/  IMAD.SHL.U32 R217, R214, 0x20, RZ ;  /* 0x00000020d6d97824 */ /* 0x000fe200078e00ff */
[----:B------:R-:W-:Y:S01]  /*2e70*/  LOP3.LUT R5, R216, 0x1f0, RZ, 0xc0, !PT ;  /* 0x000001f0d8057812 */ /* 0x000fe200078ec0ff */
[----:B------:R-:W-:Y:S01]  /*2e80*/  IMAD.SHL.U32 R2, R214, 0x40, RZ ;  /* 0x00000040d6027824 */ /* 0x000fe200078e00ff */
[----:B------:R-:W-:Y:S01]  /*2e90*/  LOP3.LUT R3, R3, 0x7, RZ, 0xc0, !PT ;  /* 0x0000000703037812 */ /* 0x000fe200078ec0ff */
[----:B------:R-:W-:Y:S01]  /*2ea0*/  UIMAD.WIDE.U32 UR12, UR31, UR15, URZ ;  /* 0x0000000f1f0c72a5 */ /* 0x000fe2000f8e00ff */
[----:B------:R-:W-:Y:S01]  /*2eb0*/  IADD3 R8, PT, PT, R5, 0x1, R8 ;  /* 0x0000000105087810 */ /* 0x000fe20007ffe008 */
[----:B------:R-:W-:Y:S01]  /*2ec0*/  UIMAD UR7, UR30, UR15, URZ ;  /* 0x0000000f1e0772a4 */ /* 0x000fe2000f8e02ff */
[----:B------:R-:W-:Y:S01]  /*2ed0*/  LOP3.LUT R217, R217, 0x7c00, RZ, 0xc0, !PT ;  /* 0x00007c00d9d97812 */ /* 0x000fe200078ec0ff */
[----:B------:R-:W-:Y:S01]  /*2ee0*/  BSSY.RECONVERGENT B0, `(.L_x_75) ;  /* 0x0000030000007945 */ /* 0x000fe20003800200 */
[----:B------:R-:W-:Y:S01]  /*2ef0*/  LOP3.LUT R79, R216, 0x8, RZ, 0xc0, !PT ;  /* 0x00000008d84f7812 */ /* 0x000fe200078ec0ff */
[----:B------:R-:W-:Y:S01]  /*2f00*/  UIADD3 UR7, UPT, UPT, UR13, UR7, URZ ;  /* 0x000000070d077290 */ /* 0x000fe2000fffe0ff */
[----:B------:R-:W-:-:S02]  /*2f10*/  LOP3.LUT R0, R215, 0x1c0, R2, 0xf8, !PT ;  /* 0x000001c0d7007812 */ /* 0x000fc400078ef802 */
[----:B------:R-:W-:Y:S01]  /*2f20*/  IADD3 R8, PT, PT, R8, -UR25, R3 ;  /* 0x8000001908087c10 */ /* 0x000fe2000fffe003 */
[----:B------:R-:W-:Y:S01]  /*2f30*/  IMAD.U32 R3, RZ, RZ, UR24 ;  /* 0x00000018ff037e24 */ /* 0x000fe2000f8e00ff */
[----:B------:R-:W-:Y:S02]  /*2f40*/  LOP3.LUT R84, R217, 0x200, R2, 0xf8, !PT ;  /* 0x00000200d9547812 */ /* 0x000fe400078ef802 */
[----:B------:R-:W-:Y:S02]  /*2f50*/  LOP3.LUT R79, R0, R79, RZ, 0x3c, !PT ;  /* 0x0000004f004f7212 */ /* 0x000fe400078e3cff */
[----:B------:R-:W-:Y:S01]  /*2f60*/  IADD3 R3, PT, PT, R8, UR20, R3 ;  /* 0x0000001408037c10 */ /* 0x000fe2000fffe003 */
[----:B------:R-:W-:-:S04]  /*2f70*/  DEPBAR.LE SB0, 0x0 ;  /* 0x000080000000791a */ /* 0x000fc80000000000 */
[----:B------:R-:W-:Y:S01]  /*2f80*/  IMAD.IADD R84, R79, 0x1, R84 ;  /* 0x000000014f547824 */ /* 0x000fe200078e0254 */
[----:B------:R-:W-:Y:S06]  /*2f90*/  BAR.SYNC.DEFER_BLOCKING 0x0 ;  /* 0x0000000000007b1d */ /* 0x000fec0000010000 */
[----:B------:R-:W-:Y:S05]  /*2fa0*/  @P6 BRA `(.L_x_76) ;  /* 0x00000000007c6947 */ /* 0x000fea0003800000 */
[----:B------:R-:W1:Y:S01]  /*2fb0*/  LDCU UR6, c[0x0][0x440] ;  /* 0x00008800ff0677ac */ /* 0x000e620008000800 */
[----:B------:R-:W-:Y:S02]  /*2fc0*/  IMAD.U32 R8, RZ, RZ, UR12 ;  /* 0x0000000cff087e24 */ /* 0x000fe4000f8e00ff */
[----:B------:R-:W-:Y:S02]  /*2fd0*/  IMAD.U32 R5, RZ, RZ, UR7 ;  /* 0x00000007ff057e24 */ /* 0x000fe4000f8e00ff */
[----:B------:R-:W-:Y:S01]  /*2fe0*/  IMAD.U32 R9, RZ, RZ, UR13 ;  /* 0x0000000dff097e24 */ /* 0x000fe2000f8e00ff */
[----:B------:R-:W-:-:S04]  /*2ff0*/  LEA R10, P4, R8, R227, 0x1 ;  /* 0x000000e3080a7211 */ /* 0x000fc800078808ff */
[----:B------:R-:W-:Y:S02]  /*3000*/  LEA.HI.X R11, R8, R226, R5, 0x1, P4 ;  /* 0x000000e2080b7211 */ /* 0x000fe400020f0c05 */
[----:B-1----:R-:W-:Y:S02]  /*3010*/  ISETP.GE.AND P3, PT, R215, UR6, PT ;  /* 0x00000006d7007c0c */ /* 0x002fe4000bf66270 */
        /* <DEDUP_REMOVED lines=22> */
[----:B------:R1:W-:Y:S01]  /*3180*/  @P0 STS.128 [R230+0x16000], RZ ;  /* 0x016000ffe6000388 */ /* 0x0003e20000000c00 */
[----:B------:R-:W-:Y:S05]  /*3190*/  BRA `(.L_x_77) ;  /* 0x0000000000107947 */ /* 0x000fea0003800000 */
.L_x_76:
[----:B------:R2:W-:Y:S04]  /*31a0*/  STS.128 [R230+0x10000], RZ ;  /* 0x010000ffe6007388 */ /* 0x0005e80000000c00 */
[----:B------:R2:W-:Y:S04]  /*31b0*/  STS.128 [R230+0x12000], RZ ;  /* 0x012000ffe6007388 */ /* 0x0005e80000000c00 */
[----:B------:R2:W-:Y:S04]  /*31c0*/  STS.128 [R230+0x14000], RZ ;  /* 0x014000ffe6007388 */ /* 0x0005e80000000c00 */
[----:B------:R2:W-:Y:S02]  /*31d0*/  STS.128 [R230+0x16000], RZ ;  /* 0x016000ffe6007388 */ /* 0x0005e40000000c00 */
.L_x_77:
[----:B------:R-:W-:Y:S05]  /*31e0*/  BSYNC.RECONVERGENT B0 ;  /* 0x0000000000007941 */ /* 0x000fea0003800200 */
.L_x_75:
[----:B------:R-:W-:Y:S01]  /*31f0*/  ISETP.GE.AND P0, PT, R7, UR4, PT ;  /* 0x0000000407007c0c */ /* 0x000fe2000bf06270 */
[----:B------:R-:W-:Y:S01]  /*3200*/  BSSY.RECONVERGENT B0, `(.L_x_78) ;  /* 0x000002c000007945 */ /* 0x000fe20003800200 */
[----:B------:R-:W-:Y:S02]  /*3210*/  LOP3.LUT R5, R214, 0x8, RZ, 0xc0, !PT ;  /* 0x00000008d6057812 */ /* 0x000fe400078ec0ff */
[----:B------:R-:W-:Y:S02]  /*3220*/  LOP3.LUT R225, R2, 0x400, RZ, 0xc0, !PT ;  /* 0x0000040002e17812 */ /* 0x000fe400078ec0ff */
[----:B------:R-:W-:Y:S02]  /*3230*/  LOP3.LUT R8, R0, R5, RZ, 0x3c, !PT ;  /* 0x0000000500087212 */ /* 0x000fe400078e3cff */
[----:B------:R-:W-:Y:S02]  /*3240*/  ISETP.GE.AND P6, PT, R6, UR4, PT ;  /* 0x0000000406007c0c */ /* 0x000fe4000bfc6270 */
[----:B------:R-:W-:Y:S01]  /*3250*/  ISETP.GE.AND P5, PT, R4, UR4, PT ;  /* 0x0000000404007c0c */ /* 0x000fe2000bfa6270 */
[----:B------:R-:W-:Y:S01]  /*3260*/  IMAD R225, R8, 0x2, R225 ;  /* 0x0000000208e17824 */ /* 0x000fe200078e02e1 */
[----:B------:R-:W-:Y:S01]  /*3270*/  LEA R84, R84, UR5, 0x1 ;  /* 0x0000000554547c11 */ /* 0x000fe2000f8e08ff */
[----:B------:R3:W-:Y:S04]  /*3280*/  @P0 STS.128 [R230+0x10800], RZ ;  /* 0x010800ffe6000388 */ /* 0x0007e80000000c00 */
[----:B------:R3:W-:Y:S04]  /*3290*/  @P0 STS.128 [R230+0x12800], RZ ;  /* 0x012800ffe6000388 */ /* 0x0007e80000000c00 */
[----:B------:R3:W-:Y:S04]  /*32a0*/  @P0 STS.128 [R230+0x14800], RZ ;  /* 0x014800ffe6000388 */ /* 0x0007e80000000c00 */
[----:B------:R3:W-:Y:S01]  /*32b0*/  @P0 STS.128 [R230+0x16800], RZ ;  /* 0x016800ffe6000388 */ /* 0x0007e20000000c00 */
[----:B------:R-:W-:Y:S05]  /*32c0*/  @P0 BRA `(.L_x_79) ;  /* 0x00000000007c0947 */ /* 0x000fea0003800000 */
[----:B------:R-:W4:Y:S01]  /*32d0*/  LDCU UR6, c[0x0][0x440] ;  /* 0x00008800ff0677ac */ /* 0x000f220008000800 */
[----:B------:R-:W-:-:S04]  /*32e0*/  ULEA UR20, UP0, UR8, UR12, 0x4 ;  /* 0x0000000c08147291 */ /* 0x000fc8000f8020ff */
[----:B------:R-:W-:Y:S02]  /*32f0*/  ULEA.HI.X UR15, UR8, UR7, UR9, 0x4, UP0 ;  /* 0x00000007080f7291 */ /* 0x000fe400080f2409 */
[----:B------:R-:W-:-:S04]  /*3300*/  IMAD.U32 R4, RZ, RZ, UR20 ;  /* 0x00000014ff047e24 */ /* 0x000fc8000f8e00ff */
[----:B------:R-:W-:Y:S01]  /*3310*/  IMAD.U32 R5, RZ, RZ, UR15 ;  /* 0x0000000fff057e24 */ /* 0x000fe2000f8e00ff */
[----:B------:R-:W-:Y:S02]  /*3320*/  LEA R6, P4, R4, R227, 0x1 ;  /* 0x000000e304067211 */ /* 0x000fe400078808ff */
[----:B----4-:R-:W-:Y:S02]  /*3330*/  ISETP.GE.AND P3, PT, R215, UR6, PT ;  /* 0x00000006d7007c0c */ /* 0x010fe4000bf66270 */
        /* <DEDUP_REMOVED lines=24> */
.L_x_79:
[----:B------:R-:W-:Y:S05]  /*34c0*/  BSYNC.RECONVERGENT B0 ;  /* 0x0000000000007941 */ /* 0x000fea0003800200 */
.L_x_78:
[----:B------:R1:W-:Y:S01]  /*34d0*/  @P6 STS.128 [R230+0x11000], RZ ;  /* 0x011000ffe6006388 */ /* 0x0003e20000000c00 */
[----:B------:R-:W-:Y:S03]  /*34e0*/  BSSY.RECONVERGENT B0, `(.L_x_80) ;  /* 0x0000026000007945 */ /* 0x000fe60003800200 */
[----:B------:R1:W-:Y:S04]  /*34f0*/  @P6 STS.128 [R230+0x13000], RZ ;  /* 0x013000ffe6006388 */ /* 0x0003e80000000c00 */
[----:B------:R1:W-:Y:S04]  /*3500*/  @P6 STS.128 [R230+0x15000], RZ ;  /* 0x015000ffe6006388 */ /* 0x0003e80000000c00 */
[----:B------:R1:W-:Y:S01]  /*3510*/  @P6 STS.128 [R230+0x17000], RZ ;  /* 0x017000ffe6006388 */ /* 0x0003e20000000c00 */
[----:B------:R-:W-:Y:S05]  /*3520*/  @P6 BRA `(.L_x_81) ;  /* 0x0000000000846947 */ /* 0x000fea0003800000 */
[----:B------:R-:W5:Y:S01]  /*3530*/  LDCU UR6, c[0x0][0x440] ;  /* 0x00008800ff0677ac */ /* 0x000f620008000800 */
[----:B------:R-:W-:Y:S02]  /*3540*/  UIMAD.WIDE.U32 UR20, UR8, 0x20, URZ ;  /* 0x00000020081478a5 */ /* 0x000fe4000f8e00ff */
[----:B------:R-:W-:Y:S02]  /*3550*/  USHF.L.U32 UR15, UR9, 0x5, URZ ;  /* 0x00000005090f7899 */ /* 0x000fe400080006ff */
[----:B------:R-:W-:-:S04]  /*3560*/  UIADD3 UR20, UP0, UPT, UR12, UR20, URZ ;  /* 0x000000140c147290 */ /* 0x000fc8000ff1e0ff */
[----:B------:R-:W-:Y:S02]  /*3570*/  UIADD3.X UR15, UPT, UPT, UR7, UR21, UR15, UP0, !UPT ;  /* 0x00000015070f7290 */ /* 0x000fe400087fe40f */
[----:B------:R-:W-:Y:S01]  /*3580*/  IMAD.U32 R4, RZ, RZ, UR20 ;  /* 0x00000014ff047e24 */ /* 0x000fe2000f8e00ff */
[----:B-----5:R-:W-:-:S03]  /*3590*/  ISETP.GE.AND P3, PT, R215, UR6, PT ;  /* 0x00000006d7007c0c */ /* 0x020fc6000bf66270 */
[----:B------:R-:W-:Y:S01]  /*35a0*/  IMAD.U32 R5, RZ, RZ, UR15 ;  /* 0x0000000fff057e24 */ /* 0x000fe2000f8e00ff */
[----:B------:R-:W-:Y:S02]  /*35b0*/  ISETP.GE.AND P2, PT, R236, UR6, PT ;  /* 0x00000006ec007c0c */ /* 0x000fe4000bf46270 */
[----:B----4-:R-:W-:Y:S02]  /*35c0*/  LEA R6, P4, R4, R227, 0x1 ;  /* 0x000000e304067211 */ /* 0x010fe400078808ff */
        /* <DEDUP_REMOVED lines=23> */
.L_x_81:
[----:B------:R-:W-:Y:S05]  /*3740*/  BSYNC.RECONVERGENT B0 ;  /* 0x0000000000007941 */ /* 0x000fea0003800200 */
.L_x_80:
[----:B------:R1:W-:Y:S01]  /*3750*/  @P5 STS.128 [R230+0x11800], RZ ;  /* 0x011800ffe6005388 */ /* 0x0003e20000000c00 */
[----:B------:R-:W-:Y:S03]  /*3760*/  BSSY.RECONVERGENT B0, `(.L_x_82) ;  /* 0x0000028000007945 */ /* 0x000fe60003800200 */
[----:B------:R1:W-:Y:S04]  /*3770*/  @P5 STS.128 [R230+0x13800], RZ ;  /* 0x013800ffe6005388 */ /* 0x0003e80000000c00 */
[----:B------:R1:W-:Y:S04]  /*3780*/  @P5 STS.128 [R230+0x15800], RZ ;  /* 0x015800ffe6005388 */ /* 0x0003e80000000c00 */
[----:B------:R1:W-:Y:S01]  /*3790*/  @P5 STS.128 [R230+0x17800], RZ ;  /* 0x017800ffe6005388 */ /* 0x0003e20000000c00 */
[----:B------:R-:W-:Y:S05]  /*37a0*/  @P5 BRA `(.L_x_83) ;  /* 0x00000000008c5947 */ /* 0x000fea0003800000 */
[----:B------:R-:W5:Y:S01]  /*37b0*/  LDCU UR4, c[0x0][0x440] ;  /* 0x00008800ff0477ac */ /* 0x000f620008000800 */
[----:B------:R-:W-:Y:S01]  /*37c0*/  UMOV UR20, UR12 ;  /* 0x0000000c00147c82 */ /* 0x000fe20008000000 */
[----:B------:R-:W-:Y:S01]  /*37d0*/  UMOV UR21, UR7 ;  /* 0x0000000700157c82 */ /* 0x000fe20008000000 */
[----:B------:R-:W-:Y:S02]  /*37e0*/  UIMAD UR6, UR9, 0x30, URZ ;  /* 0x00000030090678a4 */ /* 0x000fe4000f8e02ff */
[----:B------:R-:W-:-:S04]  /*37f0*/  UIMAD.WIDE.U32 UR20, UR8, 0x30, UR20 ;  /* 0x00000030081478a5 */ /* 0x000fc8000f8e0014 */
[----:B------:R-:W-:Y:S02]  /*3800*/  UIADD3 UR6, UPT, UPT, UR21, UR6, URZ ;  /* 0x0000000615067290 */ /* 0x000fe4000fffe0ff */
[----:B------:R-:W-:Y:S02]  /*3810*/  IMAD.U32 R4, RZ, RZ, UR20 ;  /* 0x00000014ff047e24 */ /* 0x000fe4000f8e00ff */
[----:B------:R-:W-:Y:S01]  /*3820*/  IMAD.U32 R5, RZ, RZ, UR21 ;  /* 0x00000015ff057e24 */ /* 0x000fe2000f8e00ff */
[----:B-----5:R-:W-:Y:S01]  /*3830*/  ISETP.GE.AND P3, PT, R215, UR4, PT ;  /* 0x00000004d7007c0c */ /* 0x020fe2000bf66270 */
[----:B------:R-:W-:Y:S01]  /*3840*/  IMAD.U32 R5, RZ, RZ, UR6 ;  /* 0x00000006ff057e24 */ /* 0x000fe2000f8e00ff */
[----:B------:R-:W-:Y:S02]  /*3850*/  ISETP.GE.AND P2, PT, R236, UR4, PT ;  /* 0x00000004ec007c0c */ /* 0x000fe4000bf46270 */
[----:B----4-:R-:W-:Y:S02]  /*3860*/  LEA R6, P4, R4, R227, 0x1 ;  /* 0x000000e304067211 */ /* 0x010fe400078808ff */
        /* <DEDUP_REMOVED lines=23> */
.L_x_83:
[----:B------:R-:W-:Y:S05]  /*39e0*/  BSYNC.RECONVERGENT B0 ;  /* 0x0000000000007941 */ /* 0x000fea0003800200 */
.L_x_82:
[----:B------:R-:W-:Y:S01]  /*39f0*/  LDSM.16.M88.4 R60, [R84] ;  /* 0x00000000543c783b */ /* 0x000fe20000000200 */
[----:B------:R-:W-:Y:S01]  /*3a00*/  IMAD.MOV.U32 R77, RZ, RZ, 0x20 ;  /* 0x00000020ff4d7424 */ /* 0x000fe200078e00ff */
[C---:B------:R-:W-:Y:S01]  /*3a10*/  LOP3.LUT P2, RZ, R214.reuse, 0x2, RZ, 0xc0, !PT ;  /* 0x00000002d6ff7812 */ /* 0x040fe2000784c0ff */
[----:B------:R-:W-:Y:S01]  /*3a20*/  VIADD R78, R225, UR5 ;  /* 0x00000005e14e7c36 */ /* 0x000fe20008000000 */
[----:B------:R-:W5:Y:S01]  /*3a30*/  LDSM.16.M88.4 R32, [R225+UR5+0x8000] ;  /* 0x00800005e120783b */ /* 0x000f620008000200 */
[----:B------:R-:W-:Y:S01]  /*3a40*/  IMAD.MOV.U32 R165, RZ, RZ, 0x40 ;  /* 0x00000040ffa57424 */ /* 0x000fe200078e00ff */
[----:B------:R-:W-:Y:S01]  /*3a50*/  SEL R77, R77, 0xffffffe0, !P2 ;  /* 0xffffffe04d4d7807 */ /* 0x000fe20005000000 */
[----:B------:R-:W-:Y:S01]  /*3a60*/  UISETP.NE.AND UP1, UPT, UR19, 0x1, UPT ;  /* 0x000000011300788c */ /* 0x000fe2000bf25270 */
[----:B------:R-:W2:Y:S01]  /*3a70*/  LDSM.16.M88.4 R24, [R225+UR5+0x8800] ;  /* 0x00880005e118783b */ /* 0x000ea20008000200 */
[----:B------:R-:W-:Y:S01]  /*3a80*/  LOP3.LUT P0, RZ, R214, 0x4, RZ, 0xc0, !PT ;  /* 0x00000004d6ff7812 */ /* 0x000fe2000780c0ff */
[----:B------:R-:W-:Y:S01]  /*3a90*/  IMAD.U32 R166, RZ, RZ, UR24 ;  /* 0x00000018ffa67e24 */ /* 0x000fe2000f8e00ff */
[----:B------:R-:W-:Y:S01]  /*3aa0*/  IADD3 R80, PT, PT, R78, R77, RZ ;  /* 0x0000004d4e507210 */ /* 0x000fe20007ffe0ff */
[----:B------:R-:W3:Y:S01]  /*3ab0*/  LDSM.16.M88.4 R16, [R225+UR5+0x9000] ;  /* 0x00900005e110783b */ /* 0x000ee20008000200 */
[----:B------:R-:W-:Y:S01]  /*3ac0*/  IMAD.IADD R83, R84, 0x1, R77 ;  /* 0x0000000154537824 */ /* 0x000fe200078e024d */
[----:B------:R-:W-:-:S02]  /*3ad0*/  SEL R165, R165, 0xffffffc0, !P0 ;  /* 0xffffffc0a5a57807 */ /* 0x000fc40004000000 */
[----:B----4-:R-:W4:Y:S01]  /*3ae0*/  LDSM.16.M88.4 R4, [R225+UR5+0x9800] ;  /* 0x00980005e104783b */ /* 0x010f220008000200 */
[----:B------:R-:W-:Y:S02]  /*3af0*/  VIADDMNMX R166, R3, 0x8, R166, PT ;  /* 0x0000000803a67846 */ /* 0x000fe400038001a6 */
[----:B------:R-:W-:Y:S01]  /*3b00*/  IMAD.IADD R82, R84, 0x1, R165 ;  /* 0x0000000154527824 */ /* 0x000fe200078e02a5 */
[----:B------:R-:W-:Y:S01]  /*3b10*/  LDSM.16.M88.4 R40, [R83] ;  /* 0x000000005328783b */ /* 0x000fe20000000200 */
[----:B------:R-:W-:Y:S02]  /*3b20*/  IADD3 R78, PT, PT, R78, R165, RZ ;  /* 0x000000a54e4e7210 */ /* 0x000fe40007ffe0ff */
[----:B------:R-:W-:Y:S01]  /*3b30*/  IMAD.IADD R81, R77, 0x1, R82 ;  /* 0x000000014d517824 */ /* 0x000fe200078e0252 */
[----:B------:R-:W4:Y:S01]  /*3b40*/  LDSM.16.M88.4 R52, [R80+0x8000] ;  /* 0x008000005034783b */ /* 0x000f220000000200 */
[----:B------:R-:W-:Y:S01]  /*3b50*/  VIMNMX R167, PT, PT, R3, UR24, PT ;  /* 0x0000001803a77c48 */ /* 0x000fe2000bfe0100 */
[----:B------:R-:W-:-:S02]  /*3b60*/  IMAD.IADD R76, R77, 0x1, R78 ;  /* 0x000000014d4c7824 */ /* 0x000fc400078e024e */
[----:B------:R-:W4:Y:S04]  /*3b70*/  LDSM.16.M88.4 R48, [R80+0x8800] ;  /* 0x008800005030783b */ /* 0x000f280000000200 */
[----:B------:R-:W4:Y:S04]  /*3b80*/  LDSM.16.M88.4 R56, [R80+0x9000] ;  /* 0x009000005038783b */ /* 0x000f280000000200 */
[----:B------:R-:W4:Y:S04]  /*3b90*/  LDSM.16.M88.4 R44, [R80+0x9800] ;  /* 0x00980000502c783b */ /* 0x000f280000000200 */
[----:B-1----:R-:W-:Y:S01]  /*3ba0*/  LDSM.16.M88.4 R8, [R82] ;  /* 0x000000005208783b */ /* 0x002fe20000000200 */
[C---:B-----5:R-:W-:Y:S03]  /*3bb0*/  HMMA.16816.F32.BF16 R36, R60.reuse, R32, RZ ;  /* 0x000000203c24723c */ /* 0x060fe600000418ff */
[----:B------:R-:W1:Y:S04]  /*3bc0*/  LDSM.16.M88.4 R12, [R78+0x8000] ;  /* 0x008000004e0c783b */ /* 0x000e680000000200 */
[----:B------:R-:W-:Y:S01]  /*3bd0*/  LDSM.16.M88.4 R72, [R76+0x9800] ;  /* 0x009800004c48783b */ /* 0x000fe20000000200 */
[C---:B--2---:R-:W-:Y:S03]  /*3be0*/  HMMA.16816.F32.BF16 R28, R60.reuse, R24, RZ ;  /* 0x000000183c1c723c */ /* 0x044fe600000418ff */
[----:B------:R-:W-:Y:S04]  /*3bf0*/  LDSM.16.M88.4 R68, [R225+UR5+0xa800] ;  /* 0x00a80005e144783b */ /* 0x000fe80008000200 */
[----:B------:R-:W0:Y:S01]  /*3c00*/  LDGDEPBAR ;  /* 0x00000000000079af */ /* 0x000e220000000000 */
[C---:B---3--:R-:W-:Y:S08]  /*3c10*/  HMMA.16816.F32.BF16 R20, R60.reuse, R16, RZ ;  /* 0x000000103c14723c */ /* 0x048ff000000418ff */
[C---:B------:R-:W-:Y:S08]  /*3c20*/  HMMA.16816.F32.BF16 R32, R60.reuse, R34, RZ ;  /* 0x000000223c20723c */ /* 0x040ff000000418ff */
[C---:B------:R-:W-:Y:S08]  /*3c30*/  HMMA.16816.F32.BF16 R24, R60.reuse, R26, RZ ;  /* 0x0000001a3c18723c */ /* 0x040ff000000418ff */
[C---:B------:R-:W-:Y:S08]  /*3c40*/  HMMA.16816.F32.BF16 R16, R60.reuse, R18, RZ ;  /* 0x000000123c10723c */ /* 0x040ff000000418ff */
[C---:B----4-:R-:W-:Y:S08]  /*3c50*/  HMMA.16816.F32.BF16 R64, R60.reuse, R4, RZ ;  /* 0x000000043c40723c */ /* 0x050ff000000418ff */
[----:B------:R-:W-:Y:S01]  /*3c60*/  HMMA.16816.F32.BF16 R60, R60, R6, RZ ;  /* 0x000000063c3c723c */ /* 0x000fe200000418ff */
[----:B------:R-:W2:Y:S07]  /*3c70*/  LDSM.16.M88.4 R4, [R78+0x8800] ;  /* 0x008800004e04783b */ /* 0x000eae0000000200 */
[C---:B------:R-:W-:Y:S08]  /*3c80*/  HMMA.16816.F32.BF16 R36, R40.reuse, R52, R36 ;  /* 0x000000342824723c */ /* 0x040ff00000041824 */
[C---:B------:R-:W-:Y:S01]  /*3c90*/  HMMA.16816.F32.BF16 R32, R40.reuse, R54, R32 ;  /* 0x000000362820723c */ /* 0x040fe20000041820 */
[----:B------:R-:W3:Y:S07]  /*3ca0*/  LDSM.16.M88.4 R52, [R78+0x9000] ;  /* 0x009000004e34783b */ /* 0x000eee0000000200 */
[C---:B------:R-:W-:Y:S08]  /*3cb0*/  HMMA.16816.F32.BF16 R28, R40.reuse, R48, R28 ;  /* 0x00000030281c723c */ /* 0x040ff0000004181c */
[C---:B------:R-:W-:Y:S01]  /*3cc0*/  HMMA.16816.F32.BF16 R24, R40.reuse, R50, R24 ;  /* 0x000000322818723c */ /* 0x040fe20000041818 */
[----:B------:R-:W4:Y:S07]  /*3cd0*/  LDSM.16.M88.4 R48, [R78+0x9800] ;  /* 0x009800004e30783b */ /* 0x000f2e0000000200 */
[C---:B------:R-:W-:Y:S08]  /*3ce0*/  HMMA.16816.F32.BF16 R20, R40.reuse, R56, R20 ;  /* 0x000000382814723c */ /* 0x040ff00000041814 */
[C---:B------:R-:W-:Y:S01]  /*3cf0*/  HMMA.16816.F32.BF16 R16, R40.reuse, R58, R16 ;  /* 0x0000003a2810723c */ /* 0x040fe20000041810 */
[----:B------:R-:W-:Y:S07]  /*3d00*/  LDSM.16.M88.4 R56, [R225+UR5+0xb000] ;  /* 0x00b00005e138783b */ /* 0x000fee0008000200 */
[C---:B------:R-:W-:Y:S08]  /*3d10*/  HMMA.16816.F32.BF16 R64, R40.reuse, R44, R64 ;  /* 0x0000002c2840723c */ /* 0x040ff00000041840 */
[----:B------:R-:W-:Y:S01]  /*3d20*/  HMMA.16816.F32.BF16 R60, R40, R46, R60 ;  /* 0x0000002e283c723c */ /* 0x000fe2000004183c */
[----:B------:R-:W-:Y:S04]  /*3d30*/  LDSM.16.M88.4 R40, [R81] ;  /* 0x000000005128783b */ /* 0x000fe80000000200 */
[----:B------:R-:W-:Y:S03]  /*3d40*/  LDSM.16.M88.4 R44, [R76+0x8000] ;  /* 0x008000004c2c783b */ /* 0x000fe60000000200 */
[C---:B-1----:R-:W-:Y:S08]  /*3d50*/  HMMA.16816.F32.BF16 R36, R8.reuse, R12, R36 ;  /* 0x0000000c0824723c */ /* 0x042ff00000041824 */
[C---:B------:R-:W-:Y:S01]  /*3d60*/  HMMA.16816.F32.BF16 R32, R8.reuse, R14, R32 ;  /* 0x0000000e0820723c */ /* 0x040fe20000041820 */
[----:B------:R-:W1:Y:S07]  /*3d70*/  LDSM.16.M88.4 R12, [R76+0x8800] ;  /* 0x008800004c0c783b */ /* 0x000e6e0000000200 */
[C---:B--2---:R-:W-:Y:S08]  /*3d80*/  HMMA.16816.F32.BF16 R28, R8.reuse, R4, R28 ;  /* 0x00000004081c723c */ /* 0x044ff0000004181c */
[C---:B------:R-:W-:Y:S01]  /*3d90*/  HMMA.16816.F32.BF16 R24, R8.reuse, R6, R24 ;  /* 0x000000060818723c */ /* 0x040fe20000041818 */
[----:B------:R-:W2:Y:S07]  /*3da0*/  LDSM.16.M88.4 R4, [R76+0x9000] ;  /* 0x009000004c04783b */ /* 0x000eae0000000200 */
[C---:B---3--:R-:W-:Y:S08]  /*3db0*/  HMMA.16816.F32.BF16 R20, R8.reuse, R52, R20 ;  /* 0x000000340814723c */ /* 0x048ff00000041814 */
[C---:B------:R-:W-:Y:S01]  /*3dc0*/  HMMA.16816.F32.BF16 R16, R8.reuse, R54, R16 ;  /* 0x000000360810723c */ /* 0x040fe20000041810 */
[----:B------:R-:W-:Y:S07]  /*3dd0*/  LDSM.16.M88.4 R52, [R225+UR5+0xb800] ;  /* 0x00b80005e134783b */ /* 0x000fee0008000200 */
[C---:B----4-:R-:W-:Y:S08]  /*3de0*/  HMMA.16816.F32.BF16 R64, R8.reuse, R48, R64 ;  /* 0x000000300840723c */ /* 0x050ff00000041840 */
[----:B------:R-:W-:Y:S01]  /*3df0*/  HMMA.16816.F32.BF16 R60, R8, R50, R60 ;  /* 0x00000032083c723c */ /* 0x000fe2000004183c */
[----:B------:R-:W-:Y:S04]  /*3e00*/  LDSM.16.M88.4 R8, [R84+0x2000] ;  /* 0x002000005408783b */ /* 0x000fe80000000200 */
[----:B------:R-:W3:Y:S03]  /*3e10*/  LDSM.16.M88.4 R48, [R225+UR5+0xa000] ;  /* 0x00a00005e130783b */ /* 0x000ee60008000200 */
[C---:B-1----:R-:W-:Y:S08]  /*3e20*/  HMMA.16816.F32.BF16 R28, R40.reuse, R12, R28 ;  /* 0x0000000c281c723c */ /* 0x042ff0000004181c */
[C---:B------:R-:W-:Y:S01]  /*3e30*/  HMMA.16816.F32.BF16 R24, R40.reuse, R14, R24 ;  /* 0x0000000e2818723c */ /* 0x040fe20000041818 */
[----:B------:R-:W-:Y:S07]  /*3e40*/  LDSM.16.M88.4 R12, [R83+0x2000] ;  /* 0x00200000530c783b */ /* 0x000fee0000000200 */
[C---:B--2---:R-:W-:Y:S08]  /*3e50*/  HMMA.16816.F32.BF16 R20, R40.reuse, R4, R20 ;  /* 0x000000042814723c */ /* 0x044ff00000041814 */
[C---:B------:R-:W-:Y:S01]  /*3e60*/  HMMA.16816.F32.BF16 R16, R40.reuse, R6, R16 ;  /* 0x000000062810723c */ /* 0x040fe20000041810 */
[----:B------:R-:W1:Y:S07]  /*3e70*/  LDSM.16.M88.4 R4, [R80+0xa000] ;  /* 0x00a000005004783b */ /* 0x000e6e0000000200 */
[C---:B------:R-:W-:Y:S08]  /*3e80*/  HMMA.16816.F32.BF16 R36, R40.reuse, R44, R36 ;  /* 0x0000002c2824723c */ /* 0x040ff00000041824 */
        /* <DEDUP_REMOVED lines=14> */
[----:B------:R-:W-:Y:S07]  /*3f70*/  LDSM.16.M88.4 R56, [R225+UR5+0xd000] ;  /* 0x00d00005e138783b */ /* 0x000fee0008000200 */
[C---:B------:R-:W-:Y:S08]  /*3f80*/  HMMA.16816.F32.BF16 R64, R8.reuse, R52, R64 ;  /* 0x000000340840723c */ /* 0x040ff00000041840 */
[----:B------:R-:W-:Y:S01]  /*3f90*/  HMMA.16816.F32.BF16 R60, R8, R54, R60 ;  /* 0x00000036083c723c */ /* 0x000fe2000004183c */
[----:B------:R-:W-:Y:S04]  /*3fa0*/  LDSM.16.M88.4 R8, [R82+0x2000] ;  /* 0x002000005208783b */ /* 0x000fe80000000200 */
        /* <DEDUP_REMOVED lines=14> */
[C---:B-1----:R-:W-:Y:S08]  /*4090*/  HMMA.16816.F32.BF16 R36, R8.reuse, R4, R36 ;  /* 0x000000040824723c */ /* 0x042ff00000041824 */
[C---:B------:R-:W-:Y:S01]  /*40a0*/  HMMA.16816.F32.BF16 R32, R8.reuse, R6, R32 ;  /* 0x000000060820723c */ /* 0x040fe20000041820 */
[----:B------:R-:W1:Y:S07]  /*40b0*/  LDSM.16.M88.4 R4, [R76+0xa800] ;  /* 0x00a800004c04783b */ /* 0x000e6e0000000200 */
[C---:B------:R-:W-:Y:S08]  /*40c0*/  HMMA.16816.F32.BF16 R28, R8.reuse, R52, R28 ;  /* 0x00000034081c723c */ /* 0x040ff0000004181c */
[C---:B------:R-:W-:Y:S01]  /*40d0*/  HMMA.16816.F32.BF16 R24, R8.reuse, R54, R24 ;  /* 0x000000360818723c */ /* 0x040fe20000041818 */
[----:B------:R-:W5:Y:S07]  /*40e0*/  LDSM.16.M88.4 R52, [R76+0xb000] ;  /* 0x00b000004c34783b */ /* 0x000f6e0000000200 */
[C---:B--2---:R-:W-:Y:S08]  /*40f0*/  HMMA.16816.F32.BF16 R20, R8.reuse, R44, R20 ;  /* 0x0000002c0814723c */ /* 0x044ff00000041814 */
[C---:B------:R-:W-:Y:S01]  /*4100*/  HMMA.16816.F32.BF16 R16, R8.reuse, R46, R16 ;  /* 0x0000002e0810723c */ /* 0x040fe20000041810 */
[----:B------:R-:W-:Y:S07]  /*4110*/  LDSM.16.M88.4 R44, [R225+UR5+0xc000] ;  /* 0x00c00005e12c783b */ /* 0x000fee0008000200 */
[C---:B----4-:R-:W-:Y:S08]  /*4120*/  HMMA.16816.F32.BF16 R64, R8.reuse, R40, R64 ;  /* 0x000000280840723c */ /* 0x050ff00000041840 */
[----:B------:R-:W-:Y:S01]  /*4130*/  HMMA.16816.F32.BF16 R60, R8, R42, R60 ;  /* 0x0000002a083c723c */ /* 0x000fe2000004183c */
[----:B------:R-:W2:Y:S04]  /*4140*/  LDSM.16.M88.4 R8, [R84+0x4000] ;  /* 0x004000005408783b */ /* 0x000ea80000000200 */
[----:B------:R-:W-:Y:S03]  /*4150*/  LDSM.16.M88.4 R40, [R83+0x4000] ;  /* 0x004000005328783b */ /* 0x000fe60000000200 */
[C---:B---3--:R-:W-:Y:S08]  /*4160*/  HMMA.16816.F32.BF16 R36, R48.reuse, R12, R36 ;  /* 0x0000000c3024723c */ /* 0x048ff00000041824 */
[C---:B------:R-:W-:Y:S01]  /*4170*/  HMMA.16816.F32.BF16 R32, R48.reuse, R14, R32 ;  /* 0x0000000e3020723c */ /* 0x040fe20000041820 */
[----:B------:R-:W3:Y:S07]  /*4180*/  LDSM.16.M88.4 R12, [R225+UR5+0xd800] ;  /* 0x00d80005e10c783b */ /* 0x000eee0008000200 */
[C---:B-1----:R-:W-:Y:S08]  /*4190*/  HMMA.16816.F32.BF16 R28, R48.reuse, R4, R28 ;  /* 0x00000004301c723c */ /* 0x042ff0000004181c */
[C---:B------:R-:W-:Y:S01]  /*41a0*/  HMMA.16816.F32.BF16 R24, R48.reuse, R6, R24 ;  /* 0x000000063018723c */ /* 0x040fe20000041818 */
[----:B------:R-:W1:Y:S07]  /*41b0*/  LDSM.16.M88.4 R4, [R80+0xc000] ;  /* 0x00c000005004783b */ /* 0x000e6e0000000200 */
[C---:B-----5:R-:W-:Y:S08]  /*41c0*/  HMMA.16816.F32.BF16 R20, R48.reuse, R52, R20 ;  /* 0x000000343014723c */ /* 0x060ff00000041814 */
[C---:B------:R-:W-:Y:S01]  /*41d0*/  HMMA.16816.F32.BF16 R16, R48.reuse, R54, R16 ;  /* 0x000000363010723c */ /* 0x040fe20000041810 */
[----:B------:R-:W-:Y:S07]  /*41e0*/  LDSM.16.M88.4 R52, [R80+0xc800] ;  /* 0x00c800005034783b */ /* 0x000fee0000000200 */
[C---:B------:R-:W-:Y:S08]  /*41f0*/  HMMA.16816.F32.BF16 R64, R48.reuse, R72, R64 ;  /* 0x000000483040723c */ /* 0x040ff00000041840 */
[----:B------:R-:W-:Y:S01]  /*4200*/  HMMA.16816.F32.BF16 R60, R48, R74, R60 ;  /* 0x0000004a303c723c */ /* 0x000fe2000004183c */
[----:B------:R-:W4:Y:S04]  /*4210*/  LDSM.16.M88.4 R48, [R80+0xd000] ;  /* 0x00d000005030783b */ /* 0x000f280000000200 */
[----:B------:R-:W-:Y:S03]  /*4220*/  LDSM.16.M88.4 R72, [R82+0x4000] ;  /* 0x004000005248783b */ /* 0x000fe60000000200 */
[C---:B--2---:R-:W-:Y:S08]  /*4230*/  HMMA.16816.F32.BF16 R36, R8.reuse, R44, R36 ;  /* 0x0000002c0824723c */ /* 0x044ff00000041824 */
[C---:B------:R-:W-:Y:S01]  /*4240*/  HMMA.16816.F32.BF16 R32, R8.reuse, R46, R32 ;  /* 0x0000002e0820723c */ /* 0x040fe20000041820 */
[----:B------:R-:W2:Y:S07]  /*4250*/  LDSM.16.M88.4 R44, [R80+0xd800] ;  /* 0x00d80000502c783b */ /* 0x000eae0000000200 */
[C---:B------:R-:W-:Y:S08]  /*4260*/  HMMA.16816.F32.BF16 R28, R8.reuse, R68, R28 ;  /* 0x00000044081c723c */ /* 0x040ff0000004181c */
[C---:B------:R-:W-:Y:S01]  /*4270*/  HMMA.16816.F32.BF16 R24, R8.reuse, R70, R24 ;  /* 0x000000460818723c */ /* 0x040fe20000041818 */
[----:B------:R-:W-:Y:S07]  /*4280*/  LDSM.16.M88.4 R68, [R78+0xd800] ;  /* 0x00d800004e44783b */ /* 0x000fee0000000200 */
[C---:B------:R-:W-:Y:S08]  /*4290*/  HMMA.16816.F32.BF16 R20, R8.reuse, R56, R20 ;  /* 0x000000380814723c */ /* 0x040ff00000041814 */
[C---:B------:R-:W-:Y:S01]  /*42a0*/  HMMA.16816.F32.BF16 R16, R8.reuse, R58, R16 ;  /* 0x0000003a0810723c */ /* 0x040fe20000041810 */
[----:B------:R-:W-:Y:S07]  /*42b0*/  LDSM.16.M88.4 R56, [R81+0x4000] ;  /* 0x004000005138783b */ /* 0x000fee0000000200 */
[C---:B---3--:R-:W-:Y:S08]  /*42c0*/  HMMA.16816.F32.BF16 R64, R8.reuse, R12, R64 ;  /* 0x0000000c0840723c */ /* 0x048ff00000041840 */
[----:B------:R-:W-:Y:S01]  /*42d0*/  HMMA.16816.F32.BF16 R60, R8, R14, R60 ;  /* 0x0000000e083c723c */ /* 0x000fe2000004183c */
[----:B------:R-:W3:Y:S04]  /*42e0*/  LDSM.16.M88.4 R12, [R78+0xc000] ;  /* 0x00c000004e0c783b */ /* 0x000ee80000000200 */
[----:B------:R-:W5:Y:S03]  /*42f0*/  LDSM.16.M88.4 R8, [R78+0xc800] ;  /* 0x00c800004e08783b */ /* 0x000f660000000200 */
[C---:B-1----:R-:W-:Y:S08]  /*4300*/  HMMA.16816.F32.BF16 R36, R40.reuse, R4, R36 ;  /* 0x000000042824723c */ /* 0x042ff00000041824 */
[C---:B------:R-:W-:Y:S01]  /*4310*/  HMMA.16816.F32.BF16 R32, R40.reuse, R6, R32 ;  /* 0x000000062820723c */ /* 0x040fe20000041820 */
[----:B------:R-:W1:Y:S07]  /*4320*/  LDSM.16.M88.4 R4, [R78+0xd000] ;  /* 0x00d000004e04783b */ /* 0x000e6e0000000200 */
[C---:B----4-:R-:W-:Y:S08]  /*4330*/  HMMA.16816.F32.BF16 R20, R40.reuse, R48, R20 ;  /* 0x000000302814723c */ /* 0x050ff00000041814 */
[C---:B------:R-:W-:Y:S01]  /*4340*/  HMMA.16816.F32.BF16 R16, R40.reuse, R50, R16 ;  /* 0x000000322810723c */ /* 0x040fe20000041810 */
[----:B------:R-:W4:Y:S07]  /*4350*/  LDSM.16.M88.4 R48, [R76+0xc800] ;  /* 0x00c800004c30783b */ /* 0x000f2e0000000200 */
[C---:B------:R-:W-:Y:S08]  /*4360*/  HMMA.16816.F32.BF16 R28, R40.reuse, R52, R28 ;  /* 0x00000034281c723c */ /* 0x040ff0000004181c */
[C---:B------:R-:W-:Y:S01]  /*4370*/  HMMA.16816.F32.BF16 R24, R40.reuse, R54, R24 ;  /* 0x000000362818723c */ /* 0x040fe20000041818 */
[----:B------:R-:W4:Y:S07]  /*4380*/  LDSM.16.M88.4 R52, [R76+0xc000] ;  /* 0x00c000004c34783b */ /* 0x000f2e0000000200 */
[C---:B--2---:R-:W-:Y:S08]  /*4390*/  HMMA.16816.F32.BF16 R64, R40.reuse, R44, R64 ;  /* 0x0000002c2840723c */ /* 0x044ff00000041840 */
[----:B------:R-:W-:Y:S01]  /*43a0*/  HMMA.16816.F32.BF16 R60, R40, R46, R60 ;  /* 0x0000002e283c723c */ /* 0x000fe2000004183c */
[----:B------:R-:W2:Y:S04]  /*43b0*/  LDSM.16.M88.4 R44, [R76+0xd000] ;  /* 0x00d000004c2c783b */ /* 0x000ea80000000200 */
[----:B------:R-:W2:Y:S03]  /*43c0*/  LDSM.16.M88.4 R40, [R76+0xd800] ;  /* 0x00d800004c28783b */ /* 0x000ea60000000200 */
[C---:B---3--:R-:W-:Y:S08]  /*43d0*/  HMMA.16816.F32.BF16 R36, R72.reuse, R12, R36 ;  /* 0x0000000c4824723c */ /* 0x048ff00000041824 */
[C---:B------:R-:W-:Y:S01]  /*43e0*/  HMMA.16816.F32.BF16 R32, R72.reuse, R14, R32 ;  /* 0x0000000e4820723c */ /* 0x040fe20000041820 */
[----:B------:R-:W-:Y:S07]  /*43f0*/  LDSM.16.M88.4 R12, [R84+0x6000] ;  /* 0x00600000540c783b */ /* 0x000fee0000000200 */
[C---:B-----5:R-:W-:Y:S08]  /*4400*/  HMMA.16816.F32.BF16 R28, R72.reuse, R8, R28 ;  /* 0x00000008481c723c */ /* 0x060ff0000004181c */
[C---:B------:R-:W-:Y:S01]  /*4410*/  HMMA.16816.F32.BF16 R24, R72.reuse, R10, R24 ;  /* 0x0000000a4818723c */ /* 0x040fe20000041818 */
[----:B------:R-:W3:Y:S07]  /*4420*/  LDSM.16.M88.4 R8, [R225+UR5+0xe000] ;  /* 0x00e00005e108783b */ /* 0x000eee0008000200 */
[C---:B-1----:R-:W-:Y:S08]  /*4430*/  HMMA.16816.F32.BF16 R20, R72.reuse, R4, R20 ;  /* 0x000000044814723c */ /* 0x042ff00000041814 */
[C---:B------:R-:W-:Y:S01]  /*4440*/  HMMA.16816.F32.BF16 R16, R72.reuse, R6, R16 ;  /* 0x000000064810723c */ /* 0x040fe20000041810 */
[----:B------:R-:W1:Y:S07]  /*4450*/  LDSM.16.M88.4 R4, [R225+UR5+0xe800] ;  /* 0x00e80005e104783b */ /* 0x000e6e0008000200 */
[C---:B------:R-:W-:Y:S08]  /*4460*/  HMMA.16816.F32.BF16 R64, R72.reuse, R68, R64 ;  /* 0x000000444840723c */ /* 0x040ff00000041840 */
[----:B------:R-:W-:Y:S01]  /*4470*/  HMMA.16816.F32.BF16 R60, R72, R70, R60 ;  /* 0x00000046483c723c */ /* 0x000fe2000004183c */
[----:B------:R-:W-:Y:S07]  /*4480*/  LDSM.16.M88.4 R72, [R225+UR5+0xf800] ;  /* 0x00f80005e148783b */ /* 0x000fee0008000200 */
[C---:B----4-:R-:W-:Y:S08]  /*4490*/  HMMA.16816.F32.BF16 R28, R56.reuse, R48, R28 ;  /* 0x00000030381c723c */ /* 0x050ff0000004181c */
[C---:B------:R-:W-:Y:S01]  /*44a0*/  HMMA.16816.F32.BF16 R24, R56.reuse, R50, R24 ;  /* 0x000000323818723c */ /* 0x040fe20000041818 */
[----:B------:R-:W4:Y:S07]  /*44b0*/  LDSM.16.M88.4 R48, [R225+UR5+0xf000] ;  /* 0x00f00005e130783b */ /* 0x000f2e0008000200 */
[C---:B------:R-:W-:Y:S08]  /*44c0*/  HMMA.16816.F32.BF16 R36, R56.reuse, R52, R36 ;  /* 0x000000343824723c */ /* 0x040ff00000041824 */
[C---:B------:R-:W-:Y:S01]  /*44d0*/  HMMA.16816.F32.BF16 R32, R56.reuse, R54, R32 ;  /* 0x000000363820723c */ /* 0x040fe20000041820 */
[----:B------:R-:W-:Y:S07]  /*44e0*/  LDSM.16.M88.4 R52, [R83+0x6000] ;  /* 0x006000005334783b */ /* 0x000fee0000000200 */
[C---:B--2---:R-:W-:Y:S01]  /*44f0*/  HMMA.16816.F32.BF16 R68, R56.reuse, R44, R20 ;  /* 0x0000002c3844723c */ /* 0x044fe20000041814 */
[----:B------:R-:W2:Y:S07]  /*4500*/  LDSM.16.M88.4 R20, [R80+0xe000] ;  /* 0x00e000005014783b */ /* 0x000eae0000000200 */
[C---:B------:R-:W-:Y:S01]  /*4510*/  HMMA.16816.F32.BF16 R16, R56.reuse, R46, R16 ;  /* 0x0000002e3810723c */ /* 0x040fe20000041810 */
[----:B------:R-:W-:Y:S07]  /*4520*/  LDSM.16.M88.4 R44, [R82+0x6000] ;  /* 0x00600000522c783b */ /* 0x000fee0000000200 */
[C---:B------:R-:W-:Y:S08]  /*4530*/  HMMA.16816.F32.BF16 R64, R56.reuse, R40, R64 ;  /* 0x000000283840723c */ /* 0x040ff00000041840 */
[----:B------:R-:W-:Y:S01]  /*4540*/  HMMA.16816.F32.BF16 R60, R56, R42, R60 ;  /* 0x0000002a383c723c */ /* 0x000fe2000004183c */
[----:B------:R-:W-:Y:S04]  /*4550*/  LDSM.16.M88.4 R40, [R80+0xe800] ;  /* 0x00e800005028783b */ /* 0x000fe80000000200 */
[----:B------:R-:W-:Y:S03]  /*4560*/  LDSM.16.M88.4 R56, [R76+0xe000] ;  /* 0x00e000004c38783b */ /* 0x000fe60000000200 */
[C---:B---3--:R-:W-:Y:S08]  /*4570*/  HMMA.16816.F32.BF16 R36, R12.reuse, R8, R36 ;  /* 0x000000080c24723c */ /* 0x048ff00000041824 */
[C---:B------:R-:W-:Y:S01]  /*4580*/  HMMA.16816.F32.BF16 R32, R12.reuse, R10, R32 ;  /* 0x0000000a0c20723c */ /* 0x040fe20000041820 */
[----:B------:R-:W3:Y:S07]  /*4590*/  LDSM.16.M88.4 R8, [R80+0xf000] ;  /* 0x00f000005008783b */ /* 0x000eee0000000200 */
[C---:B-1----:R-:W-:Y:S08]  /*45a0*/  HMMA.16816.F32.BF16 R28, R12.reuse, R4, R28 ;  /* 0x000000040c1c723c */ /* 0x042ff0000004181c */
[C---:B------:R-:W-:Y:S01]  /*45b0*/  HMMA.16816.F32.BF16 R24, R12.reuse, R6, R24 ;  /* 0x000000060c18723c */ /* 0x040fe20000041818 */
[----:B------:R-:W-:Y:S04]  /*45c0*/  LDSM.16.M88.4 R4, [R80+0xf800] ;  /* 0x00f800005004783b */ /* 0x000fe80000000200 */
[----:B------:R-:W-:Y:S03]  /*45d0*/  LDSM.16.M88.4 R80, [R81+0x6000] ;  /* 0x006000005150783b */ /* 0x000fe60000000200 */
[C---:B----4-:R-:W-:Y:S08]  /*45e0*/  HMMA.16816.F32.BF16 R68, R12.reuse, R48, R68 ;  /* 0x000000300c44723c */ /* 0x050ff00000041844 */
        /* <DEDUP_REMOVED lines=13> */
[----:B------:R-:W4:Y:S07]  /*46c0*/  LDSM.16.M88.4 R40, [R78+0xf000] ;  /* 0x00f000004e28783b */ /* 0x000f2e0000000200 */
[C---:B-1----:R-:W-:Y:S08]  /*46d0*/  HMMA.16816.F32.BF16 R36, R44.reuse, R12, R36 ;  /* 0x0000000c2c24723c */ /* 0x042ff00000041824 */
[----:B------:R-:W-:Y:S01]  /*46e0*/  HMMA.16816.F32.BF16 R32, R44, R14, R32 ;  /* 0x0000000e2c20723c */ /* 0x000fe20000041820 */
[----:B------:R-:W1:Y:S07]  /*46f0*/  LDSM.16.M88.4 R12, [R76+0xf800] ;  /* 0x00f800004c0c783b */ /* 0x000e6e0000000200 */
[C---:B------:R-:W-:Y:S08]  /*4700*/  HMMA.16816.F32.BF16 R64, R52.reuse, R4, R64 ;  /* 0x000000043440723c */ /* 0x040ff00000041840 */
[----:B------:R-:W-:Y:S01]  /*4710*/  HMMA.16816.F32.BF16 R60, R52, R6, R60 ;  /* 0x00000006343c723c */ /* 0x000fe2000004183c */
[----:B------:R-:W5:Y:S01]  /*4720*/  LDSM.16.M88.4 R4, [R76+0xf000] ;  /* 0x00f000004c04783b */ /* 0x000f620000000200 */
[----:B------:R-:W-:-:S06]  /*4730*/  DEPBAR.LE SB0, 0x0 ;  /* 0x000080000000791a */ /* 0x000fcc0000000000 */
[C---:B--2---:R-:W-:Y:S08]  /*4740*/  HMMA.16816.F32.BF16 R28, R44.reuse, R20, R28 ;  /* 0x000000142c1c723c */ /* 0x044ff0000004181c */
[C---:B------:R-:W-:Y:S08]  /*4750*/  HMMA.16816.F32.BF16 R24, R44.reuse, R22, R24 ;  /* 0x000000162c18723c */ /* 0x040ff00000041818 */
[C---:B---3--:R-:W-:Y:S08]  /*4760*/  HMMA.16816.F32.BF16 R64, R44.reuse, R8, R64 ;  /* 0x000000082c40723c */ /* 0x048ff00000041840 */
[C---:B------:R-:W-:Y:S08]  /*4770*/  HMMA.16816.F32.BF16 R60, R44.reuse, R10, R60 ;  /* 0x0000000a2c3c723c */ /* 0x040ff0000004183c */
[C---:B----4-:R-:W-:Y:S08]  /*4780*/  HMMA.16816.F32.BF16 R68, R44.reuse, R40, R68 ;  /* 0x000000282c44723c */ /* 0x050ff00000041844 */
[----:B------:R-:W-:Y:S08]  /*4790*/  HMMA.16816.F32.BF16 R16, R44, R42, R16 ;  /* 0x0000002a2c10723c */ /* 0x000ff00000041810 */
[C---:B------:R-:W-:Y:S08]  /*47a0*/  HMMA.16816.F32.BF16 R36, R80.reuse, R56, R36 ;  /* 0x000000385024723c */ /* 0x040ff00000041824 */
[C---:B------:R-:W-:Y:S08]  /*47b0*/  HMMA.16816.F32.BF16 R32, R80.reuse, R58, R32 ;  /* 0x0000003a5020723c */ /* 0x040ff00000041820 */
[C---:B------:R-:W-:Y:S08]  /*47c0*/  HMMA.16816.F32.BF16 R28, R80.reuse, R48, R28 ;  /* 0x00000030501c723c */ /* 0x040ff0000004181c */
[C---:B------:R-:W-:Y:S08]  /*47d0*/  HMMA.16816.F32.BF16 R24, R80.reuse, R50, R24 ;  /* 0x000000325018723c */ /* 0x040ff00000041818 */
[C---:B-1----:R-:W-:Y:S08]  /*47e0*/  HMMA.16816.F32.BF16 R64, R80.reuse, R12, R64 ;  /* 0x0000000c5040723c */ /* 0x042ff00000041840 */
[C---:B------:R-:W-:Y:S08]  /*47f0*/  HMMA.16816.F32.BF16 R60, R80.reuse, R14, R60 ;  /* 0x0000000e503c723c */ /* 0x040ff0000004183c */
[----:B-----5:R-:W-:Y:S01]  /*4800*/  HMMA.16816.F32.BF16 R68, R80, R4, R68 ;  /* 0x000000045044723c */ /* 0x020fe20000041844 */
[----:B------:R-:W-:Y:S01]  /*4810*/  SHF.L.U32 R4, R214, 0x1, RZ ;  /* 0x00000001d6047819 */ /* 0x000fe200000006ff */
[----:B------:R-:W-:-:S03]  /*4820*/  IMAD.U32 R5, RZ, RZ, UR19 ;  /* 0x00000013ff057e24 */ /* 0x000fc6000f8e00ff */
[----:B------:R-:W-:-:S03]  /*4830*/  LOP3.LUT R4, R4, 0x6, RZ, 0xc0, !PT ;  /* 0x0000000604047812 */ /* 0x000fc600078ec0ff */
[----:B------:R-:W-:Y:S01]  /*4840*/  HMMA.16816.F32.BF16 R16, R80, R6, R16 ;  /* 0x000000065010723c */ /* 0x000fe20000041810 */
[----:B------:R-:W-:-:S04]  /*4850*/  LEA R4, R5, R4, 0x6 ;  /* 0x0000000405047211 */ /* 0x000fc800078e30ff */
[C---:B------:R-:W-:Y:S01]  /*4860*/  IADD3 R7, PT, PT, R4.reuse, -0x3f, RZ ;  /* 0xffffffc104077810 */ /* 0x040fe20007ffe0ff */
[----:B------:R-:W-:Y:S01]  /*4870*/  VIADD R8, R4, 0xffffffc0 ;  /* 0xffffffc004087836 */ /* 0x000fe20000000000 */
[----:B------:R-:W-:Y:S06]  /*4880*/  BAR.SYNC.DEFER_BLOCKING 0x0 ;  /* 0x0000000000007b1d */ /* 0x000fec0000010000 */
[----:B------:R-:W-:Y:S07]  /*4890*/  BRA.U !UP1, `(.L_x_84) ;  /* 0x0000000509c47547 */ /* 0x000fee000b800000 */
[----:B------:R-:W-:-:S04]  /*48a0*/  UIADD3 UR4, UPT, UPT, UR19, -0x2, URZ ;  /* 0xfffffffe13047890 */ /* 0x000fc8000fffe0ff */
[----:B------:R-:W-:Y:S02]  /*48b0*/  UIMAD.WIDE.U32 UR20, UR17, UR4, URZ ;  /* 0x00000004111472a5 */ /* 0x000fe4000f8e00ff */
[----:B------:R-:W-:Y:S02]  /*48c0*/  UIMAD UR12, UR16, UR4, URZ ;  /* 0x00000004100c72a4 */ /* 0x000fe4000f8e02ff */
[----:B------:R-:W-:Y:S02]  /*48d0*/  UIADD3 UR7, UP0, UPT, UR29, UR20, URZ ;  /* 0x000000141d077290 */ /* 0x000fe4000ff1e0ff */
[----:B------:R-:W-:Y:S01]  /*48e0*/  UIADD3 UR12, UPT, UPT, UR21, UR12, URZ ;  /* 0x0000000c150c7290 */ /* 0x000fe2000fffe0ff */
[----:B------:R-:W-:Y:S01]  /*48f0*/  IMAD.U32 R14, RZ, RZ, UR20 ;  /* 0x00000014ff0e7e24 */ /* 0x000fe2000f8e00ff */
[----:B------:R-:W1:Y:S01]  /*4900*/  LDCU UR4, c[0x0][0x440] ;  /* 0x00008800ff0477ac */ /* 0x000e620008000800 */
[----:B------:R-:W-:Y:S02]  /*4910*/  IMAD.U32 R15, RZ, RZ, UR21 ;  /* 0x00000015ff0f7e24 */ /* 0x000fe4000f8e00ff */
[----:B------:R-:W-:Y:S01]  /*4920*/  IMAD.U32 R6, RZ, RZ, UR7 ;  /* 0x00000007ff067e24 */ /* 0x000fe2000f8e00ff */
[----:B------:R-:W-:Y:S01]  /*4930*/  UIADD3.X UR6, UPT, UPT, UR28, UR12, URZ, UP0, !UPT ;  /* 0x0000000c1c067290 */ /* 0x000fe200087fe4ff */
[----:B------:R-:W-:Y:S01]  /*4940*/  IMAD.U32 R5, RZ, RZ, UR12 ;  /* 0x0000000cff057e24 */ /* 0x000fe2000f8e00ff */
[----:B------:R-:W-:Y:S01]  /*4950*/  UIADD3 UR13, UP0, UPT, UR29, UR7, URZ ;  /* 0x000000071d0d7290 */ /* 0x000fe2000ff1e0ff */
[----:B------:R-:W-:-:S02]  /*4960*/  LEA R12, P3, R14, R229, 0x1 ;  /* 0x000000e50e0c7211 */ /* 0x000fc400078608ff */
[-C--:B------:R-:W-:Y:S01]  /*4970*/  LEA R10, P1, R6, R229.reuse, 0x1 ;  /* 0x000000e5060a7211 */ /* 0x080fe200078208ff */
[----:B------:R-:W-:Y:S01]  /*4980*/  IMAD.U32 R3, RZ, RZ, UR6 ;  /* 0x00000006ff037e24 */ /* 0x000fe2000f8e00ff */
[----:B------:R-:W-:Y:S01]  /*4990*/  UIADD3.X UR12, UPT, UPT, UR28, UR6, URZ, UP0, !UPT ;  /* 0x000000061c0c7290 */ /* 0x000fe200087fe4ff */
[-C--:B------:R-:W-:Y:S01]  /*49a0*/  LEA.HI.X R13, R14, R228.reuse, R5, 0x1, P3 ;  /* 0x000000e40e0d7211 */ /* 0x080fe200018f0c05 */
[----:B------:R-:W-:Y:S02]  /*49b0*/  ULEA UR7, UP0, UR10, UR7, 0x5 ;  /* 0x000000070a077291 */ /* 0x000fe4000f8028ff */
[----:B------:R-:W-:Y:S01]  /*49c0*/  LEA.HI.X R11, R6, R228, R3, 0x1, P1 ;  /* 0x000000e4060b7211 */ /* 0x000fe200008f0c03 */
[----:B------:R-:W-:Y:S01]  /*49d0*/  IMAD.U32 R6, RZ, RZ, UR13 ;  /* 0x0000000dff067e24 */ /* 0x000fe2000f8e00ff */
[----:B------:R-:W-:Y:S01]  /*49e0*/  ULEA.HI.X UR6, UR10, UR6, UR11, 0x5, UP0 ;  /* 0x000000060a067291 */ /* 0x000fe200080f2c0b */
[----:B-1----:R-:W-:Y:S01]  /*49f0*/  ISETP.GE.AND P5, PT, R215, UR4, PT ;  /* 0x00000004d7007c0c */ /* 0x002fe2000bfa6270 */
[----:B------:R-:W-:Y:S01]  /*4a00*/  IMAD.U32 R5, RZ, RZ, UR12 ;  /* 0x0000000cff057e24 */ /* 0x000fe2000f8e00ff */
[----:B------:R-:W-:Y:S01]  /*4a10*/  ISETP.GE.AND P4, PT, R236, UR4, PT ;  /* 0x00000004ec007c0c */ /* 0x000fe2000bf86270 */
[----:B------:R-:W-:Y:S01]  /*4a20*/  IMAD.U32 R3, RZ, RZ, UR7 ;  /* 0x00000007ff037e24 */ /* 0x000fe2000f8e00ff */
[----:B------:R-:W-:-:S02]  /*4a30*/  LEA R14, P1, R6, R229, 0x1 ;  /* 0x000000e5060e7211 */ /* 0x000fc400078208ff */
[----:B------:R-:W-:Y:S02]  /*4a40*/  ISETP.GE.AND P3, PT, R235, UR4, PT ;  /* 0x00000004eb007c0c */ /* 0x000fe4000bf66270 */
[-C--:B------:R-:W-:Y:S01]  /*4a50*/  LEA.HI.X R15, R6, R228.reuse, R5, 0x1, P1 ;  /* 0x000000e4060f7211 */ /* 0x080fe200008f0c05 */
[----:B------:R-:W-:Y:S01]  /*4a60*/  IMAD.U32 R5, RZ, RZ, UR6 ;  /* 0x00000006ff057e24 */ /* 0x000fe2000f8e00ff */
[----:B------:R-:W-:Y:S02]  /*4a70*/  ISETP.GE.AND P1, PT, R234, UR4, PT ;  /* 0x00000004ea007c0c */ /* 0x000fe4000bf26270 */
[C---:B------:R-:W-:Y:S01]  /*4a80*/  LEA R20, P6, R3.reuse, R229, 0x1 ;  /* 0x000000e503147211 */ /* 0x040fe200078c08ff */
[----:B------:R-:W-:Y:S01]  /*4a90*/  @!PT LDS RZ, [RZ] ;  /* 0x00000000fffff984 */ /* 0x000fe20000000800 */
[----:B------:R-:W-:Y:S01]  /*4aa0*/  @!PT LDS RZ, [RZ] ;  /* 0x00000000fffff984 */ /* 0x000fe20000000800 */
[----:B------:R-:W-:Y:S01]  /*4ab0*/  @!PT LDS RZ, [RZ] ;  /* 0x00000000fffff984 */ /* 0x000fe20000000800 */
[----:B------:R1:W-:Y:S03]  /*4ac0*/  @!P5 LDGSTS.E.BYPASS.LTC128B.128 [R230+0x8000], desc[UR22][R12.64] ;  /* 0x080000000ce6dfae */ /* 0x0003e6000b981a16 */
[----:B------:R-:W-:Y:S01]  /*4ad0*/  LEA.HI.X R21, R3, R228, R5, 0x1, P6 ;  /* 0x000000e403157211 */ /* 0x000fe200030f0c05 */
        /* <DEDUP_REMOVED lines=76> */
[----:B------:R-:W0:Y:S02]  /*4fa0*/  LDGDEPBAR ;  /* 0x00000000000079af */ /* 0x000e240000000000 */
.L_x_84:
[-C--:B------:R-:W-:Y:S01]  /*4fb0*/  ISETP.GE.AND P3, PT, R8, R167.reuse, PT ;  /* 0x000000a70800720c */ /* 0x080fe20003f66270 */
[----:B------:R-:W-:Y:S01]  /*4fc0*/  VIADD R6, R4, 0xffffffc8 ;  /* 0xffffffc804067836 */ /* 0x000fe20000000000 */
[-C--:B------:R-:W-:Y:S01]  /*4fd0*/  ISETP.GE.AND P5, PT, R8, R166.reuse, PT ;  /* 0x000000a60800720c */ /* 0x080fe20003fa6270 */
[C---:B------:R-:W-:Y:S01]  /*4fe0*/  VIADD R5, R4.reuse, 0xffffffc9 ;  /* 0xffffffc904057836 */ /* 0x040fe20000000000 */
[CC--:B------:R-:W-:Y:S01]  /*4ff0*/  ISETP.GE.AND P1, PT, R7.reuse, R167.reuse, PT ;  /* 0x000000a70700720c */ /* 0x0c0fe20003f26270 */
[----:B------:R-:W-:Y:S01]  /*5000*/  VIADD R8, R4, 0xffffffd9 ;  /* 0xffffffd904087836 */ /* 0x000fe20000000000 */
[----:B------:R-:W-:Y:S01]  /*5010*/  FSEL R3, R36, -INF , !P3 ;  /* 0xff80000024037808 */ /* 0x000fe20005800000 */
[----:B-1----:R-:W-:Y:S01]  /*5020*/  VIADD R20, R4, 0xffffffe1 ;  /* 0xffffffe104147836 */ /* 0x002fe20000000000 */
[-C--:B------:R-:W-:Y:S01]  /*5030*/  ISETP.GE.AND P6, PT, R6, R167.reuse, PT ;  /* 0x000000a70600720c */ /* 0x080fe20003fc6270 */
[----:B------:R-:W-:Y:S01]  /*5040*/  VIADD R14, R4, 0xffffffe8 ;  /* 0xffffffe8040e7836 */ /* 0x000fe20000000000 */
[-C--:B------:R-:W-:Y:S01]  /*5050*/  ISETP.GE.AND P3, PT, R6, R166.reuse, PT ;  /* 0x000000a60600720c */ /* 0x080fe20003f66270 */
[C---:B------:R-:W-:Y:S01]  /*5060*/  VIADD R6, R4.reuse, 0xffffffd0 ;  /* 0xffffffd004067836 */ /* 0x040fe20000000000 */
[----:B------:R-:W-:Y:S01]  /*5070*/  ISETP.GE.AND P4, PT, R7, R166, PT ;  /* 0x000000a60700720c */ /* 0x000fe20003f86270 */
[----:B------:R-:W-:Y:S01]  /*5080*/  VIADD R12, R4, 0xffffffe9 ;  /* 0xffffffe9040c7836 */ /* 0x000fe20000000000 */
[----:B------:R-:W-:Y:S01]  /*5090*/  FSEL R13, R38, -INF , !P5 ;  /* 0xff800000260d7808 */ /* 0x000fe20006800000 */
[----:B------:R-:W-:Y:S01]  /*50a0*/  VIADD R10, R4, 0xfffffff0 ;  /* 0xfffffff0040a7836 */ /* 0x000fe20000000000 */
[----:B------:R-:W-:Y:S01]  /*50b0*/  FSEL R37, R37, -INF , !P1 ;  /* 0xff80000025257808 */ /* 0x000fe20004800000 */
[----:B------:R-:W1:Y:S01]  /*50c0*/  LDCU UR4, c[0x0][0x45c] ;  /* 0x00008b80ff0477ac */ /* 0x000e620008000800 */
[----:B------:R-:W-:-:S02]  /*50d0*/  ISETP.GE.AND P5, PT, R5, R167, PT ;  /* 0x000000a70500720c */ /* 0x000fc40003fa6270 */
[-C--:B------:R-:W-:Y:S01]  /*50e0*/  ISETP.GE.AND P1, PT, R5, R166.reuse, PT ;  /* 0x000000a60500720c */ /* 0x080fe20003f26270 */
[----:B------:R-:W-:Y:S01]  /*50f0*/  VIADD R5, R4, 0xffffffd1 ;  /* 0xffffffd104057836 */ /* 0x000fe20000000000 */
[----:B------:R-:W-:Y:S01]  /*5100*/  FSEL R39, R39, -INF , !P4 ;  /* 0xff80000027277808 */ /* 0x000fe20006000000 */
[----:B------:R-:W-:Y:S01]  /*5110*/  UMOV UR6, 0xffffffff ;  /* 0xffffffff00067882 */ /* 0x000fe20000000000 */
[----:B------:R-:W-:Y:S02]  /*5120*/  FSEL R15, R32, -INF , !P6 ;  /* 0xff800000200f7808 */ /* 0x000fe40007000000 */
[C---:B------:R-:W-:Y:S02]  /*5130*/  ISETP.GE.AND P4, PT, R6.reuse, R167, PT ;  /* 0x000000a70600720c */ /* 0x040fe40003f86270 */
[----:B------:R-:W-:Y:S01]  /*5140*/  ISETP.GE.AND P6, PT, R6, R166, PT ;  /* 0x000000a60600720c */ /* 0x000fe20003fc6270 */
[----:B------:R-:W-:Y:S01]  /*5150*/  VIADD R6, R4, 0xffffffd8 ;  /* 0xffffffd804067836 */ /* 0x000fe20000000000 */
[----:B------:R-:W-:-:S02]  /*5160*/  FSEL R7, R34, -INF , !P3 ;  /* 0xff80000022077808 */ /* 0x000fc40005800000 */
[----:B------:R-:W-:Y:S02]  /*5170*/  FSEL R33, R33, -INF , !P5 ;  /* 0xff80000021217808 */ /* 0x000fe40006800000 */
[CC--:B------:R-:W-:Y:S02]  /*5180*/  ISETP.GE.AND P3, PT, R5.reuse, R167.reuse, PT ;  /* 0x000000a70500720c */ /* 0x0c0fe40003f66270 */
[----:B------:R-:W-:Y:S02]  /*5190*/  ISETP.GE.AND P5, PT, R5, R166, PT ;  /* 0x000000a60500720c */ /* 0x000fe40003fa6270 */
[----:B------:R-:W-:Y:S02]  /*51a0*/  FSEL R35, R35, -INF , !P1 ;  /* 0xff80000023237808 */ /* 0x000fe40004800000 */
[----:B------:R-:W-:Y:S02]  /*51b0*/  FSEL R5, R28, -INF , !P4 ;  /* 0xff8000001c057808 */ /* 0x000fe40006000000 */
[----:B------:R-:W-:-:S02]  /*51c0*/  ISETP.GE.AND P1, PT, R6, R167, PT ;  /* 0x000000a70600720c */ /* 0x000fc40003f26270 */
[----:B------:R-:W-:Y:S01]  /*51d0*/  ISETP.GE.AND P4, PT, R6, R166, PT ;  /* 0x000000a60600720c */ /* 0x000fe20003f86270 */
[----:B------:R-:W-:Y:S01]  /*51e0*/  VIADD R6, R4, 0xffffffe0 ;  /* 0xffffffe004067836 */ /* 0x000fe20000000000 */
[----:B------:R-:W-:Y:S02]  /*51f0*/  FMNMX3.FTZ R22, R3, R37, R15, !PT ;  /* 0x0000002503167276 */ /* 0x000fe4000781000f */
[----:B------:R-:W-:Y:S02]  /*5200*/  FSEL R9, R30, -INF , !P6 ;  /* 0xff8000001e097808 */ /* 0x000fe40007000000 */
[----:B------:R-:W-:Y:S02]  /*5210*/  ISETP.GE.AND P6, PT, R8, R167, PT ;  /* 0x000000a70800720c */ /* 0x000fe40003fc6270 */
[----:B------:R-:W-:Y:S02]  /*5220*/  FSEL R31, R31, -INF , !P5 ;  /* 0xff8000001f1f7808 */ /* 0x000fe40006800000 */
[----:B------:R-:W-:-:S02]  /*5230*/  FSEL R29, R29, -INF , !P3 ;  /* 0xff8000001d1d7808 */ /* 0x000fc40005800000 */
[----:B------:R-:W-:Y:S02]  /*5240*/  ISETP.GE.AND P5, PT, R6, R167, PT ;  /* 0x000000a70600720c */ /* 0x000fe40003fa6270 */
[----:B------:R-:W-:Y:S02]  /*5250*/  FSEL R11, R24, -INF , !P1 ;  /* 0xff800000180b7808 */ /* 0x000fe40004800000 */
[----:B------:R-:W-:Y:S02]  /*5260*/  FMNMX3.FTZ R22, R22, R33, R5, !PT ;  /* 0x0000002116167276 */ /* 0x000fe40007810005 */
[----:B------:R-:W-:Y:S02]  /*5270*/  FSEL R21, R26, -INF , !P4 ;  /* 0xff8000001a157808 */ /* 0x000fe40006000000 */
[----:B------:R-:W-:Y:S02]  /*5280*/  FSEL R25, R25, -INF , !P6 ;  /* 0xff80000019197808 */ /* 0x000fe40007000000 */
[----:B------:R-:W-:-:S02]  /*5290*/  ISETP.GE.AND P4, PT, R20, R167, PT ;  /* 0x000000a71400720c */ /* 0x000fc40003f86270 */
[----:B------:R-:W-:Y:S02]  /*52a0*/  ISETP.GE.AND P6, PT, R14, R167, PT ;  /* 0x000000a70e00720c */ /* 0x000fe40003fc6270 */
[----:B------:R-:W-:Y:S02]  /*52b0*/  FSEL R193, R68, -INF , !P5 ;  /* 0xff80000044c17808 */ /* 0x000fe40006800000 */
[----:B------:R-:W-:Y:S02]  /*52c0*/  FMNMX3.FTZ R22, R22, R29, R11, !PT ;  /* 0x0000001d16167276 */ /* 0x000fe4000781000b */
[-C--:B------:R-:W-:Y:S01]  /*52d0*/  ISETP.GE.AND P3, PT, R8, R166.reuse, PT ;  /* 0x000000a60800720c */ /* 0x080fe20003f66270 */
[----:B------:R-:W-:Y:S01]  /*52e0*/  VIADD R8, R4, 0xfffffff1 ;  /* 0xfffffff104087836 */ /* 0x000fe20000000000 */
[----:B------:R-:W-:Y:S01]  /*52f0*/  ISETP.GE.AND P1, PT, R6, R166, PT ;  /* 0x000000a60600720c */ /* 0x000fe20003f26270 */
[----:B------:R-:W-:Y:S01]  /*5300*/  VIADD R6, R4, 0xfffffff8 ;  /* 0xfffffff804067836 */ /* 0x000fe20000000000 */
[----:B------:R-:W-:Y:S01]  /*5310*/  ISETP.GE.AND P5, PT, R12, R167, PT ;  /* 0x000000a70c00720c */ /* 0x000fe20003fa6270 */
[----:B------:R-:W-:Y:S01]  /*5320*/  VIADD R4, R4, 0xfffffff9 ;  /* 0xfffffff904047836 */ /* 0x000fe20000000000 */
[----:B------:R-:W-:-:S02]  /*5330*/  FSEL R231, R69, -INF , !P4 ;  /* 0xff80000045e77808 */ /* 0x000fc40006000000 */
[----:B------:R-:W-:Y:S02]  /*5340*/  FSEL R195, R16, -INF , !P6 ;  /* 0xff80000010c37808 */ /* 0x000fe40007000000 */
[----:B------:R-:W-:Y:S02]  /*5350*/  ISETP.GE.AND P4, PT, R10, R167, PT ;  /* 0x000000a70a00720c */ /* 0x000fe40003f86270 */
[----:B------:R-:W-:Y:S02]  /*5360*/  FMNMX3.FTZ R16, R22, R25, R193, !PT ;  /* 0x0000001916107276 */ /* 0x000fe400078100c1 */
[----:B------:R-:W-:Y:S02]  /*5370*/  FSEL R223, R17, -INF , !P5 ;  /* 0xff80000011df7808 */ /* 0x000fe40006800000 */
[-C--:B------:R-:W-:Y:S02]  /*5380*/  ISETP.GE.AND P6, PT, R8, R167.reuse, PT ;  /* 0x000000a70800720c */ /* 0x080fe40003fc6270 */
[----:B------:R-:W-:-:S02]  /*5390*/  ISETP.GE.AND P5, PT, R6, R167, PT ;  /* 0x000000a70600720c */ /* 0x000fc40003fa6270 */
[----:B------:R-:W-:Y:S02]  /*53a0*/  FSEL R221, R64, -INF , !P4 ;  /* 0xff80000040dd7808 */ /* 0x000fe40006000000 */
[----:B------:R-:W-:Y:S02]  /*53b0*/  FMNMX3.FTZ R16, R16, R231, R195, !PT ;  /* 0x000000e710107276 */ /* 0x000fe400078100c3 */
[----:B------:R-:W-:Y:S02]  /*53c0*/  ISETP.GE.AND P4, PT, R4, R167, PT ;  /* 0x000000a70400720c */ /* 0x000fe40003f86270 */
[----:B------:R-:W-:Y:S02]  /*53d0*/  FSEL R219, R65, -INF , !P6 ;  /* 0xff80000041db7808 */ /* 0x000fe40007000000 */
[----:B------:R-:W-:Y:S02]  /*53e0*/  FSEL R213, R60, -INF , !P5 ;  /* 0xff8000003cd57808 */ /* 0x000fe40006800000 */
[----:B------:R-:W-:-:S02]  /*53f0*/  FMNMX3.FTZ R16, R16, R223, R221, !PT ;  /* 0x000000df10107276 */ /* 0x000fc400078100dd */
[-C--:B------:R-:W-:Y:S02]  /*5400*/  ISETP.GE.AND P6, PT, R20, R166.reuse, PT ;  /* 0x000000a61400720c */ /* 0x080fe40003fc6270 */
[----:B------:R-:W-:Y:S02]  /*5410*/  FSEL R211, R61, -INF , !P4 ;  /* 0xff8000003dd37808 */ /* 0x000fe40006000000 */
[----:B------:R-:W-:Y:S02]  /*5420*/  FMNMX3.FTZ R16, R16, R219, R213, !PT ;  /* 0x000000db10107276 */ /* 0x000fe400078100d5 */
[----:B------:R-:W-:Y:S02]  /*5430*/  FMNMX3.FTZ R20, R13, R39, R7, !PT ;  /* 0x000000270d147276 */ /* 0x000fe40007810007 */
[-C--:B------:R-:W-:Y:S02]  /*5440*/  ISETP.GE.AND P4, PT, R12, R166.reuse, PT ;  /* 0x000000a60c00720c */ /* 0x080fe40003f86270 */
[----:B------:R-:W-:-:S02]  /*5450*/  ISETP.GE.AND P5, PT, R14, R166, PT ;  /* 0x000000a60e00720c */ /* 0x000fc40003fa6270 */
[----:B------:R-:W-:Y:S02]  /*5460*/  FMNMX.FTZ R12, R211, R16, !PT ;  /* 0x00000010d30c7209 */ /* 0x000fe40007810000 */
[----:B------:R-:W-:Y:S02]  /*5470*/  FMNMX3.FTZ R14, R20, R35, R9, !PT ;  /* 0x00000023140e7276 */ /* 0x000fe40007810009 */
[----:B------:R-:W-:Y:S01]  /*5480*/  FSEL R27, R27, -INF , !P3 ;  /* 0xff8000001b1b7808 */ /* 0x000fe20005800000 */
[----:B------:R-:W2:Y:S01]  /*5490*/  SHFL.BFLY PT, R17, R12, 0x2, 0x1f ;  /* 0x0c401f000c117f89 */ /* 0x000ea200000e0000 */
[----:B------:R-:W-:Y:S02]  /*54a0*/  FSEL R201, R70, -INF , !P1 ;  /* 0xff80000046c97808 */ /* 0x000fe40004800000 */
[----:B------:R-:W-:Y:S02]  /*54b0*/  FMNMX3.FTZ R14, R14, R31, R21, !PT ;  /* 0x0000001f0e0e7276 */ /* 0x000fe40007810015 */
[----:B------:R-:W-:-:S02]  /*54c0*/  ISETP.GE.AND P3, PT, R10, R166, PT ;  /* 0x000000a60a00720c */ /* 0x000fc40003f66270 */
[----:B------:R-:W-:Y:S02]  /*54d0*/  FSEL R199, R71, -INF , !P6 ;  /* 0xff80000047c77808 */ /* 0x000fe40007000000 */
[----:B------:R-:W-:Y:S02]  /*54e0*/  FSEL R175, R18, -INF , !P5 ;  /* 0xff80000012af7808 */ /* 0x000fe40006800000 */
[----:B------:R-:W-:Y:S02]  /*54f0*/  FMNMX3.FTZ R14, R14, R27, R201, !PT ;  /* 0x0000001b0e0e7276 */ /* 0x000fe400078100c9 */
[-C--:B------:R-:W-:Y:S02]  /*5500*/  ISETP.GE.AND P1, PT, R8, R166.reuse, PT ;  /* 0x000000a60800720c */ /* 0x080fe40003f26270 */
[----:B------:R-:W-:Y:S02]  /*5510*/  ISETP.GE.AND P5, PT, R6, R166, PT ;  /* 0x000000a60600720c */ /* 0x000fe40003fa6270 */
[----:B------:R-:W-:-:S02]  /*5520*/  FSEL R173, R19, -INF , !P4 ;  /* 0xff80000013ad7808 */ /* 0x000fc40006000000 */
[----:B------:R-:W-:Y:S02]  /*5530*/  FSEL R209, R66, -INF , !P3 ;  /* 0xff80000042d17808 */ /* 0x000fe40005800000 */
[----:B------:R-:W-:Y:S02]  /*5540*/  FMNMX3.FTZ R14, R14, R199, R175, !PT ;  /* 0x000000c70e0e7276 */ /* 0x000fe400078100af */
[----:B------:R-:W-:Y:S02]  /*5550*/  ISETP.GE.AND P3, PT, R4, R166, PT ;  /* 0x000000a60400720c */ /* 0x000fe40003f66270 */
[----:B------:R-:W-:Y:S02]  /*5560*/  FSEL R207, R67, -INF , !P1 ;  /* 0xff80000043cf7808 */ /* 0x000fe40004800000 */
[----:B------:R-:W-:Y:S02]  /*5570*/  FSEL R205, R62, -INF , !P5 ;  /* 0xff8000003ecd7808 */ /* 0x000fe40006800000 */
[----:B------:R-:W-:-:S02]  /*5580*/  FMNMX3.FTZ R14, R14, R173, R209, !PT ;  /* 0x000000ad0e0e7276 */ /* 0x000fc400078100d1 */
[----:B------:R-:W-:Y:S02]  /*5590*/  FSEL R203, R63, -INF , !P3 ;  /* 0xff8000003fcb7808 */ /* 0x000fe40005800000 */
[----:B------:R-:W-:Y:S02]  /*55a0*/  FMNMX3.FTZ R6, R14, R207, R205, !PT ;  /* 0x000000cf0e067276 */ /* 0x000fe400078100cd */
[----:B--2---:R-:W-:Y:S02]  /*55b0*/  FMNMX.FTZ R19, R12, R17, !PT ;  /* 0x000000110c137209 */ /* 0x004fe40007810000 */
[----:B------:R-:W-:Y:S02]  /*55c0*/  FMNMX.FTZ R6, R203, R6, !PT ;  /* 0x00000006cb067209 */ /* 0x000fe40007810000 */
[----:B------:R-:W-:Y:S01]  /*55d0*/  LOP3.LUT R212, R79, 0x200, R2, 0xf8, !PT ;  /* 0x000002004fd47812 */ /* 0x000fe200078ef802 */
[----:B------:R-:W2:Y:S03]  /*55e0*/  SHFL.BFLY PT, R164, R19, 0x1, 0x1f ;  /* 0x0c201f0013a47f89 */ /* 0x000ea600000e0000 */
[----:B------:R-:W-:Y:S01]  /*55f0*/  LEA R212, R212, UR5, 0x1 ;  /* 0x00000005d4d47c11 */ /* 0x000fe2000f8e08ff */
[----:B------:R-:W3:Y:S04]  /*5600*/  SHFL.BFLY PT, R17, R6, 0x2, 0x1f ;  /* 0x0c401f0006117f89 */ /* 0x000ee800000e0000 */
[--C-:B------:R-:W-:Y:S01]  /*5610*/  IMAD.IADD R197, R77, 0x1, R212.reuse ;  /* 0x000000014dc57824 */ /* 0x100fe200078e02d4 */
[----:B------:R-:W-:Y:S01]  /*5620*/  LDSM.16.MT88.4 R156, [R212+0x10000] ;  /* 0x01000000d49c783b */ /* 0x000fe20000004200 */
[----:B------:R-:W-:-:S02]  /*5630*/  IMAD.IADD R172, R165, 0x1, R212 ;  /* 0x00000001a5ac7824 */ /* 0x000fc400078e02d4 */
[----:B------:R-:W-:Y:S01]  /*5640*/  IMAD.IADD R206, R165, 0x1, R212 ;  /* 0x00000001a5ce7824 */ /* 0x000fe200078e02d4 */
[----:B------:R-:W-:Y:S01]  /*5650*/  LDSM.16.MT88.4 R72, [R197+0x12000] ;  /* 0x01200000c548783b */ /* 0x000fe20000004200 */
[----:B------:R-:W-:-:S03]  /*5660*/  IMAD.IADD R192, R77, 0x1, R172 ;  /* 0x000000014dc07824 */ /* 0x000fc600078e02ac */
[----:B------:R-:W-:Y:S04]  /*5670*/  LDSM.16.MT88.4 R40, [R197+0x10000] ;  /* 0x01000000c528783b */ /* 0x000fe80000004200 */
[----:B------:R-:W-:Y:S01]  /*5680*/  LDSM.16.MT88.4 R104, [R197+0x14000] ;  /* 0x01400000c568783b */ /* 0x000fe20000004200 */
[----:B--2---:R-:W-:-:S03]  /*5690*/  FMNMX.FTZ R164, R19, R164, !PT ;  /* 0x000000a413a47209 */ /* 0x004fc60007810000 */
[----:B------:R-:W-:Y:S01]  /*56a0*/  LDSM.16.MT88.4 R136, [R197+0x16000] ;  /* 0x01600000c588783b */ /* 0x000fe20000004200 */
[----:B---3--:R-:W-:Y:S01]  /*56b0*/  FMNMX.FTZ R17, R6, R17, !PT ;  /* 0x0000001106117209 */ /* 0x008fe20007810000 */
[C---:B-1----:R-:W-:Y:S01]  /*56c0*/  FMUL.FTZ R204, R164.reuse, UR4 ;  /* 0x00000004a4cc7c20 */ /* 0x042fe20008410000 */
        /* <DEDUP_REMOVED lines=27> */
[----:B------:R-:W-:Y:S01]  /*5880*/  FFMA.FTZ R241, R211, UR4, -R204 ;  /* 0x00000004d3f17c23 */ /* 0x000fe200080108cc */
[C---:B------:R-:W-:Y:S01]  /*5890*/  FSETP.NEU.FTZ.AND P1, PT, R3.reuse, -INF , PT ;  /* 0xff8000000300780b */ /* 0x040fe20003f3d000 */
[----:B------:R-:W-:Y:S01]  /*58a0*/  FMUL.FTZ R202, R3, UR4 ;  /* 0x0000000403ca7c20 */ /* 0x000fe20008410000 */
[----:B------:R-:W1:Y:S04]  /*58b0*/  LDSM.16.MT88.4 R112, [R172+0x14000] ;  /* 0x01400000ac70783b */ /* 0x000e680000004200 */
        /* <DEDUP_REMOVED lines=20> */
[C---:B--2---:R-:W-:Y:S01]  /*5a00*/  F2FP.BF16.F32.PACK_AB R150, R186.reuse, R187 ;  /* 0x000000bbba96723e */ /* 0x044fe200000010ff */
[----:B------:R-:W2:Y:S01]  /*5a10*/  LDSM.16.MT88.4 R8, [R197+0x12800] ;  /* 0x01280000c508783b */ /* 0x000ea20000004200 */
[--C-:B------:R-:W-:Y:S01]  /*5a20*/  FFMA.FTZ R200, R175, UR4, -R202.reuse ;  /* 0x00000004afc87c23 */ /* 0x100fe200080108ca */
[--C-:B------:R-:W-:Y:S01]  /*5a30*/  FFMA.FTZ R201, R173, UR4, -R202.reuse ;  /* 0x00000004adc97c23 */ /* 0x100fe200080108ca */
[--C-:B------:R-:W-:Y:S01]  /*5a40*/  FFMA.FTZ R207, R207, UR4, -R202.reuse ;  /* 0x00000004cfcf7c23 */ /* 0x100fe200080108ca */
[----:B------:R-:W2:Y:S01]  /*5a50*/  LDSM.16.MT88.4 R12, [R197+0x10800] ;  /* 0x01080000c50c783b */ /* 0x000ea20000004200 */
[----:B------:R-:W-:Y:S01]  /*5a60*/  FFMA.FTZ R205, R205, UR4, -R202 ;  /* 0x00000004cdcd7c23 */ /* 0x000fe200080108ca */
[----:B------:R-:W-:Y:S01]  /*5a70*/  MUFU.EX2 R185, R185 ;  /* 0x000000b900b97308 */ /* 0x000fe20000000800 */
[----:B------:R-:W-:Y:S01]  /*5a80*/  FADD.FTZ R187, R187, R190 ;  /* 0x000000bebbbb7221 */ /* 0x000fe20000010000 */
[----:B------:R-:W2:Y:S03]  /*5a90*/  LDSM.16.MT88.4 R16, [R197+0x16800] ;  /* 0x01680000c510783b */ /* 0x000ea60000004200 */
[----:B------:R-:W-:Y:S01]  /*5aa0*/  FADD.FTZ R186, R186, R187 ;  /* 0x000000bbbaba7221 */ /* 0x000fe20000010000 */
[----:B------:R-:W2:Y:S02]  /*5ab0*/  LDSM.16.MT88.4 R20, [R197+0x14800] ;  /* 0x01480000c514783b */ /* 0x000ea40000004200 */
[----:B------:R-:W4:Y:S01]  /*5ac0*/  MUFU.EX2 R184, R184 ;  /* 0x000000b800b87308 */ /* 0x000f220000000800 */
[----:B---3--:R-:W-:Y:S01]  /*5ad0*/  F2FP.BF16.F32.PACK_AB R149, R188, R189 ;  /* 0x000000bdbc95723e */ /* 0x008fe200000010ff */
[----:B------:R-:W-:Y:S01]  /*5ae0*/  LDSM.16.MT88.4 R168, [R212+0x10800] ;  /* 0x01080000d4a8783b */ /* 0x000fe20000004200 */
[----:B------:R-:W-:-:S03]  /*5af0*/  FADD.FTZ R188, R189, R188 ;  /* 0x000000bcbdbc7221 */ /* 0x000fc60000010000 */
[----:B------:R-:W-:Y:S02]  /*5b00*/  LDSM.16.MT88.4 R32, [R192+0x10800] ;  /* 0x01080000c020783b */ /* 0x000fe40000004200 */
[----:B------:R-:W-:Y:S02]  /*5b10*/  MUFU.EX2 R183, R183 ;  /* 0x000000b700b77308 */ /* 0x000fe40000000800 */
[----:B------:R-:W-:Y:S04]  /*5b20*/  LDSM.16.MT88.4 R28, [R172+0x12800] ;  /* 0x01280000ac1c783b */ /* 0x000fe80000004200 */
[----:B------:R-:W-:Y:S02]  /*5b30*/  LDSM.16.MT88.4 R24, [R192+0x12800] ;  /* 0x01280000c018783b */ /* 0x000fe40000004200 */
[----:B------:R-:W3:Y:S01]  /*5b40*/  MUFU.EX2 R182, R182 ;  /* 0x000000b600b67308 */ /* 0x000ee20000000800 */
[----:B----4-:R-:W-:Y:S01]  /*5b50*/  F2FP.BF16.F32.PACK_AB R151, R184, R185 ;  /* 0x000000b9b897723e */ /* 0x010fe200000010ff */
[----:B------:R-:W-:-:S04]  /*5b60*/  FADD.FTZ R185, R185, R188 ;  /* 0x000000bcb9b97221 */ /* 0x000fc80000010000 */
[----:B------:R-:W-:Y:S02]  /*5b70*/  FADD.FTZ R184, R184, R185 ;  /* 0x000000b9b8b87221 */ /* 0x000fe40000010000 */
        /* <DEDUP_REMOVED lines=23> */
[C---:B-1----:R-:W-:Y:S07]  /*5cf0*/  HMMA.16816.F32.BF16 R92, R148.reuse, R96, RZ ;  /* 0x00000060945c723c */ /* 0x042fee00000418ff */
[----:B------:R-:W-:Y:S01]  /*5d00*/  MUFU.EX2 R200, R200 ;  /* 0x000000c800c87308 */ /* 0x000fe20000000800 */
[C---:B------:R-:W-:Y:S07]  /*5d10*/  HMMA.16816.F32.BF16 R108, R148.reuse, R112, RZ ;  /* 0x00000070946c723c */ /* 0x040fee00000418ff */
[----:B------:R-:W1:Y:S01]  /*5d20*/  MUFU.EX2 R201, R201 ;  /* 0x000000c900c97308 */ /* 0x000e620000000800 */
[C---:B------:R-:W-:Y:S07]  /*5d30*/  HMMA.16816.F32.BF16 R116, R148.reuse, R120, RZ ;  /* 0x000000789474723c */ /* 0x040fee00000418ff */
[----:B------:R-:W-:Y:S01]  /*5d40*/  MUFU.EX2 R219, R219 ;  /* 0x000000db00db7308 */ /* 0x000fe20000000800 */
[C---:B-----5:R-:W-:Y:S07]  /*5d50*/  HMMA.16816.F32.BF16 R124, R148.reuse, R128, RZ ;  /* 0x00000080947c723c */ /* 0x060fee00000418ff */
[----:B------:R-:W-:Y:S01]  /*5d60*/  MUFU.EX2 R208, R208 ;  /* 0x000000d000d07308 */ /* 0x000fe20000000800 */
[C---:B------:R-:W-:Y:S07]  /*5d70*/  HMMA.16816.F32.BF16 R140, R148.reuse, R152, RZ ;  /* 0x00000098948c723c */ /* 0x040fee00000418ff */
[----:B------:R-:W-:Y:S01]  /*5d80*/  MUFU.EX2 R241, R241 ;  /* 0x000000f100f17308 */ /* 0x000fe20000000800 */
[C---:B------:R-:W-:Y:S07]  /*5d90*/  HMMA.16816.F32.BF16 R40, R148.reuse, R42, RZ ;  /* 0x0000002a9428723c */ /* 0x040fee00000418ff */
[----:B------:R-:W-:Y:S01]  /*5da0*/  MUFU.EX2 R207, R207 ;  /* 0x000000cf00cf7308 */ /* 0x000fe20000000800 */
[C---:B------:R-:W-:Y:S07]  /*5db0*/  HMMA.16816.F32.BF16 R104, R148.reuse, R106, RZ ;  /* 0x0000006a9468723c */ /* 0x040fee00000418ff */
[----:B------:R-:W-:Y:S01]  /*5dc0*/  MUFU.EX2 R205, R205 ;  /* 0x000000cd00cd7308 */ /* 0x000fe20000000800 */
        /* <DEDUP_REMOVED lines=21> */
[----:B--2---:R-:W-:Y:S01]  /*5f20*/  F2FP.BF16.F32.PACK_AB R7, R176, R177 ;  /* 0x000000b1b007723e */ /* 0x004fe200000010ff */
[----:B------:R-:W-:-:S04]  /*5f30*/  FADD.FTZ R179, R179, R182 ;  /* 0x000000b6b3b37221 */ /* 0x000fc80000010000 */
[----:B------:R-:W-:Y:S02]  /*5f40*/  FADD.FTZ R178, R178, R179 ;  /* 0x000000b3b2b27221 */ /* 0x000fe40000010000 */
        /* <DEDUP_REMOVED lines=10> */
[C---:B------:R-:W-:Y:S01]  /*5ff0*/  HMMA.16816.F32.BF16 R104, R4.reuse, R22, R104 ;  /* 0x000000160468723c */ /* 0x040fe20000041868 */
[----:B------:R-:W5:Y:S07]  /*6000*/  LDSM.16.MT88.4 R20, [R172+0x14800] ;  /* 0x01480000ac14783b */ /* 0x000f6e0000004200 */
        /* <DEDUP_REMOVED lines=8> */
[----:B------:R-:W4:Y:S04]  /*6090*/  LDSM.16.MT88.4 R16, [R172+0x16800] ;  /* 0x01680000ac10783b */ /* 0x000f280000004200 */
[----:B------:R-:W-:Y:S03]  /*60a0*/  LDSM.16.MT88.4 R172, [R197+0x17000] ;  /* 0x01700000c5ac783b */ /* 0x000fe60000004200 */
[C---:B-----5:R-:W-:Y:S08]  /*60b0*/  HMMA.16816.F32.BF16 R108, R4.reuse, R20, R108 ;  /* 0x00000014046c723c */ /* 0x060ff0000004186c */
        /* <DEDUP_REMOVED lines=23> */
[C---:B-----5:R-:W-:Y:S08]  /*6230*/  HMMA.16816.F32.BF16 R144, R4.reuse, R20, R144 ;  /* 0x000000140490723c */ /* 0x060ff00000041890 */
[----:B------:R-:W-:Y:S01]  /*6240*/  HMMA.16816.F32.BF16 R148, R4, R22, R148 ;  /* 0x000000160494723c */ /* 0x000fe20000041894 */
[----:B------:R-:W-:Y:S01]  /*6250*/  F2FP.BF16.F32.PACK_AB R4, R194, R193 ;  /* 0x000000c1c204723e */ /* 0x000fe200000010ff */
[----:B------:R5:W4:Y:S01]  /*6260*/  LDSM.16.MT88.4 R20, [R206+0x15000] ;  /* 0x01500000ce14783b */ /* 0x000b220000004200 */
[----:B------:R-:W-:Y:S01]  /*6270*/  F2FP.BF16.F32.PACK_AB R5, R199, R198 ;  /* 0x000000c6c705723e */ /* 0x000fe200000010ff */
[----:B------:R-:W-:Y:S01]  /*6280*/  FADD.FTZ R193, R193, R178 ;  /* 0x000000b2c1c17221 */ /* 0x000fe20000010000 */
[----:B------:R-:W-:-:S02]  /*6290*/  F2FP.BF16.F32.PACK_AB R6, R196, R195 ;  /* 0x000000c3c406723e */ /* 0x000fc400000010ff */
[----:B-1----:R-:W-:Y:S01]  /*62a0*/  F2FP.BF16.F32.PACK_AB R7, R201, R200 ;  /* 0x000000c8c907723e */ /* 0x002fe200000010ff */
[----:B------:R-:W-:-:S06]  /*62b0*/  FADD.FTZ R194, R194, R193 ;  /* 0x000000c1c2c27221 */ /* 0x000fcc0000010000 */
[C---:B--2---:R-:W-:Y:S08]  /*62c0*/  HMMA.16816.F32.BF16 R68, R4.reuse, R8, R68 ;  /* 0x000000080444723c */ /* 0x044ff00000041844 */
[----:B------:R-:W-:Y:S01]  /*62d0*/  HMMA.16816.F32.BF16 R72, R4, R10, R72 ;  /* 0x0000000a0448723c */ /* 0x000fe20000041848 */
[----:B------:R-:W1:Y:S01]  /*62e0*/  LDSM.16.MT88.4 R8, [R212+0x13000] ;  /* 0x01300000d408783b */ /* 0x000e620000004200 */
[----:B-----5:R-:W-:Y:S01]  /*62f0*/  FFMA.FTZ R206, R221, UR4, -R204 ;  /* 0x00000004ddce7c23 */ /* 0x020fe200080108cc */
[--C-:B------:R-:W-:Y:S01]  /*6300*/  FFMA.FTZ R204, R209, UR4, -R202.reuse ;  /* 0x00000004d1cc7c23 */ /* 0x100fe200080108ca */
[----:B------:R-:W-:Y:S01]  /*6310*/  FFMA.FTZ R202, R203, UR4, -R202 ;  /* 0x00000004cbca7c23 */ /* 0x000fe200080108ca */
[----:B------:R-:W-:-:S03]  /*6320*/  IMAD.IADD R203, R165, 0x1, R212 ;  /* 0x00000001a5cb7824 */ /* 0x000fc600078e02d4 */
[C---:B---3--:R-:W-:Y:S01]  /*6330*/  HMMA.16816.F32.BF16 R36, R4.reuse, R12, R36 ;  /* 0x0000000c0424723c */ /* 0x048fe20000041824 */
[----:B------:R-:W-:Y:S01]  /*6340*/  IMAD.IADD R12, R165, 0x1, R212 ;  /* 0x00000001a50c7824 */ /* 0x000fe200078e02d4 */
[----:B------:R-:W2:Y:S06]  /*6350*/  MUFU.EX2 R206, R206 ;  /* 0x000000ce00ce7308 */ /* 0x000eac0000000800 */
[C---:B------:R-:W-:Y:S01]  /*6360*/  HMMA.16816.F32.BF16 R40, R4.reuse, R14, R40 ;  /* 0x0000000e0428723c */ /* 0x040fe20000041828 */
[----:B------:R-:W3:Y:S01]  /*6370*/  LDSM.16.MT88.4 R12, [R12+0x11000] ;  /* 0x011000000c0c783b */ /* 0x000ee20000004200 */
[----:B------:R-:W5:Y:S06]  /*6380*/  MUFU.EX2 R204, R204 ;  /* 0x000000cc00cc7308 */ /* 0x000f6c0000000800 */
[C---:B----4-:R-:W-:Y:S02]  /*6390*/  HMMA.16816.F32.BF16 R100, R4.reuse, R16, R100 ;  /* 0x000000100464723c */ /* 0x050fe40000041864 */
[----:B------:R-:W4:Y:S06]  /*63a0*/  MUFU.EX2 R202, R202 ;  /* 0x000000ca00ca7308 */ /* 0x000f2c0000000800 */
[C---:B------:R-:W-:Y:S01]  /*63b0*/  HMMA.16816.F32.BF16 R104, R4.reuse, R18, R104 ;  /* 0x000000120468723c */ /* 0x040fe20000041868 */
[----:B------:R-:W2:Y:S07]  /*63c0*/  LDSM.16.MT88.4 R16, [R192+0x13000] ;  /* 0x01300000c010783b */ /* 0x000eae0000004200 */
[C---:B------:R-:W-:Y:S08]  /*63d0*/  HMMA.16816.F32.BF16 R108, R4.reuse, R20, R108 ;  /* 0x00000014046c723c */ /* 0x040ff0000004186c */
        /* <DEDUP_REMOVED lines=9> */
[C---:B------:R-:W-:Y:S01]  /*6470*/  HMMA.16816.F32.BF16 R112, R4.reuse, R22, R112 ;  /* 0x000000160470723c */ /* 0x040fe20000041870 */
[----:B------:R-:W5:Y:S07]  /*6480*/  LDSM.16.MT88.4 R20, [R212+0x15000] ;  /* 0x01500000d414783b */ /* 0x000f6e0000004200 */
        /* <DEDUP_REMOVED lines=27> */
[----:B------:R-:W5:Y:S01]  /*6640*/  LDSM.16.MT88.4 R20, [R197+0x15800] ;  /* 0x01580000c514783b */ /* 0x000f620000004200 */
[----:B------:R-:W-:-:S02]  /*6650*/  F2FP.BF16.F32.PACK_AB R5, R207, R204 ;  /* 0x000000cccf05723e */ /* 0x000fc400000010ff */
[----:B------:R-:W-:Y:S02]  /*6660*/  F2FP.BF16.F32.PACK_AB R6, R241, R208 ;  /* 0x000000d0f106723e */ /* 0x000fe400000010ff */
[----:B----4-:R-:W-:-:S07]  /*6670*/  F2FP.BF16.F32.PACK_AB R7, R202, R205 ;  /* 0x000000cdca07723e */ /* 0x010fce00000010ff */
        /* <DEDUP_REMOVED lines=9> */
[C---:B-----5:R-:W-:Y:S08]  /*6710*/  HMMA.16816.F32.BF16 R100, R4.reuse, R20, R100 ;  /* 0x000000140464723c */ /* 0x060ff00000041864 */
[C---:B-1----:R-:W-:Y:S08]  /*6720*/  HMMA.16816.F32.BF16 R160, R4.reuse, R8, R160 ;  /* 0x0000000804a0723c */ /* 0x042ff000000418a0 */
[C---:B------:R-:W-:Y:S01]  /*6730*/  HMMA.16816.F32.BF16 R156, R4.reuse, R10, R156 ;  /* 0x0000000a049c723c */ /* 0x040fe2000004189c */
[----:B------:R-:W1:Y:S07]  /*6740*/  LDSM.16.MT88.4 R8, [R212+0x17800] ;  /* 0x01780000d408783b */ /* 0x000e6e0000004200 */
[C---:B------:R-:W-:Y:S01]  /*6750*/  HMMA.16816.F32.BF16 R104, R4.reuse, R22, R104 ;  /* 0x000000160468723c */ /* 0x040fe20000041868 */
[----:B------:R-:W4:Y:S07]  /*6760*/  LDSM.16.MT88.4 R20, [R192+0x13800] ;  /* 0x01380000c014783b */ /* 0x000f2e0000004200 */
[C---:B---3--:R-:W-:Y:S08]  /*6770*/  HMMA.16816.F32.BF16 R44, R4.reuse, R12, R44 ;  /* 0x0000000c042c723c */ /* 0x048ff0000004182c */
[C---:B------:R-:W-:Y:S01]  /*6780*/  HMMA.16816.F32.BF16 R48, R4.reuse, R14, R48 ;  /* 0x0000000e0430723c */ /* 0x040fe20000041830 */
[----:B------:R-:W3:Y:S07]  /*6790*/  LDSM.16.MT88.4 R12, [R192+0x15800] ;  /* 0x01580000c00c783b */ /* 0x000eee0000004200 */
[C---:B--2---:R-:W-:Y:S08]  /*67a0*/  HMMA.16816.F32.BF16 R92, R4.reuse, R16, R92 ;  /* 0x00000010045c723c */ /* 0x044ff0000004185c */
[C---:B------:R-:W-:Y:S01]  /*67b0*/  HMMA.16816.F32.BF16 R96, R4.reuse, R18, R96 ;  /* 0x000000120460723c */ /* 0x040fe20000041860 */
[----:B------:R-:W2:Y:S07]  /*67c0*/  LDSM.16.MT88.4 R16, [R192+0x17800] ;  /* 0x01780000c010783b */ /* 0x000eae0000004200 */
[----:B-1----:R-:W-:Y:S01]  /*67d0*/  HMMA.16816.F32.BF16 R124, R4, R8, R124 ;  /* 0x00000008047c723c */ /* 0x002fe2000004187c */
[----:B------:R-:W-:-:S04]  /*67e0*/  FADD.FTZ R9, R177, R180 ;  /* 0x000000b4b1097221 */ /* 0x000fc80000010000 */
[----:B------:R-:W-:-:S03]  /*67f0*/  FADD.FTZ R9, R176, R9 ;  /* 0x00000009b0097221 */ /* 0x000fc60000010000 */
        /* <DEDUP_REMOVED lines=23> */
[C---:B------:R-:W-:Y:S08]  /*6970*/  HMMA.16816.F32.BF16 R64, R4.reuse, R26, R64 ;  /* 0x0000001a0440723c */ /* 0x040ff00000041840 */
[C---:B----4-:R-:W-:Y:S08]  /*6980*/  HMMA.16816.F32.BF16 R84, R4.reuse, R20, R84 ;  /* 0x000000140454723c */ /* 0x050ff00000041854 */
[C---:B------:R-:W-:Y:S08]  /*6990*/  HMMA.16816.F32.BF16 R88, R4.reuse, R22, R88 ;  /* 0x000000160458723c */ /* 0x040ff00000041858 */
[C---:B---3--:R-:W-:Y:S08]  /*69a0*/  HMMA.16816.F32.BF16 R116, R4.reuse, R12, R116 ;  /* 0x0000000c0474723c */ /* 0x048ff00000041874 */
[C---:B------:R-:W-:Y:S08]  /*69b0*/  HMMA.16816.F32.BF16 R120, R4.reuse, R14, R120 ;  /* 0x0000000e0478723c */ /* 0x040ff00000041878 */
[C---:B------:R-:W-:Y:S08]  /*69c0*/  HMMA.16816.F32.BF16 R128, R4.reuse, R10, R128 ;  /* 0x0000000a0480723c */ /* 0x040ff00000041880 */
[C---:B--2---:R-:W-:Y:S08]  /*69d0*/  HMMA.16816.F32.BF16 R144, R4.reuse, R16, R144 ;  /* 0x000000100490723c */ /* 0x044ff00000041890 */
[----:B------:R-:W-:Y:S01]  /*69e0*/  HMMA.16816.F32.BF16 R148, R4, R18, R148 ;  /* 0x000000120494723c */ /* 0x000fe20000041894 */
[----:B------:R-:W-:-:S04]  /*69f0*/  NOP ;  /* 0x0000000000007918 */ /* 0x000fc80000000000 */
[----:B------:R-:W-:-:S15]  /*6a00*/  BRA.U !UP1, `(.L_x_85) ;  /* 0x0000003d09f47547 */ /* 0x000fde000b800000 */
[----:B------:R-:W-:Y:S01]  /*6a10*/  UIADD3 UR12, UPT, UPT, UR19, -0x2, URZ ;  /* 0xfffffffe130c7890 */ /* 0x000fe2000fffe0ff */
[----:B------:R-:W-:Y:S01]  /*6a20*/  IMAD.SHL.U32 R217, R214, 0x20, RZ ;  /* 0x00000020d6d97824 */ /* 0x000fe200078e00ff */
[----:B------:R-:W-:Y:S01]  /*6a30*/  USHF.L.U32 UR15, UR8, 0x4, URZ ;  /* 0x00000004080f7899 */ /* 0x000fe200080006ff */
[----:B------:R-:W-:Y:S01]  /*6a40*/  SHF.R.U32.HI R216, RZ, 0x1, R214 ;  /* 0x00000001ffd87819 */ /* 0x000fe200000116d6 */
[----:B------:R-:W-:Y:S01]  /*6a50*/  UIMAD.WIDE.U32 UR16, UR12, UR8, URZ ;  /* 0x000000080c1072a5 */ /* 0x000fe2000f8e00ff */
[----:B------:R-:W-:-:S04]  /*6a60*/  DEPBAR.LE SB0, 0x0 ;  /* 0x000080000000791a */ /* 0x000fc80000000000 */
[----:B------:R-:W-:Y:S01]  /*6a70*/  UIMAD UR12, UR12, UR9, URZ ;  /* 0x000000090c0c72a4 */ /* 0x000fe2000f8e02ff */
[----:B------:R-:W-:Y:S01]  /*6a80*/  LOP3.LUT R217, R217, 0x7c00, RZ, 0xc0, !PT ;  /* 0x00007c00d9d97812 */ /* 0x000fe200078ec0ff */
[----:B------:R-:W-:Y:S01]  /*6a90*/  USHF.L.U64.HI UR13, UR8, 0x4, UR9 ;  /* 0x00000004080d7899 */ /* 0x000fe20008010209 */
[----:B------:R-:W-:Y:S01]  /*6aa0*/  IMAD.U32 R6, RZ, RZ, UR16 ;  /* 0x00000010ff067e24 */ /* 0x000fe2000f8e00ff */
[----:B------:R-:W-:Y:S01]  /*6ab0*/  UIADD3 UR6, UPT, UPT, UR12, UR17, URZ ;  /* 0x000000110c067290 */ /* 0x000fe2000fffe0ff */
[----:B------:R-:W-:Y:S01]  /*6ac0*/  LOP3.LUT R5, R216, 0x8, RZ, 0xc0, !PT ;  /* 0x00000008d8057812 */ /* 0x000fe200078ec0ff */
[----:B------:R-:W-:Y:S01]  /*6ad0*/  ULEA UR7, UP0, UR16, UR15, 0x6 ;  /* 0x0000000f10077291 */ /* 0x000fe2000f8030ff */
[----:B------:R-:W-:Y:S01]  /*6ae0*/  LOP3.LUT R208, R217, 0x200, R2, 0xf8, !PT ;  /* 0x00000200d9d07812 */ /* 0x000fe200078ef802 */
[----:B------:R-:W1:Y:S01]  /*6af0*/  LDCU UR4, c[0x0][0x440] ;  /* 0x00008800ff0477ac */ /* 0x000e620008000800 */
[----:B------:R-:W-:Y:S01]  /*6b00*/  IMAD.U32 R7, RZ, RZ, UR17 ;  /* 0x00000011ff077e24 */ /* 0x000fe2000f8e00ff */
[-C--:B------:R-:W-:Y:S01]  /*6b10*/  LEA R14, P3, R6, R227.reuse, 0x7 ;  /* 0x000000e3060e7211 */ /* 0x080fe200078638ff */
[----:B------:R-:W-:Y:S01]  /*6b20*/  IMAD.MOV.U32 R213, RZ, RZ, 0x20 ;  /* 0x00000020ffd57424 */ /* 0x000fe200078e00ff */
[----:B------:R-:W-:Y:S01]  /*6b30*/  UIADD3 UR12, UPT, UPT, UR17, UR12, URZ ;  /* 0x0000000c110c7290 */ /* 0x000fe2000fffe0ff */
[----:B------:R-:W-:Y:S01]  /*6b40*/  IMAD.U32 R4, RZ, RZ, UR7 ;  /* 0x00000007ff047e24 */ /* 0x000fe2000f8e00ff */
[----:B------:R-:W-:Y:S01]  /*6b50*/  ULEA.HI.X UR6, UR16, UR13, UR6, 0x6, UP0 ;  /* 0x0000000d10067291 */ /* 0x000fe200080f3406 */
[----:B------:R-:W-:Y:S01]  /*6b60*/  LOP3.LUT R208, R208, R0, R5, 0xf6, !PT ;  /* 0x00000000d0d07212 */ /* 0x000fe200078ef605 */
[----:B------:R-:W-:Y:S01]  /*6b70*/  UIADD3 UR15, UP1, UPT, UR7, UR15, URZ ;  /* 0x0000000f070f7290 */ /* 0x000fe2000ff3e0ff */
[----:B------:R-:W-:Y:S01]  /*6b80*/  SEL R213, R213, 0xffffffe0, !P2 ;  /* 0xffffffe0d5d57807 */ /* 0x000fe20005000000 */
[----:B------:R-:W-:Y:S01]  /*6b90*/  IMAD.U32 R7, RZ, RZ, UR12 ;  /* 0x0000000cff077e24 */ /* 0x000fe2000f8e00ff */
[----:B------:R-:W-:Y:S01]  /*6ba0*/  ULEA UR7, UP0, UR8, UR7, 0x5 ;  /* 0x0000000708077291 */ /* 0x000fe2000f8028ff */
[----:B------:R-:W-:Y:S01]  /*6bb0*/  IMAD.U32 R5, RZ, RZ, UR6 ;  /* 0x00000006ff057e24 */ /* 0x000fe2000f8e00ff */
[----:B------:R-:W-:Y:S01]  /*6bc0*/  BAR.SYNC.DEFER_BLOCKING 0x0 ;  /* 0x0000000000007b1d */ /* 0x000fe20000010000 */
[-C--:B------:R-:W-:Y:S01]  /*6bd0*/  LEA R12, P1, R4, R227.reuse, 0x1 ;  /* 0x000000e3040c7211 */ /* 0x080fe200078208ff */
[----:B------:R-:W-:Y:S01]  /*6be0*/  UIADD3.X UR13, UPT, UPT, UR6, UR13, URZ, UP1, !UPT ;  /* 0x0000000d060d7290 */ /* 0x000fe20008ffe4ff */
[-C--:B------:R-:W-:Y:S01]  /*6bf0*/  LEA.HI.X R15, R6, R226.reuse, R7, 0x7, P3 ;  /* 0x000000e2060f7211 */ /* 0x080fe200018f3c07 */
[----:B------:R-:W-:Y:S01]  /*6c00*/  ULEA.HI.X UR6, UR8, UR6, UR9, 0x5, UP0 ;  /* 0x0000000608067291 */ /* 0x000fe200080f2c09 */
[----:B------:R-:W-:Y:S01]  /*6c10*/  IMAD.U32 R6, RZ, RZ, UR15 ;  /* 0x0000000fff067e24 */ /* 0x000fe2000f8e00ff */
[-C--:B------:R-:W-:Y:S01]  /*6c20*/  LEA.HI.X R13, R4, R226.reuse, R5, 0x1, P1 ;  /* 0x000000e2040d7211 */ /* 0x080fe200008f0c05 */
[----:B------:R-:W-:Y:S01]  /*6c30*/  IMAD.U32 R4, RZ, RZ, UR7 ;  /* 0x00000007ff047e24 */ /* 0x000fe2000f8e00ff */
[----:B-1----:R-:W-:Y:S01]  /*6c40*/  ISETP.GE.AND P5, PT, R215, UR4, PT ;  /* 0x00000004d7007c0c */ /* 0x002fe2000bfa6270 */
[----:B------:R-:W-:Y:S01]  /*6c50*/  IMAD.U32 R7, RZ, RZ, UR13 ;  /* 0x0000000dff077e24 */ /* 0x000fe2000f8e00ff */
[-C--:B------:R-:W-:Y:S01]  /*6c60*/  LEA R10, P3, R6, R227.reuse, 0x1 ;  /* 0x000000e3060a7211 */ /* 0x080fe200078608ff */
[----:B------:R-:W-:Y:S01]  /*6c70*/  IMAD.U32 R5, RZ, RZ, UR6 ;  /* 0x00000006ff057e24 */ /* 0x000fe2000f8e00ff */
[----:B------:R-:W-:Y:S01]  /*6c80*/  LEA R8, P1, R4, R227, 0x1 ;  /* 0x000000e304087211 */ /* 0x000fe200078208ff */
[----:B------:R-:W-:Y:S01]  /*6c90*/  VIADD R20, R225, UR5 ;  /* 0x00000005e1147c36 */ /* 0x000fe20008000000 */
[----:B------:R-:W-:Y:S01]  /*6ca0*/  ISETP.GE.AND P4, PT, R236, UR4, PT ;  /* 0x00000004ec007c0c */ /* 0x000fe2000bf86270 */
[----:B------:R-:W-:Y:S01]  /*6cb0*/  UISETP.GE.U32.AND UP0, UPT, UR19, 0x3, UPT ;  /* 0x000000031300788c */ /* 0x000fe2000bf06070 */
[----:B------:R-:W-:Y:S01]  /*6cc0*/  LEA.HI.X R11, R6, R226, R7, 0x1, P3 ;  /* 0x000000e2060b7211 */ /* 0x000fe200018f0c07 */
[----:B------:R-:W-:Y:S01]  /*6cd0*/  IMAD.IADD R218, R20, 0x1, R213 ;  /* 0x0000000114da7824 */ /* 0x000fe200078e02d5 */
[----:B------:R-:W-:-:S02]  /*6ce0*/  ISETP.GE.AND P3, PT, R235, UR4, PT ;  /* 0x00000004eb007c0c */ /* 0x000fc4000bf66270 */
[----:B------:R-:W-:Y:S02]  /*6cf0*/  LEA.HI.X R9, R4, R226, R5, 0x1, P1 ;  /* 0x000000e204097211 */ /* 0x000fe400008f0c05 */
[----:B------:R-:W-:Y:S01]  /*6d00*/  ISETP.GE.AND P1, PT, R234, UR4, PT ;  /* 0x00000004ea007c0c */ /* 0x000fe2000bf26270 */
[----:B------:R-:W-:Y:S01]  /*6d10*/  @!PT LDS RZ, [RZ] ;  /* 0x00000000fffff984 */ /* 0x000fe20000000800 */
[----:B------:R-:W-:Y:S01]  /*6d20*/  @!PT LDS RZ, [RZ] ;  /* 0x00000000fffff984 */ /* 0x000fe20000000800 */
[----:B------:R-:W-:Y:S01]  /*6d30*/  @!PT LDS RZ, [RZ] ;  /* 0x00000000fffff984 */ /* 0x000fe20000000800 */
[----:B------:R-:W-:Y:S01]  /*6d40*/  @!P5 LDGSTS.E.BYPASS.LTC128B.128 [R230+0x10000], desc[UR22][R14.64] ;  /* 0x100000000ee6dfae */ /* 0x000fe2000b981a16 */
[----:B------:R-:W-:-:S03]  /*6d50*/  LEA R208, R208, UR5, 0x1 ;  /* 0x00000005d0d07c11 */ /* 0x000fc6000f8e08ff */
[----:B------:R-:W-:Y:S02]  /*6d60*/  @P5 STS.128 [R230+0x10000], RZ ;  /* 0x010000ffe6005388 */ /* 0x000fe40000000c00 */
[--C-:B------:R-:W-:Y:S02]  /*6d70*/  IMAD.IADD R231, R213, 0x1, R208.reuse ;  /* 0x00000001d5e77824 */ /* 0x100fe400078e02d0 */
[----:B------:R-:W-:Y:S01]  /*6d80*/  @!PT LDS RZ, [RZ] ;  /* 0x00000000fffff984 */ /* 0x000fe20000000800 */
[----:B------:R-:W-:Y:S01]  /*6d90*/  @!PT LDS RZ, [RZ] ;  /* 0x00000000fffff984 */ /* 0x000fe20000000800 */
[----:B------:R-:W-:Y:S01]  /*6da0*/  @!PT LDS RZ, [RZ] ;  /* 0x00000000fffff984 */ /* 0x000fe20000000800 */
[----:B------:R-:W-:Y:S01]  /*6db0*/  @!P4 LDGSTS.E.BYPASS.LTC128B.128 [R230+0x12000], desc[UR22][R14.64+0x80] ;  /* 0x120000800ee6cfae */ /* 0x000fe2000b981a16 */
[----:B------:R-:W-:Y:S02]  /*6dc0*/  IMAD.IADD R224, R165, 0x1, R208 ;  /* 0x00000001a5e07824 */ /* 0x000fe400078e02d0 */
[----:B------:R-:W-:Y:S01]  /*6dd0*/  IMAD.IADD R165, R20, 0x1, R165 ;  /* 0x0000000114a57824 */ /* 0x000fe200078e02a5 */
[----:B------:R-:W-:Y:S01]  /*6de0*/  @P4 STS.128 [R230+0x12000], RZ ;  /* 0x012000ffe6004388 */ /* 0x000fe20000000c00 */
[C---:B------:R-:W-:Y:S02]  /*6df0*/  IMAD.IADD R219, R213.reuse, 0x1, R224 ;  /* 0x00000001d5db7824 */ /* 0x040fe400078e02e0 */
[----:B------:R-:W-:Y:S01]  /*6e00*/  IMAD.IADD R213, R213, 0x1, R165 ;  /* 0x00000001d5d57824 */ /* 0x000fe200078e02a5 */
[----:B------:R-:W-:Y:S01]  /*6e10*/  @!PT LDS RZ, [RZ] ;  /* 0x00000000fffff984 */ /* 0x000fe20000000800 */
[----:B------:R-:W-:Y:S01]  /*6e20*/  @!PT LDS RZ, [RZ] ;  /* 0x00000000fffff984 */ /* 0x000fe20000000800 */
[----:B------:R-:W-:Y:S01]  /*6e30*/  @!PT LDS RZ, [RZ] ;  /* 0x00000000fffff984 */ /* 0x000fe20000000800 */
[----:B------:R-:W-:Y:S04]  /*6e40*/  @!P3 LDGSTS.E.BYPASS.LTC128B.128 [R230+0x14000], desc[UR22][R14.64+0x100] ;  /* 0x140001000ee6bfae */ /* 0x000fe8000b981a16 */
[----:B------:R-:W-:Y:S04]  /*6e50*/  @P3 STS.128 [R230+0x14000], RZ ;  /* 0x014000ffe6003388 */ /* 0x000fe80000000c00 */
        /* <DEDUP_REMOVED lines=23> */
[----:B------:R1:W-:Y:S04]  /*6fd0*/  @!P1 LDGSTS.E.BYPASS.LTC128B.128 [R230+0x16800], desc[UR22][R12.64+0x180] ;  /* 0x168001800ce69fae */ /* 0x0003e8000b981a16 */
        /* <DEDUP_REMOVED lines=41> */
[----:B------:R-:W-:Y:S04]  /*7270*/  LDSM.16.M88.4 R200, [R208] ;  /* 0x00000000d0c8783b */ /* 0x000fe80000000200 */
[----:B-1----:R-:W1:Y:S04]  /*7280*/  LDSM.16.M88.4 R12, [R225+UR5+0x8000] ;  /* 0x00800005e10c783b */ /* 0x002e680008000200 */
[----:B------:R-:W3:Y:S04]  /*7290*/  LDSM.16.M88.4 R176, [R225+UR5+0x8800] ;  /* 0x00880005e1b0783b */ /* 0x000ee80008000200 */
[----:B------:R-:W4:Y:S04]  /*72a0*/  LDSM.16.M88.4 R168, [R225+UR5+0x9000] ;  /* 0x00900005e1a8783b */ /* 0x000f280008000200 */
[----:B------:R-:W-:Y:S04]  /*72b0*/  LDSM.16.M88.4 R28, [R231] ;  /* 0x00000000e71c783b */ /* 0x000fe80000000200 */
[----:B--2---:R-:W2:Y:S04]  /*72c0*/  LDSM.16.M88.4 R8, [R225+UR5+0x9800] ;  /* 0x00980005e108783b */ /* 0x004ea80008000200 */
[----:B------:R-:W5:Y:S04]  /*72d0*/  LDSM.16.M88.4 R4, [R218+0x8000] ;  /* 0x00800000da04783b */ /* 0x000f680000000200 */
[----:B------:R-:W5:Y:S04]  /*72e0*/  LDSM.16.M88.4 R188, [R218+0x8800] ;  /* 0x00880000dabc783b */ /* 0x000f680000000200 */
[----:B------:R-:W5:Y:S04]  /*72f0*/  LDSM.16.M88.4 R184, [R218+0x9000] ;  /* 0x00900000dab8783b */ /* 0x000f680000000200 */
[----:B------:R-:W5:Y:S04]  /*7300*/  LDSM.16.M88.4 R192, [R218+0x9800] ;  /* 0x00980000dac0783b */ /* 0x000f680000000200 */
[----:B------:R-:W-:Y:S01]  /*7310*/  LDSM.16.M88.4 R24, [R165+0x8000] ;  /* 0x00800000a518783b */ /* 0x000fe20000000200 */
[C---:B-1----:R-:W-:Y:S03]  /*7320*/  HMMA.16816.F32.BF16 R16, R200.reuse, R12, RZ ;  /* 0x0000000cc810723c */ /* 0x042fe600000418ff */
[----:B------:R-:W-:Y:S04]  /*7330*/  LDSM.16.M88.4 R20, [R165+0x8800] ;  /* 0x00880000a514783b */ /* 0x000fe80000000200 */
[----:B------:R-:W-:Y:S01]  /*7340*/  LDSM.16.M88.4 R196, [R165+0x9800] ;  /* 0x00980000a5c4783b */ /* 0x000fe20000000200 */
[C---:B---3--:R-:W-:Y:S03]  /*7350*/  HMMA.16816.F32.BF16 R180, R200.reuse, R176, RZ ;  /* 0x000000b0c8b4723c */ /* 0x048fe600000418ff */
[----:B------:R-:W-:Y:S04]  /*7360*/  LDSM.16.M88.4 R204, [R225+UR5+0xb000] ;  /* 0x00b00005e1cc783b */ /* 0x000fe80008000200 */
[----:B------:R-:W-:Y:S01]  /*7370*/  LDSM.16.M88.4 R220, [R218+0xe000] ;  /* 0x00e00000dadc783b */ /* 0x000fe20000000200 */
[C---:B----4-:R-:W-:Y:S03]  /*7380*/  HMMA.16816.F32.BF16 R172, R200.reuse, R168, RZ ;  /* 0x000000a8c8ac723c */ /* 0x050fe600000418ff */
[----:B------:R-:W0:Y:S05]  /*7390*/  LDGDEPBAR ;  /* 0x00000000000079af */ /* 0x000e2a0000000000 */
[C---:B------:R-:W-:Y:S08]  /*73a0*/  HMMA.16816.F32.BF16 R12, R200.reuse, R14, RZ ;  /* 0x0000000ec80c723c */ /* 0x040ff000000418ff */
[C---:B------:R-:W-:Y:S08]  /*73b0*/  HMMA.16816.F32.BF16 R176, R200.reuse, R178, RZ ;  /* 0x000000b2c8b0723c */ /* 0x040ff000000418ff */
[C---:B------:R-:W-:Y:S08]  /*73c0*/  HMMA.16816.F32.BF16 R168, R200.reuse, R170, RZ ;  /* 0x000000aac8a8723c */ /* 0x040ff000000418ff */
[C---:B--2---:R-:W-:Y:S08]  /*73d0*/  HMMA.16816.F32.BF16 R32, R200.reuse, R8, RZ ;  /* 0x00000008c820723c */ /* 0x044ff000000418ff */
[----:B------:R-:W-:Y:S01]  /*73e0*/  HMMA.16816.F32.BF16 R200, R200, R10, RZ ;  /* 0x0000000ac8c8723c */ /* 0x000fe200000418ff */
[----:B------:R-:W1:Y:S07]  /*73f0*/  LDSM.16.M88.4 R8, [R224] ;  /* 0x00000000e008783b */ /* 0x000e6e0000000200 */
[C---:B-----5:R-:W-:Y:S08]  /*7400*/  HMMA.16816.F32.BF16 R16, R28.reuse, R4, R16 ;  /* 0x000000041c10723c */ /* 0x060ff00000041810 */
[C---:B------:R-:W-:Y:S01]  /*7410*/  HMMA.16816.F32.BF16 R12, R28.reuse, R6, R12 ;  /* 0x000000061c0c723c */ /* 0x040fe2000004180c */
[----:B------:R-:W2:Y:S07]  /*7420*/  LDSM.16.M88.4 R4, [R165+0x9000] ;  /* 0x00900000a504783b */ /* 0x000eae0000000200 */
[C---:B------:R-:W-:Y:S08]  /*7430*/  HMMA.16816.F32.BF16 R180, R28.reuse, R188, R180 ;  /* 0x000000bc1cb4723c */ /* 0x040ff000000418b4 */
[C---:B------:R-:W-:Y:S01]  /*7440*/  HMMA.16816.F32.BF16 R176, R28.reuse, R190, R176 ;  /* 0x000000be1cb0723c */ /* 0x040fe200000418b0 */
[----:B------:R-:W-:Y:S07]  /*7450*/  LDSM.16.M88.4 R188, [R219] ;  /* 0x00000000dbbc783b */ /* 0x000fee0000000200 */
        /* <DEDUP_REMOVED lines=10> */
[C---:B------:R-:W-:Y:S08]  /*7500*/  HMMA.16816.F32.BF16 R180, R8.reuse, R20, R180 ;  /* 0x0000001408b4723c */ /* 0x040ff000000418b4 */
[C---:B------:R-:W-:Y:S01]  /*7510*/  HMMA.16816.F32.BF16 R176, R8.reuse, R22, R176 ;  /* 0x0000001608b0723c */ /* 0x040fe200000418b0 */
[----:B------:R-:W-:Y:S07]  /*7520*/  LDSM.16.M88.4 R20, [R225+UR5+0xa000] ;  /* 0x00a00005e114783b */ /* 0x000fee0008000200 */
[C---:B--2---:R-:W-:Y:S08]  /*7530*/  HMMA.16816.F32.BF16 R172, R8.reuse, R4, R172 ;  /* 0x0000000408ac723c */ /* 0x044ff000000418ac */
[C---:B------:R-:W-:Y:S01]  /*7540*/  HMMA.16816.F32.BF16 R168, R8.reuse, R6, R168 ;  /* 0x0000000608a8723c */ /* 0x040fe200000418a8 */
[----:B------:R-:W2:Y:S07]  /*7550*/  LDSM.16.M88.4 R4, [R208+0x2000] ;  /* 0x00200000d004783b */ /* 0x000eae0000000200 */
[C---:B------:R-:W-:Y:S08]  /*7560*/  HMMA.16816.F32.BF16 R32, R8.reuse, R196, R32 ;  /* 0x000000c40820723c */ /* 0x040ff00000041820 */
[----:B------:R-:W-:Y:S01]  /*7570*/  HMMA.16816.F32.BF16 R200, R8, R198, R200 ;  /* 0x000000c608c8723c */ /* 0x000fe200000418c8 */
[----:B------:R-:W5:Y:S04]  /*7580*/  LDSM.16.M88.4 R8, [R225+UR5+0xa800] ;  /* 0x00a80005e108783b */ /* 0x000f680008000200 */
[----:B------:R-:W-:Y:S03]  /*7590*/  LDSM.16.M88.4 R196, [R218+0xa800] ;  /* 0x00a80000dac4783b */ /* 0x000fe60000000200 */
[C---:B---3--:R-:W-:Y:S08]  /*75a0*/  HMMA.16816.F32.BF16 R16, R188.reuse, R184, R16 ;  /* 0x000000b8bc10723c */ /* 0x048ff00000041810 */
[C---:B------:R-:W-:Y:S01]  /*75b0*/  HMMA.16816.F32.BF16 R12, R188.reuse, R186, R12 ;  /* 0x000000babc0c723c */ /* 0x040fe2000004180c */
[----:B------:R-:W3:Y:S07]  /*75c0*/  LDSM.16.M88.4 R184, [R225+UR5+0xb800] ;  /* 0x00b80005e1b8783b */ /* 0x000eee0008000200 */
[C---:B----4-:R-:W-:Y:S08]  /*75d0*/  HMMA.16816.F32.BF16 R180, R188.reuse, R28, R180 ;  /* 0x0000001cbcb4723c */ /* 0x050ff000000418b4 */
[C---:B------:R-:W-:Y:S01]  /*75e0*/  HMMA.16816.F32.BF16 R176, R188.reuse, R30, R176 ;  /* 0x0000001ebcb0723c */ /* 0x040fe200000418b0 */
[----:B------:R-:W-:Y:S07]  /*75f0*/  LDSM.16.M88.4 R28, [R231+0x2000] ;  /* 0x00200000e71c783b */ /* 0x000fee0000000200 */
[C---:B-1----:R-:W-:Y:S08]  /*7600*/  HMMA.16816.F32.BF16 R172, R188.reuse, R24, R172 ;  /* 0x00000018bcac723c */ /* 0x042ff000000418ac */
[C---:B------:R-:W-:Y:S01]  /*7610*/  HMMA.16816.F32.BF16 R168, R188.reuse, R26, R168 ;  /* 0x0000001abca8723c */ /* 0x040fe200000418a8 */
[----:B------:R-:W1:Y:S07]  /*7620*/  LDSM.16.M88.4 R24, [R218+0xa000] ;  /* 0x00a00000da18783b */ /* 0x000e6e0000000200 */
[C---:B------:R-:W-:Y:S08]  /*7630*/  HMMA.16816.F32.BF16 R32, R188.reuse, R192, R32 ;  /* 0x000000c0bc20723c */ /* 0x040ff00000041820 */
[----:B------:R-:W-:Y:S01]  /*7640*/  HMMA.16816.F32.BF16 R200, R188, R194, R200 ;  /* 0x000000c2bcc8723c */ /* 0x000fe200000418c8 */
[----:B------:R-:W4:Y:S04]  /*7650*/  LDSM.16.M88.4 R188, [R218+0xb800] ;  /* 0x00b80000dabc783b */ /* 0x000f280000000200 */
[----:B------:R-:W-:Y:S03]  /*7660*/  LDSM.16.M88.4 R192, [R218+0xb000] ;  /* 0x00b00000dac0783b */ /* 0x000fe60000000200 */
[C---:B--2---:R-:W-:Y:S08]  /*7670*/  HMMA.16816.F32.BF16 R16, R4.reuse, R20, R16 ;  /* 0x000000140410723c */ /* 0x044ff00000041810 */
[C---:B------:R-:W-:Y:S01]  /*7680*/  HMMA.16816.F32.BF16 R12, R4.reuse, R22, R12 ;  /* 0x00000016040c723c */ /* 0x040fe2000004180c */
[----:B------:R-:W-:Y:S07]  /*7690*/  LDSM.16.M88.4 R20, [R224+0x2000] ;  /* 0x00200000e014783b */ /* 0x000fee0000000200 */
[C---:B-----5:R-:W-:Y:S08]  /*76a0*/  HMMA.16816.F32.BF16 R180, R4.reuse, R8, R180 ;  /* 0x0000000804b4723c */ /* 0x060ff000000418b4 */
[C---:B------:R-:W-:Y:S01]  /*76b0*/  HMMA.16816.F32.BF16 R176, R4.reuse, R10, R176 ;  /* 0x0000000a04b0723c */ /* 0x040fe200000418b0 */
[----:B------:R-:W2:Y:S07]  /*76c0*/  LDSM.16.M88.4 R8, [R165+0xa000] ;  /* 0x00a00000a508783b */ /* 0x000eae0000000200 */
[C---:B------:R-:W-:Y:S08]  /*76d0*/  HMMA.16816.F32.BF16 R172, R4.reuse, R204, R172 ;  /* 0x000000cc04ac723c */ /* 0x040ff000000418ac */
[C---:B------:R-:W-:Y:S01]  /*76e0*/  HMMA.16816.F32.BF16 R168, R4.reuse, R206, R168 ;  /* 0x000000ce04a8723c */ /* 0x040fe200000418a8 */
[----:B------:R-:W-:Y:S07]  /*76f0*/  LDSM.16.M88.4 R204, [R213+0xb800] ;  /* 0x00b80000d5cc783b */ /* 0x000fee0000000200 */
[C---:B---3--:R-:W-:Y:S08]  /*7700*/  HMMA.16816.F32.BF16 R32, R4.reuse, R184, R32 ;  /* 0x000000b80420723c */ /* 0x048ff00000041820 */
[----:B------:R-:W-:Y:S01]  /*7710*/  HMMA.16816.F32.BF16 R200, R4, R186, R200 ;  /* 0x000000ba04c8723c */ /* 0x000fe200000418c8 */
[----:B------:R-:W3:Y:S04]  /*7720*/  LDSM.16.M88.4 R4, [R165+0xa800] ;  /* 0x00a80000a504783b */ /* 0x000ee80000000200 */
[----:B------:R-:W-:Y:S03]  /*7730*/  LDSM.16.M88.4 R184, [R165+0xb000] ;  /* 0x00b00000a5b8783b */ /* 0x000fe60000000200 */
[C---:B-1----:R-:W-:Y:S08]  /*7740*/  HMMA.16816.F32.BF16 R16, R28.reuse, R24, R16 ;  /* 0x000000181c10723c */ /* 0x042ff00000041810 */
[C---:B------:R-:W-:Y:S01]  /*7750*/  HMMA.16816.F32.BF16 R12, R28.reuse, R26, R12 ;  /* 0x0000001a1c0c723c */ /* 0x040fe2000004180c */
[----:B------:R-:W1:Y:S07]  /*7760*/  LDSM.16.M88.4 R24, [R165+0xb800] ;  /* 0x00b80000a518783b */ /* 0x000e6e0000000200 */
[C---:B------:R-:W-:Y:S08]  /*7770*/  HMMA.16816.F32.BF16 R180, R28.reuse, R196, R180 ;  /* 0x000000c41cb4723c */ /* 0x040ff000000418b4 */
[C---:B------:R-:W-:Y:S01]  /*7780*/  HMMA.16816.F32.BF16 R176, R28.reuse, R198, R176 ;  /* 0x000000c61cb0723c */ /* 0x040fe200000418b0 */
[----:B------:R-:W-:Y:S07]  /*7790*/  LDSM.16.M88.4 R196, [R225+UR5+0xc800] ;  /* 0x00c80005e1c4783b */ /* 0x000fee0008000200 */
[C---:B----4-:R-:W-:Y:S08]  /*77a0*/  HMMA.16816.F32.BF16 R32, R28.reuse, R188, R32 ;  /* 0x000000bc1c20723c */ /* 0x050ff00000041820 */
[----:B------:R-:W-:Y:S01]  /*77b0*/  HMMA.16816.F32.BF16 R200, R28, R190, R200 ;  /* 0x000000be1cc8723c */ /* 0x000fe200000418c8 */
[----:B------:R-:W-:Y:S07]  /*77c0*/  LDSM.16.M88.4 R188, [R219+0x2000] ;  /* 0x00200000dbbc783b */ /* 0x000fee0000000200 */
[C---:B--2---:R-:W-:Y:S08]  /*77d0*/  HMMA.16816.F32.BF16 R16, R20.reuse, R8, R16 ;  /* 0x000000081410723c */ /* 0x044ff00000041810 */
[C---:B------:R-:W-:Y:S01]  /*77e0*/  HMMA.16816.F32.BF16 R12, R20.reuse, R10, R12 ;  /* 0x0000000a140c723c */ /* 0x040fe2000004180c */
[----:B------:R-:W2:Y:S07]  /*77f0*/  LDSM.16.M88.4 R8, [R213+0xa800] ;  /* 0x00a80000d508783b */ /* 0x000eae0000000200 */
[C---:B---3--:R-:W-:Y:S08]  /*7800*/  HMMA.16816.F32.BF16 R180, R20.reuse, R4, R180 ;  /* 0x0000000414b4723c */ /* 0x048ff000000418b4 */
[----:B------:R-:W-:Y:S01]  /*7810*/  HMMA.16816.F32.BF16 R176, R20, R6, R176 ;  /* 0x0000000614b0723c */ /* 0x000fe200000418b0 */
[----:B------:R-:W3:Y:S07]  /*7820*/  LDSM.16.M88.4 R4, [R213+0xb000] ;  /* 0x00b00000d504783b */ /* 0x000eee0000000200 */
[C---:B------:R-:W-:Y:S08]  /*7830*/  HMMA.16816.F32.BF16 R172, R28.reuse, R192, R172 ;  /* 0x000000c01cac723c */ /* 0x040ff000000418ac */
[----:B------:R-:W-:Y:S01]  /*7840*/  HMMA.16816.F32.BF16 R168, R28, R194, R168 ;  /* 0x000000c21ca8723c */ /* 0x000fe200000418a8 */
[----:B------:R-:W4:Y:S04]  /*7850*/  LDSM.16.M88.4 R28, [R213+0xa000] ;  /* 0x00a00000d51c783b */ /* 0x000f280000000200 */
[----:B------:R-:W-:Y:S03]  /*7860*/  LDSM.16.M88.4 R192, [R225+UR5+0xd000] ;  /* 0x00d00005e1c0783b */ /* 0x000fe60008000200 */
[C---:B-1----:R-:W-:Y:S08]  /*7870*/  HMMA.16816.F32.BF16 R32, R20.reuse, R24, R32 ;  /* 0x000000181420723c */ /* 0x042ff00000041820 */
[C---:B------:R-:W-:Y:S08]  /*7880*/  HMMA.16816.F32.BF16 R172, R20.reuse, R184, R172 ;  /* 0x000000b814ac723c */ /* 0x040ff000000418ac */
[C---:B------:R-:W-:Y:S01]  /*7890*/  HMMA.16816.F32.BF16 R168, R20.reuse, R186, R168 ;  /* 0x000000ba14a8723c */ /* 0x040fe200000418a8 */
[----:B------:R-:W-:Y:S07]  /*78a0*/  LDSM.16.M88.4 R184, [R225+UR5+0xd800] ;  /* 0x00d80005e1b8783b */ /* 0x000fee0008000200 */
[----:B------:R-:W-:Y:S01]  /*78b0*/  HMMA.16816.F32.BF16 R200, R20, R26, R200 ;  /* 0x0000001a14c8723c */ /* 0x000fe200000418c8 */
[----:B------:R-:W-:Y:S04]  /*78c0*/  LDSM.16.M88.4 R20, [R208+0x4000] ;  /* 0x00400000d014783b */ /* 0x000fe80000000200 */
[----:B------:R-:W1:Y:S03]  /*78d0*/  LDSM.16.M88.4 R24, [R225+UR5+0xc000] ;  /* 0x00c00005e118783b */ /* 0x000e660008000200 */
[C---:B--2---:R-:W-:Y:S08]  /*78e0*/  HMMA.16816.F32.BF16 R180, R188.reuse, R8, R180 ;  /* 0x00000008bcb4723c */ /* 0x044ff000000418b4 */
[C---:B------:R-:W-:Y:S01]  /*78f0*/  HMMA.16816.F32.BF16 R176, R188.reuse, R10, R176 ;  /* 0x0000000abcb0723c */ /* 0x040fe200000418b0 */
[----:B------:R-:W-:Y:S07]  /*7900*/  LDSM.16.M88.4 R8, [R231+0x4000] ;  /* 0x00400000e708783b */ /* 0x000fee0000000200 */
[C---:B---3--:R-:W-:Y:S08]  /*7910*/  HMMA.16816.F32.BF16 R172, R188.reuse, R4, R172 ;  /* 0x00000004bcac723c */ /* 0x048ff000000418ac */
[C---:B------:R-:W-:Y:S01]  /*7920*/  HMMA.16816.F32.BF16 R168, R188.reuse, R6, R168 ;  /* 0x00000006bca8723c */ /* 0x040fe200000418a8 */
[----:B------:R-:W2:Y:S07]  /*7930*/  LDSM.16.M88.4 R4, [R218+0xc000] ;  /* 0x00c00000da04783b */ /* 0x000eae0000000200 */
[C---:B----4-:R-:W-:Y:S08]  /*7940*/  HMMA.16816.F32.BF16 R16, R188.reuse, R28, R16 ;  /* 0x0000001cbc10723c */ /* 0x050ff00000041810 */
[C---:B------:R-:W-:Y:S01]  /*7950*/  HMMA.16816.F32.BF16 R12, R188.reuse, R30, R12 ;  /* 0x0000001ebc0c723c */ /* 0x040fe2000004180c */
[----:B------:R-:W3:Y:S07]  /*7960*/  LDSM.16.M88.4 R28, [R218+0xc800] ;  /* 0x00c80000da1c783b */ /* 0x000eee0000000200 */
[C---:B------:R-:W-:Y:S08]  /*7970*/  HMMA.16816.F32.BF16 R32, R188.reuse, R204, R32 ;  /* 0x000000ccbc20723c */ /* 0x040ff00000041820 */
[----:B------:R-:W-:Y:S01]  /*7980*/  HMMA.16816.F32.BF16 R200, R188, R206, R200 ;  /* 0x000000cebcc8723c */ /* 0x000fe200000418c8 */
[----:B------:R-:W4:Y:S04]  /*7990*/  LDSM.16.M88.4 R188, [R218+0xd000] ;  /* 0x00d00000dabc783b */ /* 0x000f280000000200 */
[----:B------:R-:W-:Y:S03]  /*79a0*/  LDSM.16.M88.4 R204, [R208+0x6000] ;  /* 0x00600000d0cc783b */ /* 0x000fe60000000200 */
[C---:B-1----:R-:W-:Y:S01]  /*79b0*/  HMMA.16816.F32.BF16 R16, R20.reuse, R24, R16 ;  /* 0x000000181410723c */ /* 0x042fe20000041810 */
[----:B------:R-:W-:Y:S07]  /*79c0*/  LDSM.16.M88.4 R208, [R225+UR5+0xf800] ;  /* 0x00f80005e1d0783b */ /* 0x000fee0008000200 */
[C---:B------:R-:W-:Y:S01]  /*79d0*/  HMMA.16816.F32.BF16 R12, R20.reuse, R26, R12 ;  /* 0x0000001a140c723c */ /* 0x040fe2000004180c */
[----:B------:R-:W1:Y:S07]  /*79e0*/  LDSM.16.M88.4 R24, [R218+0xd800] ;  /* 0x00d80000da18783b */ /* 0x000e6e0000000200 */
[C---:B------:R-:W-:Y:S08]  /*79f0*/  HMMA.16816.F32.BF16 R180, R20.reuse, R196, R180 ;  /* 0x000000c414b4723c */ /* 0x040ff000000418b4 */
[C---:B------:R-:W-:Y:S01]  /*7a00*/  HMMA.16816.F32.BF16 R176, R20.reuse, R198, R176 ;  /* 0x000000c614b0723c */ /* 0x040fe200000418b0 */
[----:B------:R-:W-:Y:S07]  /*7a10*/  LDSM.16.M88.4 R196, [R231+0x6000] ;  /* 0x00600000e7c4783b */ /* 0x000fee0000000200 */
[C---:B------:R-:W-:Y:S08]  /*7a20*/  HMMA.16816.F32.BF16 R172, R20.reuse, R192, R172 ;  /* 0x000000c014ac723c */ /* 0x040ff000000418ac */
[C---:B------:R-:W-:Y:S01]  /*7a30*/  HMMA.16816.F32.BF16 R168, R20.reuse, R194, R168 ;  /* 0x000000c214a8723c */ /* 0x040fe200000418a8 */
[----:B------:R-:W-:Y:S07]  /*7a40*/  LDSM.16.M88.4 R192, [R218+0xe800] ;  /* 0x00e80000dac0783b */ /* 0x000fee0000000200 */
[C---:B------:R-:W-:Y:S08]  /*7a50*/  HMMA.16816.F32.BF16 R32, R20.reuse, R184, R32 ;  /* 0x000000b81420723c */ /* 0x040ff00000041820 */
[----:B------:R-:W-:Y:S01]  /*7a60*/  HMMA.16816.F32.BF16 R200, R20, R186, R200 ;  /* 0x000000ba14c8723c */ /* 0x000fe200000418c8 */
[----:B------:R-:W-:Y:S04]  /*7a70*/  LDSM.16.M88.4 R20, [R224+0x4000] ;  /* 0x00400000e014783b */ /* 0x000fe80000000200 */
        /* <DEDUP_REMOVED lines=10> */
[C---:B-1----:R-:W-:Y:S08]  /*7b20*/  HMMA.16816.F32.BF16 R32, R8.reuse, R24, R32 ;  /* 0x000000180820723c */ /* 0x042ff00000041820 */
[----:B------:R-:W-:Y:S01]  /*7b30*/  HMMA.16816.F32.BF16 R200, R8, R26, R200 ;  /* 0x0000001a08c8723c */ /* 0x000fe200000418c8 */
[----:B------:R-:W-:Y:S04]  /*7b40*/  LDSM.16.M88.4 R24, [R219+0x4000] ;  /* 0x00400000db18783b */ /* 0x000fe80000000200 */
[----:B------:R-:W1:Y:S03]  /*7b50*/  LDSM.16.M88.4 R8, [R213+0xc000] ;  /* 0x00c00000d508783b */ /* 0x000e660000000200 */
[C---:B--2---:R-:W-:Y:S08]  /*7b60*/  HMMA.16816.F32.BF16 R180, R20.reuse, R4, R180 ;  /* 0x0000000414b4723c */ /* 0x044ff000000418b4 */
[C---:B------:R-:W-:Y:S01]  /*7b70*/  HMMA.16816.F32.BF16 R176, R20.reuse, R6, R176 ;  /* 0x0000000614b0723c */ /* 0x040fe200000418b0 */
[----:B------:R-:W2:Y:S07]  /*7b80*/  LDSM.16.M88.4 R4, [R213+0xd000] ;  /* 0x00d00000d504783b */ /* 0x000eae0000000200 */
[C---:B------:R-:W-:Y:S08]  /*7b90*/  HMMA.16816.F32.BF16 R16, R20.reuse, R184, R16 ;  /* 0x000000b81410723c */ /* 0x040ff00000041810 */
[C---:B------:R-:W-:Y:S01]  /*7ba0*/  HMMA.16816.F32.BF16 R12, R20.reuse, R186, R12 ;  /* 0x000000ba140c723c */ /* 0x040fe2000004180c */
[----:B------:R-:W5:Y:S07]  /*7bb0*/  LDSM.16.M88.4 R184, [R213+0xc800] ;  /* 0x00c80000d5b8783b */ /* 0x000f6e0000000200 */
[C---:B---3--:R-:W-:Y:S08]  /*7bc0*/  HMMA.16816.F32.BF16 R172, R20.reuse, R28, R172 ;  /* 0x0000001c14ac723c */ /* 0x048ff000000418ac */
[C---:B------:R-:W-:Y:S01]  /*7bd0*/  HMMA.16816.F32.BF16 R168, R20.reuse, R30, R168 ;  /* 0x0000001e14a8723c */ /* 0x040fe200000418a8 */
[----:B------:R-:W3:Y:S07]  /*7be0*/  LDSM.16.M88.4 R28, [R213+0xd800] ;  /* 0x00d80000d51c783b */ /* 0x000eee0000000200 */
[C---:B----4-:R-:W-:Y:S08]  /*7bf0*/  HMMA.16816.F32.BF16 R32, R20.reuse, R188, R32 ;  /* 0x000000bc1420723c */ /* 0x050ff00000041820 */
[----:B------:R-:W-:Y:S01]  /*7c00*/  HMMA.16816.F32.BF16 R200, R20, R190, R200 ;  /* 0x000000be14c8723c */ /* 0x000fe200000418c8 */
[----:B------:R-:W4:Y:S04]  /*7c10*/  LDSM.16.M88.4 R20, [R225+UR5+0xe000] ;  /* 0x00e00005e114783b */ /* 0x000f280008000200 */
[----:B------:R-:W-:Y:S03]  /*7c20*/  LDSM.16.M88.4 R188, [R218+0xf000] ;  /* 0x00f00000dabc783b */ /* 0x000fe60000000200 */
[C---:B-1----:R-:W-:Y:S08]  /*7c30*/  HMMA.16816.F32.BF16 R16, R24.reuse, R8, R16 ;  /* 0x000000081810723c */ /* 0x042ff00000041810 */
[C---:B------:R-:W-:Y:S01]  /*7c40*/  HMMA.16816.F32.BF16 R12, R24.reuse, R10, R12 ;  /* 0x0000000a180c723c */ /* 0x040fe2000004180c */
[----:B------:R-:W1:Y:S07]  /*7c50*/  LDSM.16.M88.4 R8, [R225+UR5+0xe800] ;  /* 0x00e80005e108783b */ /* 0x000e6e0008000200 */
[C---:B--2---:R-:W-:Y:S08]  /*7c60*/  HMMA.16816.F32.BF16 R172, R24.reuse, R4, R172 ;  /* 0x0000000418ac723c */ /* 0x044ff000000418ac */
[C---:B------:R-:W-:Y:S01]  /*7c70*/  HMMA.16816.F32.BF16 R168, R24.reuse, R6, R168 ;  /* 0x0000000618a8723c */ /* 0x040fe200000418a8 */
[----:B------:R-:W2:Y:S07]  /*7c80*/  LDSM.16.M88.4 R4, [R225+UR5+0xf000] ;  /* 0x00f00005e104783b */ /* 0x000eae0008000200 */
[C---:B-----5:R-:W-:Y:S08]  /*7c90*/  HMMA.16816.F32.BF16 R180, R24.reuse, R184, R180 ;  /* 0x000000b818b4723c */ /* 0x060ff000000418b4 */
[C---:B------:R-:W-:Y:S01]  /*7ca0*/  HMMA.16816.F32.BF16 R176, R24.reuse, R186, R176 ;  /* 0x000000ba18b0723c */ /* 0x040fe200000418b0 */
[----:B------:R-:W-:Y:S07]  /*7cb0*/  LDSM.16.M88.4 R184, [R218+0xf800] ;  /* 0x00f80000dab8783b */ /* 0x000fee0000000200 */
[C---:B---3--:R-:W-:Y:S08]  /*7cc0*/  HMMA.16816.F32.BF16 R32, R24.reuse, R28, R32 ;  /* 0x0000001c1820723c */ /* 0x048ff00000041820 */
[----:B------:R-:W-:Y:S01]  /*7cd0*/  HMMA.16816.F32.BF16 R200, R24, R30, R200 ;  /* 0x0000001e18c8723c */ /* 0x000fe200000418c8 */
[----:B------:R-:W-:Y:S04]  /*7ce0*/  LDSM.16.M88.4 R28, [R224+0x6000] ;  /* 0x00600000e01c783b */ /* 0x000fe80000000200 */
[----:B------:R-:W3:Y:S03]  /*7cf0*/  LDSM.16.M88.4 R24, [R165+0xe000] ;  /* 0x00e00000a518783b */ /* 0x000ee60000000200 */
[C---:B----4-:R-:W-:Y:S08]  /*7d00*/  HMMA.16816.F32.BF16 R16, R204.reuse, R20, R16 ;  /* 0x00000014cc10723c */ /* 0x050ff00000041810 */
[C---:B------:R-:W-:Y:S01]  /*7d10*/  HMMA.16816.F32.BF16 R12, R204.reuse, R22, R12 ;  /* 0x00000016cc0c723c */ /* 0x040fe2000004180c */
[----:B------:R-:W-:Y:S07]  /*7d20*/  LDSM.16.M88.4 R20, [R165+0xe800] ;  /* 0x00e80000a514783b */ /* 0x000fee0000000200 */
[C---:B-1----:R-:W-:Y:S08]  /*7d30*/  HMMA.16816.F32.BF16 R180, R204.reuse, R8, R180 ;  /* 0x00000008ccb4723c */ /* 0x042ff000000418b4 */
[C---:B------:R-:W-:Y:S01]  /*7d40*/  HMMA.16816.F32.BF16 R176, R204.reuse, R10, R176 ;  /* 0x0000000accb0723c */ /* 0x040fe200000418b0 */
[----:B------:R-:W-:Y:S07]  /*7d50*/  LDSM.16.M88.4 R8, [R219+0x6000] ;  /* 0x00600000db08783b */ /* 0x000fee0000000200 */
[C---:B--2---:R-:W-:Y:S08]  /*7d60*/  HMMA.16816.F32.BF16 R172, R204.reuse, R4, R172 ;  /* 0x00000004ccac723c */ /* 0x044ff000000418ac */
[----:B------:R-:W-:Y:S01]  /*7d70*/  HMMA.16816.F32.BF16 R168, R204, R6, R168 ;  /* 0x00000006cca8723c */ /* 0x000fe200000418a8 */
[----:B------:R-:W1:Y:S07]  /*7d80*/  LDSM.16.M88.4 R4, [R213+0xe000] ;  /* 0x00e00000d504783b */ /* 0x000e6e0000000200 */
[C---:B------:R-:W-:Y:S08]  /*7d90*/  HMMA.16816.F32.BF16 R16, R196.reuse, R220, R16 ;  /* 0x000000dcc410723c */ /* 0x040ff00000041810 */
[C---:B------:R-:W-:Y:S08]  /*7da0*/  HMMA.16816.F32.BF16 R12, R196.reuse, R222, R12 ;  /* 0x000000dec40c723c */ /* 0x040ff0000004180c */
[----:B------:R-:W-:Y:S08]  /*7db0*/  HMMA.16816.F32.BF16 R180, R196, R192, R180 ;  /* 0x000000c0c4b4723c */ /* 0x000ff000000418b4 */
[C---:B---3--:R-:W-:Y:S08]  /*7dc0*/  HMMA.16816.F32.BF16 R16, R28.reuse, R24, R16 ;  /* 0x000000181c10723c */ /* 0x048ff00000041810 */
[----:B------:R-:W-:Y:S01]  /*7dd0*/  HMMA.16816.F32.BF16 R12, R28, R26, R12 ;  /* 0x0000001a1c0c723c */ /* 0x000fe2000004180c */
[----:B------:R-:W2:Y:S07]  /*7de0*/  LDSM.16.M88.4 R24, [R213+0xe800] ;  /* 0x00e80000d518783b */ /* 0x000eae0000000200 */
[----:B------:R-:W-:Y:S08]  /*7df0*/  HMMA.16816.F32.BF16 R176, R196, R194, R176 ;  /* 0x000000c2c4b0723c */ /* 0x000ff000000418b0 */
[----:B-1----:R-:W-:Y:S01]  /*7e00*/  HMMA.16816.F32.BF16 R16, R8, R4, R16 ;  /* 0x000000040810723c */ /* 0x002fe20000041810 */
[----:B------:R-:W-:-:S02]  /*7e10*/  IMAD.SHL.U32 R5, R214, 0x2, RZ ;  /* 0x00000002d6057824 */ /* 0x000fc400078e00ff */
[----:B------:R-:W-:-:S03]  /*7e20*/  IMAD.U32 R4, RZ, RZ, UR19 ;  /* 0x00000013ff047e24 */ /* 0x000fc6000f8e00ff */
[----:B------:R-:W-:Y:S02]  /*7e30*/  LOP3.LUT R5, R5, 0x6, RZ, 0xc0, !PT ;  /* 0x0000000605057812 */ /* 0x000fe400078ec0ff */
[----:B------:R-:W-:Y:S03]  /*7e40*/  HMMA.16816.F32.BF16 R180, R28, R20, R180 ;  /* 0x000000141cb4723c */ /* 0x000fe600000418b4 */
[----:B------:R-:W-:-:S04]  /*7e50*/  IMAD R20, R4, 0x40, R5 ;  /* 0x0000004004147824 */ /* 0x000fc800078e0205 */
[----:B------:R-:W-:Y:S01]  /*7e60*/  VIADD R4, R20, 0xffffff80 ;  /* 0xffffff8014047836 */ /* 0x000fe20000000000 */
[----:B------:R-:W-:Y:S04]  /*7e70*/  HMMA.16816.F32.BF16 R12, R8, R6, R12 ;  /* 0x00000006080c723c */ /* 0x000fe8000004180c */
[----:B------:R-:W-:-:S04]  /*7e80*/  ISETP.GE.AND P6, PT, R4, R167, PT ;  /* 0x000000a70400720c */ /* 0x000fc80003fc6270 */
[----:B------:R-:W-:Y:S01]  /*7e90*/  FSEL R21, R16, -INF , !P6 ;  /* 0xff80000010157808 */ /* 0x000fe20007000000 */
[----:B------:R-:W-:Y:S01]  /*7ea0*/  HMMA.16816.F32.BF16 R172, R196, R188, R172 ;  /* 0x000000bcc4ac723c */ /* 0x000fe200000418ac */
[----:B------:R-:W-:Y:S01]  /*7eb0*/  ISETP.GE.AND P6, PT, R4, R166, PT ;  /* 0x000000a60400720c */ /* 0x000fe20003fc6270 */
[C---:B------:R-:W-:Y:S02]  /*7ec0*/  VIADD R4, R20.reuse, 0xffffff81 ;  /* 0xffffff8114047836 */ /* 0x040fe40000000000 */
[----:B------:R-:W-:-:S04]  /*7ed0*/  VIADD R16, R20, 0xffffff88 ;  /* 0xffffff8814107836 */ /* 0x000fc80000000000 */
[----:B------:R-:W-:Y:S01]  /*7ee0*/  HMMA.16816.F32.BF16 R168, R196, R190, R168 ;  /* 0x000000bec4a8723c */ /* 0x000fe200000418a8 */
[----:B------:R-:W1:Y:S07]  /*7ef0*/  LDSM.16.M88.4 R188, [R165+0xf000] ;  /* 0x00f00000a5bc783b */ /* 0x000e6e0000000200 */
[----:B------:R-:W-:Y:S01]  /*7f00*/  HMMA.16816.F32.BF16 R176, R28, R22, R176 ;  /* 0x000000161cb0723c */ /* 0x000fe200000418b0 */
[----:B------:R-:W-:Y:S02]  /*7f10*/  FSEL R22, R18, -INF , !P6 ;  /* 0xff80000012167808 */ /* 0x000fe40007000000 */
[----:B------:R-:W-:-:S04]  /*7f20*/  ISETP.GE.AND P6, PT, R4, R167, PT ;  /* 0x000000a70400720c */ /* 0x000fc80003fc6270 */
[----:B------:R-:W-:Y:S01]  /*7f30*/  FSEL R23, R17, -INF , !P6 ;  /* 0xff80000011177808 */ /* 0x000fe20007000000 */
[----:B--2---:R-:W-:Y:S01]  /*7f40*/  HMMA.16816.F32.BF16 R180, R8, R24, R180 ;  /* 0x0000001808b4723c */ /* 0x004fe200000418b4 */
[-C--:B------:R-:W-:Y:S02]  /*7f50*/  ISETP.GE.AND P6, PT, R4, R166.reuse, PT ;  /* 0x000000a60400720c */ /* 0x080fe40003fc6270 */
[----:B------:R-:W2:Y:S02]  /*7f60*/  LDSM.16.M88.4 R4, [R213+0xf000] ;  /* 0x00f00000d504783b */ /* 0x000ea40000000200 */
[----:B------:R-:W-:Y:S02]  /*7f70*/  FSEL R24, R19, -INF , !P6 ;  /* 0xff80000013187808 */ /* 0x000fe40007000000 */
[----:B------:R-:W-:Y:S01]  /*7f80*/  ISETP.GE.AND P6, PT, R16, R167, PT ;  /* 0x000000a71000720c */ /* 0x000fe20003fc6270 */
[----:B------:R-:W-:Y:S03]  /*7f90*/  HMMA.16816.F32.BF16 R32, R204, R208, R32 ;  /* 0x000000d0cc20723c */ /* 0x000fe60000041820 */
[----:B------:R-:W-:Y:S01]  /*7fa0*/  FSEL R25, R12, -INF , !P6 ;  /* 0xff8000000c197808 */ /* 0x000fe20007000000 */
[----:B------:R-:W-:Y:S01]  /*7fb0*/  VIADD R12, R20, 0xffffff89 ;  /* 0xffffff89140c7836 */ /* 0x000fe20000000000 */
[----:B------:R-:W-:-:S02]  /*7fc0*/  ISETP.GE.AND P6, PT, R16, R166, PT ;  /* 0x000000a61000720c */ /* 0x000fc40003fc6270 */
[----:B------:R3:W4:Y:S01]  /*7fd0*/  LDSM.16.M88.4 R16, [R165+0xf800] ;  /* 0x00f80000a510783b */ /* 0x0007220000000200 */
[----:B------:R-:W-:Y:S01]  /*7fe0*/  HMMA.16816.F32.BF16 R200, R204, R210, R200 ;  /* 0x000000d2ccc8723c */ /* 0x000fe200000418c8 */
[----:B------:R-:W-:Y:S02]  /*7ff0*/  FSEL R206, R14, -INF , !P6 ;  /* 0xff8000000ece7808 */ /* 0x000fe40007000000 */
[----:B------:R-:W-:-:S04]  /*8000*/  ISETP.GE.AND P6, PT, R12, R167, PT ;  /* 0x000000a70c00720c */ /* 0x000fc80003fc6270 */
[----:B------:R-:W-:Y:S01]  /*8010*/  FSEL R205, R13, -INF , !P6 ;  /* 0xff8000000dcd7808 */ /* 0x000fe20007000000 */
[----:B------:R-:W-:Y:S01]  /*8020*/  HMMA.16816.F32.BF16 R176, R8, R26, R176 ;  /* 0x0000001a08b0723c */ /* 0x000fe200000418b0 */
[----:B------:R-:W-:Y:S01]  /*8030*/  ISETP.GE.AND P6, PT, R12, R166, PT ;  /* 0x000000a60c00720c */ /* 0x000fe20003fc6270 */
[----:B------:R-:W-:-:S03]  /*8040*/  VIADD R12, R20, 0xffffff90 ;  /* 0xffffff90140c7836 */ /* 0x000fc60000000000 */
[----:B------:R-:W-:Y:S02]  /*8050*/  FSEL R26, R15, -INF , !P6 ;  /* 0xff8000000f1a7808 */ /* 0x000fe40007000000 */
[----:B------:R-:W-:Y:S01]  /*8060*/  ISETP.GE.AND P6, PT, R12, R167, PT ;  /* 0x000000a70c00720c */ /* 0x000fe20003fc6270 */
[C---:B-1----:R-:W-:Y:S03]  /*8070*/  HMMA.16816.F32.BF16 R172, R28.reuse, R188, R172 ;  /* 0x000000bc1cac723c */ /* 0x042fe600000418ac */
[----:B------:R-:W-:Y:S02]  /*8080*/  FSEL R209, R180, -INF , !P6 ;  /* 0xff800000b4d17808 */ /* 0x000fe40007000000 */
[----:B------:R-:W-:Y:S01]  /*8090*/  ISETP.GE.AND P6, PT, R12, R166, PT ;  /* 0x000000a60c00720c */ /* 0x000fe20003fc6270 */
[----:B------:R-:W-:Y:S02]  /*80a0*/  VIADD R12, R20, 0xffffff91 ;  /* 0xffffff91140c7836 */ /* 0x000fe40000000000 */
[----:B------:R-:W-:Y:S01]  /*80b0*/  HMMA.16816.F32.BF16 R168, R28, R190, R168 ;  /* 0x000000be1ca8723c */ /* 0x000fe200000418a8 */
[----:B------:R-:W-:-:S02]  /*80c0*/  FSEL R194, R182, -INF , !P6 ;  /* 0xff800000b6c27808 */ /* 0x000fc40007000000 */
[----:B------:R-:W-:-:S04]  /*80d0*/  ISETP.GE.AND P6, PT, R12, R167, PT ;  /* 0x000000a70c00720c */ /* 0x000fc80003fc6270 */
[----:B------:R-:W-:Y:S01]  /*80e0*/  FSEL R195, R181, -INF , !P6 ;  /* 0xff800000b5c37808 */ /* 0x000fe20007000000 */
[----:B------:R-:W-:Y:S01]  /*80f0*/  HMMA.16816.F32.BF16 R32, R196, R184, R32 ;  /* 0x000000b8c420723c */ /* 0x000fe20000041820 */
[----:B------:R-:W-:Y:S01]  /*8100*/  ISETP.GE.AND P6, PT, R12, R166, PT ;  /* 0x000000a60c00720c */ /* 0x000fe20003fc6270 */
[----:B------:R-:W-:-:S03]  /*8110*/  VIADD R12, R20, 0xffffff98 ;  /* 0xffffff98140c7836 */ /* 0x000fc60000000000 */
[----:B------:R-:W-:Y:S02]  /*8120*/  FSEL R182, R183, -INF , !P6 ;  /* 0xff800000b7b67808 */ /* 0x000fe40007000000 */
[----:B------:R-:W-:Y:S01]  /*8130*/  ISETP.GE.AND P6, PT, R12, R167, PT ;  /* 0x000000a70c00720c */ /* 0x000fe20003fc6270 */
[C---:B--2---:R-:W-:Y:S01]  /*8140*/  HMMA.16816.F32.BF16 R172, R8.reuse, R4, R172 ;  /* 0x0000000408ac723c */ /* 0x044fe200000418ac */
[----:B------:R-:W-:Y:S01]  /*8150*/  VIADD R4, R20, 0xffffff99 ;  /* 0xffffff9914047836 */ /* 0x000fe20000000000 */
[----:B------:R-:W-:Y:S02]  /*8160*/  FMNMX3.FTZ R5, R3, R22, R24, !PT ;  /* 0x0000001603057276 */ /* 0x000fe40007810018 */
[----:B---3--:R-:W-:Y:S02]  /*8170*/  FSEL R165, R176, -INF , !P6 ;  /* 0xff800000b0a57808 */ /* 0x008fe40007000000 */
[----:B------:R-:W-:Y:S02]  /*8180*/  ISETP.GE.AND P6, PT, R12, R166, PT ;  /* 0x000000a60c00720c */ /* 0x000fe40003fc6270 */
[----:B------:R-:W1:Y:S01]  /*8190*/  LDSM.16.M88.4 R12, [R213+0xf800] ;  /* 0x00f80000d50c783b */ /* 0x000e620000000200 */
[----:B------:R-:W-:Y:S01]  /*81a0*/  HMMA.16816.F32.BF16 R168, R8, R6, R168 ;  /* 0x0000000608a8723c */ /* 0x000fe200000418a8 */
[----:B------:R-:W-:Y:S01]  /*81b0*/  FSEL R180, R178, -INF , !P6 ;  /* 0xff800000b2b47808 */ /* 0x000fe20007000000 */
[----:B------:R-:W-:-:S04]  /*81c0*/  DEPBAR.LE SB0, 0x0 ;  /* 0x000080000000791a */ /* 0x000fc80000000000 */
[----:B------:R-:W-:Y:S01]  /*81d0*/  BAR.SYNC.DEFER_BLOCKING 0x0 ;  /* 0x0000000000007b1d */ /* 0x000fe20000010000 */
[----:B------:R-:W-:Y:S01]  /*81e0*/  ISETP.GE.AND P6, PT, R4, R167, PT ;  /* 0x000000a70400720c */ /* 0x000fe20003fc6270 */
[----:B----4-:R-:W-:Y:S01]  /*81f0*/  HMMA.16816.F32.BF16 R32, R28, R16, R32 ;  /* 0x000000101c20723c */ /* 0x010fe20000041820 */
[----:B------:R-:W-:Y:S02]  /*8200*/  FMNMX3.FTZ R6, R164, R21, R23, !PT ;  /* 0x00000015a4067276 */ /* 0x000fe40007810017 */
[----:B------:R-:W-:Y:S02]  /*8210*/  FSEL R181, R177, -INF , !P6 ;  /* 0xff800000b1b57808 */ /* 0x000fe40007000000 */
[----:B------:R-:W-:Y:S01]  /*8220*/  ISETP.GE.AND P6, PT, R4, R166, PT ;  /* 0x000000a60400720c */ /* 0x000fe20003fc6270 */
[----:B------:R-:W-:Y:S01]  /*8230*/  VIADD R4, R20, 0xffffffa0 ;  /* 0xffffffa014047836 */ /* 0x000fe20000000000 */
[----:B------:R-:W-:Y:S01]  /*8240*/  FMNMX3.FTZ R6, R6, R25, R205, !PT ;  /* 0x0000001906067276 */ /* 0x000fe200078100cd */
[----:B------:R-:W-:Y:S01]  /*8250*/  HMMA.16816.F32.BF16 R200, R196, R186, R200 ;  /* 0x000000bac4c8723c */ /* 0x000fe200000418c8 */
[----:B------:R-:W-:-:S02]  /*8260*/  FSEL R178, R179, -INF , !P6 ;  /* 0xff800000b3b27808 */ /* 0x000fc40007000000 */
[----:B------:R-:W-:Y:S02]  /*8270*/  ISETP.GE.AND P6, PT, R4, R167, PT ;  /* 0x000000a70400720c */ /* 0x000fe40003fc6270 */
[----:B------:R-:W-:Y:S02]  /*8280*/  FMNMX3.FTZ R6, R6, R209, R195, !PT ;  /* 0x000000d106067276 */ /* 0x000fe400078100c3 */
[----:B------:R-:W-:Y:S02]  /*8290*/  FSEL R177, R172, -INF , !P6 ;  /* 0xff800000acb17808 */ /* 0x000fe40007000000 */
[----:B------:R-:W-:Y:S01]  /*82a0*/  ISETP.GE.AND P6, PT, R4, R166, PT ;  /* 0x000000a60400720c */ /* 0x000fe20003fc6270 */
[----:B------:R-:W-:Y:S01]  /*82b0*/  VIADD R4, R20, 0xffffffa1 ;  /* 0xffffffa114047836 */ /* 0x000fe20000000000 */
[----:B------:R-:W-:Y:S02]  /*82c0*/  FMNMX3.FTZ R6, R6, R165, R181, !PT ;  /* 0x000000a506067276 */ /* 0x000fe400078100b5 */
[----:B------:R-:W-:-:S02]  /*82d0*/  FSEL R174, R174, -INF , !P6 ;  /* 0xff800000aeae7808 */ /* 0x000fc40007000000 */
[C---:B------:R-:W-:Y:S02]  /*82e0*/  ISETP.GE.AND P6, PT, R4.reuse, R167, PT ;  /* 0x000000a70400720c */ /* 0x040fe40003fc6270 */
[----:B------:R-:W-:Y:S02]  /*82f0*/  FMNMX3.FTZ R5, R5, R206, R26, !PT ;  /* 0x000000ce05057276 */ /* 0x000fe4000781001a */
[----:B------:R-:W-:Y:S01]  /*8300*/  FSEL R173, R173, -INF , !P6 ;  /* 0xff800000adad7808 */ /* 0x000fe20007000000 */
[----:B------:R-:W-:Y:S01]  /*8310*/  HMMA.16816.F32.BF16 R200, R28, R18, R200 ;  /* 0x000000121cc8723c */ /* 0x000fe200000418c8 */
[----:B------:R-:W-:Y:S01]  /*8320*/  ISETP.GE.AND P6, PT, R4, R166, PT ;  /* 0x000000a60400720c */ /* 0x000fe20003fc6270 */
[----:B------:R-:W-:Y:S01]  /*8330*/  VIADD R4, R20, 0xffffffa8 ;  /* 0xffffffa814047836 */ /* 0x000fe20000000000 */
[----:B------:R-:W-:Y:S02]  /*8340*/  FMNMX3.FTZ R6, R6, R177, R173, !PT ;  /* 0x000000b106067276 */ /* 0x000fe400078100ad */
[----:B------:R-:W-:-:S02]  /*8350*/  FSEL R176, R175, -INF , !P6 ;  /* 0xff800000afb07808 */ /* 0x000fc40007000000 */
[----:B------:R-:W-:Y:S01]  /*8360*/  ISETP.GE.AND P6, PT, R4, R167, PT ;  /* 0x000000a70400720c */ /* 0x000fe20003fc6270 */
[----:B-1----:R-:W-:Y:S01]  /*8370*/  HMMA.16816.F32.BF16 R32, R8, R12, R32 ;  /* 0x0000000c0820723c */ /* 0x002fe20000041820 */
[----:B------:R-:W-:Y:S02]  /*8380*/  FMNMX3.FTZ R7, R5, R194, R182, !PT ;  /* 0x000000c205077276 */ /* 0x000fe400078100b6 */
[----:B------:R-:W-:Y:S02]  /*8390*/  FSEL R175, R168, -INF , !P6 ;  /* 0xff800000a8af7808 */ /* 0x000fe40007000000 */
[----:B------:R-:W-:Y:S01]  /*83a0*/  ISETP.GE.AND P6, PT, R4, R166, PT ;  /* 0x000000a60400720c */ /* 0x000fe20003fc6270 */
[----:B------:R-:W-:-:S03]  /*83b0*/  VIADD R4, R20, 0xffffffa9 ;  /* 0xffffffa914047836 */ /* 0x000fc60000000000 */
[----:B------:R-:W-:Y:S02]  /*83c0*/  FSEL R170, R170, -INF , !P6 ;  /* 0xff800000aaaa7808 */ /* 0x000fe40007000000 */
[C---:B------:R-:W-:Y:S01]  /*83d0*/  ISETP.GE.AND P6, PT, R4.reuse, R167, PT ;  /* 0x000000a70400720c */ /* 0x040fe20003fc6270 */
[----:B------:R-:W-:Y:S03]  /*83e0*/  HMMA.16816.F32.BF16 R200, R8, R14, R200 ;  /* 0x0000000e08c8723c */ /* 0x000fe600000418c8 */
[----:B------:R-:W-:Y:S02]  /*83f0*/  FSEL R169, R169, -INF , !P6 ;  /* 0xff800000a9a97808 */ /* 0x000fe40007000000 */
[----:B------:R-:W-:Y:S01]  /*8400*/  ISETP.GE.AND P6, PT, R4, R166, PT ;  /* 0x000000a60400720c */ /* 0x000fe20003fc6270 */
[----:B------:R-:W-:Y:S01]  /*8410*/  VIADD R4, R20, 0xffffffb0 ;  /* 0xffffffb014047836 */ /* 0x000fe20000000000 */
[----:B------:R-:W-:-:S02]  /*8420*/  FMNMX3.FTZ R6, R6, R175, R169, !PT ;  /* 0x000000af06067276 */ /* 0x000fc400078100a9 */
[----:B------:R-:W-:Y:S02]  /*8430*/  FSEL R172, R171, -INF , !P6 ;  /* 0xff800000abac7808 */ /* 0x000fe40007000000 */
[----:B------:R-:W-:-:S04]  /*8440*/  ISETP.GE.AND P6, PT, R4, R167, PT ;  /* 0x000000a70400720c */ /* 0x000fc80003fc6270 */
[----:B------:R-:W-:Y:S02]  /*8450*/  FSEL R191, R32, -INF , !P6 ;  /* 0xff80000020bf7808 */ /* 0x000fe40007000000 */
[----:B------:R-:W-:Y:S01]  /*8460*/  ISETP.GE.AND P6, PT, R4, R166, PT ;  /* 0x000000a60400720c */ /* 0x000fe20003fc6270 */
[----:B------:R-:W-:-:S03]  /*8470*/  VIADD R4, R20, 0xffffffb1 ;  /* 0xffffffb114047836 */ /* 0x000fc60000000000 */
[----:B------:R-:W-:Y:S02]  /*8480*/  FSEL R190, R34, -INF , !P6 ;  /* 0xff80000022be7808 */ /* 0x000fe40007000000 */
[----:B------:R-:W-:-:S04]  /*8490*/  ISETP.GE.AND P6, PT, R4, R167, PT ;  /* 0x000000a70400720c */ /* 0x000fc80003fc6270 */
[----:B------:R-:W-:Y:S02]  /*84a0*/  FSEL R193, R33, -INF , !P6 ;  /* 0xff80000021c17808 */ /* 0x000fe40007000000 */
[----:B------:R-:W-:Y:S01]  /*84b0*/  ISETP.GE.AND P6, PT, R4, R166, PT ;  /* 0x000000a60400720c */ /* 0x000fe20003fc6270 */
[----:B------:R-:W-:Y:S01]  /*84c0*/  VIADD R4, R20, 0xffffffb8 ;  /* 0xffffffb814047836 */ /* 0x000fe20000000000 */
[----:B------:R-:W-:Y:S01]  /*84d0*/  FMNMX3.FTZ R6, R6, R191, R193, !PT ;  /* 0x000000bf06067276 */ /* 0x000fe200078100c1 */
[----:B------:R-:W-:Y:S01]  /*84e0*/  VIADD R20, R20, 0xffffffb9 ;  /* 0xffffffb914147836 */ /* 0x000fe20000000000 */
[----:B------:R-:W-:Y:S02]  /*84f0*/  FSEL R188, R35, -INF , !P6 ;  /* 0xff80000023bc7808 */ /* 0x000fe40007000000 */
[----:B------:R-:W-:-:S04]  /*8500*/  ISETP.GE.AND P6, PT, R4, R167, PT ;  /* 0x000000a70400720c */ /* 0x000fc80003fc6270 */
[----:B------:R-:W-:Y:S02]  /*8510*/  FSEL R189, R200, -INF , !P6 ;  /* 0xff800000c8bd7808 */ /* 0x000fe40007000000 */
[----:B------:R-:W-:-:S04]  /*8520*/  ISETP.GE.AND P6, PT, R20, R167, PT ;  /* 0x000000a71400720c */ /* 0x000fc80003fc6270 */
[----:B------:R-:W-:Y:S02]  /*8530*/  FSEL R187, R201, -INF , !P6 ;  /* 0xff800000c9bb7808 */ /* 0x000fe40007000000 */
[-C--:B------:R-:W-:Y:S02]  /*8540*/  ISETP.GE.AND P6, PT, R4, R166.reuse, PT ;  /* 0x000000a60400720c */ /* 0x080fe40003fc6270 */
[----:B------:R-:W-:Y:S02]  /*8550*/  FMNMX3.FTZ R8, R6, R189, R187, !PT ;  /* 0x000000bd06087276 */ /* 0x000fe400078100bb */
[----:B------:R-:W-:Y:S02]  /*8560*/  FSEL R186, R202, -INF , !P6 ;  /* 0xff800000caba7808 */ /* 0x000fe40007000000 */
[----:B------:R-:W-:-:S04]  /*8570*/  ISETP.GE.AND P6, PT, R20, R166, PT ;  /* 0x000000a61400720c */ /* 0x000fc80003fc6270 */
[----:B------:R-:W-:Y:S01]  /*8580*/  FSEL R184, R203, -INF , !P6 ;  /* 0xff800000cbb87808 */ /* 0x000fe20007000000 */
[----:B------:R-:W-:Y:S08]  /*8590*/  BRA.U !UP0, `(.L_x_86) ;  /* 0x0000000508b47547 */ /* 0x000ff0000b800000 */
[----:B------:R-:W-:-:S04]  /*85a0*/  UIADD3 UR6, UPT, UPT, UR19, -0x3, URZ ;  /* 0xfffffffd13067890 */ /* 0x000fc8000fffe0ff */
[----:B------:R-:W-:Y:S02]  /*85b0*/  UIMAD.WIDE.U32 UR8, UR6, UR10, URZ ;  /* 0x0000000a060872a5 */ /* 0x000fe4000f8e00ff */
[----:B------:R-:W-:Y:S02]  /*85c0*/  UIMAD UR6, UR6, UR11, URZ ;  /* 0x0000000b060672a4 */ /* 0x000fe4000f8e02ff */
[----:B------:R-:W-:Y:S02]  /*85d0*/  ULEA UR4, UP0, UR8, UR29, 0x6 ;  /* 0x0000001d08047291 */ /* 0x000fe4000f8030ff */
[----:B------:R-:W-:Y:S01]  /*85e0*/  UIADD3 UR7, UPT, UPT, UR9, UR6, URZ ;  /* 0x0000000609077290 */ /* 0x000fe2000fffe0ff */
[----:B------:R-:W-:Y:S01]  /*85f0*/  IMAD.U32 R10, RZ, RZ, UR8 ;  /* 0x00000008ff0a7e24 */ /* 0x000fe2000f8e00ff */
[----:B------:R-:W-:Y:S01]  /*8600*/  UIADD3 UR6, UPT, UPT, UR6, UR9, URZ ;  /* 0x0000000906067290 */ /* 0x000fe2000fffe0ff */
[----:B------:R-:W-:Y:S01]  /*8610*/  IMAD.U32 R11, RZ, RZ, UR9 ;  /* 0x00000009ff0b7e24 */ /* 0x000fe2000f8e00ff */
[----:B------:R-:W-:Y:S01]  /*8620*/  UIADD3 UR29, UP1, UPT, UR29, UR4, URZ ;  /* 0x000000041d1d7290 */ /* 0x000fe2000ff3e0ff */
[----:B------:R-:W-:Y:S01]  /*8630*/  IMAD.U32 R4, RZ, RZ, UR4 ;  /* 0x00000004ff047e24 */ /* 0x000fe2000f8e00ff */
[----:B------:R-:W-:Y:S01]  /*8640*/  LEA R12, P6, R10, R229, 0x7 ;  /* 0x000000e50a0c7211 */ /* 0x000fe200078c38ff */
[----:B------:R-:W-:Y:S01]  /*8650*/  IMAD.U32 R5, RZ, RZ, UR7 ;  /* 0x00000007ff057e24 */ /* 0x000fe2000f8e00ff */
[----:B------:R-:W-:-:S02]  /*8660*/  ULEA.HI.X UR6, UR8, UR28, UR6, 0x6, UP0 ;  /* 0x0000001c08067291 */ /* 0x000fc400080f3406 */
[----:B------:R-:W-:Y:S01]  /*8670*/  IMAD.U32 R6, RZ, RZ, UR29 ;  /* 0x0000001dff067e24 */ /* 0x000fe2000f8e00ff */
[----:B------:R-:W-:Y:S01]  /*8680*/  ULEA UR4, UP0, UR10, UR4, 0x5 ;  /* 0x000000040a047291 */ /* 0x000fe2000f8028ff */
[-C--:B------:R-:W-:Y:S01]  /*8690*/  LEA.HI.X R13, R10, R228.reuse, R5, 0x7, P6 ;  /* 0x000000e40a0d7211 */ /* 0x080fe200030f3c05 */
[----:B------:R-:W-:Y:S01]  /*86a0*/  UIADD3.X UR28, UPT, UPT, UR28, UR6, URZ, UP1, !UPT ;  /* 0x000000061c1c7290 */ /* 0x000fe20008ffe4ff */
[CC--:B------:R-:W-:Y:S02]  /*86b0*/  LEA R10, P6, R4.reuse, R229.reuse, 0x1 ;  /* 0x000000e5040a7211 */ /* 0x0c0fe400078c08ff */
[----:B------:R-:W-:Y:S01]  /*86c0*/  MOV R5, UR6 ;  /* 0x0000000600057c02 */ /* 0x000fe20008000f00 */
[----:B------:R-:W-:Y:S01]  /*86d0*/  @!PT LDS RZ, [RZ] ;  /* 0x00000000fffff984 */ /* 0x000fe20000000800 */
[----:B------:R-:W-:Y:S01]  /*86e0*/  @!PT LDS RZ, [RZ] ;  /* 0x00000000fffff984 */ /* 0x000fe20000000800 */
[----:B------:R-:W-:Y:S01]  /*86f0*/  @!PT LDS RZ, [RZ] ;  /* 0x00000000fffff984 */ /* 0x000fe20000000800 */
[----:B------:R1:W-:Y:S01]  /*8700*/  @!P5 LDGSTS.E.BYPASS.LTC128B.128 [R230+0x8000], desc[UR22][R12.64] ;  /* 0x080000000ce6dfae */ /* 0x0003e2000b981a16 */
[----:B------:R-:W-:Y:S02]  /*8710*/  ULEA.HI.X UR6, UR10, UR6, UR11, 0x5, UP0 ;  /* 0x000000060a067291 */ /* 0x000fe400080f2c0b */
[----:B------:R-:W-:Y:S01]  /*8720*/  LEA.HI.X R11, R4, R228, R5, 0x1, P6 ;  /* 0x000000e4040b7211 */ /* 0x000fe200030f0c05 */
[----:B------:R1:W-:Y:S01]  /*8730*/  @P5 STS.128 [R230+0x8000], RZ ;  /* 0x008000ffe6005388 */ /* 0x0003e20000000c00 */
[----:B------:R-:W-:Y:S01]  /*8740*/  IMAD.U32 R5, RZ, RZ, UR28 ;  /* 0x0000001cff057e24 */ /* 0x000fe2000f8e00ff */
[----:B------:R-:W-:-:S02]  /*8750*/  LEA R14, P6, R6, R229, 0x1 ;  /* 0x000000e5060e7211 */ /* 0x000fc400078c08ff */
[----:B------:R-:W-:Y:S01]  /*8760*/  @!PT LDS RZ, [RZ] ;  /* 0x00000000fffff984 */ /* 0x000fe20000000800 */
[----:B------:R-:W-:Y:S01]  /*8770*/  @!PT LDS RZ, [RZ] ;  /* 0x00000000fffff984 */ /* 0x000fe20000000800 */
[----:B------:R-:W-:Y:S01]  /*8780*/  @!PT LDS RZ, [RZ] ;  /* 0x00000000fffff984 */ /* 0x000fe20000000800 */
[----:B------:R1:W-:Y:S01]  /*8790*/  @!P4 LDGSTS.E.BYPASS.LTC128B.128 [R230+0xa000], desc[UR22][R12.64+0x80] ;  /* 0x0a0000800ce6cfae */ /* 0x0003e2000b981a16 */
[----:B------:R-:W-:Y:S02]  /*87a0*/  MOV R4, UR4 ;  /* 0x0000000400047c02 */ /* 0x000fe40008000f00 */
[-C--:B------:R-:W-:Y:S01]  /*87b0*/  LEA.HI.X R15, R6, R228.reuse, R5, 0x1, P6 ;  /* 0x000000e4060f7211 */ /* 0x080fe200030f0c05 */
[----:B------:R1:W-:Y:S01]  /*87c0*/  @P4 STS.128 [R230+0xa000], RZ ;  /* 0x00a000ffe6004388 */ /* 0x0003e20000000c00 */
[----:B------:R-:W-:Y:S01]  /*87d0*/  IMAD.U32 R5, RZ, RZ, UR6 ;  /* 0x00000006ff057e24 */ /* 0x000fe2000f8e00ff */
[C---:B------:R-:W-:Y:S02]  /*87e0*/  LEA R16, P6, R4.reuse, R229, 0x1 ;  /* 0x000000e504107211 */ /* 0x040fe400078c08ff */
[----:B------:R-:W-:Y:S01]  /*87f0*/  @!PT LDS RZ, [RZ] ;  /* 0x00000000fffff984 */ /* 0x000fe20000000800 */
[----:B------:R-:W-:Y:S01]  /*8800*/  @!PT LDS RZ, [RZ] ;  /* 0x00000000fffff984 */ /* 0x000fe20000000800 */
[----:B------:R-:W-:Y:S01]  /*8810*/  @!PT LDS RZ, [RZ] ;  /* 0x00000000fffff984 */ /* 0x000fe20000000800 */
[----:B------:R1:W-:Y:S02]  /*8820*/  @!P3 LDGSTS.E.BYPASS.LTC128B.128 [R230+0xc000], desc[UR22][R12.64+0x100] ;  /* 0x0c0001000ce6bfae */ /* 0x0003e4000b981a16 */
[----:B------:R-:W-:-:S02]  /*8830*/  LEA.HI.X R17, R4, R228, R5, 0x1, P6 ;  /* 0x000000e404117211 */ /* 0x000fc400030f0c05 */
        /* <DEDUP_REMOVED lines=67> */
.L_x_86:
[----:B------:R-:W-:Y:S01]  /*8c70*/  FMNMX3.FTZ R7, R7, R180, R178, !PT ;  /* 0x000000b407077276 */ /* 0x000fe200078100b2 */
[----:B------:R-:W2:Y:S01]  /*8c80*/  SHFL.BFLY PT, R5, R8, 0x2, 0x1f ;  /* 0x0c401f0008057f89 */ /* 0x000ea200000e0000 */
[----:B------:R-:W3:Y:S01]  /*8c90*/  LDCU UR4, c[0x0][0x45c] ;  /* 0x00008b80ff0477ac */ /* 0x000ee20008000800 */
[----:B------:R-:W-:Y:S02]  /*8ca0*/  MOV R207, 0x20 ;  /* 0x0000002000cf7802 */ /* 0x000fe40000000f00 */
[----:B------:R-:W-:Y:S01]  /*8cb0*/  FMNMX3.FTZ R7, R7, R174, R176, !PT ;  /* 0x000000ae07077276 */ /* 0x000fe200078100b0 */
[----:B-1----:R-:W-:Y:S01]  /*8cc0*/  LDSM.16.MT88.4 R12, [R212+0x10000] ;  /* 0x01000000d40c783b */ /* 0x002fe20000004200 */
[----:B------:R-:W-:Y:S01]  /*8cd0*/  IADD3 R16, PT, PT, R212, 0x10000, RZ ;  /* 0x00010000d4107810 */ /* 0x000fe20007ffe0ff */
[----:B------:R-:W-:Y:S01]  /*8ce0*/  UIADD3 UR6, UPT, UPT, UR19, -0x3, URZ ;  /* 0xfffffffd13067890 */ /* 0x000fe2000fffe0ff */
[----:B------:R-:W-:Y:S02]  /*8cf0*/  FMNMX3.FTZ R7, R7, R170, R172, !PT ;  /* 0x000000aa07077276 */ /* 0x000fe400078100ac */
[----:B------:R-:W-:-:S02]  /*8d00*/  SEL R207, R207, 0xffffffe0, !P2 ;  /* 0xffffffe0cfcf7807 */ /* 0x000fc40005000000 */
[----:B------:R-:W-:Y:S02]  /*8d10*/  FMNMX3.FTZ R7, R7, R190, R188, !PT ;  /* 0x000000be07077276 */ /* 0x000fe400078100bc */
[----:B------:R-:W-:Y:S02]  /*8d20*/  IADD3 R221, PT, PT, R212, 0x10040, RZ ;  /* 0x00010040d4dd7810 */ /* 0x000fe40007ffe0ff */
[----:B------:R-:W-:Y:S02]  /*8d30*/  FMNMX3.FTZ R7, R7, R186, R184, !PT ;  /* 0x000000ba07077276 */ /* 0x000fe400078100b8 */
[----:B------:R-:W-:Y:S02]  /*8d40*/  @P0 IADD3 R221, PT, PT, R16, -0x40, RZ ;  /* 0xffffffc010dd0810 */ /* 0x000fe40007ffe0ff */
[C---:B------:R-:W-:Y:S01]  /*8d50*/  IADD3 R222, PT, PT, R207.reuse, R212, RZ ;  /* 0x000000d4cfde7210 */ /* 0x040fe20007ffe0ff */
[----:B------:R-:W1:Y:S01]  /*8d60*/  SHFL.BFLY PT, R4, R7, 0x2, 0x1f ;  /* 0x0c401f0007047f89 */ /* 0x000e6200000e0000 */
[----:B------:R-:W-:-:S02]  /*8d70*/  IADD3 R207, PT, PT, R207, R221, RZ ;  /* 0x000000ddcfcf7210 */ /* 0x000fc40007ffe0ff */
[----:B--2---:R-:W-:Y:S01]  /*8d80*/  FMNMX.FTZ R5, R8, R5, !PT ;  /* 0x0000000508057209 */ /* 0x004fe20007810000 */
[----:B------:R-:W-:Y:S04]  /*8d90*/  LDSM.16.MT88.4 R28, [R221] ;  /* 0x00000000dd1c783b */ /* 0x000fe80000004200 */
[----:B------:R-:W2:Y:S01]  /*8da0*/  SHFL.BFLY PT, R204, R5, 0x1, 0x1f ;  /* 0x0c201f0005cc7f89 */ /* 0x000ea200000e0000 */
[----:B-1----:R-:W-:-:S05]  /*8db0*/  FMNMX.FTZ R4, R7, R4, !PT ;  /* 0x0000000407047209 */ /* 0x002fca0007810000 */
[----:B------:R-:W1:Y:S01]  /*8dc0*/  SHFL.BFLY PT, R203, R4, 0x1, 0x1f ;  /* 0x0c201f0004cb7f89 */ /* 0x000e6200000e0000 */
[----:B--2---:R-:W-:-:S04]  /*8dd0*/  FMNMX.FTZ R204, R5, R204, !PT ;  /* 0x000000cc05cc7209 */ /* 0x004fc80007810000 */
[C---:B------:R-:W-:Y:S01]  /*8de0*/  FSETP.NEU.FTZ.AND P3, PT, R204.reuse, -INF , PT ;  /* 0xff800000cc00780b */ /* 0x040fe20003f7d000 */
[----:B---3--:R-:W-:-:S03]  /*8df0*/  FMUL.FTZ R192, R204, UR4 ;  /* 0x00000004ccc07c20 */ /* 0x008fc60008410000 */
[----:B------:R-:W-:Y:S02]  /*8e00*/  FSEL R5, R204, RZ, P3 ;  /* 0x000000ffcc057208 */ /* 0x000fe40001800000 */
[----:B------:R-:W-:-:S05]  /*8e10*/  FSEL R192, R192, RZ, P3 ;  /* 0x000000ffc0c07208 */ /* 0x000fca0001800000 */
[--C-:B------:R-:W-:Y:S01]  /*8e20*/  FFMA.FTZ R199, R205, UR4, -R192.reuse ;  /* 0x00000004cdc77c23 */ /* 0x100fe200080108c0 */
[--C-:B------:R-:W-:Y:S01]  /*8e30*/  FFMA.FTZ R202, R21, UR4, -R192.reuse ;  /* 0x0000000415ca7c23 */ /* 0x100fe200080108c0 */
[--C-:B------:R-:W-:Y:S01]  /*8e40*/  FFMA.FTZ R201, R23, UR4, -R192.reuse ;  /* 0x0000000417c97c23 */ /* 0x100fe200080108c0 */
[--C-:B------:R-:W-:Y:S01]  /*8e50*/  FFMA.FTZ R200, R25, UR4, -R192.reuse ;  /* 0x0000000419c87c23 */ /* 0x100fe200080108c0 */
[--C-:B------:R-:W-:Y:S01]  /*8e60*/  FFMA.FTZ R219, R209, UR4, -R192.reuse ;  /* 0x00000004d1db7c23 */ /* 0x100fe200080108c0 */
[--C-:B------:R-:W-:Y:S01]  /*8e70*/  FFMA.FTZ R210, R195, UR4, -R192.reuse ;  /* 0x00000004c3d27c23 */ /* 0x100fe200080108c0 */
[----:B-1----:R-:W-:Y:S01]  /*8e80*/  FMNMX.FTZ R203, R4, R203, !PT ;  /* 0x000000cb04cb7209 */ /* 0x002fe20007810000 */
[----:B------:R-:W-:Y:S01]  /*8e90*/  MUFU.EX2 R202, R202 ;  /* 0x000000ca00ca7308 */ /* 0x000fe20000000800 */
[--C-:B------:R-:W-:Y:S01]  /*8ea0*/  FFMA.FTZ R209, R165, UR4, -R192.reuse ;  /* 0x00000004a5d17c23 */ /* 0x100fe200080108c0 */
[--C-:B------:R-:W-:Y:S01]  /*8eb0*/  FFMA.FTZ R208, R181, UR4, -R192.reuse ;  /* 0x00000004b5d07c23 */ /* 0x100fe200080108c0 */
[C---:B------:R-:W-:Y:S01]  /*8ec0*/  FSETP.NEU.FTZ.AND P1, PT, R203.reuse, -INF , PT ;  /* 0xff800000cb00780b */ /* 0x040fe20003f3d000 */
[----:B------:R-:W-:Y:S01]  /*8ed0*/  FMUL.FTZ R185, R203, UR4 ;  /* 0x00000004cbb97c20 */ /* 0x000fe20008410000 */
[--C-:B------:R-:W-:Y:S01]  /*8ee0*/  FFMA.FTZ R223, R177, UR4, -R192.reuse ;  /* 0x00000004b1df7c23 */ /* 0x100fe200080108c0 */
[--C-:B------:R-:W-:Y:S01]  /*8ef0*/  FFMA.FTZ R224, R173, UR4, -R192.reuse ;  /* 0x00000004ade07c23 */ /* 0x100fe200080108c0 */
[----:B------:R-:W-:Y:S01]  /*8f00*/  FSEL R4, R203, RZ, P1 ;  /* 0x000000ffcb047208 */ /* 0x000fe20000800000 */
[----:B------:R-:W1:Y:S01]  /*8f10*/  MUFU.EX2 R201, R201 ;  /* 0x000000c900c97308 */ /* 0x000e620000000800 */
[----:B------:R-:W-:Y:S01]  /*8f20*/  FSEL R185, R185, RZ, P1 ;  /* 0x000000ffb9b97208 */ /* 0x000fe20000800000 */
[--C-:B------:R-:W-:Y:S01]  /*8f30*/  FFMA.FTZ R225, R175, UR4, -R192.reuse ;  /* 0x00000004afe17c23 */ /* 0x100fe200080108c0 */
[----:B------:R-:W-:Y:S01]  /*8f40*/  FFMA.FTZ R232, R169, UR4, -R192 ;  /* 0x00000004a9e87c23 */ /* 0x000fe200080108c0 */
[----:B------:R-:W-:Y:S01]  /*8f50*/  FADD.FTZ R3, R3, -R4 ;  /* 0x8000000403037221 */ /* 0x000fe20000010000 */
[--C-:B------:R-:W-:Y:S01]  /*8f60*/  FFMA.FTZ R242, R191, UR4, -R192.reuse ;  /* 0x00000004bff27c23 */ /* 0x100fe200080108c0 */
[----:B------:R-:W-:Y:S01]  /*8f70*/  FFMA.FTZ R196, R206, UR4, -R185 ;  /* 0x00000004cec47c23 */ /* 0x000fe200080108b9 */
[----:B------:R-:W-:Y:S01]  /*8f80*/  FADD.FTZ R206, R164, -R5 ;  /* 0x80000005a4ce7221 */ /* 0x000fe20000010000 */
[----:B------:R-:W-:Y:S01]  /*8f90*/  FMUL.FTZ R3, R3, UR4 ;  /* 0x0000000403037c20 */ /* 0x000fe20008410000 */
[--C-:B------:R-:W-:Y:S01]  /*8fa0*/  FFMA.FTZ R198, R22, UR4, -R185.reuse ;  /* 0x0000000416c67c23 */ /* 0x100fe200080108b9 */
[--C-:B------:R-:W-:Y:S01]  /*8fb0*/  FFMA.FTZ R197, R24, UR4, -R185.reuse ;  /* 0x0000000418c57c23 */ /* 0x100fe200080108b9 */
[----:B------:R-:W-:Y:S01]  /*8fc0*/  FMUL.FTZ R206, R206, UR4 ;  /* 0x00000004cece7c20 */ /* 0x000fe20008410000 */
[--C-:B------:R-:W-:Y:S01]  /*8fd0*/  FFMA.FTZ R205, R26, UR4, -R185.reuse ;  /* 0x000000041acd7c23 */ /* 0x100fe200080108b9 */
[----:B------:R-:W-:Y:S01]  /*8fe0*/  MUFU.EX2 R200, R200 ;  /* 0x000000c800c87308 */ /* 0x000fe20000000800 */
[----:B------:R-:W-:Y:S01]  /*8ff0*/  LDSM.16.MT88.4 R20, [R222+0x10000] ;  /* 0x01000000de14783b */ /* 0x000fe20000004200 */
[--C-:B------:R-:W-:Y:S01]  /*9000*/  FFMA.FTZ R220, R194, UR4, -R185.reuse ;  /* 0x00000004c2dc7c23 */ /* 0x100fe200080108b9 */
[--C-:B------:R-:W-:Y:S01]  /*9010*/  FFMA.FTZ R211, R182, UR4, -R185.reuse ;  /* 0x00000004b6d37c23 */ /* 0x100fe200080108b9 */
[----:B-1----:R-:W-:Y:S01]  /*9020*/  F2FP.BF16.F32.PACK_AB R4, R201, R202 ;  /* 0x000000cac904723e */ /* 0x002fe200000010ff */
[--C-:B------:R-:W-:Y:S01]  /*9030*/  FFMA.FTZ R218, R180, UR4, -R185.reuse ;  /* 0x00000004b4da7c23 */ /* 0x100fe200080108b9 */
[--C-:B------:R-:W-:Y:S01]  /*9040*/  FFMA.FTZ R213, R178, UR4, -R185.reuse ;  /* 0x00000004b2d57c23 */ /* 0x100fe200080108b9 */
[----:B------:R-:W-:Y:S01]  /*9050*/  LDSM.16.MT88.4 R164, [R221+0x2800] ;  /* 0x00280000dda4783b */ /* 0x000fe20000004200 */
[----:B------:R-:W1:Y:S01]  /*9060*/  MUFU.EX2 R206, R206 ;  /* 0x000000ce00ce7308 */ /* 0x000e620000000800 */
[--C-:B------:R-:W-:Y:S01]  /*9070*/  FFMA.FTZ R231, R174, UR4, -R185.reuse ;  /* 0x00000004aee77c23 */ /* 0x100fe200080108b9 */
[--C-:B------:R-:W-:Y:S01]  /*9080*/  FFMA.FTZ R238, R176, UR4, -R185.reuse ;  /* 0x00000004b0ee7c23 */ /* 0x100fe200080108b9 */
[----:B------:R-:W-:Y:S01]  /*9090*/  LDSM.16.MT88.4 R180, [R212+0x11000] ;  /* 0x01100000d4b4783b */ /* 0x000fe20000004200 */
[--C-:B------:R-:W-:Y:S01]  /*90a0*/  FFMA.FTZ R233, R170, UR4, -R185.reuse ;  /* 0x00000004aae97c23 */ /* 0x100fe200080108b9 */
[--C-:B------:R-:W-:Y:S01]  /*90b0*/  FFMA.FTZ R240, R172, UR4, -R185.reuse ;  /* 0x00000004acf07c23 */ /* 0x100fe200080108b9 */
[--C-:B------:R-:W-:Y:S01]  /*90c0*/  FFMA.FTZ R244, R189, UR4, -R192.reuse ;  /* 0x00000004bdf47c23 */ /* 0x100fe200080108c0 */
[----:B------:R-:W-:Y:S01]  /*90d0*/  LDSM.16.MT88.4 R168, [R222+0x11000] ;  /* 0x01100000dea8783b */ /* 0x000fe20000004200 */
[----:B------:R-:W2:Y:S01]  /*90e0*/  MUFU.EX2 R3, R3 ;  /* 0x0000000300037308 */ /* 0x000ea20000000800 */
[--C-:B------:R-:W-:Y:S01]  /*90f0*/  FFMA.FTZ R246, R190, UR4, -R185.reuse ;  /* 0x00000004bef67c23 */ /* 0x100fe200080108b9 */
[--C-:B------:R-:W-:Y:S01]  /*9100*/  FFMA.FTZ R247, R188, UR4, -R185.reuse ;  /* 0x00000004bcf77c23 */ /* 0x100fe200080108b9 */
[----:B------:R-:W-:Y:S01]  /*9110*/  LDSM.16.MT88.4 R176, [R212+0x13000] ;  /* 0x01300000d4b0783b */ /* 0x000fe20000004200 */
[--C-:B------:R-:W-:Y:S01]  /*9120*/  FFMA.FTZ R243, R193, UR4, -R192.reuse ;  /* 0x00000004c1f37c23 */ /* 0x100fe200080108c0 */
[----:B------:R-:W-:Y:S01]  /*9130*/  FFMA.FTZ R245, R187, UR4, -R192 ;  /* 0x00000004bbf57c23 */ /* 0x000fe200080108c0 */
[--C-:B------:R-:W-:Y:S01]  /*9140*/  FFMA.FTZ R248, R186, UR4, -R185.reuse ;  /* 0x00000004baf87c23 */ /* 0x100fe200080108b9 */
[----:B------:R-:W-:Y:S01]  /*9150*/  LDSM.16.MT88.4 R172, [R222+0x13000] ;  /* 0x01300000deac783b */ /* 0x000fe20000004200 */
[----:B------:R-:W3:Y:S01]  /*9160*/  MUFU.EX2 R199, R199 ;  /* 0x000000c700c77308 */ /* 0x000ee20000000800 */
[-C--:B-1----:R-:W-:Y:S01]  /*9170*/  FMUL.FTZ R16, R36, R206.reuse ;  /* 0x000000ce24107220 */ /* 0x082fe20000410000 */
[-C--:B------:R-:W-:Y:S01]  /*9180*/  FMUL.FTZ R17, R37, R206.reuse ;  /* 0x000000ce25117220 */ /* 0x080fe20000410000 */
[-C--:B------:R-:W-:Y:S01]  /*9190*/  FMUL.FTZ R24, R44, R206.reuse ;  /* 0x000000ce2c187220 */ /* 0x080fe20000410000 */
[-C--:B------:R-:W-:Y:S01]  /*91a0*/  FMUL.FTZ R25, R45, R206.reuse ;  /* 0x000000ce2d197220 */ /* 0x080fe20000410000 */
[-C--:B------:R-:W-:Y:S01]  /*91b0*/  FMUL.FTZ R32, R52, R206.reuse ;  /* 0x000000ce34207220 */ /* 0x080fe20000410000 */
[-C--:B------:R-:W-:Y:S01]  /*91c0*/  FMUL.FTZ R33, R53, R206.reuse ;  /* 0x000000ce35217220 */ /* 0x080fe20000410000 */
[----:B------:R-:W-:Y:S01]  /*91d0*/  FMUL.FTZ R48, R48, R206 ;  /* 0x000000ce30307220 */ /* 0x000fe20000410000 */
[----:B------:R-:W-:Y:S01]  /*91e0*/  MUFU.EX2 R198, R198 ;  /* 0x000000c600c67308 */ /* 0x000fe20000000800 */
[-C--:B--2---:R-:W-:Y:S01]  /*91f0*/  FMUL.FTZ R18, R38, R3.reuse ;  /* 0x0000000326127220 */ /* 0x084fe20000410000 */
[-C--:B------:R-:W-:Y:S01]  /*9200*/  FMUL.FTZ R19, R39, R3.reuse ;  /* 0x0000000327137220 */ /* 0x080fe20000410000 */
[-C--:B------:R-:W-:Y:S01]  /*9210*/  FMUL.FTZ R26, R46, R3.reuse ;  /* 0x000000032e1a7220 */ /* 0x080fe20000410000 */
[----:B------:R-:W1:Y:S01]  /*9220*/  LDSM.16.MT88.4 R36, [R207] ;  /* 0x00000000cf24783b */ /* 0x000e620000004200 */
[-C--:B------:R-:W-:Y:S01]  /*9230*/  FMUL.FTZ R27, R47, R3.reuse ;  /* 0x000000032f1b7220 */ /* 0x080fe20000410000 */
[-C--:B------:R-:W-:Y:S01]  /*9240*/  FMUL.FTZ R34, R54, R3.reuse ;  /* 0x0000000336227220 */ /* 0x080fe20000410000 */
[-C--:B------:R-:W-:Y:S01]  /*9250*/  FMUL.FTZ R35, R55, R3.reuse ;  /* 0x0000000337237220 */ /* 0x080fe20000410000 */
[----:B------:R-:W2:Y:S01]  /*9260*/  MUFU.EX2 R197, R197 ;  /* 0x000000c500c57308 */ /* 0x000ea20000000800 */
[----:B---3--:R-:W-:Y:S01]  /*9270*/  F2FP.BF16.F32.PACK_AB R6, R199, R200 ;  /* 0x000000c8c706723e */ /* 0x008fe200000010ff */
[----:B------:R-:W-:Y:S01]  /*9280*/  LDSM.16.MT88.4 R44, [R212+0x12000] ;  /* 0x01200000d42c783b */ /* 0x000fe20000004200 */
[-C--:B------:R-:W-:Y:S01]  /*9290*/  FMUL.FTZ R49, R49, R206.reuse ;  /* 0x000000ce31317220 */ /* 0x080fe20000410000 */
[-C--:B------:R-:W-:Y:S01]  /*92a0*/  FMUL.FTZ R50, R50, R3.reuse ;  /* 0x0000000332327220 */ /* 0x080fe20000410000 */
[-C--:B------:R-:W-:Y:S01]  /*92b0*/  FMUL.FTZ R51, R51, R3.reuse ;  /* 0x0000000333337220 */ /* 0x080fe20000410000 */
[----:B------:R-:W3:Y:S01]  /*92c0*/  LDSM.16.MT88.4 R52, [R222+0x12000] ;  /* 0x01200000de34783b */ /* 0x000ee20000004200 */
[-C--:B------:R-:W-:Y:S01]  /*92d0*/  FMUL.FTZ R56, R56, R206.reuse ;  /* 0x000000ce38387220 */ /* 0x080fe20000410000 */
[----:B------:R-:W-:Y:S01]  /*92e0*/  MUFU.EX2 R196, R196 ;  /* 0x000000c400c47308 */ /* 0x000fe20000000800 */
[-C--:B------:R-:W-:Y:S01]  /*92f0*/  FMUL.FTZ R57, R57, R206.reuse ;  /* 0x000000ce39397220 */ /* 0x080fe20000410000 */
[-C--:B------:R-:W-:Y:S01]  /*9300*/  FMUL.FTZ R58, R58, R3.reuse ;  /* 0x000000033a3a7220 */ /* 0x080fe20000410000 */
[-C--:B------:R-:W-:Y:S01]  /*9310*/  FMUL.FTZ R59, R59, R3.reuse ;  /* 0x000000033b3b7220 */ /* 0x080fe20000410000 */
[-C--:B------:R-:W-:Y:S01]  /*9320*/  FMUL.FTZ R40, R40, R206.reuse ;  /* 0x000000ce28287220 */ /* 0x080fe20000410000 */
[----:B------:R-:W-:Y:S01]  /*9330*/  FMUL.FTZ R41, R41, R206 ;  /* 0x000000ce29297220 */ /* 0x000fe20000410000 */
[-C--:B------:R-:W-:Y:S01]  /*9340*/  FMUL.FTZ R42, R42, R3.reuse ;  /* 0x000000032a2a7220 */ /* 0x080fe20000410000 */
[-C--:B------:R-:W-:Y:S01]  /*9350*/  FMUL.FTZ R43, R43, R3.reuse ;  /* 0x000000032b2b7220 */ /* 0x080fe20000410000 */
[----:B------:R-:W4:Y:S01]  /*9360*/  MUFU.EX2 R205, R205 ;  /* 0x000000cd00cd7308 */ /* 0x000f220000000800 */
[----:B--2---:R-:W-:Y:S01]  /*9370*/  F2FP.BF16.F32.PACK_AB R5, R197, R198 ;  /* 0x000000c6c505723e */ /* 0x004fe200000010ff */
        /* <DEDUP_REMOVED lines=14> */
[-C--:B------:R-:W-:Y:S01]  /*9460*/  FMUL.FTZ R98, R98, R3.reuse ;  /* 0x0000000362627220 */ /* 0x080fe20000410000 */
[----:B----4-:R-:W-:Y:S01]  /*9470*/  F2FP.BF16.F32.PACK_AB R7, R205, R196 ;  /* 0x000000c4cd07723e */ /* 0x010fe200000010ff */
        /* <DEDUP_REMOVED lines=21> */
[-C--:B------:R-:W-:Y:S01]  /*95d0*/  FMUL.FTZ R129, R129, R206.reuse ;  /* 0x000000ce81817220 */ /* 0x080fe20000410000 */
[C---:B-1----:R-:W-:Y:S01]  /*95e0*/  HMMA.16816.F32.BF16 R32, R4.reuse, R36, R32 ;  /* 0x000000240420723c */ /* 0x042fe20000041820 */
        /* <DEDUP_REMOVED lines=29> */
[----:B------:R-:W4:Y:S01]  /*97c0*/  LDSM.16.MT88.4 R60, [R221+0x2000] ;  /* 0x00200000dd3c783b */ /* 0x000f220000004200 */
[-C--:B------:R-:W-:Y:S01]  /*97d0*/  FMUL.FTZ R123, R123, R3.reuse ;  /* 0x000000037b7b7220 */ /* 0x080fe20000410000 */
[C---:B---3--:R-:W-:Y:S01]  /*97e0*/  HMMA.16816.F32.BF16 R48, R4.reuse, R52, R48 ;  /* 0x000000340430723c */ /* 0x048fe20000041830 */
[----:B------:R-:W-:Y:S01]  /*97f0*/  MUFU.EX2 R219, R219 ;  /* 0x000000db00db7308 */ /* 0x000fe20000000800 */
[-C--:B------:R-:W-:Y:S01]  /*9800*/  FMUL.FTZ R152, R152, R206.reuse ;  /* 0x000000ce98987220 */ /* 0x080fe20000410000 */
[-C--:B------:R-:W-:Y:S01]  /*9810*/  FMUL.FTZ R153, R153, R206.reuse ;  /* 0x000000ce99997220 */ /* 0x080fe20000410000 */
[-C--:B------:R-:W-:Y:S01]  /*9820*/  FMUL.FTZ R154, R154, R3.reuse ;  /* 0x000000039a9a7220 */ /* 0x080fe20000410000 */
[-C--:B------:R-:W-:Y:S01]  /*9830*/  FMUL.FTZ R155, R155, R3.reuse ;  /* 0x000000039b9b7220 */ /* 0x080fe20000410000 */
[-C--:B------:R-:W-:Y:S01]  /*9840*/  FMUL.FTZ R148, R148, R206.reuse ;  /* 0x000000ce94947220 */ /* 0x080fe20000410000 */
[-C--:B------:R-:W-:Y:S01]  /*9850*/  FMUL.FTZ R149, R149, R206.reuse ;  /* 0x000000ce95957220 */ /* 0x080fe20000410000 */
[C---:B------:R-:W-:Y:S01]  /*9860*/  HMMA.16816.F32.BF16 R40, R4.reuse, R44, R40 ;  /* 0x0000002c0428723c */ /* 0x040fe20000041828 */
[----:B------:R-:W3:Y:S01]  /*9870*/  MUFU.EX2 R210, R210 ;  /* 0x000000d200d27308 */ /* 0x000ee20000000800 */
[-C--:B------:R-:W-:Y:S01]  /*9880*/  FMUL.FTZ R150, R150, R3.reuse ;  /* 0x0000000396967220 */ /* 0x080fe20000410000 */
[-C--:B------:R-:W-:Y:S01]  /*9890*/  FMUL.FTZ R151, R151, R3.reuse ;  /* 0x0000000397977220 */ /* 0x080fe20000410000 */
[----:B------:R-:W-:Y:S01]  /*98a0*/  LDSM.16.MT88.4 R160, [R207+0x2800] ;  /* 0x00280000cfa0783b */ /* 0x000fe20000004200 */
[----:B------:R-:W-:Y:S01]  /*98b0*/  FFMA.FTZ R249, R184, UR4, -R185 ;  /* 0x00000004b8f97c23 */ /* 0x000fe200080108b9 */
[-C--:B------:R-:W-:Y:S01]  /*98c0*/  FFMA.FTZ R202, R241, R206.reuse, R202 ;  /* 0x000000cef1ca7223 */ /* 0x080fe200000100ca */
[-C--:B------:R-:W-:Y:S01]  /*98d0*/  FFMA.FTZ R198, R239, R3.reuse, R198 ;  /* 0x00000003efc67223 */ /* 0x080fe200000100c6 */
[C---:B------:R-:W-:Y:S01]  /*98e0*/  HMMA.16816.F32.BF16 R44, R4.reuse, R46, R64 ;  /* 0x0000002e042c723c */ /* 0x040fe20000041840 */
[-C--:B------:R-:W-:Y:S01]  /*98f0*/  FMUL.FTZ R64, R84, R206.reuse ;  /* 0x000000ce54407220 */ /* 0x080fe20000410000 */
[-C--:B------:R-:W-:Y:S01]  /*9900*/  FMUL.FTZ R65, R85, R206.reuse ;  /* 0x000000ce55417220 */ /* 0x080fe20000410000 */
[-C--:B------:R-:W-:Y:S01]  /*9910*/  FMUL.FTZ R66, R86, R3.reuse ;  /* 0x0000000356427220 */ /* 0x080fe20000410000 */
[-C--:B------:R-:W-:Y:S01]  /*9920*/  FMUL.FTZ R67, R87, R3.reuse ;  /* 0x0000000357437220 */ /* 0x080fe20000410000 */
[----:B------:R-:W-:Y:S01]  /*9930*/  MUFU.EX2 R209, R209 ;  /* 0x000000d100d17308 */ /* 0x000fe20000000800 */
[----:B------:R-:W-:Y:S01]  /*9940*/  LDSM.16.MT88.4 R84, [R222+0x14000] ;  /* 0x01400000de54783b */ /* 0x000fe20000004200 */
[----:B------:R-:W-:Y:S01]  /*9950*/  FADD.FTZ R201, R201, R202 ;  /* 0x000000cac9c97221 */ /* 0x000fe20000010000 */
[C---:B------:R-:W-:Y:S01]  /*9960*/  HMMA.16816.F32.BF16 R52, R4.reuse, R54, R72 ;  /* 0x000000360434723c */ /* 0x040fe20000041848 */
[-C--:B------:R-:W-:Y:S01]  /*9970*/  FMUL.FTZ R72, R92, R206.reuse ;  /* 0x000000ce5c487220 */ /* 0x080fe20000410000 */
[----:B------:R-:W-:Y:S01]  /*9980*/  FMUL.FTZ R73, R93, R206 ;  /* 0x000000ce5d497220 */ /* 0x000fe20000410000 */
[-C--:B------:R-:W-:Y:S01]  /*9990*/  FMUL.FTZ R74, R94, R3.reuse ;  /* 0x000000035e4a7220 */ /* 0x080fe20000410000 */
[----:B------:R-:W-:Y:S01]  /*99a0*/  FMUL.FTZ R75, R95, R3 ;  /* 0x000000035f4b7220 */ /* 0x000fe20000410000 */
[----:B------:R-:W-:Y:S01]  /*99b0*/  MUFU.EX2 R208, R208 ;  /* 0x000000d000d07308 */ /* 0x000fe20000000800 */
[----:B------:R-:W5:Y:S01]  /*99c0*/  LDSM.16.MT88.4 R92, [R221+0x4000] ;  /* 0x00400000dd5c783b */ /* 0x000f620000004200 */
[----:B------:R-:W-:Y:S01]  /*99d0*/  FADD.FTZ R197, R197, R198 ;  /* 0x000000c6c5c57221 */ /* 0x000fe20000010000 */
[----:B--2---:R-:W-:Y:S01]  /*99e0*/  HMMA.16816.F32.BF16 R64, R4, R68, R64 ;  /* 0x000000440440723c */ /* 0x004fe20000041840 */
[----:B------:R-:W-:Y:S01]  /*99f0*/  FADD.FTZ R200, R200, R201 ;  /* 0x000000c9c8c87221 */ /* 0x000fe20000010000 */
[----:B------:R-:W-:Y:S01]  /*9a00*/  LDSM.16.MT88.4 R188, [R222+0x17800] ;  /* 0x01780000debc783b */ /* 0x000fe20000004200 */
[----:B------:R-:W-:-:S02]  /*9a10*/  FADD.FTZ R196, R196, R197 ;  /* 0x000000c5c4c47221 */ /* 0x000fc40000010000 */
[----:B------:R-:W-:Y:S01]  /*9a20*/  MUFU.EX2 R220, R220 ;  /* 0x000000dc00dc7308 */ /* 0x000fe20000000800 */
[----:B------:R-:W-:Y:S01]  /*9a30*/  LDSM.16.MT88.4 R192, [R222+0x11800] ;  /* 0x01180000dec0783b */ /* 0x000fe20000004200 */
[----:B------:R-:W-:Y:S01]  /*9a40*/  FADD.FTZ R200, R199, R200 ;  /* 0x000000c8c7c87221 */ /* 0x000fe20000010000 */
[C---:B------:R-:W-:Y:S01]  /*9a50*/  HMMA.16816.F32.BF16 R68, R4.reuse, R70, R88 ;  /* 0x000000460444723c */ /* 0x040fe20000041858 */
[-C--:B------:R-:W-:Y:S01]  /*9a60*/  FMUL.FTZ R88, R108, R206.reuse ;  /* 0x000000ce6c587220 */ /* 0x080fe20000410000 */
[-C--:B------:R-:W-:Y:S01]  /*9a70*/  FMUL.FTZ R89, R109, R206.reuse ;  /* 0x000000ce6d597220 */ /* 0x080fe20000410000 */
[-C--:B------:R-:W-:Y:S01]  /*9a80*/  FMUL.FTZ R90, R110, R3.reuse ;  /* 0x000000036e5a7220 */ /* 0x080fe20000410000 */
[-C--:B------:R-:W-:Y:S01]  /*9a90*/  FMUL.FTZ R91, R111, R3.reuse ;  /* 0x000000036f5b7220 */ /* 0x080fe20000410000 */
[----:B------:R-:W2:Y:S01]  /*9aa0*/  MUFU.EX2 R211, R211 ;  /* 0x000000d300d37308 */ /* 0x000ea20000000800 */
[----:B------:R-:W3:Y:S01]  /*9ab0*/  LDSM.16.MT88.4 R108, [R212+0x16000] ;  /* 0x01600000d46c783b */ /* 0x000ee20000004200 */
[----:B------:R-:W-:Y:S01]  /*9ac0*/  FADD.FTZ R205, R205, R196 ;  /* 0x000000c4cdcd7221 */ /* 0x000fe20000010000 */
[C---:B-1----:R-:W-:Y:S02]  /*9ad0*/  HMMA.16816.F32.BF16 R72, R4.reuse, R76, R72 ;  /* 0x0000004c0448723c */ /* 0x042fe40000041848 */
[----:B------:R-:W-:Y:S03]  /*9ae0*/  LDSM.16.MT88.4 R184, [R221+0x1800] ;  /* 0x00180000ddb8783b */ /* 0x000fe60000004200 */
[----:B------:R-:W-:Y:S03]  /*9af0*/  MUFU.EX2 R218, R218 ;  /* 0x000000da00da7308 */ /* 0x000fe60000000800 */
[C---:B------:R-:W-:Y:S01]  /*9b00*/  HMMA.16816.F32.BF16 R76, R4.reuse, R78, R96 ;  /* 0x0000004e044c723c */ /* 0x040fe20000041860 */
[-C--:B------:R-:W-:Y:S01]  /*9b10*/  FMUL.FTZ R96, R116, R206.reuse ;  /* 0x000000ce74607220 */ /* 0x080fe20000410000 */
[-C--:B------:R-:W-:Y:S01]  /*9b20*/  FMUL.FTZ R97, R117, R206.reuse ;  /* 0x000000ce75617220 */ /* 0x080fe20000410000 */
[-C--:B------:R-:W-:Y:S01]  /*9b30*/  FMUL.FTZ R98, R118, R3.reuse ;  /* 0x0000000376627220 */ /* 0x080fe20000410000 */
[-C--:B------:R-:W-:Y:S01]  /*9b40*/  FMUL.FTZ R99, R119, R3.reuse ;  /* 0x0000000377637220 */ /* 0x080fe20000410000 */
[----:B------:R-:W1:Y:S01]  /*9b50*/  MUFU.EX2 R213, R213 ;  /* 0x000000d500d57308 */ /* 0x000e620000000800 */
[----:B------:R-:W2:Y:S02]  /*9b60*/  LDSM.16.MT88.4 R116, [R222+0x16000] ;  /* 0x01600000de74783b */ /* 0x000ea40000004200 */
[C---:B----4-:R-:W-:Y:S05]  /*9b70*/  HMMA.16816.F32.BF16 R56, R4.reuse, R60, R56 ;  /* 0x0000003c0438723c */ /* 0x050fea0000041838 */
[----:B------:R-:W-:Y:S03]  /*9b80*/  MUFU.EX2 R223, R223 ;  /* 0x000000df00df7308 */ /* 0x000fe60000000800 */
[C---:B------:R-:W-:Y:S01]  /*9b90*/  HMMA.16816.F32.BF16 R60, R4.reuse, R62, R80 ;  /* 0x0000003e043c723c */ /* 0x040fe20000041850 */
[-C--:B------:R-:W-:Y:S01]  /*9ba0*/  FMUL.FTZ R80, R100, R206.reuse ;  /* 0x000000ce64507220 */ /* 0x080fe20000410000 */
[-C--:B------:R-:W-:Y:S01]  /*9bb0*/  FMUL.FTZ R81, R101, R206.reuse ;  /* 0x000000ce65517220 */ /* 0x080fe20000410000 */
[-C--:B------:R-:W-:Y:S01]  /*9bc0*/  FMUL.FTZ R82, R102, R3.reuse ;  /* 0x0000000366527220 */ /* 0x080fe20000410000 */
[-C--:B------:R-:W-:Y:S01]  /*9bd0*/  FMUL.FTZ R83, R103, R3.reuse ;  /* 0x0000000367537220 */ /* 0x080fe20000410000 */
[----:B------:R-:W4:Y:S01]  /*9be0*/  MUFU.EX2 R224, R224 ;  /* 0x000000e000e07308 */ /* 0x000f220000000800 */
[----:B------:R-:W1:Y:S02]  /*9bf0*/  LDSM.16.MT88.4 R100, [R207+0x4000] ;  /* 0x00400000cf64783b */ /* 0x000e640000004200 */
[C---:B-----5:R-:W-:Y:S05]  /*9c00*/  HMMA.16816.F32.BF16 R88, R4.reuse, R92, R88 ;  /* 0x0000005c0458723c */ /* 0x060fea0000041858 */
[----:B------:R-:W-:Y:S03]  /*9c10*/  MUFU.EX2 R225, R225 ;  /* 0x000000e100e17308 */ /* 0x000fe60000000800 */
[C---:B------:R-:W-:Y:S05]  /*9c20*/  HMMA.16816.F32.BF16 R80, R4.reuse, R84, R80 ;  /* 0x000000540450723c */ /* 0x040fea0000041850 */
[----:B------:R-:W-:Y:S03]  /*9c30*/  MUFU.EX2 R232, R232 ;  /* 0x000000e800e87308 */ /* 0x000fe60000000800 */
[C---:B------:R-:W-:Y:S01]  /*9c40*/  HMMA.16816.F32.BF16 R84, R4.reuse, R86, R104 ;  /* 0x000000560454723c */ /* 0x040fe20000041868 */
[-C--:B------:R-:W-:Y:S01]  /*9c50*/  FMUL.FTZ R104, R124, R206.reuse ;  /* 0x000000ce7c687220 */ /* 0x080fe20000410000 */
[-C--:B------:R-:W-:Y:S01]  /*9c60*/  FMUL.FTZ R105, R125, R206.reuse ;  /* 0x000000ce7d697220 */ /* 0x080fe20000410000 */
[-C--:B------:R-:W-:Y:S01]  /*9c70*/  FMUL.FTZ R106, R126, R3.reuse ;  /* 0x000000037e6a7220 */ /* 0x080fe20000410000 */
[-C--:B------:R-:W-:Y:S01]  /*9c80*/  FMUL.FTZ R107, R127, R3.reuse ;  /* 0x000000037f6b7220 */ /* 0x080fe20000410000 */
[----:B------:R-:W-:Y:S01]  /*9c90*/  MUFU.EX2 R231, R231 ;  /* 0x000000e700e77308 */ /* 0x000fe20000000800 */
[----:B------:R-:W-:Y:S02]  /*9ca0*/  LDSM.16.MT88.4 R124, [R221+0x6000] ;  /* 0x00600000dd7c783b */ /* 0x000fe40000004200 */
[C---:B------:R-:W-:Y:S01]  /*9cb0*/  HMMA.16816.F32.BF16 R92, R4.reuse, R94, R112 ;  /* 0x0000005e045c723c */ /* 0x040fe20000041870 */
[-C--:B------:R-:W-:Y:S01]  /*9cc0*/  FMUL.FTZ R112, R132, R206.reuse ;  /* 0x000000ce84707220 */ /* 0x080fe20000410000 */
[-C--:B------:R-:W-:Y:S01]  /*9cd0*/  FMUL.FTZ R113, R133, R206.reuse ;  /* 0x000000ce85717220 */ /* 0x080fe20000410000 */
[-C--:B------:R-:W-:Y:S01]  /*9ce0*/  FMUL.FTZ R114, R134, R3.reuse ;  /* 0x0000000386727220 */ /* 0x080fe20000410000 */
[-C--:B------:R-:W-:Y:S01]  /*9cf0*/  FMUL.FTZ R115, R135, R3.reuse ;  /* 0x0000000387737220 */ /* 0x080fe20000410000 */
[----:B------:R-:W5:Y:S01]  /*9d00*/  MUFU.EX2 R238, R238 ;  /* 0x000000ee00ee7308 */ /* 0x000f620000000800 */
[----:B------:R-:W4:Y:S02]  /*9d10*/  LDSM.16.MT88.4 R132, [R207+0x6000] ;  /* 0x00600000cf84783b */ /* 0x000f240000004200 */
[C---:B---3--:R-:W-:Y:S05]  /*9d20*/  HMMA.16816.F32.BF16 R104, R4.reuse, R108, R104 ;  /* 0x0000006c0468723c */ /* 0x048fea0000041868 */
[----:B------:R-:W-:Y:S03]  /*9d30*/  MUFU.EX2 R233, R233 ;  /* 0x000000e900e97308 */ /* 0x000fe60000000800 */
[C---:B------:R-:W-:Y:S01]  /*9d40*/  HMMA.16816.F32.BF16 R108, R4.reuse, R110, R128 ;  /* 0x0000006e046c723c */ /* 0x040fe20000041880 */
[-C--:B------:R-:W-:Y:S01]  /*9d50*/  FMUL.FTZ R128, R144, R206.reuse ;  /* 0x000000ce90807220 */ /* 0x080fe20000410000 */
[-C--:B------:R-:W-:Y:S01]  /*9d60*/  FMUL.FTZ R129, R145, R206.reuse ;  /* 0x000000ce91817220 */ /* 0x080fe20000410000 */
[-C--:B------:R-:W-:Y:S01]  /*9d70*/  FMUL.FTZ R130, R146, R3.reuse ;  /* 0x0000000392827220 */ /* 0x080fe20000410000 */
[-C--:B------:R-:W-:Y:S01]  /*9d80*/  FMUL.FTZ R131, R147, R3.reuse ;  /* 0x0000000393837220 */ /* 0x080fe20000410000 */
[----:B------:R-:W3:Y:S01]  /*9d90*/  MUFU.EX2 R240, R240 ;  /* 0x000000f000f07308 */ /* 0x000ee20000000800 */
[----:B------:R-:W-:Y:S02]  /*9da0*/  LDSM.16.MT88.4 R144, [R207+0x800] ;  /* 0x00080000cf90783b */ /* 0x000fe40000004200 */
[C---:B--2---:R-:W-:Y:S05]  /*9db0*/  HMMA.16816.F32.BF16 R112, R4.reuse, R116, R112 ;  /* 0x000000740470723c */ /* 0x044fea0000041870 */
[----:B------:R-:W-:Y:S03]  /*9dc0*/  MUFU.EX2 R242, R242 ;  /* 0x000000f200f27308 */ /* 0x000fe60000000800 */
[C---:B------:R-:W-:Y:S05]  /*9dd0*/  HMMA.16816.F32.BF16 R8, R4.reuse, R12, R8 ;  /* 0x0000000c0408723c */ /* 0x040fea0000041808 */
[----:B------:R-:W2:Y:S03]  /*9de0*/  MUFU.EX2 R243, R243 ;  /* 0x000000f300f37308 */ /* 0x000ea60000000800 */
[C---:B------:R-:W-:Y:S01]  /*9df0*/  HMMA.16816.F32.BF16 R116, R4.reuse, R118, R136 ;  /* 0x000000760474723c */ /* 0x040fe20000041888 */
[----:B------:R-:W5:Y:S04]  /*9e00*/  LDSM.16.MT88.4 R136, [R212+0x10800] ;  /* 0x01080000d488783b */ /* 0x000f680000004200 */
[----:B------:R-:W-:Y:S03]  /*9e10*/  MUFU.EX2 R244, R244 ;  /* 0x000000f400f47308 */ /* 0x000fe60000000800 */
[C---:B------:R-:W-:Y:S01]  /*9e20*/  HMMA.16816.F32.BF16 R12, R4.reuse, R14, R156 ;  /* 0x0000000e040c723c */ /* 0x040fe2000004189c */
[----:B------:R-:W3:Y:S04]  /*9e30*/  LDSM.16.MT88.4 R156, [R222+0x10800] ;  /* 0x01080000de9c783b */ /* 0x000ee80000004200 */
[----:B------:R-:W-:Y:S03]  /*9e40*/  MUFU.EX2 R245, R245 ;  /* 0x000000f500f57308 */ /* 0x000fe60000000800 */
[C---:B-1----:R-:W-:Y:S05]  /*9e50*/  HMMA.16816.F32.BF16 R96, R4.reuse, R100, R96 ;  /* 0x000000640460723c */ /* 0x042fea0000041860 */
[----:B------:R-:W-:Y:S03]  /*9e60*/  MUFU.EX2 R246, R246 ;  /* 0x000000f600f67308 */ /* 0x000fe60000000800 */
[C---:B------:R-:W-:Y:S01]  /*9e70*/  HMMA.16816.F32.BF16 R100, R4.reuse, R102, R120 ;  /* 0x000000660464723c */ /* 0x040fe20000041878 */
[-C--:B------:R-:W-:Y:S01]  /*9e80*/  FMUL.FTZ R120, R140, R206.reuse ;  /* 0x000000ce8c787220 */ /* 0x080fe20000410000 */
[----:B------:R-:W-:Y:S01]  /*9e90*/  FMUL.FTZ R121, R141, R206 ;  /* 0x000000ce8d797220 */ /* 0x000fe20000410000 */
[-C--:B------:R-:W-:Y:S01]  /*9ea0*/  FMUL.FTZ R122, R142, R3.reuse ;  /* 0x000000038e7a7220 */ /* 0x080fe20000410000 */
[----:B------:R-:W-:Y:S01]  /*9eb0*/  FMUL.FTZ R123, R143, R3 ;  /* 0x000000038f7b7220 */ /* 0x000fe20000410000 */
[----:B------:R-:W1:Y:S01]  /*9ec0*/  MUFU.EX2 R247, R247 ;  /* 0x000000f700f77308 */ /* 0x000e620000000800 */
[----:B------:R-:W-:Y:S01]  /*9ed0*/  LDSM.16.MT88.4 R140, [R212+0x12800] ;  /* 0x01280000d48c783b */ /* 0x000fe20000004200 */
[----:B------:R-:W-:Y:S01]  /*9ee0*/  MOV R3, R203 ;  /* 0x000000cb00037202 */ /* 0x000fe20000000f00 */
[----:B----4-:R-:W-:Y:S01]  /*9ef0*/  HMMA.16816.F32.BF16 R128, R4, R132, R128 ;  /* 0x000000840480723c */ /* 0x010fe20000041880 */
[----:B------:R-:W-:Y:S01]  /*9f00*/  F2FP.BF16.F32.PACK_AB R132, R210, R219 ;  /* 0x000000dbd284723e */ /* 0x000fe200000010ff */
[----:B------:R-:W-:Y:S01]  /*9f10*/  FADD.FTZ R219, R219, R200 ;  /* 0x000000c8dbdb7221 */ /* 0x000fe20000010000 */
[----:B------:R-:W-:Y:S01]  /*9f20*/  F2FP.BF16.F32.PACK_AB R133, R211, R220 ;  /* 0x000000dcd385723e */ /* 0x000fe200000010ff */
[----:B------:R-:W-:Y:S01]  /*9f30*/  FADD.FTZ R220, R220, R205 ;  /* 0x000000cddcdc7221 */ /* 0x000fe20000010000 */
[----:B------:R-:W-:Y:S01]  /*9f40*/  MUFU.EX2 R248, R248 ;  /* 0x000000f800f87308 */ /* 0x000fe20000000800 */
[----:B------:R-:W-:-:S02]  /*9f50*/  FADD.FTZ R210, R210, R219 ;  /* 0x000000dbd2d27221 */ /* 0x000fc40000010000 */
[----:B------:R-:W-:Y:S01]  /*9f60*/  HMMA.16816.F32.BF16 R120, R4, R124, R120 ;  /* 0x0000007c0478723c */ /* 0x000fe20000041878 */
[----:B------:R-:W-:-:S04]  /*9f70*/  FADD.FTZ R211, R211, R220 ;  /* 0x000000dcd3d37221 */ /* 0x000fc80000010000 */
[----:B------:R-:W4:Y:S03]  /*9f80*/  MUFU.EX2 R249, R249 ;  /* 0x000000f900f97308 */ /* 0x000f260000000800 */
[C---:B------:R-:W-:Y:S01]  /*9f90*/  HMMA.16816.F32.BF16 R124, R4.reuse, R126, R152 ;  /* 0x0000007e047c723c */ /* 0x040fe20000041898 */
[----:B------:R-:W2:Y:S07]  /*9fa0*/  LDSM.16.MT88.4 R152, [R221+0x800] ;  /* 0x00080000dd98783b */ /* 0x000eae0000004200 */
        /* <DEDUP_REMOVED lines=8> */
[C---:B-----5:R-:W-:Y:S08]  /*a030*/  HMMA.16816.F32.BF16 R8, R132.reuse, R136, R8 ;  /* 0x000000888408723c */ /* 0x060ff00000041808 */
[C---:B------:R-:W-:Y:S01]  /*a040*/  HMMA.16816.F32.BF16 R12, R132.reuse, R138, R12 ;  /* 0x0000008a840c723c */ /* 0x040fe2000004180c */
[----:B------:R-:W5:Y:S07]  /*a050*/  LDSM.16.MT88.4 R136, [R222+0x12800] ;  /* 0x01280000de88783b */ /* 0x000f6e0000004200 */
[C---:B------:R-:W-:Y:S08]  /*a060*/  HMMA.16816.F32.BF16 R32, R132.reuse, R144, R32 ;  /* 0x000000908420723c */ /* 0x040ff00000041820 */
        /* <DEDUP_REMOVED lines=9> */
[C---:B------:R-:W-:Y:S08]  /*a100*/  HMMA.16816.F32.BF16 R44, R132.reuse, R142, R44 ;  /* 0x0000008e842c723c */ /* 0x040ff0000004182c */
[C---:B-----5:R-:W-:Y:S08]  /*a110*/  HMMA.16816.F32.BF16 R48, R132.reuse, R136, R48 ;  /* 0x000000888430723c */ /* 0x060ff00000041830 */
[C---:B------:R-:W-:Y:S08]  /*a120*/  HMMA.16816.F32.BF16 R72, R132.reuse, R148, R72 ;  /* 0x000000948448723c */ /* 0x040ff00000041848 */
[C---:B------:R-:W-:Y:S08]  /*a130*/  HMMA.16816.F32.BF16 R76, R132.reuse, R150, R76 ;  /* 0x00000096844c723c */ /* 0x040ff0000004184c */
[C---:B-1----:R-:W-:Y:S08]  /*a140*/  HMMA.16816.F32.BF16 R80, R132.reuse, R144, R80 ;  /* 0x000000908450723c */ /* 0x042ff00000041850 */
[C---:B------:R-:W-:Y:S01]  /*a150*/  HMMA.16816.F32.BF16 R136, R132.reuse, R138, R52 ;  /* 0x0000008a8488723c */ /* 0x040fe20000041834 */
[----:B------:R-:W1:Y:S07]  /*a160*/  LDSM.16.MT88.4 R52, [R212+0x16800] ;  /* 0x01680000d434783b */ /* 0x000e6e0000004200 */
[C---:B------:R-:W-:Y:S01]  /*a170*/  HMMA.16816.F32.BF16 R140, R132.reuse, R164, R56 ;  /* 0x000000a4848c723c */ /* 0x040fe20000041838 */
[----:B------:R-:W5:Y:S07]  /*a180*/  LDSM.16.MT88.4 R56, [R222+0x16800] ;  /* 0x01680000de38783b */ /* 0x000f6e0000004200 */
[C---:B------:R-:W-:Y:S01]  /*a190*/  HMMA.16816.F32.BF16 R144, R132.reuse, R146, R84 ;  /* 0x000000928490723c */ /* 0x040fe20000041854 */
[----:B------:R-:W4:Y:S07]  /*a1a0*/  LDSM.16.MT88.4 R84, [R221+0x6800] ;  /* 0x00680000dd54783b */ /* 0x000f2e0000004200 */
[C---:B---3--:R-:W-:Y:S01]  /*a1b0*/  HMMA.16816.F32.BF16 R148, R132.reuse, R156, R88 ;  /* 0x0000009c8494723c */ /* 0x048fe20000041858 */
[----:B------:R-:W3:Y:S07]  /*a1c0*/  LDSM.16.MT88.4 R88, [R207+0x6800] ;  /* 0x00680000cf58783b */ /* 0x000eee0000004200 */
[C---:B------:R-:W-:Y:S08]  /*a1d0*/  HMMA.16816.F32.BF16 R60, R132.reuse, R166, R60 ;  /* 0x000000a6843c723c */ /* 0x040ff0000004183c */
[C---:B------:R-:W-:Y:S08]  /*a1e0*/  HMMA.16816.F32.BF16 R92, R132.reuse, R158, R92 ;  /* 0x0000009e845c723c */ /* 0x040ff0000004185c */
[C---:B--2---:R-:W-:Y:S08]  /*a1f0*/  HMMA.16816.F32.BF16 R96, R132.reuse, R152, R96 ;  /* 0x000000988460723c */ /* 0x044ff00000041860 */
[C---:B------:R-:W-:Y:S08]  /*a200*/  HMMA.16816.F32.BF16 R100, R132.reuse, R154, R100 ;  /* 0x0000009a8464723c */ /* 0x040ff00000041864 */
[C---:B------:R-:W-:Y:S08]  /*a210*/  HMMA.16816.F32.BF16 R64, R132.reuse, R160, R64 ;  /* 0x000000a08440723c */ /* 0x040ff00000041840 */
[C---:B------:R-:W-:Y:S08]  /*a220*/  HMMA.16816.F32.BF16 R68, R132.reuse, R162, R68 ;  /* 0x000000a28444723c */ /* 0x040ff00000041844 */
[C---:B-1----:R-:W-:Y:S08]  /*a230*/  HMMA.16816.F32.BF16 R104, R132.reuse, R52, R104 ;  /* 0x000000348468723c */ /* 0x042ff00000041868 */
[C---:B------:R-:W-:Y:S01]  /*a240*/  HMMA.16816.F32.BF16 R108, R132.reuse, R54, R108 ;  /* 0x00000036846c723c */ /* 0x040fe2000004186c */
[----:B------:R-:W-:Y:S07]  /*a250*/  LDSM.16.MT88.4 R52, [R221+0x1000] ;  /* 0x00100000dd34783b */ /* 0x000fee0000004200 */
[C---:B-----5:R-:W-:Y:S08]  /*a260*/  HMMA.16816.F32.BF16 R112, R132.reuse, R56, R112 ;  /* 0x000000388470723c */ /* 0x060ff00000041870 */
[C---:B------:R-:W-:Y:S01]  /*a270*/  HMMA.16816.F32.BF16 R152, R132.reuse, R58, R116 ;  /* 0x0000003a8498723c */ /* 0x040fe20000041874 */
[----:B------:R-:W-:Y:S04]  /*a280*/  LDSM.16.MT88.4 R56, [R207+0x1000] ;  /* 0x00100000cf38783b */ /* 0x000fe80000004200 */
[----:B------:R-:W-:Y:S03]  /*a290*/  LDSM.16.MT88.4 R116, [R212+0x15000] ;  /* 0x01500000d474783b */ /* 0x000fe60000004200 */
[C---:B----4-:R-:W-:Y:S01]  /*a2a0*/  HMMA.16816.F32.BF16 R156, R132.reuse, R84, R120 ;  /* 0x00000054849c723c */ /* 0x050fe20000041878 */
        /* <DEDUP_REMOVED lines=115> */
.L_x_85:
[----:B------:R-:W-:-:S09]  /*a9e0*/  UISETP.GE.AND UP0, UPT, UR6, URZ, UPT ;  /* 0x000000ff0600728c */ /* 0x000fd2000bf06270 */
[----:B------:R-:W-:Y:S05]  /*a9f0*/  BRA.U !UP0, `(.L_x_87) ;  /* 0x0000003908e07547 */ /* 0x000fea000b800000 */
[----:B------:R-:W-:Y:S01]  /*aa00*/  SHF.R.U32.HI R5, RZ, 0x1, R214 ;  /* 0x00000001ff057819 */ /* 0x000fe200000116d6 */
[----:B------:R-:W1:Y:S01]  /*aa10*/  LDC.64 R222, c[0x0][0x3c0] ;  /* 0x0000f000ffde7b82 */ /* 0x000e620000000a00 */
[----:B------:R-:W2:Y:S01]  /*aa20*/  S2R R214, SR_TID.X ;  /* 0x0000000000d67919 */ /* 0x000ea20000002100 */
[----:B------:R-:W3:Y:S01]  /*aa30*/  LDCU UR4, c[0x0][0x440] ;  /* 0x00008800ff0477ac */ /* 0x000ee20008000800 */
[----:B------:R-:W-:Y:S01]  /*aa40*/  LOP3.LUT R5, R0, 0x8, R5, 0x78, !PT ;  /* 0x0000000800057812 */ /* 0x000fe200078e7805 */
[----:B------:R-:W-:Y:S02]  /*aa50*/  IMAD.MOV.U32 R212, RZ, RZ, 0x20 ;  /* 0x00000020ffd47424 */ /* 0x000fe400078e00ff */
[----:B------:R-:W-:Y:S01]  /*aa60*/  IMAD.MOV.U32 R208, RZ, RZ, 0x20 ;  /* 0x00000020ffd07424 */ /* 0x000fe200078e00ff */
[----:B------:R-:W-:Y:S01]  /*aa70*/  LOP3.LUT R213, R5, 0x200, R2, 0xf8, !PT ;  /* 0x0000020005d57812 */ /* 0x000fe200078ef802 */
[----:B------:R-:W4:Y:S01]  /*aa80*/  S2UR UR7, SR_CgaCtaId ;  /* 0x00000000000779c3 */ /* 0x000f220000008800 */
[----:B------:R-:W-:Y:S01]  /*aa90*/  SEL R212, R212, 0xffffffe0, !P2 ;  /* 0xffffffe0d4d47807 */ /* 0x000fe20005000000 */
[----:B------:R-:W-:Y:S01]  /*aaa0*/  IMAD.MOV.U32 R0, RZ, RZ, R3 ;  /* 0x000000ffff007224 */ /* 0x000fe200078e0003 */
[----:B------:R-:W-:Y:S01]  /*aab0*/  LEA R213, R213, UR5, 0x1 ;  /* 0x00000005d5d57c11 */ /* 0x000fe2000f8e08ff */
[----:B------:R-:W-:Y:S01]  /*aac0*/  IMAD.MOV.U32 R165, RZ, RZ, R164 ;  /* 0x000000ffffa57224 */ /* 0x000fe200078e00a4 */
[----:B------:R-:W-:Y:S01]  /*aad0*/  UMOV UR8, 0x400 ;  /* 0x0000040000087882 */ /* 0x000fe20000000000 */
[----:B------:R-:W-:Y:S01]  /*aae0*/  IMAD.MOV.U32 R211, RZ, RZ, 0x40 ;  /* 0x00000040ffd37424 */ /* 0x000fe200078e00ff */
[C---:B------:R-:W-:Y:S01]  /*aaf0*/  IADD3 R233, PT, PT, R213.reuse, 0x10000, RZ ;  /* 0x00010000d5e97810 */ /* 0x040fe20007ffe0ff */
[----:B------:R-:W-:Y:S01]  /*ab00*/  IMAD.IADD R212, R212, 0x1, R213 ;  /* 0x00000001d4d47824 */ /* 0x000fe200078e02d5 */
[----:B------:R-:W1:Y:S01]  /*ab10*/  LDCU UR9, c[0x0][0x440] ;  /* 0x00008800ff0977ac */ /* 0x000e620008000800 */
[----:B------:R-:W-:Y:S01]  /*ab20*/  VIADD R232, R213, 0x10040 ;  /* 0x00010040d5e87836 */ /* 0x000fe20000000000 */
[----:B---3--:R-:W-:Y:S01]  /*ab30*/  ISETP.GE.AND P1, PT, R215, UR4, PT ;  /* 0x00000004d7007c0c */ /* 0x008fe2000bf26270 */
[----:B------:R-:W3:Y:S01]  /*ab40*/  LDCU UR4, c[0x0][0x45c] ;  /* 0x00008b80ff0477ac */ /* 0x000ee20008000800 */
[----:B-1----:R-:W-:-:S02]  /*ab50*/  SHF.L.U64.HI R225, R222, 0x4, R223 ;  /* 0x00000004dee17819 */ /* 0x002fc400000102df */
[----:B------:R-:W-:Y:S01]  /*ab60*/  SHF.L.U32 R224, R222, 0x4, RZ ;  /* 0x00000004dee07819 */ /* 0x000fe200000006ff */
[----:B----4-:R-:W-:Y:S01]  /*ab70*/  ULEA UR7, UR7, UR8, 0x18 ;  /* 0x0000000807077291 */ /* 0x010fe2000f8ec0ff */
[C---:B--2---:R-:W-:Y:S01]  /*ab80*/  IMAD.SHL.U32 R210, R214.reuse, 0x40, RZ ;  /* 0x00000040d6d27824 */ /* 0x044fe200078e00ff */
[C---:B------:R-:W-:Y:S01]  /*ab90*/  LOP3.LUT P0, RZ, R214.reuse, 0x2, RZ, 0xc0, !PT ;  /* 0x00000002d6ff7812 */ /* 0x040fe2000780c0ff */
[----:B------:R-:W-:-:S03]  /*aba0*/  IMAD.SHL.U32 R231, R214, 0x20, RZ ;  /* 0x00000020d6e77824 */ /* 0x000fc600078e00ff */
[----:B------:R-:W-:Y:S02]  /*abb0*/  SEL R208, R208, 0xffffffe0, !P0 ;  /* 0xffffffe0d0d07807 */ /* 0x000fe40004000000 */
[----:B------:R-:W-:Y:S01]  /*abc0*/  LOP3.LUT R209, R210, 0x400, RZ, 0xc0, !PT ;  /* 0x00000400d2d17812 */ /* 0x000fe200078ec0ff */
[----:B---3--:R-:W-:Y:S06]  /*abd0*/  BRA `(.L_x_88) ;  /* 0x0000000400a87947 */ /* 0x008fec0003800000 */
.L_x_90:
[----:B------:R-:W1:Y:S01]  /*abe0*/  LDC.64 R2, c[0x0][0x3b8] ;  /* 0x0000ee00ff027b82 */ /* 0x000e620000000a00 */
[----:B------:R-:W-:Y:S01]  /*abf0*/  UIADD3 UR8, UPT, UPT, UR6, -0x1, URZ ;  /* 0xffffffff06087890 */ /* 0x000fe2000fffe0ff */
[----:B------:R-:W-:Y:S05]  /*ac00*/  LOP3.LUT R175, R237, 0x1f8, RZ, 0xc0, !PT ;  /* 0x000001f8edaf7812 */ /* 0x000fea00078ec0ff */
[C---:B-1----:R-:W-:Y:S01]  /*ac10*/  IMAD.WIDE.U32 R168, R2.reuse, UR8, RZ ;  /* 0x0000000802a87c25 */ /* 0x042fe2000f8e00ff */
[C---:B------:R-:W-:Y:S03]  /*ac20*/  SHF.L.U64.HI R166, R2.reuse, 0x4, R3 ;  /* 0x0000000402a67819 */ /* 0x040fe60000010203 */
[----:B------:R-:W-:Y:S01]  /*ac30*/  IMAD.SHL.U32 R171, R2, 0x10, RZ ;  /* 0x0000001002ab7824 */ /* 0x000fe200078e00ff */
[C---:B------:R-:W-:Y:S01]  /*ac40*/  LEA R172, P6, R168.reuse, R229, 0x7 ;  /* 0x000000e5a8ac7211 */ /* 0x040fe200078c38ff */
[----:B------:R-:W-:Y:S03]  /*ac50*/  IMAD R173, R3, UR8, R169 ;  /* 0x0000000803ad7c24 */ /* 0x000fe6000f8e02a9 */
[C---:B------:R-:W-:Y:S04]  /*ac60*/  LEA R170, P5, R168.reuse, R171, 0x6 ;  /* 0x000000aba8aa7211 */ /* 0x040fe800078a30ff */
[C-C-:B------:R-:W-:Y:S02]  /*ac70*/  LEA.HI.X R169, R168.reuse, R166, R173.reuse, 0x6, P5 ;  /* 0x000000a6a8a97211 */ /* 0x140fe400028f34ad */
[-C--:B------:R-:W-:Y:S02]  /*ac80*/  LEA.HI.X R173, R168, R228.reuse, R173, 0x7, P6 ;  /* 0x000000e4a8ad7211 */ /* 0x080fe400030f3cad */
[----:B------:R-:W-:Y:S02]  /*ac90*/  LOP3.LUT R168, R175, 0x38, R214, 0x78, !PT ;  /* 0x00000038afa87812 */ /* 0x000fe400078e78d6 */
[----:B------:R-:W-:Y:S02]  /*aca0*/  LEA R174, P6, R170, R229, 0x1 ;  /* 0x000000e5aaae7211 */ /* 0x000fe400078c08ff */
[----:B------:R-:W-:Y:S02]  /*acb0*/  LOP3.LUT R168, R168, 0x1e00, R237, 0xf8, !PT ;  /* 0x00001e00a8a87812 */ /* 0x000fe400078ef8ed */
[----:B------:R-:W-:Y:S02]  /*acc0*/  LEA.HI.X R175, R170, R228, R169, 0x1, P6 ;  /* 0x000000e4aaaf7211 */ /* 0x000fe400030f0ca9 */
[----:B------:R-:W-:Y:S02]  /*acd0*/  LEA R230, R168, UR5, 0x1 ;  /* 0x00000005a8e67c11 */ /* 0x000fe4000f8e08ff */
[CC--:B------:R-:W-:Y:S03]  /*ace0*/  LEA R164, P5, R2.reuse, R170.reuse, 0x5 ;  /* 0x000000aa02a47211 */ /* 0x0c0fe600078a28ff */
[----:B------:R-:W-:Y:S01]  /*acf0*/  @!PT LDS RZ, [RZ] ;  /* 0x00000000fffff984 */ /* 0x000fe20000000800 */
[----:B------:R-:W-:Y:S01]  /*ad00*/  @!PT LDS RZ, [RZ] ;  /* 0x00000000fffff984 */ /* 0x000fe20000000800 */
[----:B------:R-:W-:Y:S01]  /*ad10*/  @!PT LDS RZ, [RZ] ;  /* 0x00000000fffff984 */ /* 0x000fe20000000800 */
[----:B------:R1:W-:Y:S01]  /*ad20*/  @!P1 LDGSTS.E.BYPASS.LTC128B.128 [R230+0x8000], desc[UR22][R172.64] ;  /* 0x08000000ace69fae */ /* 0x0003e2000b981a16 */
[----:B------:R-:W-:Y:S02]  /*ad30*/  LEA.HI.X R3, R2, R169, R3, 0x5, P5 ;  /* 0x000000a902037211 */ /* 0x000fe400028f2c03 */
[----:B------:R-:W-:Y:S01]  /*ad40*/  IADD3 R2, P5, PT, R171, R170, RZ ;  /* 0x000000aaab027210 */ /* 0x000fe20007fbe0ff */
[----:B------:R1:W-:Y:S03]  /*ad50*/  @P1 STS.128 [R230+0x8000], RZ ;  /* 0x008000ffe6001388 */ /* 0x0003e60000000c00 */
[-C--:B------:R-:W-:Y:S01]  /*ad60*/  LEA R176, P6, R2, R229.reuse, 0x1 ;  /* 0x000000e502b07211 */ /* 0x080fe200078c08ff */
[----:B------:R-:W-:Y:S01]  /*ad70*/  @!PT LDS RZ, [RZ] ;  /* 0x00000000fffff984 */ /* 0x000fe20000000800 */
[----:B------:R-:W-:Y:S01]  /*ad80*/  @!PT LDS RZ, [RZ] ;  /* 0x00000000fffff984 */ /* 0x000fe20000000800 */
[----:B------:R-:W-:Y:S01]  /*ad90*/  @!PT LDS RZ, [RZ] ;  /* 0x00000000fffff984 */ /* 0x000fe20000000800 */
[----:B------:R1:W-:Y:S01]  /*ada0*/  @!P4 LDGSTS.E.BYPASS.LTC128B.128 [R230+0xa000], desc[UR22][R172.64+0x80] ;  /* 0x0a000080ace6cfae */ /* 0x0003e2000b981a16 */
[----:B------:R-:W-:Y:S01]  /*adb0*/  IMAD.X R171, R166, 0x1, R169, P5 ;  /* 0x00000001a6ab7824 */ /* 0x000fe200028e06a9 */
[----:B------:R-:W-:Y:S02]  /*adc0*/  LEA R170, P5, R164, R229, 0x1 ;  /* 0x000000e5a4aa7211 */ /* 0x000fe400078a08ff */
[----:B------:R1:W-:Y:S02]  /*add0*/  @P4 STS.128 [R230+0xa000], RZ ;  /* 0x00a000ffe6004388 */ /* 0x0003e40000000c00 */
[-C--:B------:R-:W-:Y:S02]  /*ade0*/  LEA.HI.X R177, R2, R228.reuse, R171, 0x1, P6 ;  /* 0x000000e402b17211 */ /* 0x080fe400030f0cab */
[----:B------:R-:W-:Y:S01]  /*adf0*/  @!PT LDS RZ, [RZ] ;  /* 0x00000000fffff984 */ /* 0x000fe20000000800 */
[----:B------:R-:W-:Y:S01]  /*ae00*/  @!PT LDS RZ, [RZ] ;  /* 0x00000000fffff984 */ /* 0x000fe20000000800 */
[----:B------:R-:W-:Y:S01]  /*ae10*/  @!PT LDS RZ, [RZ] ;  /* 0x00000000fffff984 */ /* 0x000fe20000000800 */
[----:B------:R1:W-:Y:S01]  /*ae20*/  @!P3 LDGSTS.E.BYPASS.LTC128B.128 [R230+0xc000], desc[UR22][R172.64+0x100] ;  /* 0x0c000100ace6bfae */ /* 0x0003e2000b981a16 */
[----:B------:R-:W-:Y:S03]  /*ae30*/  LEA.HI.X R171, R164, R228, R3, 0x1, P5 ;  /* 0x000000e4a4ab7211 */ /* 0x000fe600028f0c03 */
        /* <DEDUP_REMOVED lines=66> */
[----:B------:R-:W0:Y:S01]  /*b260*/  LDGDEPBAR ;  /* 0x00000000000079af */ /* 0x000e220000000000 */
[----:B------:R-:W-:Y:S05]  /*b270*/  BRA `(.L_x_89) ;  /* 0x0000001400887947 */ /* 0x000fea0003800000 */
.L_x_88:
[----:B------:R-:W-:Y:S04]  /*b280*/  DEPBAR.LE SB0, 0x0 ;  /* 0x000080000000791a */ /* 0x000fe80000000000 */
[----:B------:R-:W-:Y:S01]  /*b290*/  BAR.SYNC.DEFER_BLOCKING 0x0 ;  /* 0x0000000000007b1d */ /* 0x000fe20000010000 */
[----:B------:R-:W-:Y:S01]  /*b2a0*/  IMAD.SHL.U32 R237, R214, 0x8, RZ ;  /* 0x00000008d6ed7824 */ /* 0x000fe200078e00ff */
[----:B------:R-:W-:Y:S01]  /*b2b0*/  LOP3.LUT R217, R231, 0x7c00, RZ, 0xc0, !PT ;  /* 0x00007c00e7d97812 */ /* 0x000fe200078ec0ff */
[----:B------:R-:W-:Y:S01]  /*b2c0*/  IMAD.WIDE.U32 R202, R222, UR6, RZ ;  /* 0x00000006deca7c25 */ /* 0x000fe2000f8e00ff */
[----:B------:R-:W-:Y:S01]  /*b2d0*/  SHF.R.U32.HI R216, RZ, 0x1, R214 ;  /* 0x00000001ffd87819 */ /* 0x000fe200000116d6 */
[----:B------:R-:W-:Y:S01]  /*b2e0*/  UISETP.NE.AND UP0, UPT, UR6, URZ, UPT ;  /* 0x000000ff0600728c */ /* 0x000fe2000bf05270 */
[----:B------:R-:W-:Y:S01]  /*b2f0*/  LOP3.LUT R215, R237, 0x38, RZ, 0xc0, !PT ;  /* 0x00000038edd77812 */ /* 0x000fe200078ec0ff */
[----:B------:R-:W-:Y:S01]  /*b300*/  IMAD R203, R223, UR6, R203 ;  /* 0x00000006dfcb7c24 */ /* 0x000fe2000f8e02cb */
[C---:B------:R-:W-:Y:S02]  /*b310*/  LEA R242, P2, R202.reuse, R227, 0x7 ;  /* 0x000000e3caf27211 */ /* 0x040fe400078438ff */
[C---:B------:R-:W-:Y:S02]  /*b320*/  LOP3.LUT R236, R215.reuse, 0x40, RZ, 0xfc, !PT ;  /* 0x00000040d7ec7812 */ /* 0x040fe400078efcff */
[--C-:B------:R-:W-:Y:S02]  /*b330*/  LEA.HI.X R243, R202, R226, R203.reuse, 0x7, P2 ;  /* 0x000000e2caf37211 */ /* 0x100fe400010f3ccb */
[----:B------:R-:W-:Y:S02]  /*b340*/  ISETP.GE.AND P4, PT, R236, UR9, PT ;  /* 0x00000009ec007c0c */ /* 0x000fe4000bf86270 */
[C---:B------:R-:W-:Y:S02]  /*b350*/  LOP3.LUT R235, R215.reuse, 0x80, RZ, 0xfc, !PT ;  /* 0x00000080d7eb7812 */ /* 0x040fe400078efcff */
[----:B------:R-:W-:Y:S02]  /*b360*/  LOP3.LUT R234, R215, 0xc0, RZ, 0xfc, !PT ;  /* 0x000000c0d7ea7812 */ /* 0x000fe400078efcff */
[----:B------:R-:W-:Y:S02]  /*b370*/  ISETP.GE.AND P3, PT, R235, UR9, PT ;  /* 0x00000009eb007c0c */ /* 0x000fe4000bf66270 */
[----:B------:R-:W-:Y:S01]  /*b380*/  ISETP.GE.AND P2, PT, R234, UR9, PT ;  /* 0x00000009ea007c0c */ /* 0x000fe2000bf46270 */
[----:B------:R-:W-:Y:S01]  /*b390*/  @!PT LDS RZ, [RZ] ;  /* 0x00000000fffff984 */ /* 0x000fe20000000800 */
[----:B------:R-:W-:Y:S01]  /*b3a0*/  @!PT LDS RZ, [RZ] ;  /* 0x00000000fffff984 */ /* 0x000fe20000000800 */
[----:B------:R-:W-:Y:S01]  /*b3b0*/  @!PT LDS RZ, [RZ] ;  /* 0x00000000fffff984 */ /* 0x000fe20000000800 */
[----:B------:R-:W-:Y:S01]  /*b3c0*/  @!P1 LDGSTS.E.BYPASS.LTC128B.128 [R230+0x10000], desc[UR22][R242.64] ;  /* 0x10000000f2e69fae */ /* 0x000fe2000b981a16 */
[CC--:B------:R-:W-:Y:S01]  /*b3d0*/  LEA R205, P0, R202.reuse, R224.reuse, 0x6 ;  /* 0x000000e0cacd7211 */ /* 0x0c0fe200078030ff */
[----:B------:R-:W-:Y:S01]  /*b3e0*/  UMOV UR5, UR7 ;  /* 0x0000000700057c82 */ /* 0x000fe20008000000 */
[C-C-:B------:R-:W-:Y:S01]  /*b3f0*/  LOP3.LUT R169, R215.reuse, 0x1c0, R210.reuse, 0xf8, !PT ;  /* 0x000001c0d7a97812 */ /* 0x140fe200078ef8d2 */
[----:B------:R-:W-:Y:S01]  /*b400*/  @P1 STS.128 [R230+0x10000], RZ ;  /* 0x010000ffe6001388 */ /* 0x000fe20000000c00 */
[----:B------:R-:W-:Y:S02]  /*b410*/  ISETP.GE.AND P1, PT, R215, UR9, PT ;  /* 0x00000009d7007c0c */ /* 0x000fe4000bf26270 */
[----:B------:R-:W-:Y:S01]  /*b420*/  LEA.HI.X R203, R202, R225, R203, 0x6, P0 ;  /* 0x000000e1cacb7211 */ /* 0x000fe200000f34cb */
[----:B------:R-:W-:Y:S01]  /*b430*/  @!PT LDS RZ, [RZ] ;  /* 0x00000000fffff984 */ /* 0x000fe20000000800 */
[----:B------:R-:W-:Y:S01]  /*b440*/  @!PT LDS RZ, [RZ] ;  /* 0x00000000fffff984 */ /* 0x000fe20000000800 */
[----:B------:R-:W-:Y:S01]  /*b450*/  @!PT LDS RZ, [RZ] ;  /* 0x00000000fffff984 */ /* 0x000fe20000000800 */
[----:B------:R-:W-:Y:S01]  /*b460*/  @!P4 LDGSTS.E.BYPASS.LTC128B.128 [R230+0x12000], desc[UR22][R242.64+0x80] ;  /* 0x12000080f2e6cfae */ /* 0x000fe2000b981a16 */
[C---:B------:R-:W-:Y:S02]  /*b470*/  LEA R206, P6, R205.reuse, R227, 0x1 ;  /* 0x000000e3cdce7211 */ /* 0x040fe400078c08ff */
[C---:B------:R-:W-:Y:S01]  /*b480*/  IADD3 R164, P5, PT, R205.reuse, R224, RZ ;  /* 0x000000e0cda47210 */ /* 0x040fe20007fbe0ff */
[----:B------:R-:W-:Y:S01]  /*b490*/  @P4 STS.128 [R230+0x12000], RZ ;  /* 0x012000ffe6004388 */ /* 0x000fe20000000c00 */
[-C--:B------:R-:W-:Y:S02]  /*b4a0*/  LEA.HI.X R207, R205, R226.reuse, R203, 0x1, P6 ;  /* 0x000000e2cdcf7211 */ /* 0x080fe400030f0ccb */
[----:B------:R-:W-:Y:S01]  /*b4b0*/  LEA R202, P0, R222, R205, 0x5 ;  /* 0x000000cddeca7211 */ /* 0x000fe200078028ff */
[----:B------:R-:W-:Y:S01]  /*b4c0*/  @!PT LDS RZ, [RZ] ;  /* 0x00000000fffff984 */ /* 0x000fe20000000800 */
[----:B------:R-:W-:Y:S01]  /*b4d0*/  @!PT LDS RZ, [RZ] ;  /* 0x00000000fffff984 */ /* 0x000fe20000000800 */
[----:B------:R-:W-:Y:S01]  /*b4e0*/  @!PT LDS RZ, [RZ] ;  /* 0x00000000fffff984 */ /* 0x000fe20000000800 */
[----:B------:R-:W-:Y:S01]  /*b4f0*/  @!P3 LDGSTS.E.BYPASS.LTC128B.128 [R230+0x14000], desc[UR22][R242.64+0x100] ;  /* 0x14000100f2e6bfae */ /* 0x000fe2000b981a16 */
[----:B------:R-:W-:Y:S01]  /*b500*/  IMAD.X R167, R203, 0x1, R225, P5 ;  /* 0x00000001cba77824 */ /* 0x000fe200028e06e1 */
[----:B------:R-:W-:Y:S02]  /*b510*/  LEA R204, P5, R164, R227, 0x1 ;  /* 0x000000e3a4cc7211 */ /* 0x000fe400078a08ff */
[----:B------:R-:W-:Y:S01]  /*b520*/  @P3 STS.128 [R230+0x14000], RZ ;  /* 0x014000ffe6003388 */ /* 0x000fe20000000c00 */
[----:B------:R-:W-:Y:S02]  /*b530*/  LEA.HI.X R201, R222, R203, R223, 0x5, P0 ;  /* 0x000000cbdec97211 */ /* 0x000fe400000f2cdf */
[-C--:B------:R-:W-:Y:S01]  /*b540*/  LEA.HI.X R205, R164, R226.reuse, R167, 0x1, P5 ;  /* 0x000000e2a4cd7211 */ /* 0x080fe200028f0ca7 */
[----:B------:R-:W-:Y:S01]  /*b550*/  @!PT LDS RZ, [RZ] ;  /* 0x00000000fffff984 */ /* 0x000fe20000000800 */
[----:B------:R-:W-:Y:S01]  /*b560*/  @!PT LDS RZ, [RZ] ;  /* 0x00000000fffff984 */ /* 0x000fe20000000800 */
[----:B------:R-:W-:Y:S01]  /*b570*/  @!PT LDS RZ, [RZ] ;  /* 0x00000000fffff984 */ /* 0x000fe20000000800 */
[----:B------:R-:W-:Y:S01]  /*b580*/  @!P2 LDGSTS.E.BYPASS.LTC128B.128 [R230+0x16000], desc[UR22][R242.64+0x180] ;  /* 0x16000180f2e6afae */ /* 0x000fe2000b981a16 */
[C---:B------:R-:W-:Y:S02]  /*b590*/  LEA R200, P0, R202.reuse, R227, 0x1 ;  /* 0x000000e3cac87211 */ /* 0x040fe400078008ff */
[----:B------:R-:W-:Y:S01]  /*b5a0*/  LOP3.LUT R3, R217, 0x200, R210, 0xf8, !PT ;  /* 0x00000200d9037812 */ /* 0x000fe200078ef8d2 */
[----:B------:R-:W-:Y:S01]  /*b5b0*/  @P2 STS.128 [R230+0x16000], RZ ;  /* 0x016000ffe6002388 */ /* 0x000fe20000000c00 */
[----:B------:R-:W-:Y:S02]  /*b5c0*/  LEA.HI.X R201, R202, R226, R201, 0x1, P0 ;  /* 0x000000e2cac97211 */ /* 0x000fe400000f0cc9 */
[----:B------:R-:W-:Y:S01]  /*b5d0*/  LOP3.LUT R2, R216, 0x8, RZ, 0xc0, !PT ;  /* 0x00000008d8027812 */ /* 0x000fe200078ec0ff */
[----:B------:R-:W-:Y:S01]  /*b5e0*/  @!PT LDS RZ, [RZ] ;  /* 0x00000000fffff984 */ /* 0x000fe20000000800 */
[----:B------:R-:W-:Y:S01]  /*b5f0*/  @!PT LDS RZ, [RZ] ;  /* 0x00000000fffff984 */ /* 0x000fe20000000800 */
[----:B------:R-:W-:Y:S01]  /*b600*/  @!PT LDS RZ, [RZ] ;  /* 0x00000000fffff984 */ /* 0x000fe20000000800 */
[----:B------:R-:W-:Y:S01]  /*b610*/  @!P1 LDGSTS.E.BYPASS.LTC128B.128 [R230+0x10800], desc[UR22][R206.64] ;  /* 0x10800000cee69fae */ /* 0x000fe2000b981a16 */
[----:B------:R-:W-:Y:S02]  /*b620*/  LOP3.LUT R220, R169, 0x8, R214, 0x78, !PT ;  /* 0x00000008a9dc7812 */ /* 0x000fe400078e78d6 */
[----:B------:R-:W-:Y:S01]  /*b630*/  LOP3.LUT R2, R3, R169, R2, 0xf6, !PT ;  /* 0x000000a903027212 */ /* 0x000fe200078ef602 */
[----:B------:R-:W-:Y:S01]  /*b640*/  @P1 STS.128 [R230+0x10800], RZ ;  /* 0x010800ffe6001388 */ /* 0x000fe20000000c00 */
[----:B------:R-:W-:Y:S01]  /*b650*/  LOP3.LUT P0, RZ, R214, 0x4, RZ, 0xc0, !PT ;  /* 0x00000004d6ff7812 */ /* 0x000fe2000780c0ff */
[----:B------:R-:W-:Y:S01]  /*b660*/  IMAD R220, R220, 0x2, R209 ;  /* 0x00000002dcdc7824 */ /* 0x000fe200078e02d1 */
[----:B------:R-:W-:Y:S01]  /*b670*/  LEA R221, R2, UR5, 0x1 ;  /* 0x0000000502dd7c11 */ /* 0x000fe2000f8e08ff */
[----:B------:R-:W-:Y:S01]  /*b680*/  @!PT LDS RZ, [RZ] ;  /* 0x00000000fffff984 */ /* 0x000fe20000000800 */
[----:B------:R-:W-:Y:S01]  /*b690*/  @!PT LDS RZ, [RZ] ;  /* 0x00000000fffff984 */ /* 0x000fe20000000800 */
[----:B------:R-:W-:Y:S01]  /*b6a0*/  @!PT LDS RZ, [RZ] ;  /* 0x00000000fffff984 */ /* 0x000fe20000000800 */
[----:B------:R-:W-:Y:S01]  /*b6b0*/  @!P4 LDGSTS.E.BYPASS.LTC128B.128 [R230+0x12800], desc[UR22][R206.64+0x80] ;  /* 0x12800080cee6cfae */ /* 0x000fe2000b981a16 */
[----:B------:R-:W-:Y:S01]  /*b6c0*/  SEL R2, R211, 0xffffffc0, !P0 ;  /* 0xffffffc0d3027807 */ /* 0x000fe20004000000 */
[----:B------:R-:W-:Y:S02]  /*b6d0*/  VIADD R3, R220, UR5 ;  /* 0x00000005dc037c36 */ /* 0x000fe40008000000 */
[----:B------:R-:W-:Y:S01]  /*b6e0*/  @P4 STS.128 [R230+0x12800], RZ ;  /* 0x012800ffe6004388 */ /* 0x000fe20000000c00 */
[--C-:B------:R-:W-:Y:S02]  /*b6f0*/  IMAD.IADD R218, R208, 0x1, R221.reuse ;  /* 0x00000001d0da7824 */ /* 0x100fe400078e02dd */
[C---:B------:R-:W-:Y:S01]  /*b700*/  IMAD.IADD R166, R3.reuse, 0x1, R208 ;  /* 0x0000000103a67824 */ /* 0x040fe200078e02d0 */
        /* <DEDUP_REMOVED lines=55> */
[----:B------:R-:W2:Y:S04]  /*ba80*/  LDSM.16.M88.4 R172, [R220+UR5+0x8000] ;  /* 0x00800005dcac783b */ /* 0x000ea80008000200 */
[----:B------:R-:W3:Y:S04]  /*ba90*/  LDSM.16.M88.4 R176, [R220+UR5+0x8800] ;  /* 0x00880005dcb0783b */ /* 0x000ee80008000200 */
[----:B------:R-:W4:Y:S04]  /*baa0*/  LDSM.16.M88.4 R180, [R220+UR5+0x9000] ;  /* 0x00900005dcb4783b */ /* 0x000f280008000200 */
[----:B------:R-:W0:Y:S04]  /*bab0*/  LDGDEPBAR ;  /* 0x00000000000079af */ /* 0x000e280000000000 */
[----:B------:R-:W5:Y:S04]  /*bac0*/  LDSM.16.M88.4 R184, [R220+UR5+0x9800] ;  /* 0x00980005dcb8783b */ /* 0x000f680008000200 */
[----:B------:R-:W-:Y:S04]  /*bad0*/  LDSM.16.M88.4 R188, [R218] ;  /* 0x00000000dabc783b */ /* 0x000fe80000000200 */
[----:B------:R-:W5:Y:S04]  /*bae0*/  LDSM.16.M88.4 R192, [R166+0x8000] ;  /* 0x00800000a6c0783b */ /* 0x000f680000000200 */
[----:B------:R-:W5:Y:S04]  /*baf0*/  LDSM.16.M88.4 R196, [R166+0x8800] ;  /* 0x00880000a6c4783b */ /* 0x000f680000000200 */
[----:B-1----:R-:W-:Y:S04]  /*bb00*/  LDSM.16.M88.4 R200, [R2+0x8000] ;  /* 0x0080000002c8783b */ /* 0x002fe80000000200 */
[----:B------:R-:W-:Y:S01]  /*bb10*/  LDSM.16.M88.4 R204, [R220+UR5+0xa000] ;  /* 0x00a00005dccc783b */ /* 0x000fe20008000200 */
[C---:B--2---:R-:W-:Y:S08]  /*bb20*/  HMMA.16816.F32.BF16 R4, R168.reuse, R172, RZ ;  /* 0x000000aca804723c */ /* 0x044ff000000418ff */
[C---:B------:R-:W-:Y:S01]  /*bb30*/  HMMA.16816.F32.BF16 R8, R168.reuse, R174, RZ ;  /* 0x000000aea808723c */ /* 0x040fe200000418ff */
[----:B------:R-:W1:Y:S07]  /*bb40*/  LDSM.16.M88.4 R172, [R166+0x9000] ;  /* 0x00900000a6ac783b */ /* 0x000e6e0000000200 */
[C---:B---3--:R-:W-:Y:S08]  /*bb50*/  HMMA.16816.F32.BF16 R12, R168.reuse, R176, RZ ;  /* 0x000000b0a80c723c */ /* 0x048ff000000418ff */
[C---:B------:R-:W-:Y:S01]  /*bb60*/  HMMA.16816.F32.BF16 R16, R168.reuse, R178, RZ ;  /* 0x000000b2a810723c */ /* 0x040fe200000418ff */
[----:B------:R-:W-:Y:S07]  /*bb70*/  LDSM.16.M88.4 R176, [R219] ;  /* 0x00000000dbb0783b */ /* 0x000fee0000000200 */
[C---:B----4-:R-:W-:Y:S08]  /*bb80*/  HMMA.16816.F32.BF16 R20, R168.reuse, R180, RZ ;  /* 0x000000b4a814723c */ /* 0x050ff000000418ff */
[C---:B------:R-:W-:Y:S01]  /*bb90*/  HMMA.16816.F32.BF16 R24, R168.reuse, R182, RZ ;  /* 0x000000b6a818723c */ /* 0x040fe200000418ff */
[----:B------:R-:W-:Y:S07]  /*bba0*/  LDSM.16.M88.4 R180, [R3+0x8000] ;  /* 0x0080000003b4783b */ /* 0x000fee0000000200 */
[C---:B-----5:R-:W-:Y:S08]  /*bbb0*/  HMMA.16816.F32.BF16 R28, R168.reuse, R184, RZ ;  /* 0x000000b8a81c723c */ /* 0x060ff000000418ff */
[----:B------:R-:W-:Y:S01]  /*bbc0*/  HMMA.16816.F32.BF16 R32, R168, R186, RZ ;  /* 0x000000baa820723c */ /* 0x000fe200000418ff */
[----:B------:R-:W2:Y:S04]  /*bbd0*/  LDSM.16.M88.4 R168, [R166+0x9800] ;  /* 0x00980000a6a8783b */ /* 0x000ea80000000200 */
[----:B------:R-:W3:Y:S03]  /*bbe0*/  LDSM.16.M88.4 R184, [R3+0x8800] ;  /* 0x0088000003b8783b */ /* 0x000ee60000000200 */
[C---:B------:R-:W-:Y:S08]  /*bbf0*/  HMMA.16816.F32.BF16 R4, R188.reuse, R192, R4 ;  /* 0x000000c0bc04723c */ /* 0x040ff00000041804 */
[C---:B------:R-:W-:Y:S01]  /*bc00*/  HMMA.16816.F32.BF16 R8, R188.reuse, R194, R8 ;  /* 0x000000c2bc08723c */ /* 0x040fe20000041808 */
[----:B------:R-:W4:Y:S07]  /*bc10*/  LDSM.16.M88.4 R192, [R3+0x9000] ;  /* 0x0090000003c0783b */ /* 0x000f2e0000000200 */
[C---:B------:R-:W-:Y:S08]  /*bc20*/  HMMA.16816.F32.BF16 R12, R188.reuse, R196, R12 ;  /* 0x000000c4bc0c723c */ /* 0x040ff0000004180c */
[C---:B------:R-:W-:Y:S01]  /*bc30*/  HMMA.16816.F32.BF16 R16, R188.reuse, R198, R16 ;  /* 0x000000c6bc10723c */ /* 0x040fe20000041810 */
[----:B------:R-:W-:Y:S07]  /*bc40*/  LDSM.16.M88.4 R196, [R164] ;  /* 0x00000000a4c4783b */ /* 0x000fee0000000200 */
[C---:B-1----:R-:W-:Y:S08]  /*bc50*/  HMMA.16816.F32.BF16 R20, R188.reuse, R172, R20 ;  /* 0x000000acbc14723c */ /* 0x042ff00000041814 */
[C---:B------:R-:W-:Y:S01]  /*bc60*/  HMMA.16816.F32.BF16 R24, R188.reuse, R174, R24 ;  /* 0x000000aebc18723c */ /* 0x040fe20000041818 */
[----:B------:R-:W1:Y:S07]  /*bc70*/  LDSM.16.M88.4 R172, [R3+0x9800] ;  /* 0x0098000003ac783b */ /* 0x000e6e0000000200 */
[C---:B--2---:R-:W-:Y:S08]  /*bc80*/  HMMA.16816.F32.BF16 R28, R188.reuse, R168, R28 ;  /* 0x000000a8bc1c723c */ /* 0x044ff0000004181c */
[----:B------:R-:W-:Y:S01]  /*bc90*/  HMMA.16816.F32.BF16 R32, R188, R170, R32 ;  /* 0x000000aabc20723c */ /* 0x000fe20000041820 */
[----:B------:R-:W2:Y:S04]  /*bca0*/  LDSM.16.M88.4 R168, [R2+0x8800] ;  /* 0x0088000002a8783b */ /* 0x000ea80000000200 */
[----:B------:R-:W-:Y:S03]  /*bcb0*/  LDSM.16.M88.4 R188, [R221+0x2000] ;  /* 0x00200000ddbc783b */ /* 0x000fe60000000200 */
[C---:B------:R-:W-:Y:S08]  /*bcc0*/  HMMA.16816.F32.BF16 R4, R176.reuse, R180, R4 ;  /* 0x000000b4b004723c */ /* 0x040ff00000041804 */
[C---:B------:R-:W-:Y:S01]  /*bcd0*/  HMMA.16816.F32.BF16 R8, R176.reuse, R182, R8 ;  /* 0x000000b6b008723c */ /* 0x040fe20000041808 */
[----:B------:R-:W5:Y:S07]  /*bce0*/  LDSM.16.M88.4 R180, [R2+0x9000] ;  /* 0x0090000002b4783b */ /* 0x000f6e0000000200 */
[C---:B---3--:R-:W-:Y:S08]  /*bcf0*/  HMMA.16816.F32.BF16 R12, R176.reuse, R184, R12 ;  /* 0x000000b8b00c723c */ /* 0x048ff0000004180c */
[C---:B------:R-:W-:Y:S01]  /*bd00*/  HMMA.16816.F32.BF16 R16, R176.reuse, R186, R16 ;  /* 0x000000bab010723c */ /* 0x040fe20000041810 */
[----:B------:R-:W3:Y:S07]  /*bd10*/  LDSM.16.M88.4 R184, [R2+0x9800] ;  /* 0x0098000002b8783b */ /* 0x000eee0000000200 */
[C---:B----4-:R-:W-:Y:S08]  /*bd20*/  HMMA.16816.F32.BF16 R20, R176.reuse, R192, R20 ;  /* 0x000000c0b014723c */ /* 0x050ff00000041814 */
[C---:B------:R-:W-:Y:S01]  /*bd30*/  HMMA.16816.F32.BF16 R24, R176.reuse, R194, R24 ;  /* 0x000000c2b018723c */ /* 0x040fe20000041818 */
[----:B------:R-:W-:Y:S07]  /*bd40*/  LDSM.16.M88.4 R192, [R220+UR5+0xb800] ;  /* 0x00b80005dcc0783b */ /* 0x000fee0008000200 */
[C---:B-1----:R-:W-:Y:S08]  /*bd50*/  HMMA.16816.F32.BF16 R28, R176.reuse, R172, R28 ;  /* 0x000000acb01c723c */ /* 0x042ff0000004181c */
[----:B------:R-:W-:Y:S01]  /*bd60*/  HMMA.16816.F32.BF16 R32, R176, R174, R32 ;  /* 0x000000aeb020723c */ /* 0x000fe20000041820 */
[----:B------:R-:W1:Y:S04]  /*bd70*/  LDSM.16.M88.4 R172, [R220+UR5+0xa800] ;  /* 0x00a80005dcac783b */ /* 0x000e680008000200 */
[----:B------:R-:W4:Y:S03]  /*bd80*/  LDSM.16.M88.4 R176, [R220+UR5+0xb000] ;  /* 0x00b00005dcb0783b */ /* 0x000f260008000200 */
[C---:B------:R-:W-:Y:S08]  /*bd90*/  HMMA.16816.F32.BF16 R4, R196.reuse, R200, R4 ;  /* 0x000000c8c404723c */ /* 0x040ff00000041804 */
[C---:B------:R-:W-:Y:S01]  /*bda0*/  HMMA.16816.F32.BF16 R8, R196.reuse, R202, R8 ;  /* 0x000000cac408723c */ /* 0x040fe20000041808 */
[----:B------:R-:W-:Y:S07]  /*bdb0*/  LDSM.16.M88.4 R200, [R2+0xa000] ;  /* 0x00a0000002c8783b */ /* 0x000fee0000000200 */
[C---:B--2---:R-:W-:Y:S08]  /*bdc0*/  HMMA.16816.F32.BF16 R12, R196.reuse, R168, R12 ;  /* 0x000000a8c40c723c */ /* 0x044ff0000004180c */
[C---:B------:R-:W-:Y:S01]  /*bdd0*/  HMMA.16816.F32.BF16 R16, R196.reuse, R170, R16 ;  /* 0x000000aac410723c */ /* 0x040fe20000041810 */
[----:B------:R-:W-:Y:S07]  /*bde0*/  LDSM.16.M88.4 R168, [R218+0x2000] ;  /* 0x00200000daa8783b */ /* 0x000fee0000000200 */
[C---:B-----5:R-:W-:Y:S08]  /*bdf0*/  HMMA.16816.F32.BF16 R20, R196.reuse, R180, R20 ;  /* 0x000000b4c414723c */ /* 0x060ff00000041814 */
[C---:B------:R-:W-:Y:S01]  /*be00*/  HMMA.16816.F32.BF16 R24, R196.reuse, R182, R24 ;  /* 0x000000b6c418723c */ /* 0x040fe20000041818 */
[----:B------:R-:W2:Y:S07]  /*be10*/  LDSM.16.M88.4 R180, [R166+0xa000] ;  /* 0x00a00000a6b4783b */ /* 0x000eae0000000200 */
[C---:B---3--:R-:W-:Y:S08]  /*be20*/  HMMA.16816.F32.BF16 R28, R196.reuse, R184, R28 ;  /* 0x000000b8c41c723c */ /* 0x048ff0000004181c */
[----:B------:R-:W-:Y:S01]  /*be30*/  HMMA.16816.F32.BF16 R32, R196, R186, R32 ;  /* 0x000000bac420723c */ /* 0x000fe20000041820 */
[----:B------:R-:W-:Y:S04]  /*be40*/  LDSM.16.M88.4 R184, [R166+0xb000] ;  /* 0x00b00000a6b8783b */ /* 0x000fe80000000200 */
[----:B------:R-:W-:Y:S03]  /*be50*/  LDSM.16.M88.4 R196, [R164+0x2000] ;  /* 0x00200000a4c4783b */ /* 0x000fe60000000200 */
[C---:B------:R-:W-:Y:S08]  /*be60*/  HMMA.16816.F32.BF16 R4, R188.reuse, R204, R4 ;  /* 0x000000ccbc04723c */ /* 0x040ff00000041804 */
[C---:B------:R-:W-:Y:S01]  /*be70*/  HMMA.16816.F32.BF16 R8, R188.reuse, R206, R8 ;  /* 0x000000cebc08723c */ /* 0x040fe20000041808 */
[----:B------:R-:W-:Y:S07]  /*be80*/  LDSM.16.M88.4 R204, [R2+0xa800] ;  /* 0x00a8000002cc783b */ /* 0x000fee0000000200 */
[C---:B-1----:R-:W-:Y:S08]  /*be90*/  HMMA.16816.F32.BF16 R12, R188.reuse, R172, R12 ;  /* 0x000000acbc0c723c */ /* 0x042ff0000004180c */
[C---:B------:R-:W-:Y:S01]  /*bea0*/  HMMA.16816.F32.BF16 R16, R188.reuse, R174, R16 ;  /* 0x000000aebc10723c */ /* 0x040fe20000041810 */
[----:B------:R-:W1:Y:S07]  /*beb0*/  LDSM.16.M88.4 R172, [R166+0xa800] ;  /* 0x00a80000a6ac783b */ /* 0x000e6e0000000200 */
[C---:B----4-:R-:W-:Y:S08]  /*bec0*/  HMMA.16816.F32.BF16 R20, R188.reuse, R176, R20 ;  /* 0x000000b0bc14723c */ /* 0x050ff00000041814 */
[C---:B------:R-:W-:Y:S01]  /*bed0*/  HMMA.16816.F32.BF16 R24, R188.reuse, R178, R24 ;  /* 0x000000b2bc18723c */ /* 0x040fe20000041818 */
[----:B------:R-:W3:Y:S07]  /*bee0*/  LDSM.16.M88.4 R176, [R166+0xb800] ;  /* 0x00b80000a6b0783b */ /* 0x000eee0000000200 */
[C---:B------:R-:W-:Y:S08]  /*bef0*/  HMMA.16816.F32.BF16 R28, R188.reuse, R192, R28 ;  /* 0x000000c0bc1c723c */ /* 0x040ff0000004181c */
[----:B------:R-:W-:Y:S01]  /*bf00*/  HMMA.16816.F32.BF16 R32, R188, R194, R32 ;  /* 0x000000c2bc20723c */ /* 0x000fe20000041820 */
[----:B------:R-:W-:Y:S04]  /*bf10*/  LDSM.16.M88.4 R188, [R219+0x2000] ;  /* 0x00200000dbbc783b */ /* 0x000fe80000000200 */
[----:B------:R-:W4:Y:S03]  /*bf20*/  LDSM.16.M88.4 R192, [R3+0xa000] ;  /* 0x00a0000003c0783b */ /* 0x000f260000000200 */
[C---:B--2---:R-:W-:Y:S08]  /*bf30*/  HMMA.16816.F32.BF16 R4, R168.reuse, R180, R4 ;  /* 0x000000b4a804723c */ /* 0x044ff00000041804 */
[C---:B------:R-:W-:Y:S01]  /*bf40*/  HMMA.16816.F32.BF16 R8, R168.reuse, R182, R8 ;  /* 0x000000b6a808723c */ /* 0x040fe20000041808 */
[----:B------:R-:W2:Y:S07]  /*bf50*/  LDSM.16.M88.4 R180, [R3+0xa800] ;  /* 0x00a8000003b4783b */ /* 0x000eae0000000200 */
[C---:B-1----:R-:W-:Y:S08]  /*bf60*/  HMMA.16816.F32.BF16 R12, R168.reuse, R172, R12 ;  /* 0x000000aca80c723c */ /* 0x042ff0000004180c */
[C---:B------:R-:W-:Y:S01]  /*bf70*/  HMMA.16816.F32.BF16 R16, R168.reuse, R174, R16 ;  /* 0x000000aea810723c */ /* 0x040fe20000041810 */
[----:B------:R-:W1:Y:S07]  /*bf80*/  LDSM.16.M88.4 R172, [R3+0xb000] ;  /* 0x00b0000003ac783b */ /* 0x000e6e0000000200 */
        /* <DEDUP_REMOVED lines=10> */
[C---:B--2---:R-:W-:Y:S08]  /*c030*/  HMMA.16816.F32.BF16 R12, R188.reuse, R180, R12 ;  /* 0x000000b4bc0c723c */ /* 0x044ff0000004180c */
[C---:B------:R-:W-:Y:S01]  /*c040*/  HMMA.16816.F32.BF16 R16, R188.reuse, R182, R16 ;  /* 0x000000b6bc10723c */ /* 0x040fe20000041810 */
[----:B------:R-:W-:Y:S07]  /*c050*/  LDSM.16.M88.4 R180, [R220+UR5+0xc000] ;  /* 0x00c00005dcb4783b */ /* 0x000fee0008000200 */
[C---:B-1----:R-:W-:Y:S08]  /*c060*/  HMMA.16816.F32.BF16 R20, R188.reuse, R172, R20 ;  /* 0x000000acbc14723c */ /* 0x042ff00000041814 */
        /* <DEDUP_REMOVED lines=131> */
.L_x_89:
[----:B------:R-:W-:Y:S01]  /*c8a0*/  FMNMX3.FTZ R167, R167, R34, R35, !PT ;  /* 0x00000022a7a77276 */ /* 0x000fe20007810023 */
[----:B------:R-:W2:Y:S01]  /*c8b0*/  SHFL.BFLY PT, R3, R200, 0x2, 0x1f ;  /* 0x0c401f00c8037f89 */ /* 0x000ea200000e0000 */
[----:B------:R-:W-:Y:S02]  /*c8c0*/  UISETP.NE.AND UP0, UPT, UR6, URZ, UPT ;  /* 0x000000ff0600728c */ /* 0x000fe4000bf05270 */
[----:B------:R-:W-:Y:S05]  /*c8d0*/  UIADD3 UR6, UPT, UPT, UR6, -0x1, URZ ;  /* 0xffffffff06067890 */ /* 0x000fea000fffe0ff */
[----:B------:R-:W3:Y:S08]  /*c8e0*/  SHFL.BFLY PT, R2, R167, 0x2, 0x1f ;  /* 0x0c401f00a7027f89 */ /* 0x000ef000000e0000 */
        /* <DEDUP_REMOVED lines=35> */
[C---:B---3--:R-:W-:Y:S03]  /*cb20*/  FMUL.FTZ R4, R2.reuse, R160 ;  /* 0x000000a002047220 */ /* 0x048fe60000410000 */
        /* <DEDUP_REMOVED lines=55> */
[----:B------:R-:W-:Y:S03]  /*cea0*/  FMUL.FTZ R64, R2, R64 ;  /* 0x0000004002407220 */ /* 0x000fe60000410000 */
        /* <DEDUP_REMOVED lines=129> */
[----:B------:R-:W-:Y:S01]  /*d6c0*/  FFMA.FTZ R197, R0, R239, R197 ;  /* 0x000000ef00c57223 */ /* 0x000fe200000100c5 */
[----:B------:R-:W-:Y:S02]  /*d6d0*/  MOV R0, R3 ;  /* 0x0000000300007202 */ /* 0x000fe40000000f00 */
[C---:B----4-:R-:W-:Y:S03]  /*d6e0*/  HMMA.16816.F32.BF16 R92, R160.reuse, R172, R92 ;  /* 0x000000aca05c723c */ /* 0x050fe6000004185c */
[----:B------:R-:W-:Y:S01]  /*d6f0*/  FADD.FTZ R192, R192, R195 ;  /* 0x000000c3c0c07221 */ /* 0x000fe20000010000 */
[----:B------:R-:W-:Y:S01]  /*d700*/  FADD.FTZ R197, R167, R197 ;  /* 0x000000c5a7c57221 */ /* 0x000fe20000010000 */
[----:B-1----:R-:W-:Y:S02]  /*d710*/  F2FP.BF16.F32.PACK_AB R151, R218, R207 ;  /* 0x000000cfda97723e */ /* 0x002fe400000010ff */
[----:B------:R-:W-:Y:S01]  /*d720*/  FADD.FTZ R193, R193, R192 ;  /* 0x000000c0c1c17221 */ /* 0x000fe20000010000 */
        /* <DEDUP_REMOVED lines=8> */
[----:B------:R-:W-:Y:S03]  /*d7b0*/  FADD.FTZ R202, R202, R201 ;  /* 0x000000c9caca7221 */ /* 0x000fe60000010000 */
[----:B------:R-:W-:Y:S01]  /*d7c0*/  FADD.FTZ R204, R204, R203 ;  /* 0x000000cbcccc7221 */ /* 0x000fe20000010000 */
[C---:B------:R-:W-:Y:S01]  /*d7d0*/  HMMA.16816.F32.BF16 R104, R160.reuse, R158, R104 ;  /* 0x0000009ea068723c */ /* 0x040fe20000041868 */
[----:B------:R-:W3:Y:S02]  /*d7e0*/  LDSM.16.MT88.4 R156, [R213+0x16000] ;  /* 0x01600000d59c783b */ /* 0x000ee40000004200 */
[----:B------:R-:W-:Y:S01]  /*d7f0*/  FADD.FTZ R205, R205, R202 ;  /* 0x000000cacdcd7221 */ /* 0x000fe20000010000 */
[----:B------:R-:W-:Y:S03]  /*d800*/  FADD.FTZ R207, R207, R204 ;  /* 0x000000cccfcf7221 */ /* 0x000fe60000010000 */
        /* <DEDUP_REMOVED lines=66> */
[C---:B-----5:R-:W-:Y:S01]  /*dc30*/  F2FP.BF16.F32.PACK_AB R20, R185.reuse, R184 ;  /* 0x000000b8b914723e */ /* 0x060fe200000010ff */
[----:B------:R-:W-:Y:S01]  /*dc40*/  FADD.FTZ R184, R184, R205 ;  /* 0x000000cdb8b87221 */ /* 0x000fe20000010000 */
[C---:B------:R-:W-:Y:S01]  /*dc50*/  HMMA.16816.F32.BF16 R120, R148.reuse, R174, R120 ;  /* 0x000000ae9478723c */ /* 0x040fe20000041878 */
[----:B------:R-:W-:Y:S06]  /*dc60*/  LDSM.16.MT88.4 R172, [R165+0x3000] ;  /* 0x00300000a5ac783b */ /* 0x000fec0000004200 */
[----:B------:R-:W-:Y:S01]  /*dc70*/  MUFU.EX2 R188, R188 ;  /* 0x000000bc00bc7308 */ /* 0x000fe20000000800 */
[----:B------:R-:W-:Y:S01]  /*dc80*/  FADD.FTZ R185, R185, R184 ;  /* 0x000000b8b9b97221 */ /* 0x000fe20000010000 */
[C---:B---3--:R-:W-:Y:S08]  /*dc90*/  HMMA.16816.F32.BF16 R124, R148.reuse, R156, R124 ;  /* 0x0000009c947c723c */ /* 0x048ff0000004187c */
        /* <DEDUP_REMOVED lines=9> */
[C---:B---3--:R-:W-:Y:S01]  /*dd30*/  F2FP.BF16.F32.PACK_AB R22, R189.reuse, R188 ;  /* 0x000000bcbd16723e */ /* 0x048fe200000010ff */
[----:B------:R-:W-:Y:S01]  /*dd40*/  FADD.FTZ R188, R188, R185 ;  /* 0x000000b9bcbc7221 */ /* 0x000fe20000010000 */
[C---:B------:R-:W-:Y:S01]  /*dd50*/  HMMA.16816.F32.BF16 R136, R148.reuse, R154, R136 ;  /* 0x0000009a9488723c */ /* 0x040fe20000041888 */
[----:B------:R-:W3:Y:S02]  /*dd60*/  LDSM.16.MT88.4 R152, [R213+0x11000] ;  /* 0x01100000d598783b */ /* 0x000ee40000004200 */
[----:B------:R-:W-:Y:S05]  /*dd70*/  FADD.FTZ R189, R189, R188 ;  /* 0x000000bcbdbd7221 */ /* 0x000fea0000010000 */
        /* <DEDUP_REMOVED lines=21> */
[C---:B--2---:R-:W-:Y:S08]  /*ded0*/  HMMA.16816.F32.BF16 R60, R20.reuse, R148, R60 ;  /* 0x00000094143c723c */ /* 0x044ff0000004183c */
[C---:B------:R-:W-:Y:S01]  /*dee0*/  HMMA.16816.F32.BF16 R64, R20.reuse, R150, R64 ;  /* 0x000000961440723c */ /* 0x040fe20000041840 */
[----:B------:R-:W1:Y:S07]  /*def0*/  LDSM.16.MT88.4 R148, [R213+0x17000] ;  /* 0x01700000d594783b */ /* 0x000e6e0000004200 */
[C---:B---3--:R-:W-:Y:S08]  /*df00*/  HMMA.16816.F32.BF16 R68, R20.reuse, R168, R68 ;  /* 0x000000a81444723c */ /* 0x048ff00000041844 */
[C---:B------:R-:W-:Y:S01]  /*df10*/  HMMA.16816.F32.BF16 R72, R20.reuse, R170, R72 ;  /* 0x000000aa1448723c */ /* 0x040fe20000041848 */
[----:B------:R-:W-:Y:S07]  /*df20*/  LDSM.16.MT88.4 R168, [R166+0x1800] ;  /* 0x00180000a6a8783b */ /* 0x000fee0000004200 */
[C---:B------:R-:W-:Y:S08]  /*df30*/  HMMA.16816.F32.BF16 R76, R20.reuse, R172, R76 ;  /* 0x000000ac144c723c */ /* 0x040ff0000004184c */
        /* <DEDUP_REMOVED lines=10> */
[C---:B------:R-:W-:Y:S03]  /*dfe0*/  HMMA.16816.F32.BF16 R92, R20.reuse, R180, R92 ;  /* 0x000000b4145c723c */ /* 0x040fe6000004185c */
[----:B------:R-:W2:Y:S01]  /*dff0*/  MUFU.EX2 R177, R177 ;  /* 0x000000b100b17308 */ /* 0x000ea20000000800 */
[--C-:B------:R-:W-:Y:S01]  /*e000*/  FFMA.FTZ R180, R32, UR4, -R200.reuse ;  /* 0x0000000420b47c23 */ /* 0x100fe200080108c8 */
[----:B------:R-:W-:Y:S03]  /*e010*/  FFMA.FTZ R200, R33, UR4, -R200 ;  /* 0x0000000421c87c23 */ /* 0x000fe600080108c8 */
[C---:B------:R-:W-:Y:S05]  /*e020*/  HMMA.16816.F32.BF16 R96, R20.reuse, R182, R96 ;  /* 0x000000b61460723c */ /* 0x040fea0000041860 */
[----:B------:R-:W-:Y:S01]  /*e030*/  MUFU.EX2 R178, R178 ;  /* 0x000000b200b27308 */ /* 0x000fe20000000800 */
[--C-:B------:R-:W-:Y:S01]  /*e040*/  FFMA.FTZ R182, R34, UR4, -R198.reuse ;  /* 0x0000000422b67c23 */ /* 0x100fe200080108c6 */
[----:B------:R-:W-:Y:S02]  /*e050*/  FFMA.FTZ R198, R35, UR4, -R198 ;  /* 0x0000000423c67c23 */ /* 0x000fe400080108c6 */
[----:B------:R-:W-:Y:S01]  /*e060*/  LDSM.16.MT88.4 R32, [R165+0x1800] ;  /* 0x00180000a520783b */ /* 0x000fe20000004200 */
[C---:B----4-:R-:W-:Y:S05]  /*e070*/  HMMA.16816.F32.BF16 R100, R20.reuse, R152, R100 ;  /* 0x000000981464723c */ /* 0x050fea0000041864 */
[----:B------:R-:W3:Y:S03]  /*e080*/  MUFU.EX2 R179, R179 ;  /* 0x000000b300b37308 */ /* 0x000ee60000000800 */
[C---:B------:R-:W-:Y:S01]  /*e090*/  HMMA.16816.F32.BF16 R104, R20.reuse, R154, R104 ;  /* 0x0000009a1468723c */ /* 0x040fe20000041868 */
[----:B------:R-:W4:Y:S06]  /*e0a0*/  LDSM.16.MT88.4 R152, [R212+0x17000] ;  /* 0x01700000d498783b */ /* 0x000f2c0000004200 */
[----:B------:R-:W-:Y:S01]  /*e0b0*/  MUFU.EX2 R180, R180 ;  /* 0x000000b400b47308 */ /* 0x000fe20000000800 */
[C---:B-----5:R-:W-:Y:S09]  /*e0c0*/  HMMA.16816.F32.BF16 R108, R20.reuse, R156, R108 ;  /* 0x0000009c146c723c */ /* 0x060ff2000004186c */
[----:B------:R-:W5:Y:S01]  /*e0d0*/  MUFU.EX2 R181, R200 ;  /* 0x000000c800b57308 */ /* 0x000f620000000800 */
[C---:B------:R-:W-:Y:S01]  /*e0e0*/  HMMA.16816.F32.BF16 R112, R20.reuse, R158, R112 ;  /* 0x0000009e1470723c */ /* 0x040fe20000041870 */
[----:B------:R-:W4:Y:S08]  /*e0f0*/  LDSM.16.MT88.4 R156, [R165+0x7000] ;  /* 0x00700000a59c783b */ /* 0x000f300000004200 */
[----:B------:R-:W-:Y:S01]  /*e100*/  MUFU.EX2 R182, R182 ;  /* 0x000000b600b67308 */ /* 0x000fe20000000800 */
[C---:B------:R-:W-:Y:S09]  /*e110*/  HMMA.16816.F32.BF16 R116, R20.reuse, R24, R116 ;  /* 0x000000181474723c */ /* 0x040ff20000041874 */
[----:B------:R-:W5:Y:S01]  /*e120*/  MUFU.EX2 R183, R198 ;  /* 0x000000c600b77308 */ /* 0x000f620000000800 */
[C---:B------:R-:W-:Y:S01]  /*e130*/  HMMA.16816.F32.BF16 R120, R20.reuse, R26, R120 ;  /* 0x0000001a1478723c */ /* 0x040fe20000041878 */
[----:B------:R-:W4:Y:S07]  /*e140*/  LDSM.16.MT88.4 R24, [R166+0x7000] ;  /* 0x00700000a618783b */ /* 0x000f2e0000004200 */
[C---:B-1----:R-:W-:Y:S03]  /*e150*/  HMMA.16816.F32.BF16 R124, R20.reuse, R148, R124 ;  /* 0x00000094147c723c */ /* 0x042fe6000004187c */
[----:B--2---:R-:W-:Y:S01]  /*e160*/  F2FP.BF16.F32.PACK_AB R148, R177, R176 ;  /* 0x000000b0b194723e */ /* 0x004fe200000010ff */
[----:B------:R-:W-:Y:S01]  /*e170*/  FADD.FTZ R176, R176, R189 ;  /* 0x000000bdb0b07221 */ /* 0x000fe20000010000 */
[----:B---3--:R-:W-:Y:S01]  /*e180*/  F2FP.BF16.F32.PACK_AB R149, R179, R178 ;  /* 0x000000b2b395723e */ /* 0x008fe200000010ff */
[----:B------:R-:W-:Y:S02]  /*e190*/  FADD.FTZ R178, R178, R191 ;  /* 0x000000bfb2b27221 */ /* 0x000fe40000010000 */
[C---:B------:R-:W-:Y:S03]  /*e1a0*/  HMMA.16816.F32.BF16 R128, R20.reuse, R150, R128 ;  /* 0x000000961480723c */ /* 0x040fe60000041880 */
[----:B-----5:R-:W-:Y:S01]  /*e1b0*/  F2FP.BF16.F32.PACK_AB R150, R181, R180 ;  /* 0x000000b4b596723e */ /* 0x020fe200000010ff */
[----:B------:R-:W-:Y:S01]  /*e1c0*/  FADD.FTZ R177, R177, R176 ;  /* 0x000000b0b1b17221 */ /* 0x000fe20000010000 */
[----:B------:R-:W-:Y:S01]  /*e1d0*/  F2FP.BF16.F32.PACK_AB R151, R183, R182 ;  /* 0x000000b6b797723e */ /* 0x000fe200000010ff */
[----:B------:R-:W-:Y:S02]  /*e1e0*/  FADD.FTZ R179, R179, R178 ;  /* 0x000000b2b3b37221 */ /* 0x000fe40000010000 */
[C---:B----4-:R-:W-:Y:S03]  /*e1f0*/  HMMA.16816.F32.BF16 R132, R20.reuse, R152, R132 ;  /* 0x000000981484723c */ /* 0x050fe60000041884 */
[----:B------:R-:W-:Y:S01]  /*e200*/  FADD.FTZ R180, R180, R177 ;  /* 0x000000b1b4b47221 */ /* 0x000fe20000010000 */
[----:B------:R-:W-:Y:S03]  /*e210*/  FADD.FTZ R182, R182, R179 ;  /* 0x000000b3b6b67221 */ /* 0x000fe60000010000 */
[----:B------:R-:W-:Y:S01]  /*e220*/  FADD.FTZ R241, R181, R180 ;  /* 0x000000b4b5f17221 */ /* 0x000fe20000010000 */
[C---:B------:R-:W-:Y:S01]  /*e230*/  HMMA.16816.F32.BF16 R136, R20.reuse, R154, R136 ;  /* 0x0000009a1488723c */ /* 0x040fe20000041888 */
[----:B------:R-:W1:Y:S02]  /*e240*/  LDSM.16.MT88.4 R152, [R212+0x11800] ;  /* 0x01180000d498783b */ /* 0x000e640000004200 */
[----:B------:R-:W-:Y:S05]  /*e250*/  FADD.FTZ R239, R183, R182 ;  /* 0x000000b6b7ef7221 */ /* 0x000fea0000010000 */
[C---:B------:R-:W-:Y:S08]  /*e260*/  HMMA.16816.F32.BF16 R140, R20.reuse, R156, R140 ;  /* 0x0000009c148c723c */ /* 0x040ff0000004188c */
[C---:B------:R-:W-:Y:S08]  /*e270*/  HMMA.16816.F32.BF16 R12, R20.reuse, R158, R12 ;  /* 0x0000009e140c723c */ /* 0x040ff0000004180c */
[C---:B------:R-:W-:Y:S08]  /*e280*/  HMMA.16816.F32.BF16 R144, R20.reuse, R24, R144 ;  /* 0x000000181490723c */ /* 0x040ff00000041890 */
[----:B------:R-:W-:Y:S01]  /*e290*/  HMMA.16816.F32.BF16 R16, R20, R26, R16 ;  /* 0x0000001a1410723c */ /* 0x000fe20000041810 */
[----:B------:R-:W-:Y:S07]  /*e2a0*/  LDSM.16.MT88.4 R20, [R165+0x3800] ;  /* 0x00380000a514783b */ /* 0x000fee0000004200 */
[C---:B------:R-:W-:Y:S01]  /*e2b0*/  HMMA.16816.F32.BF16 R160, R148.reuse, R28, R4 ;  /* 0x0000001c94a0723c */ /* 0x040fe20000041804 */
[----:B------:R-:W2:Y:S07]  /*e2c0*/  LDSM.16.MT88.4 R4, [R213+0x13800] ;  /* 0x01380000d504783b */ /* 0x000eae0000004200 */
[C---:B------:R-:W-:Y:S01]  /*e2d0*/  HMMA.16816.F32.BF16 R156, R148.reuse, R30, R8 ;  /* 0x0000001e949c723c */ /* 0x040fe20000041808 */
[----:B------:R-:W3:Y:S07]  /*e2e0*/  LDSM.16.MT88.4 R8, [R212+0x13800] ;  /* 0x01380000d408783b */ /* 0x000eee0000004200 */
[C---:B-1----:R-:W-:Y:S01]  /*e2f0*/  HMMA.16816.F32.BF16 R36, R148.reuse, R152, R36 ;  /* 0x000000989424723c */ /* 0x042fe20000041824 */
[----:B------:R-:W1:Y:S07]  /*e300*/  LDSM.16.MT88.4 R24, [R166+0x3800] ;  /* 0x00380000a618783b */ /* 0x000e6e0000004200 */
[C---:B------:R-:W-:Y:S01]  /*e310*/  HMMA.16816.F32.BF16 R40, R148.reuse, R154, R40 ;  /* 0x0000009a9428723c */ /* 0x040fe20000041828 */
[----:B------:R-:W4:Y:S07]  /*e320*/  LDSM.16.MT88.4 R28, [R213+0x15800] ;  /* 0x01580000d51c783b */ /* 0x000f2e0000004200 */
[C---:B------:R-:W-:Y:S01]  /*e330*/  HMMA.16816.F32.BF16 R44, R148.reuse, R32, R44 ;  /* 0x00000020942c723c */ /* 0x040fe2000004182c */
[----:B------:R-:W5:Y:S07]  /*e340*/  LDSM.16.MT88.4 R152, [R212+0x15800] ;  /* 0x01580000d498783b */ /* 0x000f6e0000004200 */
[C---:B------:R-:W-:Y:S01]  /*e350*/  HMMA.16816.F32.BF16 R48, R148.reuse, R34, R48 ;  /* 0x000000229430723c */ /* 0x040fe20000041830 */
[----:B------:R-:W5:Y:S07]  /*e360*/  LDSM.16.MT88.4 R32, [R165+0x5800] ;  /* 0x00580000a520783b */ /* 0x000f6e0000004200 */
        /* <DEDUP_REMOVED lines=11> */
[C---:B-1----:R-:W-:Y:S08]  /*e420*/  HMMA.16816.F32.BF16 R84, R148.reuse, R24, R84 ;  /* 0x000000189454723c */ /* 0x042ff00000041854 */
[C---:B------:R-:W-:Y:S08]  /*e430*/  HMMA.16816.F32.BF16 R88, R148.reuse, R26, R88 ;  /* 0x0000001a9458723c */ /* 0x040ff00000041858 */
[C---:B----4-:R-:W-:Y:S08]  /*e440*/  HMMA.16816.F32.BF16 R92, R148.reuse, R28, R92 ;  /* 0x0000001c945c723c */ /* 0x050ff0000004185c */
[C---:B------:R-:W-:Y:S08]  /*e450*/  HMMA.16816.F32.BF16 R96, R148.reuse, R30, R96 ;  /* 0x0000001e9460723c */ /* 0x040ff00000041860 */
[C---:B-----5:R-:W-:Y:S08]  /*e460*/  HMMA.16816.F32.BF16 R100, R148.reuse, R152, R100 ;  /* 0x000000989464723c */ /* 0x060ff00000041864 */
[C---:B------:R-:W-:Y:S01]  /*e470*/  HMMA.16816.F32.BF16 R104, R148.reuse, R154, R104 ;  /* 0x0000009a9468723c */ /* 0x040fe20000041868 */
[----:B------:R1:W3:Y:S07]  /*e480*/  LDSM.16.MT88.4 R152, [R165+0x7800] ;  /* 0x00780000a598783b */ /* 0x0002ee0000004200 */
[C---:B------:R-:W-:Y:S08]  /*e490*/  HMMA.16816.F32.BF16 R108, R148.reuse, R32, R108 ;  /* 0x00000020946c723c */ /* 0x040ff0000004186c */
[C---:B------:R-:W-:Y:S08]  /*e4a0*/  HMMA.16816.F32.BF16 R112, R148.reuse, R34, R112 ;  /* 0x000000229470723c */ /* 0x040ff00000041870 */
[C---:B------:R-:W-:Y:S03]  /*e4b0*/  HMMA.16816.F32.BF16 R116, R148.reuse, R172, R116 ;  /* 0x000000ac9474723c */ /* 0x040fe60000041874 */
[----:B-1----:R-:W-:Y:S05]  /*e4c0*/  MOV R165, R164 ;  /* 0x000000a400a57202 */ /* 0x002fea0000000f00 */
[C---:B------:R-:W-:Y:S08]  /*e4d0*/  HMMA.16816.F32.BF16 R120, R148.reuse, R174, R120 ;  /* 0x000000ae9478723c */ /* 0x040ff00000041878 */
[C---:B------:R-:W-:Y:S08]  /*e4e0*/  HMMA.16816.F32.BF16 R124, R148.reuse, R168, R124 ;  /* 0x000000a8947c723c */ /* 0x040ff0000004187c */
[C---:B------:R-:W-:Y:S08]  /*e4f0*/  HMMA.16816.F32.BF16 R128, R148.reuse, R170, R128 ;  /* 0x000000aa9480723c */ /* 0x040ff00000041880 */
[C---:B--2---:R-:W-:Y:S08]  /*e500*/  HMMA.16816.F32.BF16 R132, R148.reuse, R4, R132 ;  /* 0x000000049484723c */ /* 0x044ff00000041884 */
[C---:B------:R-:W-:Y:S08]  /*e510*/  HMMA.16816.F32.BF16 R136, R148.reuse, R6, R136 ;  /* 0x000000069488723c */ /* 0x040ff00000041888 */
[C---:B---3--:R-:W-:Y:S08]  /*e520*/  HMMA.16816.F32.BF16 R140, R148.reuse, R152, R140 ;  /* 0x00000098948c723c */ /* 0x048ff0000004188c */
[C---:B------:R-:W-:Y:S08]  /*e530*/  HMMA.16816.F32.BF16 R152, R148.reuse, R154, R12 ;  /* 0x0000009a9498723c */ /* 0x040ff0000004180c */
[C---:B------:R-:W-:Y:S08]  /*e540*/  HMMA.16816.F32.BF16 R144, R148.reuse, R8, R144 ;  /* 0x000000089490723c */ /* 0x040ff00000041890 */
[----:B------:R-:W-:Y:S01]  /*e550*/  HMMA.16816.F32.BF16 R148, R148, R10, R16 ;  /* 0x0000000a9494723c */ /* 0x000fe20000041810 */
[----:B------:R-:W-:Y:S08]  /*e560*/  @!UPT UIADD3 URZ, UPT, UPT, URZ, URZ, URZ ;  /* 0x000000fffffff290 */ /* 0x000ff0000fffe0ff */
[----:B------:R-:W-:Y:S11]  /*e570*/  BRA.U UP0, `(.L_x_88) ;  /* 0xffffffcd00407547 */ /* 0x000ff6000b83ffff */
.L_x_87:
[----:B------:R-:W1:Y:S01]  /*e580*/  SHFL.BFLY PT, R0, R239, 0x2, 0x1f ;  /* 0x0c401f00ef007f89 */ /* 0x000e6200000e0000 */
[----:B------:R-:W-:Y:S01]  /*e590*/  UISETP.NE.AND UP3, UPT, UR18, -0x1, UPT ;  /* 0xffffffff1200788c */ /* 0x000fe2000bf65270 */
[C---:B------:R-:W-:Y:S01]  /*e5a0*/  LOP3.LUT P1, RZ, R214.reuse, 0x10, RZ, 0xc0, !PT ;  /* 0x00000010d6ff7812 */ /* 0x040fe2000782c0ff */
[----:B------:R-:W2:Y:S01]  /*e5b0*/  S2UR UR11, SR_CTAID.Y ;  /* 0x00000000000b79c3 */ /* 0x000ea20000002600 */
[----:B------:R-:W3:Y:S01]  /*e5c0*/  SHFL.BFLY PT, R8, R241, 0x2, 0x1f ;  /* 0x0c401f00f1087f89 */ /* 0x000ee200000e0000 */
[----:B------:R-:W-:Y:S01]  /*e5d0*/  LOP3.LUT P2, RZ, R214, 0x8, RZ, 0xc0, !PT ;  /* 0x00000008d6ff7812 */ /* 0x000fe2000784c0ff */
[----:B------:R-:W4:Y:S01]  /*e5e0*/  LDCU.U8 UR4, c[0x0][0x549] ;  /* 0x0000a920ff0477ac */ /* 0x000f220008000000 */
[----:B------:R-:W5:Y:S05]  /*e5f0*/  LDCU UR9, c[0x0][0x434] ;  /* 0x00008680ff0977ac */ /* 0x000f6a0008000800 */
[----:B------:R-:W2:Y:S01]  /*e600*/  @!UP3 LDCU.64 UR6, c[0x0][0x400] ;  /* 0x00008000ff06b7ac */ /* 0x000ea20008000a00 */
[----:B------:R-:W5:Y:S01]  /*e610*/  LDCU.U8 UR10, c[0x0][0x548] ;  /* 0x0000a900ff0a77ac */ /* 0x000f620008000000 */
[----:B------:R-:W-:Y:S01]  /*e620*/  UISETP.NE.AND UP2, UPT, UR18, -0x1, UPT ;  /* 0xffffffff1200788c */ /* 0x000fe2000bf45270 */
[----:B-1----:R-:W-:Y:S01]  /*e630*/  FADD.FTZ R9, R0, R239 ;  /* 0x000000ef00097221 */ /* 0x002fe20000010000 */
[----:B------:R-:W-:Y:S01]  /*e640*/  SHF.L.U32 R0, R214, 0x1, RZ ;  /* 0x00000001d6007819 */ /* 0x000fe200000006ff */
[----:B----4-:R-:W-:Y:S01]  /*e650*/  UISETP.NE.AND UP1, UPT, UR4, URZ, UPT ;  /* 0x000000ff0400728c */ /* 0x010fe2000bf25270 */
[----:B------:R-:W1:Y:S01]  /*e660*/  S2UR UR4, SR_CTAID.X ;  /* 0x00000000000479c3 */ /* 0x000e620000002500 */
[----:B---3--:R-:W-:Y:S01]  /*e670*/  FADD.FTZ R8, R8, R241 ;  /* 0x000000f108087221 */ /* 0x008fe20000010000 */
[----:B------:R-:W3:Y:S01]  /*e680*/  SHFL.BFLY PT, R2, R9, 0x1, 0x1f ;  /* 0x0c201f0009027f89 */ /* 0x000ee200000e0000 */
[----:B------:R-:W-:Y:S01]  /*e690*/  LOP3.LUT R217, R217, 0x6, R0, 0xf8, !PT ;  /* 0x00000006d9d97812 */ /* 0x000fe200078ef800 */
[----:B------:R-:W4:Y:S02]  /*e6a0*/  LDCU UR13, c[0x0][0x434] ;  /* 0x00008680ff0d77ac */ /* 0x000f240008000800 */
[----:B------:R-:W1:Y:S01]  /*e6b0*/  SHFL.BFLY PT, R5, R8, 0x1, 0x1f ;  /* 0x0c201f0008057f89 */ /* 0x000e6200000e0000 */
[----:B--2---:R-:W-:-:S03]  /*e6c0*/  @!UP3 UIMAD.WIDE.U32 UR16, UR11, UR6, URZ ;  /* 0x000000060b10b2a5 */ /* 0x004fc6000f8e00ff */
[----:B------:R-:W4:Y:S01]  /*e6d0*/  @UP1 LDCU UR8, c[0x0][0x430] ;  /* 0x00008600ff0817ac */ /* 0x000f220008000800 */
[----:B------:R-:W-:Y:S01]  /*e6e0*/  @!UP3 UIMAD UR12, UR11, UR7, UR17 ;  /* 0x000000070b0cb2a4 */ /* 0x000fe2000f8e0211 */
[----:B------:R-:W2:Y:S01]  /*e6f0*/  @UP3 LDCU.64 UR6, c[0x0][0x408] ;  /* 0x00008100ff0637ac */ /* 0x000ea20008000a00 */
[----:B-----5:R-:W-:Y:S01]  /*e700*/  UISETP.NE.AND UP0, UPT, UR10, URZ, !UP1 ;  /* 0x000000ff0a00728c */ /* 0x020fe2000cf05270 */
[----:B------:R-:W2:Y:S01]  /*e710*/  @UP1 LDCU UR15, c[0x0][0x430] ;  /* 0x00008600ff0f17ac */ /* 0x000ea20008000800 */
[----:B---3--:R-:W-:Y:S01]  /*e720*/  FADD.FTZ R2, R9, R2 ;  /* 0x0000000209027221 */ /* 0x008fe20000010000 */
[----:B----4-:R-:W-:Y:S01]  /*e730*/  @UP1 UIMAD UR13, UR8, UR9, URZ ;  /* 0x00000009080d12a4 */ /* 0x010fe2000f8e02ff */
[----:B-1----:R-:W-:Y:S02]  /*e740*/  FADD.FTZ R4, R8, R5 ;  /* 0x0000000508047221 */ /* 0x002fe40000010000 */
[----:B------:R-:W1:Y:S01]  /*e750*/  MUFU.RCP R6, R2 ;  /* 0x0000000200067308 */ /* 0x000e620000001000 */
[----:B------:R-:W-:-:S02]  /*e760*/  SHF.L.U32 R5, R214, 0x4, RZ ;  /* 0x00000004d6057819 */ /* 0x000fc400000006ff */
[----:B------:R-:W-:Y:S01]  /*e770*/  FSETP.NE.FTZ.AND P3, PT, R2, RZ, PT ;  /* 0x000000ff0200720b */ /* 0x000fe20003f75000 */
[----:B--2---:R-:W-:Y:S01]  /*e780*/  @UP3 UIMAD.WIDE.U32 UR20, UR18, UR6, URZ ;  /* 0x00000006121432a5 */ /* 0x004fe2000f8e00ff */
[----:B------:R-:W-:Y:S01]  /*e790*/  LOP3.LUT R5, R5, 0x1c0, RZ, 0xc0, !PT ;  /* 0x000001c005057812 */ /* 0x000fe200078ec0ff */
[----:B------:R-:W2:Y:S01]  /*e7a0*/  S2UR UR6, SR_CTAID.Z ;  /* 0x00000000000679c3 */ /* 0x000ea20000002700 */
[----:B------:R-:W-:Y:S01]  /*e7b0*/  FSETP.NE.FTZ.AND P4, PT, R4, RZ, PT ;  /* 0x000000ff0400720b */ /* 0x000fe20003f95000 */
[----:B------:R-:W3:Y:S01]  /*e7c0*/  MUFU.RCP R7, R4 ;  /* 0x0000000400077308 */ /* 0x000ee20000001000 */
[----:B------:R-:W-:Y:S01]  /*e7d0*/  LOP3.LUT R0, R5, 0x38, R0, 0xf8, !PT ;  /* 0x0000003805007812 */ /* 0x000fe200078ef800 */
[----:B------:R-:W-:Y:S01]  /*e7e0*/  @UP3 UIMAD UR12, UR18, UR7, UR21 ;  /* 0x00000007120c32a4 */ /* 0x000fe2000f8e0215 */
[----:B------:R-:W-:Y:S01]  /*e7f0*/  MOV R5, 0x20 ;  /* 0x0000002000057802 */ /* 0x000fe20000000f00 */
[----:B------:R-:W-:Y:S01]  /*e800*/  @!UP2 UIMAD UR18, UR11, UR9, URZ ;  /* 0x000000090b12a2a4 */ /* 0x000fe2000f8e02ff */
[----:B------:R-:W-:Y:S01]  /*e810*/  LOP3.LUT R0, R217, R0, RZ, 0xfc, !PT ;  /* 0x00000000d9007212 */ /* 0x000fe200078efcff */
[----:B------:R-:W-:Y:S01]  /*e820*/  @UP1 UMOV UR7, 0x1 ;  /* 0x0000000100071882 */ /* 0x000fe20000000000 */
[----:B------:R-:W-:Y:S01]  /*e830*/  @UP3 UMOV UR16, UR20 ;  /* 0x0000001400103c82 */ /* 0x000fe20008000000 */
[----:B-1----:R-:W-:-:S02]  /*e840*/  FSEL R6, R6, 1, P3 ;  /* 0x3f80000006067808 */ /* 0x002fc40001800000 */
[----:B------:R-:W-:Y:S02]  /*e850*/  LEA R9, R0, UR5, 0x1 ;  /* 0x0000000500097c11 */ /* 0x000fe4000f8e08ff */
[----:B------:R-:W-:Y:S01]  /*e860*/  SEL R0, R5, 0xffffffe0, !P2 ;  /* 0xffffffe005007807 */ /* 0x000fe20005000000 */
[C---:B------:R-:W-:Y:S01]  /*e870*/  FMUL.FTZ R162, R6.reuse, R162 ;  /* 0x000000a206a27220 */ /* 0x040fe20000410000 */
[C---:B------:R-:W-:Y:S01]  /*e880*/  FMUL.FTZ R163, R6.reuse, R163 ;  /* 0x000000a306a37220 */ /* 0x040fe20000410000 */
[C---:B------:R-:W-:Y:S01]  /*e890*/  FMUL.FTZ R158, R6.reuse, R158 ;  /* 0x0000009e069e7220 */ /* 0x040fe20000410000 */
[----:B---3--:R-:W-:Y:S01]  /*e8a0*/  FSEL R7, R7, 1, P4 ;  /* 0x3f80000007077808 */ /* 0x008fe20002000000 */
[C---:B------:R-:W-:Y:S01]  /*e8b0*/  FMUL.FTZ R159, R6.reuse, R159 ;  /* 0x0000009f069f7220 */ /* 0x040fe20000410000 */
        /* <DEDUP_REMOVED lines=59> */
[----:B------:R-:W-:Y:S01]  /*ec70*/  FMUL.FTZ R151, R6, R151 ;  /* 0x0000009706977220 */ /* 0x000fe20000410000 */
[----:B------:R-:W-:Y:S01]  /*ec80*/  MOV R6, 0x10 ;  /* 0x0000001000067802 */ /* 0x000fe20000000f00 */
[C---:B------:R-:W-:Y:S01]  /*ec90*/  FMUL.FTZ R160, R7.reuse, R160 ;  /* 0x000000a007a07220 */ /* 0x040fe20000410000 */
[C---:B------:R-:W-:Y:S01]  /*eca0*/  FMUL.FTZ R161, R7.reuse, R161 ;  /* 0x000000a107a17220 */ /* 0x040fe20000410000 */
[C---:B------:R-:W-:Y:S01]  /*ecb0*/  FMUL.FTZ R156, R7.reuse, R156 ;  /* 0x0000009c079c7220 */ /* 0x040fe20000410000 */
[C---:B------:R-:W-:Y:S01]  /*ecc0*/  FMUL.FTZ R157, R7.reuse, R157 ;  /* 0x0000009d079d7220 */ /* 0x040fe20000410000 */
[C---:B------:R-:W-:Y:S01]  /*ecd0*/  FMUL.FTZ R36, R7.reuse, R36 ;  /* 0x0000002407247220 */ /* 0x040fe20000410000 */
[C---:B------:R-:W-:Y:S01]  /*ece0*/  FMUL.FTZ R37, R7.reuse, R37 ;  /* 0x0000002507257220 */ /* 0x040fe20000410000 */
[----:B------:R-:W-:Y:S01]  /*ecf0*/  SEL R6, R6, 0xfffffff0, !P0 ;  /* 0xfffffff006067807 */ /* 0x000fe20004000000 */
[C---:B------:R-:W-:Y:S01]  /*ed00*/  FMUL.FTZ R40, R7.reuse, R40 ;  /* 0x0000002807287220 */ /* 0x040fe20000410000 */
[----:B------:R-:W-:Y:S01]  /*ed10*/  FMUL.FTZ R41, R7, R41 ;  /* 0x0000002907297220 */ /* 0x000fe20000410000 */
[----:B------:R-:W-:Y:S01]  /*ed20*/  IADD3 R13, PT, PT, R9, 0x40, RZ ;  /* 0x00000040090d7810 */ /* 0x000fe20007ffe0ff */
[C---:B------:R-:W-:Y:S01]  /*ed30*/  FMUL.FTZ R44, R7.reuse, R44 ;  /* 0x0000002c072c7220 */ /* 0x040fe20000410000 */
[----:B------:R-:W-:Y:S01]  /*ed40*/  FMUL.FTZ R45, R7, R45 ;  /* 0x0000002d072d7220 */ /* 0x000fe20000410000 */
[----:B------:R-:W-:Y:S01]  /*ed50*/  IADD3 R11, PT, PT, R9, R0, RZ ;  /* 0x00000000090b7210 */ /* 0x000fe20007ffe0ff */
[----:B------:R-:W-:Y:S01]  /*ed60*/  FMUL.FTZ R48, R7, R48 ;  /* 0x0000003007307220 */ /* 0x000fe20000410000 */
[----:B------:R-:W-:Y:S01]  /*ed70*/  @P1 IADD3 R13, PT, PT, R9, -0x40, RZ ;  /* 0xffffffc0090d1810 */ /* 0x000fe20007ffe0ff */
[----:B------:R-:W-:Y:S01]  /*ed80*/  FMUL.FTZ R49, R7, R49 ;  /* 0x0000003107317220 */ /* 0x000fe20000410000 */
[----:B------:R-:W-:Y:S01]  /*ed90*/  F2FP.BF16.F32.PACK_AB R160, R161, R160 ;  /* 0x000000a0a1a0723e */ /* 0x000fe200000010ff */
[----:B------:R-:W-:Y:S01]  /*eda0*/  FMUL.FTZ R52, R7, R52 ;  /* 0x0000003407347220 */ /* 0x000fe20000410000 */
[----:B------:R-:W-:Y:S01]  /*edb0*/  F2FP.BF16.F32.PACK_AB R162, R163, R162 ;  /* 0x000000a2a3a2723e */ /* 0x000fe200000010ff */
[----:B------:R-:W-:Y:S01]  /*edc0*/  FMUL.FTZ R53, R7, R53 ;  /* 0x0000003507357220 */ /* 0x000fe20000410000 */
[----:B------:R-:W-:Y:S01]  /*edd0*/  F2FP.BF16.F32.PACK_AB R156, R157, R156 ;  /* 0x0000009c9d9c723e */ /* 0x000fe200000010ff */
[----:B------:R-:W-:Y:S01]  /*ede0*/  FMUL.FTZ R56, R7, R56 ;  /* 0x0000003807387220 */ /* 0x000fe20000410000 */
[----:B------:R-:W-:Y:S01]  /*edf0*/  F2FP.BF16.F32.PACK_AB R158, R159, R158 ;  /* 0x0000009e9f9e723e */ /* 0x000fe200000010ff */
[----:B------:R-:W-:Y:S01]  /*ee00*/  FMUL.FTZ R57, R7, R57 ;  /* 0x0000003907397220 */ /* 0x000fe20000410000 */
[----:B------:R-:W-:Y:S01]  /*ee10*/  IADD3 R5, PT, PT, R9, R6, RZ ;  /* 0x0000000609057210 */ /* 0x000fe20007ffe0ff */
        /* <DEDUP_REMOVED lines=8> */
[C---:B------:R-:W-:Y:S01]  /*eea0*/  FMUL.FTZ R68, R7.reuse, R68 ;  /* 0x0000004407447220 */ /* 0x040fe20000410000 */
[----:B------:R-:W-:Y:S01]  /*eeb0*/  IADD3 R15, PT, PT, R6, R11, RZ ;  /* 0x0000000b060f7210 */ /* 0x000fe20007ffe0ff */
[----:B------:R-:W-:Y:S01]  /*eec0*/  FMUL.FTZ R69, R7, R69 ;  /* 0x0000004507457220 */ /* 0x000fe20000410000 */
[----:B------:R-:W-:Y:S01]  /*eed0*/  IADD3 R17, PT, PT, R0, R13, RZ ;  /* 0x0000000d00117210 */ /* 0x000fe20007ffe0ff */
[----:B------:R-:W-:Y:S01]  /*eee0*/  STS [R9], R160 ;  /* 0x000000a009007388 */ /* 0x000fe20000000800 */
[----:B------:R-:W-:Y:S01]  /*eef0*/  F2FP.BF16.F32.PACK_AB R44, R45, R44 ;  /* 0x0000002c2d2c723e */ /* 0x000fe200000010ff */
[----:B------:R-:W-:Y:S01]  /*ef00*/  FMUL.FTZ R72, R7, R72 ;  /* 0x0000004807487220 */ /* 0x000fe20000410000 */
[----:B------:R-:W-:Y:S01]  /*ef10*/  F2FP.BF16.F32.PACK_AB R46, R47, R46 ;  /* 0x0000002e2f2e723e */ /* 0x000fe200000010ff */
[----:B------:R-:W-:Y:S01]  /*ef20*/  STS [R9+0x400], R162 ;  /* 0x000400a209007388 */ /* 0x000fe20000000800 */
[----:B------:R-:W-:Y:S01]  /*ef30*/  F2FP.BF16.F32.PACK_AB R48, R49, R48 ;  /* 0x000000303130723e */ /* 0x000fe200000010ff */
[----:B------:R-:W-:Y:S01]  /*ef40*/  FMUL.FTZ R73, R7, R73 ;  /* 0x0000004907497220 */ /* 0x000fe20000410000 */
[----:B------:R-:W-:Y:S01]  /*ef50*/  F2FP.BF16.F32.PACK_AB R50, R51, R50 ;  /* 0x000000323332723e */ /* 0x000fe200000010ff */
[----:B------:R-:W-:Y:S01]  /*ef60*/  STS [R5], R156 ;  /* 0x0000009c05007388 */ /* 0x000fe20000000800 */
[C---:B------:R-:W-:Y:S01]  /*ef70*/  IADD3 R19, PT, PT, R6.reuse, R13, RZ ;  /* 0x0000000d06137210 */ /* 0x040fe20007ffe0ff */
[----:B------:R-:W-:Y:S01]  /*ef80*/  FMUL.FTZ R76, R7, R76 ;  /* 0x0000004c074c7220 */ /* 0x000fe20000410000 */
[----:B------:R-:W-:Y:S01]  /*ef90*/  F2FP.BF16.F32.PACK_AB R52, R53, R52 ;  /* 0x000000343534723e */ /* 0x000fe200000010ff */
[----:B------:R-:W-:Y:S01]  /*efa0*/  STS [R5+0x400], R158 ;  /* 0x0004009e05007388 */ /* 0x000fe20000000800 */
[----:B------:R-:W-:Y:S01]  /*efb0*/  F2FP.BF16.F32.PACK_AB R54, R55, R54 ;  /* 0x000000363736723e */ /* 0x000fe200000010ff */
        /* <DEDUP_REMOVED lines=8> */
[----:B------:R-:W-:Y:S01]  /*f040*/  F2FP.BF16.F32.PACK_AB R60, R61, R60 ;  /* 0x0000003c3d3c723e */ /* 0x000fe200000010ff */
[----:B------:R-:W-:Y:S01]  /*f050*/  FMUL.FTZ R84, R7, R84 ;  /* 0x0000005407547220 */ /* 0x000fe20000410000 */
[----:B------:R-:W-:Y:S01]  /*f060*/  F2FP.BF16.F32.PACK_AB R62, R63, R62 ;  /* 0x0000003e3f3e723e */ /* 0x000fe200000010ff */
[----:B------:R-:W-:Y:S01]  /*f070*/  STS [R15], R40 ;  /* 0x000000280f007388 */ /* 0x000fe20000000800 */
[----:B------:R-:W-:Y:S01]  /*f080*/  FMUL.FTZ R85, R7, R85 ;  /* 0x0000005507557220 */ /* 0x000fe20000410000 */
[----:B------:R-:W-:Y:S01]  /*f090*/  F2FP.BF16.F32.PACK_AB R64, R65, R64 ;  /* 0x000000404140723e */ /* 0x000fe200000010ff */
[----:B------:R-:W-:Y:S01]  /*f0a0*/  FMUL.FTZ R88, R7, R88 ;  /* 0x0000005807587220 */ /* 0x000fe20000410000 */
[----:B------:R-:W-:Y:S01]  /*f0b0*/  STS [R15+0x400], R42 ;  /* 0x0004002a0f007388 */ /* 0x000fe20000000800 */
[----:B------:R-:W-:Y:S01]  /*f0c0*/  F2FP.BF16.F32.PACK_AB R66, R67, R66 ;  /* 0x000000424342723e */ /* 0x000fe200000010ff */
[----:B------:R-:W-:Y:S01]  /*f0d0*/  FMUL.FTZ R89, R7, R89 ;  /* 0x0000005907597220 */ /* 0x000fe20000410000 */
[----:B------:R-:W-:Y:S01]  /*f0e0*/  F2FP.BF16.F32.PACK_AB R68, R69, R68 ;  /* 0x000000444544723e */ /* 0x000fe200000010ff */
[----:B------:R-:W-:Y:S01]  /*f0f0*/  STS [R13], R44 ;  /* 0x0000002c0d007388 */ /* 0x000fe20000000800 */
[----:B------:R-:W-:Y:S01]  /*f100*/  F2FP.BF16.F32.PACK_AB R70, R71, R70 ;  /* 0x000000464746723e */ /* 0x000fe200000010ff */
[C---:B------:R-:W-:Y:S01]  /*f110*/  FMUL.FTZ R92, R7.reuse, R92 ;  /* 0x0000005c075c7220 */ /* 0x040fe20000410000 */
[----:B------:R-:W-:Y:S01]  /*f120*/  FMUL.FTZ R93, R7, R93 ;  /* 0x0000005d075d7220 */ /* 0x000fe20000410000 */
[----:B------:R-:W-:Y:S01]  /*f130*/  STS [R13+0x400], R46 ;  /* 0x0004002e0d007388 */ /* 0x000fe20000000800 */
        /* <DEDUP_REMOVED lines=27> */
[----:B------:R-:W-:Y:S01]  /*f2f0*/  STS [R9+0x2000], R60 ;  /* 0x0020003c09007388 */ /* 0x000fe20000000800 */
[----:B------:R-:W-:Y:S01]  /*f300*/  F2FP.BF16.F32.PACK_AB R94, R95, R94 ;  /* 0x0000005e5f5e723e */ /* 0x000fe200000010ff */
[C---:B------:R-:W-:Y:S01]  /*f310*/  FMUL.FTZ R116, R7.reuse, R116 ;  /* 0x0000007407747220 */ /* 0x040fe20000410000 */
[----:B------:R-:W-:Y:S01]  /*f320*/  FMUL.FTZ R117, R7, R117 ;  /* 0x0000007507757220 */ /* 0x000fe20000410000 */
[----:B------:R-:W-:Y:S01]  /*f330*/  STS [R9+0x2400], R62 ;  /* 0x0024003e09007388 */ /* 0x000fe20000000800 */
[----:B------:R-:W-:Y:S01]  /*f340*/  F2FP.BF16.F32.PACK_AB R96, R97, R96 ;  /* 0x000000606160723e */ /* 0x000fe200000010ff */
[----:B------:R-:W-:Y:S01]  /*f350*/  FMUL.FTZ R120, R7, R120 ;  /* 0x0000007807787220 */ /* 0x000fe20000410000 */
[----:B------:R-:W-:Y:S01]  /*f360*/  F2FP.BF16.F32.PACK_AB R98, R99, R98 ;  /* 0x000000626362723e */ /* 0x000fe200000010ff */
[----:B------:R-:W-:Y:S01]  /*f370*/  STS [R5+0x2000], R64 ;  /* 0x0020004005007388 */ /* 0x000fe20000000800 */
        /* <DEDUP_REMOVED lines=44> */
[----:B------:R-:W-:-:S02]  /*f640*/  F2FP.BF16.F32.PACK_AB R132, R133, R132 ;  /* 0x000000848584723e */ /* 0x000fc400000010ff */
[----:B------:R-:W-:Y:S01]  /*f650*/  F2FP.BF16.F32.PACK_AB R134, R135, R134 ;  /* 0x000000868786723e */ /* 0x000fe200000010ff */
[----:B------:R-:W-:Y:S01]  /*f660*/  STS [R21+0x2000], R88 ;  /* 0x0020005815007388 */ /* 0x000fe20000000800 */
[----:B------:R-:W-:Y:S02]  /*f670*/  F2FP.BF16.F32.PACK_AB R136, R137, R136 ;  /* 0x000000888988723e */ /* 0x000fe400000010ff */
[----:B------:R-:W-:Y:S01]  /*f680*/  F2FP.BF16.F32.PACK_AB R138, R139, R138 ;  /* 0x0000008a8b8a723e */ /* 0x000fe200000010ff */
[----:B------:R-:W-:Y:S01]  /*f690*/  STS [R21+0x2400], R90 ;  /* 0x0024005a15007388 */ /* 0x000fe20000000800 */
[----:B------:R-:W-:Y:S02]  /*f6a0*/  F2FP.BF16.F32.PACK_AB R140, R141, R140 ;  /* 0x0000008c8d8c723e */ /* 0x000fe400000010ff */
        /* <DEDUP_REMOVED lines=10> */
[----:B------:R-:W-:Y:S04]  /*f750*/  STS [R5+0x4400], R98 ;  /* 0x0044006205007388 */ /* 0x000fe80000000800 */
        /* <DEDUP_REMOVED lines=22> */
[----:B-1----:R-:W-:-:S03]  /*f8c0*/  LOP3.LUT R5, R237, 0x1f8, RZ, 0xc0, !PT ;  /* 0x000001f8ed057812 */ /* 0x002fc600078ec0ff */
[----:B------:R3:W-:Y:S01]  /*f8d0*/  STS [R19+0x6000], R152 ;  /* 0x0060009813007388 */ /* 0x0007e20000000800 */
[----:B------:R-:W-:-:S03]  /*f8e0*/  LOP3.LUT R0, R5, 0x38, R214, 0x78, !PT ;  /* 0x0000003805007812 */ /* 0x000fc600078e78d6 */
[----:B------:R3:W-:Y:S01]  /*f8f0*/  STS [R19+0x6400], R154 ;  /* 0x0064009a13007388 */ /* 0x0007e20000000800 */
[----:B------:R-:W-:-:S03]  /*f900*/  LOP3.LUT R0, R0, 0x1e00, R237, 0xf8, !PT ;  /* 0x00001e0000007812 */ /* 0x000fc600078ef8ed */
[----:B------:R3:W-:Y:S01]  /*f910*/  STS [R17+0x6000], R144 ;  /* 0x0060009011007388 */ /* 0x0007e20000000800 */
[----:B------:R-:W-:Y:S01]  /*f920*/  LEA R0, R0, UR5, 0x1 ;  /* 0x0000000500007c11 */ /* 0x000fe2000f8e08ff */
[----:B------:R-:W-:Y:S02]  /*f930*/  USHF.R.S32.HI UR5, URZ, 0x1f, UR18 ;  /* 0x0000001fff057899 */ /* 0x000fe40008011412 */
[----:B------:R3:W-:Y:S04]  /*f940*/  STS [R17+0x6400], R146 ;  /* 0x0064009211007388 */ /* 0x0007e80000000800 */
[----:B------:R3:W-:Y:S04]  /*f950*/  STS [R21+0x6000], R7 ;  /* 0x0060000715007388 */ /* 0x0007e80000000800 */
[----:B------:R3:W-:Y:S01]  /*f960*/  STS [R21+0x6400], R150 ;  /* 0x0064009615007388 */ /* 0x0007e20000000800 */
[----:B--2---:R-:W-:Y:S05]  /*f970*/  BRA.U UP1, `(.L_x_91) ;  /* 0x0000000101207547 */ /* 0x004fea000b800000 */
[----:B------:R-:W-:Y:S01]  /*f980*/  UISETP.NE.AND UP1, UPT, UR10, URZ, UPT ;  /* 0x000000ff0a00728c */ /* 0x000fe2000bf25270 */
[----:B------:R-:W1:Y:S10]  /*f990*/  LDCU UR8, c[0x0][0x3e0] ;  /* 0x00007c00ff0877ac */ /* 0x000e740008000800 */
[----:B------:R-:W1:Y:S01]  /*f9a0*/  @UP1 LDCU UR7, c[0x0][0x454] ;  /* 0x00008a80ff0717ac */ /* 0x000e620008000800 */
[----:B------:R-:W-:Y:S01]  /*f9b0*/  @UP1 UMOV UR15, 0x1 ;  /* 0x00000001000f1882 */ /* 0x000fe20000000000 */
[----:B------:R-:W2:Y:S01]  /*f9c0*/  @UP1 LDCU UR13, c[0x0][0x454] ;  /* 0x00008a80ff0d17ac */ /* 0x000ea20008000800 */
[----:B------:R-:W-:Y:S01]  /*f9d0*/  @!UP1 UMOV UR15, 0x1 ;  /* 0x00000001000f9882 */ /* 0x000fe20000000000 */
[----:B-1----:R-:W-:-:S02]  /*f9e0*/  @UP1 UIMAD UR7, UR7, UR8, URZ ;  /* 0x00000008070712a4 */ /* 0x002fc4000f8e02ff */
[----:B--2---:R-:W-:-:S12]  /*f9f0*/  @!UP1 UIMAD UR7, UR9, UR8, URZ ;  /* 0x00000008090792a4 */ /* 0x004fd8000f8e02ff */
.L_x_91:
[----:B------:R-:W-:Y:S01]  /*fa00*/  BAR.SYNC.DEFER_BLOCKING 0x0 ;  /* 0x0000000000007b1d */ /* 0x000fe20000010000 */
[----:B------:R-:W-:Y:S01]  /*fa10*/  UIMAD UR13, UR6, UR13, URZ ;  /* 0x0000000d060d72a4 */ /* 0x000fe2000f8e02ff */
[----:B------:R-:W-:Y:S01]  /*fa20*/  LOP3.LUT P0, RZ, R214, 0x3, RZ, 0xc0, !PT ;  /* 0x00000003d6ff7812 */ /* 0x000fe2000780c0ff */
[----:B------:R-:W-:Y:S01]  /*fa30*/  UIMAD UR9, UR4, UR15, URZ ;  /* 0x0000000f040972a4 */ /* 0x000fe2000f8e02ff */
[----:B------:R-:W-:Y:S01]  /*fa40*/  LOP3.LUT R216, R216, 0x30, RZ, 0xc0, !PT ;  /* 0x00000030d8d87812 */ /* 0x000fe200078ec0ff */
[----:B------:R-:W-:-:S03]  /*fa50*/  USEL UR18, UR18, URZ, UP0 ;  /* 0x000000ff12127287 */ /* 0x000fc60008000000 */
[----:B------:R-:W1:Y:S01]  /*fa60*/  @P4 LDC R5, c[0x0][0x458] ;  /* 0x00011600ff054b82 */ /* 0x000e620000000800 */
[----:B------:R-:W2:Y:S01]  /*fa70*/  @P4 MUFU.LG2 R4, R4 ;  /* 0x0000000400044308 */ /* 0x000ea20000000c00 */
[----:B------:R-:W4:Y:S01]  /*fa80*/  S2R R6, SR_CTAID.X ;  /* 0x0000000000067919 */ /* 0x000f220000002500 */
[----:B------:R-:W-:Y:S01]  /*fa90*/  @!UP0 UIMAD UR13, UR11, UR7, UR13 ;  /* 0x000000070b0d82a4 */ /* 0x000fe2000f8e020d */
[----:B---3--:R-:W-:Y:S01]  /*faa0*/  SHF.R.U32.HI R7, RZ, 0x2, R214 ;  /* 0x00000002ff077819 */ /* 0x008fe200000116d6 */
[----:B------:R-:W-:Y:S01]  /*fab0*/  USHF.L.U32 UR9, UR9, 0x6, URZ ;  /* 0x0000000609097899 */ /* 0x000fe200080006ff */
[----:B------:R-:W-:Y:S01]  /*fac0*/  BSSY.RECONVERGENT B0, `(.L_x_92) ;  /* 0x0000022000007945 */ /* 0x000fe20003800200 */
[----:B------:R-:W-:Y:S01]  /*fad0*/  USEL UR5, UR5, URZ, UP0 ;  /* 0x000000ff05057287 */ /* 0x000fe20008000000 */
[----:B------:R-:W3:Y:S01]  /*fae0*/  @P3 LDC R14, c[0x0][0x458] ;  /* 0x00011600ff0e3b82 */ /* 0x000ee20000000800 */
[----:B------:R-:W5:Y:S01]  /*faf0*/  @P3 MUFU.LG2 R2, R2 ;  /* 0x0000000200023308 */ /* 0x000f620000000c00 */
[----:B------:R-:W-:Y:S01]  /*fb00*/  USHF.R.S32.HI UR8, URZ, 0x1f, UR13 ;  /* 0x0000001fff087899 */ /* 0x000fe2000801140d */
[----:B------:R-:W-:Y:S01]  /*fb10*/  MOV R13, 0x7f800000 ;  /* 0x7f800000000d7802 */ /* 0x000fe20000000f00 */
[----:B------:R-:W-:Y:S01]  /*fb20*/  USHF.R.S32.HI UR7, URZ, 0x1f, UR9 ;  /* 0x0000001fff077899 */ /* 0x000fe20008011409 */
[----:B------:R-:W-:Y:S01]  /*fb30*/  MOV R12, 0x7f800000 ;  /* 0x7f800000000c7802 */ /* 0x000fe20000000f00 */
[----:B------:R-:W-:Y:S01]  /*fb40*/  UIADD3 UR18, UP1, UP0, UR9, UR18, UR13 ;  /* 0x0000001209127290 */ /* 0x000fe2000f83e00d */
[----:B------:R-:W-:Y:S01]  /*fb50*/  LOP3.LUT R7, R216, 0x7, R7, 0xf8, !PT ;  /* 0x00000007d8077812 */ /* 0x000fe200078ef807 */
[----:B------:R1:W3:Y:S01]  /*fb60*/  LDS.128 R8, [R0+0x1800] ;  /* 0x0018000000087984 */ /* 0x0002e20000000c00 */
[----:B--2---:R-:W-:Y:S01]  /*fb70*/  @P4 FMUL.FTZ R15, R4, 0.69314718246459960938 ;  /* 0x3f317218040f4820 */ /* 0x004fe20000410000 */
[----:B------:R-:W-:-:S03]  /*fb80*/  UIADD3.X UR5, UPT, UPT, UR7, UR5, UR8, UP1, UP0 ;  /* 0x0000000507057290 */ /* 0x000fc60008fe0408 */
[----:B-1----:R-:W-:Y:S01]  /*fb90*/  @P4 FFMA.FTZ R13, R164, R5, R15 ;  /* 0x00000005a40d4223 */ /* 0x002fe2000001000f */
[----:B-----5:R-:W-:-:S04]  /*fba0*/  @P3 FMUL.FTZ R2, R2, 0.69314718246459960938 ;  /* 0x3f31721802023820 */ /* 0x020fc80000410000 */
[----:B---3--:R-:W-:Y:S01]  /*fbb0*/  @P3 FFMA.FTZ R12, R3, R14, R2 ;  /* 0x0000000e030c3223 */ /* 0x008fe20000010002 */
[----:B----4-:R-:W-:Y:S06]  /*fbc0*/  @P0 BRA `(.L_x_93) ;  /* 0x0000000000440947 */ /* 0x010fec0003800000 */
[C---:B------:R-:W-:Y:S01]  /*fbd0*/  VIADD R16, R7.reuse, 0x8 ;  /* 0x0000000807107836 */ /* 0x040fe20000000000 */
[----:B------:R-:W-:-:S04]  /*fbe0*/  ISETP.GE.AND P3, PT, R7, UR14, PT ;  /* 0x0000000e07007c0c */ /* 0x000fc8000bf66270 */
[----:B------:R-:W-:-:S09]  /*fbf0*/  ISETP.GE.AND P2, PT, R16, UR14, PT ;  /* 0x0000000e10007c0c */ /* 0x000fd2000bf46270 */
[----:B------:R-:W1:Y:S01]  /*fc00*/  @!P3 LDC.64 R4, c[0x0][0x420] ;  /* 0x00010800ff04bb82 */ /* 0x000e620000000a00 */
[----:B------:R-:W-:-:S03]  /*fc10*/  @!P3 IMAD R14, R7, UR15, RZ ;  /* 0x0000000f070ebc24 */ /* 0x000fc6000f8e02ff */
[----:B------:R-:W-:Y:S02]  /*fc20*/  @!P2 IMAD R16, R16, UR15, RZ ;  /* 0x0000000f1010ac24 */ /* 0x000fe4000f8e02ff */
[----:B------:R-:W-:Y:S02]  /*fc30*/  @!P3 IADD3 R7, P1, PT, R14, UR18, RZ ;  /* 0x000000120e07bc10 */ /* 0x000fe4000ff3e0ff */
[----:B------:R-:W2:Y:S01]  /*fc40*/  @!P2 LDC.64 R2, c[0x0][0x420] ;  /* 0x00010800ff02ab82 */ /* 0x000ea20000000a00 */
[----:B------:R-:W-:Y:S02]  /*fc50*/  @!P2 IADD3 R15, P0, PT, R16, UR18, RZ ;  /* 0x00000012100fac10 */ /* 0x000fe4000ff1e0ff */
[----:B------:R-:W-:Y:S02]  /*fc60*/  @!P3 LEA.HI.X.SX32 R14, R14, UR5, 0x1, P1 ;  /* 0x000000050e0ebc11 */ /* 0x000fe400088f0eff */
[----:B------:R-:W-:Y:S02]  /*fc70*/  @!P2 LEA.HI.X.SX32 R16, R16, UR5, 0x1, P0 ;  /* 0x000000051010ac11 */ /* 0x000fe400080f0eff */
[----:B-1----:R-:W-:-:S04]  /*fc80*/  @!P3 LEA R4, P1, R7, R4, 0x2 ;  /* 0x000000040704b211 */ /* 0x002fc800078210ff */
[----:B------:R-:W-:Y:S02]  /*fc90*/  @!P3 LEA.HI.X R5, R7, R5, R14, 0x2, P1 ;  /* 0x000000050705b211 */ /* 0x000fe400008f140e */
[----:B--2---:R-:W-:-:S03]  /*fca0*/  @!P2 LEA R2, P0, R15, R2, 0x2 ;  /* 0x000000020f02a211 */ /* 0x004fc600078010ff */
[----:B------:R1:W-:Y:S01]  /*fcb0*/  @!P3 STG.E desc[UR22][R4.64], R13 ;  /* 0x0000000d0400b986 */ /* 0x0003e2000c101916 */
[----:B------:R-:W-:-:S05]  /*fcc0*/  @!P2 LEA.HI.X R3, R15, R3, R16, 0x2, P0 ;  /* 0x000000030f03a211 */ /* 0x000fca00000f1410 */
[----:B------:R1:W-:Y:S04]  /*fcd0*/  @!P2 STG.E desc[UR22][R2.64], R12 ;  /* 0x0000000c0200a986 */ /* 0x0003e8000c101916 */
.L_x_93:
[----:B------:R-:W-:Y:S05]  /*fce0*/  BSYNC.RECONVERGENT B0 ;  /* 0x0000000000007941 */ /* 0x000fea0003800200 */
.L_x_92:
[----:B------:R-:W2:Y:S01]  /*fcf0*/  LDCU.64 UR4, c[0x0][0x410] ;  /* 0x00008200ff0477ac */ /* 0x000ea20008000a00 */
[----:B-1----:R-:W-:Y:S01]  /*fd00*/  SHF.R.U32.HI R4, RZ, 0x3, R214 ;  /* 0x00000003ff047819 */ /* 0x002fe200000116d6 */
[----:B------:R-:W-:Y:S01]  /*fd10*/  IMAD.MOV.U32 R5, RZ, RZ, RZ ;  /* 0x000000ffff057224 */ /* 0x000fe200078e00ff */
[----:B------:R-:W-:Y:S01]  /*fd20*/  IADD3 R12, P0, PT, R215, UR16, RZ ;  /* 0x00000010d70c7c10 */ /* 0x000fe2000ff1e0ff */
[----:B------:R1:W3:Y:S01]  /*fd30*/  LDS.128 R20, [R0] ;  /* 0x0000000000147984 */ /* 0x0002e20000000c00 */
[----:B------:R-:W-:Y:S01]  /*fd40*/  ISETP.GE.AND P3, PT, R4, UR14, PT ;  /* 0x0000000e04007c0c */ /* 0x000fe2000bf66270 */
[----:B------:R-:W-:Y:S01]  /*fd50*/  IMAD.WIDE.U32 R2, R6, 0x40, R4 ;  /* 0x0000004006027825 */ /* 0x000fe200078e0004 */
[C---:B------:R-:W-:Y:S01]  /*fd60*/  IADD3 R5, PT, PT, R4.reuse, 0x20, RZ ;  /* 0x0000002004057810 */ /* 0x040fe20007ffe0ff */
[----:B------:R1:W4:Y:S01]  /*fd70*/  LDS.128 R16, [R0+0x2000] ;  /* 0x0020000000107984 */ /* 0x0003220000000c00 */
[----:B------:R-:W-:Y:S01]  /*fd80*/  IADD3.X R13, PT, PT, RZ, UR12, RZ, P0, !PT ;  /* 0x0000000cff0d7c10 */ /* 0x000fe200087fe4ff */
[C---:B------:R-:W-:Y:S01]  /*fd90*/  VIADD R6, R4.reuse, 0x10 ;  /* 0x0000001004067836 */ /* 0x040fe20000000000 */
[----:B------:R-:W-:Y:S01]  /*fda0*/  ISETP.GE.AND P1, PT, R5, UR14, PT ;  /* 0x0000000e05007c0c */ /* 0x000fe2000bf26270 */
[----:B------:R-:W-:Y:S01]  /*fdb0*/  VIADD R4, R4, 0x30 ;  /* 0x0000003004047836 */ /* 0x000fe20000000000 */
[----:B------:R-:W-:Y:S02]  /*fdc0*/  BSSY.RECONVERGENT B0, `(.L_x_94) ;  /* 0x000001c000007945 */ /* 0x000fe40003800200 */
[----:B------:R-:W-:-:S02]  /*fdd0*/  ISETP.GE.AND P2, PT, R6, UR14, PT ;  /* 0x0000000e06007c0c */ /* 0x000fc4000bf46270 */
[----:B------:R-:W-:Y:S01]  /*fde0*/  ISETP.GE.AND P0, PT, R4, UR14, PT ;  /* 0x0000000e04007c0c */ /* 0x000fe2000bf06270 */
[----:B--2---:R-:W-:Y:S01]  /*fdf0*/  IMAD.U32 R24, RZ, RZ, UR4 ;  /* 0x00000004ff187e24 */ /* 0x004fe2000f8e00ff */
[----:B------:R1:W2:Y:S01]  /*fe00*/  LDS.128 R4, [R0+0x6000] ;  /* 0x0060000000047984 */ /* 0x0002a20000000c00 */
[----:B------:R-:W-:Y:S02]  /*fe10*/  MOV R27, UR5 ;  /* 0x00000005001b7c02 */ /* 0x000fe40008000f00 */
[----:B------:R-:W-:Y:S02]  /*fe20*/  IMAD.WIDE.U32 R24, R24, UR6, R12 ;  /* 0x0000000618187c25 */ /* 0x000fe4000f8e000c */
[----:B------:R1:W1:Y:S02]  /*fe30*/  LDS.128 R12, [R0+0x4000] ;  /* 0x00400000000c7984 */ /* 0x0002640000000c00 */
[----:B------:R-:W-:Y:S01]  /*fe40*/  IMAD R27, R27, UR6, R25 ;  /* 0x000000061b1b7c24 */ /* 0x000fe2000f8e0219 */
[----:B------:R-:W-:Y:S06]  /*fe50*/  @P3 BRA `(.L_x_95) ;  /* 0x0000000000483947 */ /* 0x000fec0003800000 */
[----:B------:R-:W5:Y:S01]  /*fe60*/  LDCU.64 UR6, c[0x0][0x408] ;  /* 0x00008100ff0677ac */ /* 0x000f620008000a00 */
[----:B------:R-:W-:Y:S01]  /*fe70*/  IMAD.MOV.U32 R26, RZ, RZ, R24 ;  /* 0x000000ffff1a7224 */ /* 0x000fe200078e0018 */
[----:B------:R-:W3:Y:S01]  /*fe80*/  LDCU.64 UR4, c[0x0][0x3f0] ;  /* 0x00007e00ff0477ac */ /* 0x000ee20008000a00 */
[----:B------:R-:W4:Y:S01]  /*fe90*/  LDCU UR8, c[0x0][0x440] ;  /* 0x00008800ff0877ac */ /* 0x000f220008000800 */
[----:B-----5:R-:W-:Y:S02]  /*fea0*/  IMAD R29, R3, UR6, RZ ;  /* 0x00000006031d7c24 */ /* 0x020fe4000f8e02ff */
[----:B------:R-:W-:-:S04]  /*feb0*/  IMAD.WIDE.U32 R30, R2, UR6, R26 ;  /* 0x00000006021e7c25 */ /* 0x000fc8000f8e001a */
[----:B------:R-:W-:Y:S01]  /*fec0*/  IMAD R28, R2, UR7, R29 ;  /* 0x00000007021c7c24 */ /* 0x000fe2000f8e021d */
[----:B---3--:R-:W-:Y:S02]  /*fed0*/  LEA R32, P3, R30, UR4, 0x1 ;  /* 0x000000041e207c11 */ /* 0x008fe4000f8608ff */
[----:B----4-:R-:W-:Y:S01]  /*fee0*/  ISETP.GE.AND P6, PT, R215, UR8, PT ;  /* 0x00000008d7007c0c */ /* 0x010fe2000bfc6270 */
[----:B------:R-:W-:Y:S01]  /*fef0*/  IMAD.IADD R28, R28, 0x1, R31 ;  /* 0x000000011c1c7824 */ /* 0x000fe200078e021f */
[----:B------:R-:W-:Y:S02]  /*ff00*/  ISETP.GE.AND P5, PT, R236, UR8, PT ;  /* 0x00000008ec007c0c */ /* 0x000fe4000bfa6270 */
[----:B------:R-:W-:Y:S02]  /*ff10*/  ISETP.GE.AND P4, PT, R235, UR8, PT ;  /* 0x00000008eb007c0c */ /* 0x000fe4000bf86270 */
[----:B------:R-:W-:Y:S02]  /*ff20*/  LEA.HI.X R33, R30, UR5, R28, 0x1, P3 ;  /* 0x000000051e217c11 */ /* 0x000fe400098f0c1c */
[----:B------:R-:W-:-:S05]  /*ff30*/  ISETP.GE.AND P3, PT, R234, UR8, PT ;  /* 0x00000008ea007c0c */ /* 0x000fca000bf66270 */
[----:B------:R3:W-:Y:S04]  /*ff40*/  @!P6 STG.E.128 desc[UR22][R32.64], R20 ;  /* 0x000000142000e986 */ /* 0x0007e8000c101d16 */
[----:B------:R3:W-:Y:S04]  /*ff50*/  @!P5 STG.E.128 desc[UR22][R32.64+0x80], R16 ;  /* 0x000080102000d986 */ /* 0x0007e8000c101d16 */
[----:B-1----:R3:W-:Y:S04]  /*ff60*/  @!P4 STG.E.128 desc[UR22][R32.64+0x100], R12 ;  /* 0x0001000c2000c986 */ /* 0x0027e8000c101d16 */
[----:B--2---:R3:W-:Y:S02]  /*ff70*/  @!P3 STG.E.128 desc[UR22][R32.64+0x180], R4 ;  /* 0x000180042000b986 */ /* 0x0047e4000c101d16 */
.L_x_95:
[----:B------:R-:W-:Y:S05]  /*ff80*/  BSYNC.RECONVERGENT B0 ;  /* 0x0000000000007941 */ /* 0x000fea0003800200 */
.L_x_94:
[----:B---3--:R3:W3:Y:S01]  /*ff90*/  LDS.128 R20, [R0+0x800] ;  /* 0x0008000000147984 */ /* 0x0086e20000000c00 */
[----:B------:R-:W-:Y:S03]  /*ffa0*/  BSSY.RECONVERGENT B0, `(.L_x_96) ;  /* 0x000001a000007945 */ /* 0x000fe60003800200 */
[----:B----4-:R4:W3:Y:S04]  /*ffb0*/  LDS.128 R16, [R0+0x2800] ;  /* 0x0028000000107984 */ /* 0x0108e80000000c00 */
[----:B-1----:R4:W1:Y:S04]  /*ffc0*/  LDS.128 R12, [R0+0x4800] ;  /* 0x00480000000c7984 */ /* 0x0028680000000c00 */
[----:B--2---:R4:W2:Y:S01]  /*ffd0*/  LDS.128 R4, [R0+0x6800] ;  /* 0x0068000000047984 */ /* 0x0048a20000000c00 */
[----:B------:R-:W-:Y:S05]  /*ffe0*/  @P2 BRA `(.L_x_97) ;  /* 0x0000000000542947 */ /* 0x000fea0003800000 */
[----:B------:R-:W5:Y:S01]  /*fff0*/  LDCU.64 UR6, c[0x0][0x408] ;  /* 0x00008100ff0677ac */ /* 0x000f620008000a00 */
[----:B------:R-:W-:Y:S01]  /*10000*/  IADD3 R29, P2, PT, R2, 0x10, RZ ;  /* 0x00000010021d7810 */ /* 0x000fe20007f5e0ff */
[----:B------:R-:W-:Y:S01]  /*10010*/  IMAD.MOV.U32 R30, RZ, RZ, R24 ;  /* 0x000000ffff1e7224 */ /* 0x000fe200078e0018 */
[----:B------:R-:W4:Y:S01]  /*10020*/  LDCU UR8, c[0x0][0x440] ;  /* 0x00008800ff0877ac */ /* 0x000f220008000800 */
[----:B------:R-:W-:Y:S02]  /*10030*/  IMAD.MOV.U32 R31, RZ, RZ, R27 ;  /* 0x000000ffff1f7224 */ /* 0x000fe400078e001b */
[----:B------:R-:W-:Y:S01]  /*10040*/  IMAD.X R28, RZ, RZ, R3, P2 ;  /* 0x000000ffff1c7224 */ /* 0x000fe200010e0603 */
[----:B------:R-:W3:Y:S03]  /*10050*/  LDCU.64 UR4, c[0x0][0x3f0] ;  /* 0x00007e00ff0477ac */ /* 0x000ee60008000a00 */
[----:B-----5:R-:W-:-:S02]  /*10060*/  IMAD R28, R28, UR6, RZ ;  /* 0x000000061c1c7c24 */ /* 0x020fc4000f8e02ff */
[----:B------:R-:W-:Y:S01]  /*10070*/  IMAD.WIDE.U32 R30, R29, UR6, R30 ;  /* 0x000000061d1e7c25 */ /* 0x000fe2000f8e001e */
[----:B----4-:R-:W-:-:S03]  /*10080*/  ISETP.GE.AND P5, PT, R215, UR8, PT ;  /* 0x00000008d7007c0c */ /* 0x010fc6000bfa6270 */
[----:B------:R-:W-:Y:S01]  /*10090*/  IMAD R28, R29, UR7, R28 ;  /* 0x000000071d1c7c24 */ /* 0x000fe2000f8e021c */
[----:B------:R-:W-:Y:S02]  /*100a0*/  ISETP.GE.AND P4, PT, R236, UR8, PT ;  /* 0x00000008ec007c0c */ /* 0x000fe4000bf86270 */
[----:B------:R-:W-:Y:S01]  /*100b0*/  ISETP.GE.AND P3, PT, R235, UR8, PT ;  /* 0x00000008eb007c0c */ /* 0x000fe2000bf66270 */
[----:B------:R-:W-:Y:S01]  /*100c0*/  IMAD.IADD R28, R28, 0x1, R31 ;  /* 0x000000011c1c7824 */ /* 0x000fe200078e021f */
[----:B------:R-:W-:Y:S02]  /*100d0*/  ISETP.GE.AND P2, PT, R234, UR8, PT ;  /* 0x00000008ea007c0c */ /* 0x000fe4000bf46270 */
[----:B---3--:R-:W-:-:S04]  /*100e0*/  LEA R32, P6, R30, UR4, 0x1 ;  /* 0x000000041e207c11 */ /* 0x008fc8000f8c08ff */
[----:B------:R-:W-:-:S05]  /*100f0*/  LEA.HI.X R33, R30, UR5, R28, 0x1, P6 ;  /* 0x000000051e217c11 */ /* 0x000fca000b0f0c1c */
[----:B------:R3:W-:Y:S04]  /*10100*/  @!P5 STG.E.128 desc[UR22][R32.64], R20 ;  /* 0x000000142000d986 */ /* 0x0007e8000c101d16 */
[----:B------:R3:W-:Y:S04]  /*10110*/  @!P4 STG.E.128 desc[UR22][R32.64+0x80], R16 ;  /* 0x000080102000c986 */ /* 0x0007e8000c101d16 */
[----:B-1----:R3:W-:Y:S04]  /*10120*/  @!P3 STG.E.128 desc[UR22][R32.64+0x100], R12 ;  /* 0x0001000c2000b986 */ /* 0x0027e8000c101d16 */
[----:B--2---:R3:W-:Y:S02]  /*10130*/  @!P2 STG.E.128 desc[UR22][R32.64+0x180], R4 ;  /* 0x000180042000a986 */ /* 0x0047e4000c101d16 */
.L_x_97:
[----:B------:R-:W-:Y:S05]  /*10140*/  BSYNC.RECONVERGENT B0 ;  /* 0x0000000000007941 */ /* 0x000fea0003800200 */
.L_x_96:
[----:B---3--:R3:W3:Y:S01]  /*10150*/  LDS.128 R20, [R0+0x1000] ;  /* 0x0010000000147984 */ /* 0x0086e20000000c00 */
[----:B------:R-:W-:Y:S03]  /*10160*/  BSSY.RECONVERGENT B0, `(.L_x_98) ;  /* 0x000001a000007945 */ /* 0x000fe60003800200 */
[----:B------:R3:W3:Y:S04]  /*10170*/  LDS.128 R16, [R0+0x3000] ;  /* 0x0030000000107984 */ /* 0x0006e80000000c00 */
[----:B-1----:R1:W1:Y:S04]  /*10180*/  LDS.128 R12, [R0+0x5000] ;  /* 0x00500000000c7984 */ /* 0x0022680000000c00 */
[----:B--2---:R2:W1:Y:S01]  /*10190*/  LDS.128 R4, [R0+0x7000] ;  /* 0x0070000000047984 */ /* 0x0044620000000c00 */
[----:B------:R-:W-:Y:S05]  /*101a0*/  @P1 BRA `(.L_x_99) ;  /* 0x0000000000541947 */ /* 0x000fea0003800000 */
[----:B------:R-:W5:Y:S01]  /*101b0*/  LDCU.64 UR6, c[0x0][0x408] ;  /* 0x00008100ff0677ac */ /* 0x000f620008000a00 */
[----:B------:R-:W-:Y:S01]  /*101c0*/  IADD3 R29, P1, PT, R2, 0x20, RZ ;  /* 0x00000020021d7810 */ /* 0x000fe20007f3e0ff */
[----:B------:R-:W-:Y:S01]  /*101d0*/  IMAD.MOV.U32 R30, RZ, RZ, R24 ;  /* 0x000000ffff1e7224 */ /* 0x000fe200078e0018 */
[----:B------:R-:W4:Y:S01]  /*101e0*/  LDCU UR8, c[0x0][0x440] ;  /* 0x00008800ff0877ac */ /* 0x000f220008000800 */
[----:B------:R-:W-:Y:S02]  /*101f0*/  IMAD.MOV.U32 R31, RZ, RZ, R27 ;  /* 0x000000ffff1f7224 */ /* 0x000fe400078e001b */
[----:B------:R-:W-:Y:S01]  /*10200*/  IMAD.X R28, RZ, RZ, R3, P1 ;  /* 0x000000ffff1c7224 */ /* 0x000fe200008e0603 */
[----:B------:R-:W2:Y:S03]  /*10210*/  LDCU.64 UR4, c[0x0][0x3f0] ;  /* 0x00007e00ff0477ac */ /* 0x000ea60008000a00 */
        /* <DEDUP_REMOVED lines=8> */
[----:B--2---:R-:W-:-:S04]  /*102a0*/  LEA R32, P5, R30, UR4, 0x1 ;  /* 0x000000041e207c11 */ /* 0x004fc8000f8a08ff */
[----:B------:R-:W-:-:S05]  /*102b0*/  LEA.HI.X R33, R30, UR5, R28, 0x1, P5 ;  /* 0x000000051e217c11 */ /* 0x000fca000a8f0c1c */
[----:B---3--:R2:W-:Y:S04]  /*102c0*/  @!P4 STG.E.128 desc[UR22][R32.64], R20 ;  /* 0x000000142000c986 */ /* 0x0085e8000c101d16 */
[----:B------:R2:W-:Y:S04]  /*102d0*/  @!P3 STG.E.128 desc[UR22][R32.64+0x80], R16 ;  /* 0x000080102000b986 */ /* 0x0005e8000c101d16 */
[----:B-1----:R2:W-:Y:S04]  /*102e0*/  @!P2 STG.E.128 desc[UR22][R32.64+0x100], R12 ;  /* 0x0001000c2000a986 */ /* 0x0025e8000c101d16 */
[----:B------:R2:W-:Y:S02]  /*102f0*/  @!P1 STG.E.128 desc[UR22][R32.64+0x180], R4 ;  /* 0x0001800420009986 */ /* 0x0005e4000c101d16 */
.L_x_99:
[----:B------:R-:W-:Y:S05]  /*10300*/  BSYNC.RECONVERGENT B0 ;  /* 0x0000000000007941 */ /* 0x000fea0003800200 */
.L_x_98:
[----:B-12---:R1:W2:Y:S04]  /*10310*/  LDS.128 R12, [R0+0x3800] ;  /* 0x00380000000c7984 */ /* 0x0062a80000000c00 */
[----:B------:R1:W1:Y:S01]  /*10320*/  LDS.128 R4, [R0+0x5800] ;  /* 0x0058000000047984 */ /* 0x0002620000000c00 */
[----:B------:R-:W-:Y:S05]  /*10330*/  @P0 EXIT ;  /* 0x000000000000094d */ /* 0x000fea0003800000 */
[----:B------:R-:W5:Y:S01]  /*10340*/  LDCU.64 UR6, c[0x0][0x408] ;  /* 0x00008100ff0677ac */ /* 0x000f620008000a00 */
[----:B------:R-:W-:Y:S01]  /*10350*/  IADD3 R2, P0, PT, R2, 0x30, RZ ;  /* 0x0000003002027810 */ /* 0x000fe20007f1e0ff */
[----:B---3--:R3:W1:Y:S01]  /*10360*/  LDS.128 R16, [R0+0x7800] ;  /* 0x0078000000107984 */ /* 0x0086620000000c00 */
[----:B------:R-:W-:Y:S01]  /*10370*/  IMAD.MOV.U32 R20, RZ, RZ, R24 ;  /* 0x000000ffff147224 */ /* 0x000fe200078e0018 */
[----:B------:R-:W4:Y:S01]  /*10380*/  LDCU.64 UR4, c[0x0][0x3f0] ;  /* 0x00007e00ff0477ac */ /* 0x000f220008000a00 */
[----:B------:R-:W-:Y:S02]  /*10390*/  IMAD.MOV.U32 R21, RZ, RZ, R27 ;  /* 0x000000ffff157224 */ /* 0x000fe400078e001b */
[----:B------:R-:W-:Y:S01]  /*103a0*/  IMAD.X R3, RZ, RZ, R3, P0 ;  /* 0x000000ffff037224 */ /* 0x000fe200000e0603 */
[----:B------:R-:W3:Y:S03]  /*103b0*/  LDCU UR8, c[0x0][0x440] ;  /* 0x00008800ff0877ac */ /* 0x000ee60008000800 */
[----:B-----5:R-:W-:-:S02]  /*103c0*/  IMAD R3, R3, UR6, RZ ;  /* 0x0000000603037c24 */ /* 0x020fc4000f8e02ff */
[----:B------:R-:W-:-:S04]  /*103d0*/  IMAD.WIDE.U32 R20, R2, UR6, R20 ;  /* 0x0000000602147c25 */ /* 0x000fc8000f8e0014 */
[----:B------:R-:W-:Y:S01]  /*103e0*/  IMAD R3, R2, UR7, R3 ;  /* 0x0000000702037c24 */ /* 0x000fe2000f8e0203 */
[----:B----4-:R-:W-:Y:S02]  /*103f0*/  LEA R2, P0, R20, UR4, 0x1 ;  /* 0x0000000414027c11 */ /* 0x010fe4000f8008ff */
[----:B---3--:R-:W-:Y:S01]  /*10400*/  ISETP.GE.AND P3, PT, R215, UR8, PT ;  /* 0x00000008d7007c0c */ /* 0x008fe2000bf66270 */
[----:B------:R-:W-:Y:S01]  /*10410*/  IMAD.IADD R3, R3, 0x1, R21 ;  /* 0x0000000103037824 */ /* 0x000fe200078e0215 */
[----:B------:R-:W-:Y:S02]  /*10420*/  ISETP.GE.AND P2, PT, R236, UR8, PT ;  /* 0x00000008ec007c0c */ /* 0x000fe4000bf46270 */
[----:B------:R-:W-:Y:S02]  /*10430*/  ISETP.GE.AND P1, PT, R235, UR8, PT ;  /* 0x00000008eb007c0c */ /* 0x000fe4000bf26270 */
[----:B------:R-:W-:Y:S02]  /*10440*/  LEA.HI.X R3, R20, UR5, R3, 0x1, P0 ;  /* 0x0000000514037c11 */ /* 0x000fe400080f0c03 */
[----:B------:R-:W-:-:S05]  /*10450*/  ISETP.GE.AND P0, PT, R234, UR8, PT ;  /* 0x00000008ea007c0c */ /* 0x000fca000bf06270 */
[----:B------:R3:W-:Y:S04]  /*10460*/  @!P3 STG.E.128 desc[UR22][R2.64], R8 ;  /* 0x000000080200b986 */ /* 0x0007e8000c101d16 */
[----:B--2---:R3:W-:Y:S04]  /*10470*/  @!P2 STG.E.128 desc[UR22][R2.64+0x80], R12 ;  /* 0x0000800c0200a986 */ /* 0x0047e8000c101d16 */
[----:B-1----:R3:W-:Y:S01]  /*10480*/  @!P1 STG.E.128 desc[UR22][R2.64+0x100], R4 ;  /* 0x0001000402009986 */ /* 0x0027e2000c101d16 */
[----:B------:R-:W-:Y:S05]  /*10490*/  @P0 EXIT ;  /* 0x000000000000094d */ /* 0x000fea0003800000 */
[----:B------:R-:W-:Y:S01]  /*104a0*/  STG.E.128 desc[UR22][R2.64+0x180], R16 ;  /* 0x0001801002007986 */ /* 0x000fe2000c101d16 */
[----:B------:R-:W-:Y:S05]  /*104b0*/  EXIT ;  /* 0x000000000000794d */ /* 0x000fea0003800000 */
.L_x_100:
        /* <DEDUP_REMOVED lines=12> */
.L_x_1184:


//--------------------- .text._ZN5flash16flash_fwd_kernelI23Flash_fwd_kernel_traitsILi256ELi64ELi64ELi4ELb0ELb0EN7cutlass10bfloat16_tE19Flash_kernel_traitsILi256ELi64ELi64ELi4ES3_EELb0ELb1ELb0ELb1ELb0ELb0ELb0ELb0EEEvNS_16Flash_fwd_paramsE --------------------------
	.section	.text._ZN5flash16flash_fwd_kernelI23Flash_fwd_kernel_traitsILi256ELi64ELi64ELi4ELb0ELb0EN7cutlass10bfloat16_tE19Flash_kernel_traitsILi256ELi64ELi64ELi4ES3_EELb0ELb1ELb0ELb1ELb0ELb0ELb0ELb0EEEvNS_16Flash_fwd_paramsE,"ax",@progbits
	.align	128
        .global         _ZN5flash16flash_fwd_kernelI23Flash_fwd_kernel_traitsILi256ELi64ELi64ELi4ELb0ELb0EN7cutlass10bfloat16_tE19Flash_kernel_traitsILi256ELi64ELi64ELi4ES3_EELb0ELb1ELb0ELb1ELb0ELb0ELb0ELb0EEEvNS_16Flash_fwd_paramsE
        .type           _ZN5flash16flash_fwd_kernelI23Flash_fwd_kernel_traitsILi256ELi64ELi64ELi4ELb0ELb0EN7cutlass10bfloat16_tE19Flash_kernel_traitsILi256ELi64ELi64ELi4ES3_EELb0ELb1ELb0ELb1ELb0ELb0ELb0ELb0EEEvNS_16Flash_fwd_paramsE,@function
        .size           _ZN5flash16flash_fwd_kernelI23Flash_fwd_kernel_traitsILi256ELi64ELi64ELi4ELb0ELb0EN7cutlass10bfloat16_tE19Flash_kernel_traitsILi256ELi64ELi64ELi4ES3_EELb0ELb1ELb0ELb1ELb0ELb0ELb0ELb0EEEvNS_16Flash_fwd_paramsE,(.L_x_1185 - _ZN5flash16flash_fwd_kernelI23Flash_fwd_kernel_traitsILi256ELi64ELi64ELi4ELb0ELb0EN7cutlass10bfloat16_tE19Flash_kernel_traitsILi256ELi64ELi64ELi4ES3_EELb0ELb1ELb0ELb1ELb0ELb0ELb0ELb0EEEvNS_16Flash_fwd_paramsE)
        .other          _ZN5flash16flash_fwd_kernelI23Flash_fwd_kernel_traitsILi256ELi64ELi64ELi4ELb0ELb0EN7cutlass10bfloat16_tE19Flash_kernel_traitsILi256ELi64ELi64ELi4ES3_EELb0ELb1ELb0ELb1ELb0ELb0ELb0ELb0EEEvNS_16Flash_fwd_paramsE,@"STO_CUDA_ENTRY STV_DEFAULT"
_ZN5flash16flash_fwd_kernelI23Flash_fwd_kernel_traitsILi256ELi64ELi64ELi4ELb0ELb0EN7cutlass10bfloat16_tE19Flash_kernel_traitsILi256ELi64ELi64ELi4ES3_EELb0ELb1ELb0ELb1ELb0ELb0ELb0ELb0EEEvNS_16Flash_fwd_paramsE:
.text._ZN5flash16flash_fwd_kernelI23Flash_fwd_kernel_traitsILi256ELi64ELi64ELi4ELb0ELb0EN7cutlass10bfloat16_tE19Flash_kernel_traitsILi256ELi64ELi64ELi4ES3_EELb0ELb1ELb0ELb1ELb0ELb0ELb0ELb0EEEvNS_16Flash_fwd_paramsE:
        /* <DEDUP_REMOVED lines=72> */
.L_x_101:
[----:B-----5:R-:W-:Y:S01]  /*0480*/  @P0 R2UR UR22, R0 ;  /* 0x00000000001602ca */ /* 0x020fe200000e0000 */
[----:B------:R-:W-:Y:S01]  /*0490*/  @!UP0 UISETP.NE.AND.EX UP2, UPT, UR5, URZ, UPT, UP2 ;  /* 0x000000ff0500828c */ /* 0x000fe2000bf45320 */
[----:B-1----:R-:W-:-:S13]  /*04a0*/  @!P1 EXIT ;  /* 0x000000000000994d */ /* 0x002fda0003800000 */
[----:B------:R-:W1:Y:S01]  /*04b0*/  LDCU UR23, c[0x0][0x508] ;  /* 0x0000a100ff1777ac */ /* 0x000e620008000800 */
[----:B------:R-:W2:Y:S01]  /*04c0*/  S2UR UR24, SR_CTAID.Z ;  /* 0x00000000001879c3 */ /* 0x000ea20000002700 */
[----:B------:R-:W3:Y:S01]  /*04d0*/  S2R R218, SR_TID.X ;  /* 0x0000000000da7919 */ /* 0x000ee20000002100 */
        /* <DEDUP_REMOVED lines=44> */
.L_x_103:
        /* <DEDUP_REMOVED lines=31> */
[C---:B------:R-:W-:Y:S01]  /*0990*/  LOP3.LUT R8, R0.reuse, 0x80, RZ, 0xfc, !PT ;  /* 0x0000008000087812 */ /* 0x040fe200078efcff */
[----:B------:R-:W-:Y:S01]  /*09a0*/  USHF.R.S32.HI UR10, URZ, 0x1f, UR26 ;  /* 0x0000001fff0a7899 */ /* 0x000fe2000801141a */
[----:B------:R-:W-:Y:S01]  /*09b0*/  LOP3.LUT R7, R0, 0xc0, RZ, 0xfc, !PT ;  /* 0x000000c000077812 */ /* 0x000fe200078efcff */
[----:B------:R-:W-:Y:S01]  /*09c0*/  USHF.R.S32.HI UR5, URZ, 0x1f, UR8 ;  /* 0x0000001fff057899 */ /* 0x000fe20008011408 */
[----:B------:R-:W-:Y:S01]  /*09d0*/  IMAD R13, R13, UR24, R11 ;  /* 0x000000180d0d7c24 */ /* 0x000fe2000f8e020b */
        /* <DEDUP_REMOVED lines=21> */
.L_x_105:
[----:B------:R-:W-:Y:S05]  /*0b30*/  BSYNC.RECONVERGENT B0 ;  /* 0x0000000000007941 */ /* 0x000fea0003800200 */
.L_x_104:
        /* <DEDUP_REMOVED lines=24> */
.L_x_107:
[----:B------:R-:W-:Y:S05]  /*0cc0*/  BSYNC.RECONVERGENT B0 ;  /* 0x0000000000007941 */ /* 0x000fea0003800200 */
.L_x_106:
        /* <DEDUP_REMOVED lines=24> */
.L_x_109:
[----:B------:R-:W-:Y:S05]  /*0e50*/  BSYNC.RECONVERGENT B0 ;  /* 0x0000000000007941 */ /* 0x000fea0003800200 */
.L_x_108:
        /* <DEDUP_REMOVED lines=26> */
.L_x_111:
[----:B------:R-:W-:Y:S05]  /*1000*/  BSYNC.RECONVERGENT B0 ;  /* 0x0000000000007941 */ /* 0x000fea0003800200 */
.L_x_110:
        /* <DEDUP_REMOVED lines=10> */
.L_x_113:
[----:B------:R-:W-:Y:S05]  /*10b0*/  BSYNC.RECONVERGENT B0 ;  /* 0x0000000000007941 */ /* 0x000fea0003800200 */
.L_x_112:
        /* <DEDUP_REMOVED lines=10> */
.L_x_115:
[----:B------:R-:W-:Y:S05]  /*1160*/  BSYNC.RECONVERGENT B0 ;  /* 0x0000000000007941 */ /* 0x000fea0003800200 */
.L_x_114:
        /* <DEDUP_REMOVED lines=10> */
.L_x_117:
[----:B------:R-:W-:Y:S05]  /*1210*/  BSYNC.RECONVERGENT B0 ;  /* 0x0000000000007941 */ /* 0x000fea0003800200 */
.L_x_116:
        /* <DEDUP_REMOVED lines=10> */
.L_x_102:
        /* <DEDUP_REMOVED lines=21> */
.L_x_118:
[----:B------:R-:W1:Y:S01]  /*1410*/  LDCU.64 UR10, c[0x0][0x3b8] ;  /* 0x00007700ff0a77ac */ /* 0x000e620008000a00 */
[----:B------:R-:W-:-:S04]  /*1420*/  UIADD3 UR6, UPT, UPT, UR12, UR13, URZ ;  /* 0x0000000d0c067290 */ /* 0x000fc8000fffe0ff */
[----:B-1----:R-:W-:Y:S02]  /*1430*/  UIMAD.WIDE.U32 UR14, UR6, UR10, URZ ;  /* 0x0000000a060e72a5 */ /* 0x002fe4000f8e00ff */
[----:B------:R-:W-:-:S04]  /*1440*/  UIMAD UR6, UR6, UR11, URZ ;  /* 0x0000000b060672a4 */ /* 0x000fc8000f8e02ff */
[----:B------:R-:W-:Y:S02]  /*1450*/  UIADD3 UR6, UPT, UPT, UR15, UR6, URZ ;  /* 0x000000060f067290 */ /* 0x000fe4000fffe0ff */
.L_x_119:
        /* <DEDUP_REMOVED lines=38> */
.L_x_120:
[----:B------:R-:W1:Y:S01]  /*16c0*/  LDCU.64 UR8, c[0x0][0x3c0] ;  /* 0x00007800ff0877ac */ /* 0x000e620008000a00 */
[----:B------:R-:W-:-:S04]  /*16d0*/  UIADD3 UR12, UPT, UPT, UR12, UR13, URZ ;  /* 0x0000000d0c0c7290 */ /* 0x000fc8000fffe0ff */
[----:B-1----:R-:W-:Y:S02]  /*16e0*/  UIMAD.WIDE.U32 UR4, UR12, UR8, URZ ;  /* 0x000000080c0472a5 */ /* 0x002fe4000f8e00ff */
[----:B------:R-:W-:-:S04]  /*16f0*/  UIMAD UR12, UR12, UR9, URZ ;  /* 0x000000090c0c72a4 */ /* 0x000fc8000f8e02ff */
[----:B------:R-:W-:-:S12]  /*1700*/  UIADD3 UR15, UPT, UPT, UR5, UR12, URZ ;  /* 0x0000000c050f7290 */ /* 0x000fd8000fffe0ff */
.L_x_121:
[----:B------:R-:W-:Y:S01]  /*1710*/  IMAD.SHL.U32 R241, R218, 0x8, RZ ;  /* 0x00000008daf17824 */ /* 0x000fe200078e00ff */
[----:B------:R-:W1:Y:S01]  /*1720*/  S2R R9, SR_CTAID.X ;  /* 0x0000000000097919 */ /* 0x000e620000002500 */
[----:B------:R-:W-:Y:S01]  /*1730*/  SHF.R.U32.HI R4, RZ, 0x3, R218 ;  /* 0x00000003ff047819 */ /* 0x000fe200000116da */
[----:B------:R-:W2:Y:S01]  /*1740*/  S2UR UR29, SR_CgaCtaId ;  /* 0x00000000001d79c3 */ /* 0x000ea20000008800 */
[----:B------:R-:W3:Y:S01]  /*1750*/  LDCU.64 UR12, c[0x0][0x3c8] ;  /* 0x00007900ff0c77ac */ /* 0x000ee20008000a00 */
[C---:B------:R-:W-:Y:S01]  /*1760*/  LOP3.LUT R219, R241.reuse, 0x38, RZ, 0xc0, !PT ;  /* 0x00000038f1db7812 */ /* 0x040fe200078ec0ff */
[----:B------:R-:W-:Y:S01]  /*1770*/  IMAD.MOV.U32 R5, RZ, RZ, RZ ;  /* 0x000000ffff057224 */ /* 0x000fe200078e00ff */
[----:B------:R-:W-:Y:S01]  /*1780*/  LOP3.LUT R7, R241, 0x1f8, RZ, 0xc0, !PT ;  /* 0x000001f8f1077812 */ /* 0x000fe200078ec0ff */
[----:B------:R-:W4:Y:S01]  /*1790*/  LDCU.64 UR16, c[0x0][0x388] ;  /* 0x00007100ff1077ac */ /* 0x000f220008000a00 */
[C---:B------:R-:W-:Y:S01]  /*17a0*/  IADD3 R16, P1, PT, R219.reuse, UR14, RZ ;  /* 0x0000000edb107c10 */ /* 0x040fe2000ff3e0ff */
[----:B------:R-:W-:Y:S01]  /*17b0*/  BSSY.RECONVERGENT B0, `(.L_x_122) ;  /* 0x0000052000007945 */ /* 0x000fe20003800200 */
[----:B------:R-:W-:-:S02]  /*17c0*/  IADD3 R14, P0, PT, R219, UR4, RZ ;  /* 0x00000004db0e7c10 */ /* 0x000fc4000ff1e0ff */
[----:B------:R-:W-:Y:S01]  /*17d0*/  LOP3.LUT R3, R241, 0x1e00, RZ, 0xc0, !PT ;  /* 0x00001e00f1037812 */ /* 0x000fe200078ec0ff */
[----:B------:R-:W-:Y:S01]  /*17e0*/  IMAD.X R17, RZ, RZ, UR6, P1 ;  /* 0x00000006ff117e24 */ /* 0x000fe200088e06ff */
[----:B------:R-:W5:Y:S01]  /*17f0*/  LDCU.128 UR4, c[0x0][0x3d0] ;  /* 0x00007a00ff0477ac */ /* 0x000f620008000c00 */
[----:B------:R-:W-:Y:S02]  /*1800*/  LOP3.LUT R234, R7, 0x38, R218, 0x78, !PT ;  /* 0x0000003807ea7812 */ /* 0x000fe400078e78da */
[----:B------:R-:W-:Y:S01]  /*1810*/  IADD3.X R15, PT, PT, RZ, UR15, RZ, P0, !PT ;  /* 0x0000000fff0f7c10 */ /* 0x000fe200087fe4ff */
[----:B------:R-:W3:Y:S01]  /*1820*/  LDCU.64 UR14, c[0x0][0x390] ;  /* 0x00007200ff0e77ac */ /* 0x000ee20008000a00 */
        /* <DEDUP_REMOVED lines=12> */
[C---:B------:R-:W-:Y:S02]  /*18f0*/  IMAD R232, R2.reuse, UR5, R7 ;  /* 0x0000000502e87c24 */ /* 0x040fe4000f8e0207 */
[C---:B------:R-:W-:Y:S01]  /*1900*/  IMAD R230, R2.reuse, UR7, R3 ;  /* 0x0000000702e67c24 */ /* 0x040fe2000f8e0203 */
[----:B------:R-:W-:Y:S01]  /*1910*/  UIADD3 UR7, UPT, UPT, -UR26, UR27, URZ ;  /* 0x0000001b1a077290 */ /* 0x000fe2000fffe1ff */
[----:B------:R-:W-:-:S04]  /*1920*/  IMAD.WIDE.U32 R6, R2, UR4, R16 ;  /* 0x0000000402067c25 */ /* 0x000fc8000f8e0010 */
[----:B------:R-:W-:Y:S01]  /*1930*/  IMAD.WIDE.U32 R2, R2, UR6, R14 ;  /* 0x0000000602027c25 */ /* 0x000fe2000f8e000e */
[----:B------:R-:W-:Y:S01]  /*1940*/  ISETP.GE.AND P2, PT, R4, UR7, PT ;  /* 0x0000000704007c0c */ /* 0x000fe2000bf46270 */
[----:B------:R-:W-:Y:S01]  /*1950*/  UMOV UR6, 0x400 ;  /* 0x0000040000067882 */ /* 0x000fe20000000000 */
[----:B------:R-:W-:Y:S01]  /*1960*/  IADD3 R232, PT, PT, R7, R232, RZ ;  /* 0x000000e807e87210 */ /* 0x000fe20007ffe0ff */
[----:B------:R-:W-:Y:S01]  /*1970*/  IMAD.X R13, RZ, RZ, UR28, P0 ;  /* 0x0000001cff0d7e24 */ /* 0x000fe200080e06ff */
[----:B---3--:R-:W-:Y:S01]  /*1980*/  LEA R231, P0, R2, UR14, 0x1 ;  /* 0x0000000e02e77c11 */ /* 0x008fe2000f8008ff */
[----:B------:R-:W-:Y:S01]  /*1990*/  IMAD.IADD R230, R3, 0x1, R230 ;  /* 0x0000000103e67824 */ /* 0x000fe200078e02e6 */
[----:B----4-:R-:W-:Y:S01]  /*19a0*/  LEA R233, P1, R6, UR16, 0x1 ;  /* 0x0000001006e97c11 */ /* 0x010fe2000f8208ff */
[----:B------:R-:W-:Y:S01]  /*19b0*/  IMAD.U32 R10, RZ, RZ, UR12 ;  /* 0x0000000cff0a7e24 */ /* 0x000fe2000f8e00ff */
[----:B--2---:R-:W-:Y:S01]  /*19c0*/  ULEA UR6, UR29, UR6, 0x18 ;  /* 0x000000061d067291 */ /* 0x004fe2000f8ec0ff */
[----:B------:R-:W-:Y:S01]  /*19d0*/  VIADD R7, R4, 0x10 ;  /* 0x0000001004077836 */ /* 0x000fe20000000000 */
[----:B------:R-:W-:Y:S01]  /*19e0*/  LEA.HI.X R230, R2, UR15, R230, 0x1, P0 ;  /* 0x0000000f02e67c11 */ /* 0x000fe200080f0ce6 */
[----:B------:R-:W-:Y:S01]  /*19f0*/  UIADD3 UR15, UPT, UPT, UR19, -0x1, URZ ;  /* 0xffffffff130f7890 */ /* 0x000fe2000fffe0ff */
[----:B------:R-:W-:Y:S01]  /*1a00*/  IMAD.WIDE.U32 R10, R10, UR24, R12 ;  /* 0x000000180a0a7c25 */ /* 0x000fe2000f8e000c */
[----:B------:R-:W-:-:S02]  /*1a10*/  LEA.HI.X R232, R6, UR17, R232, 0x1, P1 ;  /* 0x0000001106e87c11 */ /* 0x000fc400088f0ce8 */
[----:B------:R-:W-:Y:S01]  /*1a20*/  IADD3 R6, PT, PT, R4, 0x20, RZ ;  /* 0x0000002004067810 */ /* 0x000fe20007ffe0ff */
[----:B------:R-:W-:Y:S01]  /*1a30*/  IMAD.U32 R13, RZ, RZ, UR13 ;  /* 0x0000000dff0d7e24 */ /* 0x000fe2000f8e00ff */
[----:B------:R-:W-:Y:S01]  /*1a40*/  UIMAD UR14, UR15, -0x40, UR22 ;  /* 0xffffffc00f0e78a4 */ /* 0x000fe2000f8e0216 */
[----:B-1----:R-:W-:Y:S01]  /*1a50*/  IMAD.WIDE.U32 R8, R9, 0x40, R4 ;  /* 0x0000004009087825 */ /* 0x002fe200078e0004 */
[----:B------:R-:W-:Y:S02]  /*1a60*/  ISETP.GE.AND P0, PT, R7, UR7, PT ;  /* 0x0000000707007c0c */ /* 0x000fe4000bf06270 */
[----:B------:R-:W-:Y:S01]  /*1a70*/  ISETP.GE.AND P1, PT, R6, UR7, PT ;  /* 0x0000000706007c0c */ /* 0x000fe2000bf26270 */
[----:B------:R-:W-:Y:S01]  /*1a80*/  IMAD R13, R13, UR24, R11 ;  /* 0x000000180d0d7c24 */ /* 0x000fe2000f8e020b */
[----:B------:R-:W-:Y:S01]  /*1a90*/  LEA R234, R234, UR6, 0x1 ;  /* 0x00000006eaea7c11 */ /* 0x000fe2000f8e08ff */
[----:B------:R-:W-:Y:S10]  /*1aa0*/  @P2 BRA `(.L_x_123) ;  /* 0x0000000000882947 */ /* 0x000ff40003800000 */
        /* <DEDUP_REMOVED lines=34> */
.L_x_123:
[----:B------:R-:W-:Y:S05]  /*1cd0*/  BSYNC.RECONVERGENT B0 ;  /* 0x0000000000007941 */ /* 0x000fea0003800200 */
.L_x_122:
        /* <DEDUP_REMOVED lines=42> */
.L_x_125:
[----:B------:R-:W-:Y:S05]  /*1f80*/  BSYNC.RECONVERGENT B0 ;  /* 0x0000000000007941 */ /* 0x000fea0003800200 */
.L_x_124:
        /* <DEDUP_REMOVED lines=41> */
.L_x_127:
[----:B------:R-:W-:Y:S05]  /*2220*/  BSYNC.RECONVERGENT B0 ;  /* 0x0000000000007941 */ /* 0x000fea0003800200 */
.L_x_126:
        /* <DEDUP_REMOVED lines=41> */
.L_x_129:
[----:B------:R-:W-:Y:S05]  /*24c0*/  BSYNC.RECONVERGENT B0 ;  /* 0x0000000000007941 */ /* 0x000fea0003800200 */
.L_x_128:
        /* <DEDUP_REMOVED lines=34> */
.L_x_131:
[----:B------:R-:W-:Y:S05]  /*26f0*/  BSYNC.RECONVERGENT B0 ;  /* 0x0000000000007941 */ /* 0x000fea0003800200 */
.L_x_130:
[----:B------:R-:W-:Y:S01]  /*2700*/  USHF.L.U64.HI UR28, UR10, 0x4, UR11 ;  /* 0x000000040a1c7899 */ /* 0x000fe2000801020b */
[----:B------:R-:W-:Y:S01]  /*2710*/  BSSY.RECONVERGENT B0, `(.L_x_132) ;  /* 0x0000023000007945 */ /* 0x000fe20003800200 */
[----:B------:R-:W-:Y:S01]  /*2720*/  USHF.L.U32 UR29, UR10, 0x4, URZ ;  /* 0x000000040a1d7899 */ /* 0x000fe200080006ff */
[----:B------:R-:W-:Y:S02]  /*2730*/  ISETP.GE.AND P0, PT, R6, UR14, PT ;  /* 0x0000000e06007c0c */ /* 0x000fe4000bf06270 */
        /* <DEDUP_REMOVED lines=32> */
.L_x_133:
[----:B------:R-:W-:Y:S05]  /*2940*/  BSYNC.RECONVERGENT B0 ;  /* 0x0000000000007941 */ /* 0x000fea0003800200 */
.L_x_132:
        /* <DEDUP_REMOVED lines=36> */
.L_x_135:
[----:B------:R-:W-:Y:S05]  /*2b90*/  BSYNC.RECONVERGENT B0 ;  /* 0x0000000000007941 */ /* 0x000fea0003800200 */
.L_x_134:
        /* <DEDUP_REMOVED lines=37> */
.L_x_137:
[----:B------:R-:W-:Y:S05]  /*2df0*/  BSYNC.RECONVERGENT B0 ;  /* 0x0000000000007941 */ /* 0x000fea0003800200 */
.L_x_136:
[----:B------:R-:W5:Y:S01]  /*2e00*/  LDCU.64 UR12, c[0x0][0x538] ;  /* 0x0000a700ff0c77ac */ /* 0x000f620008000a00 */
[----:B------:R-:W0:Y:S01]  /*2e10*/  LDGDEPBAR ;  /* 0x00000000000079af */ /* 0x000e220000000000 */
[----:B-----5:R-:W-:-:S04]  /*2e20*/  UISETP.NE.U32.AND UP1, UPT, UR12, URZ, UPT ;  /* 0x000000ff0c00728c */ /* 0x020fc8000bf25070 */
[----:B------:R-:W-:Y:S01]  /*2e30*/  UISETP.NE.AND.EX UP1, UPT, UR13, URZ, UPT, UP1 ;  /* 0x000000ff0d00728c */ /* 0x000fe2000bf25310 */
[--C-:B------:R-:W-:Y:S01]  /*2e40*/  SHF.R.U32.HI R220, RZ, 0x1, R218.reuse ;  /* 0x00000001ffdc7819 */ /* 0x100fe200000116da */
[----:B------:R-:W-:Y:S01]  /*2e50*/  IMAD.U32 R0, RZ, RZ, UR26 ;  /* 0x0000001aff007e24 */ /* 0x000fe2000f8e00ff */
[----:B-1234-:R-:W-:Y:S01]  /*2e60*/  SHF.R.U32.HI R3, RZ, 0x2, R218 ;  /* 0x00000002ff037819 */ /* 0x01efe200000116da */
[----:B------:R-:W-:Y:S01]  /*2e70*/  IMAD.SHL.U32 R221, R218, 0x20, RZ ;  /* 0x00000020dadd7824 */ /* 0x000fe200078e00ff */
[----:B------:R-:W-:-:S04]  /*2e80*/  DEPBAR.LE SB0, 0x0 ;  /* 0x000080000000791a */ /* 0x000fc80000000000 */
[----:B------:R-:W-:Y:S02]  /*2e90*/  PLOP3.LUT P0, PT, PT, PT, UP1, 0x80, 0x8 ;  /* 0x000000000008781c */ /* 0x000fe40003f0f018 */
[----:B------:R-:W1:Y:S01]  /*2ea0*/  @UP1 LDCU.64 UR4, c[0x0][0x540] ;  /* 0x0000a800ff0417ac */ /* 0x000e620008000a00 */
[----:B------:R-:W-:Y:S01]  /*2eb0*/  @UP1 UMOV UR30, UR24 ;  /* 0x00000018001e1c82 */ /* 0x000fe20008000000 */
[----:B------:R-:W-:Y:S02]  /*2ec0*/  @UP1 UMOV UR31, URZ ;  /* 0x000000ff001f1c82 */ /* 0x000fe40008000000 */
[----:B-1----:R-:W-:Y:S01]  /*2ed0*/  @UP1 UIMAD.WIDE.U32 UR30, UR25, UR4, UR30 ;  /* 0x00000004191e12a5 */ /* 0x002fe2000f8e001e */
[----:B------:R-:W1:Y:S03]  /*2ee0*/  @UP1 LDCU UR4, c[0x0][0x458] ;  /* 0x00008b00ff0417ac */ /* 0x000e660008000800 */
[----:B------:R-:W-:-:S02]  /*2ef0*/  @UP1 UIMAD UR5, UR25, UR5, UR31 ;  /* 0x00000005190512a4 */ /* 0x000fc4000f8e021f */
[----:B------:R-:W-:-:S04]  /*2f00*/  @UP1 ULEA UR12, UP0, UR30, UR12, 0x2 ;  /* 0x0000000c1e0c1291 */ /* 0x000fc8000f8010ff */
[----:B------:R-:W-:Y:S02]  /*2f10*/  @UP1 ULEA.HI.X UR13, UR30, UR13, UR5, 0x2, UP0 ;  /* 0x0000000d1e0d1291 */ /* 0x000fe400080f1405 */
[----:B------:R-:W-:-:S04]  /*2f20*/  IMAD.U32 R10, RZ, RZ, UR12 ;  /* 0x0000000cff0a7e24 */ /* 0x000fc8000f8e00ff */
[----:B------:R-:W-:-:S05]  /*2f30*/  IMAD.U32 R11, RZ, RZ, UR13 ;  /* 0x0000000dff0b7e24 */ /* 0x000fca000f8e00ff */
[----:B------:R-:W2:Y:S01]  /*2f40*/  @P0 LDG.E R9, desc[UR20][R10.64] ;  /* 0x000000140a090981 */ /* 0x000ea2000c1e1900 */
[----:B-1----:R-:W2:Y:S01]  /*2f50*/  @P0 MUFU.RCP R2, UR4 ;  /* 0x0000000400020d08 */ /* 0x002ea20008001000 */
[----:B------:R-:W-:Y:S01]  /*2f60*/  LOP3.LUT R5, R220, 0x1f0, RZ, 0xc0, !PT ;  /* 0x000001f0dc057812 */ /* 0x000fe200078ec0ff */
[----:B------:R-:W-:Y:S01]  /*2f70*/  USHF.L.U32 UR24, UR8, 0x6, URZ ;  /* 0x0000000608187899 */ /* 0x000fe200080006ff */
[----:B------:R-:W-:Y:S01]  /*2f80*/  LOP3.LUT R3, R3, 0x7, RZ, 0xc0, !PT ;  /* 0x0000000703037812 */ /* 0x000fe200078ec0ff */
[----:B------:R-:W-:Y:S01]  /*2f90*/  USHF.L.U64.HI UR13, UR8, 0x6, UR9 ;  /* 0x00000006080d7899 */ /* 0x000fe20008010209 */
[----:B------:R-:W-:Y:S01]  /*2fa0*/  IADD3 R0, PT, PT, R5, 0x1, R0 ;  /* 0x0000000105007810 */ /* 0x000fe20007ffe000 */
[----:B------:R-:W-:Y:S01]  /*2fb0*/  UIMAD.WIDE.U32 UR24, UR24, UR15, URZ ;  /* 0x0000000f181872a5 */ /* 0x000fe2000f8e00ff */
[----:B------:R-:W-:Y:S01]  /*2fc0*/  LOP3.LUT R221, R221, 0x7c00, RZ, 0xc0, !PT ;  /* 0x00007c00dddd7812 */ /* 0x000fe200078ec0ff */
[----:B------:R-:W-:Y:S01]  /*2fd0*/  UIMAD UR13, UR13, UR15, URZ ;  /* 0x0000000f0d0d72a4 */ /* 0x000fe2000f8e02ff */
[----:B------:R-:W-:Y:S01]  /*2fe0*/  IADD3 R8, PT, PT, R0, -UR27, R3 ;  /* 0x8000001b00087c10 */ /* 0x000fe2000fffe003 */
[----:B------:R-:W-:Y:S01]  /*2ff0*/  IMAD.U32 R3, RZ, RZ, UR22 ;  /* 0x00000016ff037e24 */ /* 0x000fe2000f8e00ff */
[----:B------:R-:W-:Y:S01]  /*3000*/  LOP3.LUT R77, R220, 0x8, RZ, 0xc0, !PT ;  /* 0x00000008dc4d7812 */ /* 0x000fe200078ec0ff */
[----:B------:R-:W-:Y:S01]  /*3010*/  IMAD.SHL.U32 R85, R218, 0x2, RZ ;  /* 0x00000002da557824 */ /* 0x000fe200078e00ff */
[----:B------:R-:W-:Y:S01]  /*3020*/  UMOV UR5, URZ ;  /* 0x000000ff00057c82 */ /* 0x000fe20008000000 */
[----:B------:R-:W-:Y:S01]  /*3030*/  UIADD3 UR13, UPT, UPT, UR25, UR13, URZ ;  /* 0x0000000d190d7290 */ /* 0x000fe2000fffe0ff */
[----:B------:R-:W-:Y:S01]  /*3040*/  BSSY.RECONVERGENT B0, `(.L_x_138) ;  /* 0x0000030000007945 */ /* 0x000fe20003800200 */
[----:B------:R-:W-:-:S02]  /*3050*/  IADD3 R3, PT, PT, R8, UR23, R3 ;  /* 0x0000001708037c10 */ /* 0x000fc4000fffe003 */
[----:B------:R-:W-:Y:S01]  /*3060*/  LOP3.LUT R85, R85, 0x6, RZ, 0xc0, !PT ;  /* 0x0000000655557812 */ /* 0x000fe200078ec0ff */
[----:B------:R-:W-:Y:S01]  /*3070*/  BAR.SYNC.DEFER_BLOCKING 0x0 ;  /* 0x0000000000007b1d */ /* 0x000fe20000010000 */
[----:B--2---:R-:W-:-:S05]  /*3080*/  @P0 FMUL.FTZ R2, R9, R2 ;  /* 0x0000000209020220 */ /* 0x004fca0000410000 */
[----:B------:R-:W-:Y:S01]  /*3090*/  @P0 R2UR UR4, R2 ;  /* 0x00000000020402ca */ /* 0x000fe200000e0000 */
[----:B------:R-:W-:-:S05]  /*30a0*/  IMAD.SHL.U32 R2, R218, 0x40, RZ ;  /* 0x00000040da027824 */ /* 0x000fca00078e00ff */
[--C-:B------:R-:W-:Y:S02]  /*30b0*/  LOP3.LUT R0, R219, 0x1c0, R2.reuse, 0xf8, !PT ;  /* 0x000001c0db007812 */ /* 0x100fe400078ef802 */
[----:B------:R-:W-:Y:S02]  /*30c0*/  LOP3.LUT R84, R221, 0x200, R2, 0xf8, !PT ;  /* 0x00000200dd547812 */ /* 0x000fe400078ef802 */
[----:B------:R-:W-:-:S03]  /*30d0*/  LOP3.LUT R77, R0, R77, RZ, 0x3c, !PT ;  /* 0x0000004d004d7212 */ /* 0x000fc600078e3cff */
[----:B------:R-:W-:Y:S02]  /*30e0*/  @UP1 UMOV UR5, UR4 ;  /* 0x0000000400051c82 */ /* 0x000fe40008000000 */
[----:B------:R-:W-:Y:S01]  /*30f0*/  IMAD.IADD R84, R77, 0x1, R84 ;  /* 0x000000014d547824 */ /* 0x000fe200078e0254 */
[----:B------:R-:W-:Y:S06]  /*3100*/  @P6 BRA `(.L_x_139) ;  /* 0x00000000007c6947 */ /* 0x000fec0003800000 */
        /* <DEDUP_REMOVED lines=31> */
.L_x_139:
[----:B------:R2:W-:Y:S04]  /*3300*/  STS.128 [R234+0x10000], RZ ;  /* 0x010000ffea007388 */ /* 0x0005e80000000c00 */
[----:B------:R2:W-:Y:S04]  /*3310*/  STS.128 [R234+0x12000], RZ ;  /* 0x012000ffea007388 */ /* 0x0005e80000000c00 */
[----:B------:R2:W-:Y:S04]  /*3320*/  STS.128 [R234+0x14000], RZ ;  /* 0x014000ffea007388 */ /* 0x0005e80000000c00 */
[----:B------:R2:W-:Y:S02]  /*3330*/  STS.128 [R234+0x16000], RZ ;  /* 0x016000ffea007388 */ /* 0x0005e40000000c00 */
.L_x_140:
[----:B------:R-:W-:Y:S05]  /*3340*/  BSYNC.RECONVERGENT B0 ;  /* 0x0000000000007941 */ /* 0x000fea0003800200 */
.L_x_138:
        /* <DEDUP_REMOVED lines=45> */
.L_x_142:
[----:B------:R-:W-:Y:S05]  /*3620*/  BSYNC.RECONVERGENT B0 ;  /* 0x0000000000007941 */ /* 0x000fea0003800200 */
.L_x_141:
        /* <DEDUP_REMOVED lines=39> */
.L_x_144:
[----:B------:R-:W-:Y:S05]  /*38a0*/  BSYNC.RECONVERGENT B0 ;  /* 0x0000000000007941 */ /* 0x000fea0003800200 */
.L_x_143:
        /* <DEDUP_REMOVED lines=41> */
.L_x_146:
[----:B------:R-:W-:Y:S05]  /*3b40*/  BSYNC.RECONVERGENT B0 ;  /* 0x0000000000007941 */ /* 0x000fea0003800200 */
.L_x_145:
[----:B------:R-:W-:Y:S01]  /*3b50*/  LDSM.16.M88.4 R48, [R84] ;  /* 0x000000005430783b */ /* 0x000fe20000000200 */
[----:B------:R-:W-:Y:S01]  /*3b60*/  IMAD.MOV.U32 R76, RZ, RZ, 0x20 ;  /* 0x00000020ff4c7424 */ /* 0x000fe200078e00ff */
[----:B------:R-:W-:Y:S01]  /*3b70*/  LOP3.LUT P2, RZ, R218, 0x2, RZ, 0xc0, !PT ;  /* 0x00000002daff7812 */ /* 0x000fe2000784c0ff */
[----:B------:R-:W-:Y:S01]  /*3b80*/  VIADD R79, R214, UR6 ;  /* 0x00000006d64f7c36 */ /* 0x000fe20008000000 */
[----:B------:R-:W5:Y:S01]  /*3b90*/  LDSM.16.M88.4 R20, [R214+UR6+0x8000] ;  /* 0x00800006d614783b */ /* 0x000f620008000200 */
[----:B------:R-:W-:Y:S01]  /*3ba0*/  IMAD.MOV.U32 R165, RZ, RZ, 0x40 ;  /* 0x00000040ffa57424 */ /* 0x000fe200078e00ff */
[----:B------:R-:W-:Y:S01]  /*3bb0*/  SEL R76, R76, 0xffffffe0, !P2 ;  /* 0xffffffe04c4c7807 */ /* 0x000fe20005000000 */
[----:B------:R-:W-:Y:S01]  /*3bc0*/  IMAD.U32 R166, RZ, RZ, UR22 ;  /* 0x00000016ffa67e24 */ /* 0x000fe2000f8e00ff */
[----:B------:R-:W2:Y:S01]  /*3bd0*/  LDSM.16.M88.4 R12, [R214+UR6+0x8800] ;  /* 0x00880006d60c783b */ /* 0x000ea20008000200 */
[----:B------:R-:W-:Y:S01]  /*3be0*/  LOP3.LUT P0, RZ, R218, 0x4, RZ, 0xc0, !PT ;  /* 0x00000004daff7812 */ /* 0x000fe2000780c0ff */
[----:B------:R-:W-:Y:S01]  /*3bf0*/  UISETP.NE.AND UP1, UPT, UR19, 0x1, UPT ;  /* 0x000000011300788c */ /* 0x000fe2000bf25270 */
[--C-:B------:R-:W-:Y:S01]  /*3c00*/  IMAD.IADD R82, R84, 0x1, R76.reuse ;  /* 0x0000000154527824 */ /* 0x100fe200078e024c */
[----:B------:R-:W3:Y:S01]  /*3c10*/  LDSM.16.M88.4 R56, [R214+UR6+0x9000] ;  /* 0x00900006d638783b */ /* 0x000ee20008000200 */
[----:B------:R-:W-:Y:S01]  /*3c20*/  IMAD.IADD R80, R79, 0x1, R76 ;  /* 0x000000014f507824 */ /* 0x000fe200078e024c */
[----:B------:R-:W-:-:S02]  /*3c30*/  SEL R165, R165, 0xffffffc0, !P0 ;  /* 0xffffffc0a5a57807 */ /* 0x000fc40004000000 */
[----:B------:R-:W3:Y:S01]  /*3c40*/  LDSM.16.M88.4 R28, [R214+UR6+0x9800] ;  /* 0x00980006d61c783b */ /* 0x000ee20008000200 */
[----:B------:R-:W-:Y:S02]  /*3c50*/  VIMNMX R167, PT, PT, R3, UR22, PT ;  /* 0x0000001603a77c48 */ /* 0x000fe4000bfe0100 */
[--C-:B------:R-:W-:Y:S01]  /*3c60*/  IMAD.IADD R83, R84, 0x1, R165.reuse ;  /* 0x0000000154537824 */ /* 0x100fe200078e02a5 */
[----:B-1----:R-:W-:Y:S01]  /*3c70*/  LDSM.16.M88.4 R8, [R82] ;  /* 0x000000005208783b */ /* 0x002fe20000000200 */
[----:B------:R-:W-:Y:S01]  /*3c80*/  IMAD.IADD R79, R79, 0x1, R165 ;  /* 0x000000014f4f7824 */ /* 0x000fe200078e02a5 */
[----:B------:R-:W-:Y:S01]  /*3c90*/  VIADDMNMX R166, R3, 0x8, R166, PT ;  /* 0x0000000803a67846 */ /* 0x000fe200038001a6 */
[C---:B------:R-:W-:Y:S01]  /*3ca0*/  IMAD.IADD R81, R76.reuse, 0x1, R83 ;  /* 0x000000014c517824 */ /* 0x040fe200078e0253 */
[----:B----4-:R-:W1:Y:S01]  /*3cb0*/  LDSM.16.M88.4 R4, [R80+0x8000] ;  /* 0x008000005004783b */ /* 0x010e620000000200 */
[----:B------:R-:W-:-:S03]  /*3cc0*/  IMAD.IADD R78, R76, 0x1, R79 ;  /* 0x000000014c4e7824 */ /* 0x000fc600078e024f */
[----:B------:R-:W4:Y:S04]  /*3cd0*/  LDSM.16.M88.4 R36, [R80+0x8800] ;  /* 0x008800005024783b */ /* 0x000f280000000200 */
[----:B------:R-:W4:Y:S04]  /*3ce0*/  LDSM.16.M88.4 R32, [R80+0x9000] ;  /* 0x009000005020783b */ /* 0x000f280000000200 */
[----:B------:R-:W4:Y:S04]  /*3cf0*/  LDSM.16.M88.4 R44, [R80+0x9800] ;  /* 0x00980000502c783b */ /* 0x000f280000000200 */
[----:B------:R-:W-:Y:S01]  /*3d00*/  LDSM.16.M88.4 R40, [R79+0x8800] ;  /* 0x008800004f28783b */ /* 0x000fe20000000200 */
[C---:B-----5:R-:W-:Y:S03]  /*3d10*/  HMMA.16816.F32.BF16 R24, R48.reuse, R20, RZ ;  /* 0x000000143018723c */ /* 0x060fe600000418ff */
[----:B------:R-:W-:Y:S04]  /*3d20*/  LDSM.16.M88.4 R72, [R81] ;  /* 0x000000005148783b */ /* 0x000fe80000000200 */
[----:B------:R-:W-:Y:S01]  /*3d30*/  LDSM.16.M88.4 R68, [R78+0x9000] ;  /* 0x009000004e44783b */ /* 0x000fe20000000200 */
[C---:B------:R-:W-:Y:S03]  /*3d40*/  HMMA.16816.F32.BF16 R20, R48.reuse, R22, RZ ;  /* 0x000000163014723c */ /* 0x040fe600000418ff */
[----:B------:R-:W-:Y:S04]  /*3d50*/  LDSM.16.M88.4 R64, [R78+0x9800] ;  /* 0x009800004e40783b */ /* 0x000fe80000000200 */
[----:B------:R-:W0:Y:S01]  /*3d60*/  LDGDEPBAR ;  /* 0x00000000000079af */ /* 0x000e220000000000 */
[C---:B--2---:R-:W-:Y:S08]  /*3d70*/  HMMA.16816.F32.BF16 R16, R48.reuse, R12, RZ ;  /* 0x0000000c3010723c */ /* 0x044ff000000418ff */
[C---:B---3--:R-:W-:Y:S08]  /*3d80*/  HMMA.16816.F32.BF16 R60, R48.reuse, R56, RZ ;  /* 0x00000038303c723c */ /* 0x048ff000000418ff */
[C---:B------:R-:W-:Y:S08]  /*3d90*/  HMMA.16816.F32.BF16 R12, R48.reuse, R14, RZ ;  /* 0x0000000e300c723c */ /* 0x040ff000000418ff */
[C---:B------:R-:W-:Y:S08]  /*3da0*/  HMMA.16816.F32.BF16 R56, R48.reuse, R58, RZ ;  /* 0x0000003a3038723c */ /* 0x040ff000000418ff */
[C---:B------:R-:W-:Y:S08]  /*3db0*/  HMMA.16816.F32.BF16 R52, R48.reuse, R28, RZ ;  /* 0x0000001c3034723c */ /* 0x040ff000000418ff */
[----:B------:R-:W-:Y:S01]  /*3dc0*/  HMMA.16816.F32.BF16 R48, R48, R30, RZ ;  /* 0x0000001e3030723c */ /* 0x000fe200000418ff */
[----:B------:R-:W-:Y:S07]  /*3dd0*/  LDSM.16.M88.4 R28, [R83] ;  /* 0x00000000531c783b */ /* 0x000fee0000000200 */
[C---:B-1----:R-:W-:Y:S08]  /*3de0*/  HMMA.16816.F32.BF16 R24, R8.reuse, R4, R24 ;  /* 0x000000040818723c */ /* 0x042ff00000041818 */
[C---:B------:R-:W-:Y:S01]  /*3df0*/  HMMA.16816.F32.BF16 R20, R8.reuse, R6, R20 ;  /* 0x000000060814723c */ /* 0x040fe20000041814 */
[----:B------:R-:W1:Y:S07]  /*3e00*/  LDSM.16.M88.4 R4, [R79+0x8000] ;  /* 0x008000004f04783b */ /* 0x000e6e0000000200 */
[C---:B----4-:R-:W-:Y:S08]  /*3e10*/  HMMA.16816.F32.BF16 R16, R8.reuse, R36, R16 ;  /* 0x000000240810723c */ /* 0x050ff00000041810 */
[C---:B------:R-:W-:Y:S01]  /*3e20*/  HMMA.16816.F32.BF16 R12, R8.reuse, R38, R12 ;  /* 0x00000026080c723c */ /* 0x040fe2000004180c */
[----:B------:R-:W2:Y:S07]  /*3e30*/  LDSM.16.M88.4 R36, [R79+0x9000] ;  /* 0x009000004f24783b */ /* 0x000eae0000000200 */
[C---:B------:R-:W-:Y:S08]  /*3e40*/  HMMA.16816.F32.BF16 R60, R8.reuse, R32, R60 ;  /* 0x00000020083c723c */ /* 0x040ff0000004183c */
[C---:B------:R-:W-:Y:S01]  /*3e50*/  HMMA.16816.F32.BF16 R56, R8.reuse, R34, R56 ;  /* 0x000000220838723c */ /* 0x040fe20000041838 */
[----:B------:R-:W3:Y:S07]  /*3e60*/  LDSM.16.M88.4 R32, [R79+0x9800] ;  /* 0x009800004f20783b */ /* 0x000eee0000000200 */
[----:B------:R-:W-:Y:S08]  /*3e70*/  HMMA.16816.F32.BF16 R52, R8, R44, R52 ;  /* 0x0000002c0834723c */ /* 0x000ff00000041834 */
[C---:B-1----:R-:W-:Y:S08]  /*3e80*/  HMMA.16816.F32.BF16 R24, R28.reuse, R4, R24 ;  /* 0x000000041c18723c */ /* 0x042ff00000041818 */
[----:B------:R-:W-:Y:S01]  /*3e90*/  HMMA.16816.F32.BF16 R20, R28, R6, R20 ;  /* 0x000000061c14723c */ /* 0x000fe20000041814 */
[----:B------:R-:W1:Y:S07]  /*3ea0*/  LDSM.16.M88.4 R4, [R78+0x8800] ;  /* 0x008800004e04783b */ /* 0x000e6e0000000200 */
[----:B------:R-:W-:Y:S01]  /*3eb0*/  HMMA.16816.F32.BF16 R48, R8, R46, R48 ;  /* 0x0000002e0830723c */ /* 0x000fe20000041830 */
[----:B------:R-:W4:Y:S04]  /*3ec0*/  LDSM.16.M88.4 R8, [R78+0x8000] ;  /* 0x008000004e08783b */ /* 0x000f280000000200 */
[----:B------:R-:W-:Y:S03]  /*3ed0*/  LDSM.16.M88.4 R44, [R84+0x2000] ;  /* 0x00200000542c783b */ /* 0x000fe60000000200 */
[C---:B--2---:R-:W-:Y:S08]  /*3ee0*/  HMMA.16816.F32.BF16 R60, R28.reuse, R36, R60 ;  /* 0x000000241c3c723c */ /* 0x044ff0000004183c */
[C---:B------:R-:W-:Y:S01]  /*3ef0*/  HMMA.16816.F32.BF16 R56, R28.reuse, R38, R56 ;  /* 0x000000261c38723c */ /* 0x040fe20000041838 */
[----:B------:R-:W2:Y:S07]  /*3f00*/  LDSM.16.M88.4 R36, [R214+UR6+0xa800] ;  /* 0x00a80006d624783b */ /* 0x000eae0008000200 */
[C---:B------:R-:W-:Y:S08]  /*3f10*/  HMMA.16816.F32.BF16 R16, R28.reuse, R40, R16 ;  /* 0x000000281c10723c */ /* 0x040ff00000041810 */
[C---:B------:R-:W-:Y:S01]  /*3f20*/  HMMA.16816.F32.BF16 R12, R28.reuse, R42, R12 ;  /* 0x0000002a1c0c723c */ /* 0x040fe2000004180c */
[----:B------:R-:W-:Y:S07]  /*3f30*/  LDSM.16.M88.4 R40, [R214+UR6+0xa000] ;  /* 0x00a00006d628783b */ /* 0x000fee0008000200 */
[C---:B---3--:R-:W-:Y:S08]  /*3f40*/  HMMA.16816.F32.BF16 R52, R28.reuse, R32, R52 ;  /* 0x000000201c34723c */ /* 0x048ff00000041834 */
[----:B------:R-:W-:Y:S01]  /*3f50*/  HMMA.16816.F32.BF16 R48, R28, R34, R48 ;  /* 0x000000221c30723c */ /* 0x000fe20000041830 */
[----:B------:R-:W3:Y:S04]  /*3f60*/  LDSM.16.M88.4 R32, [R214+UR6+0xb000] ;  /* 0x00b00006d620783b */ /* 0x000ee80008000200 */
[----:B------:R-:W5:Y:S03]  /*3f70*/  LDSM.16.M88.4 R28, [R214+UR6+0xb800] ;  /* 0x00b80006d61c783b */ /* 0x000f660008000200 */
[C---:B-1----:R-:W-:Y:S08]  /*3f80*/  HMMA.16816.F32.BF16 R16, R72.reuse, R4, R16 ;  /* 0x000000044810723c */ /* 0x042ff00000041810 */
[C---:B------:R-:W-:Y:S01]  /*3f90*/  HMMA.16816.F32.BF16 R12, R72.reuse, R6, R12 ;  /* 0x00000006480c723c */ /* 0x040fe2000004180c */
[----:B------:R-:W-:Y:S07]  /*3fa0*/  LDSM.16.M88.4 R4, [R80+0xa000] ;  /* 0x00a000005004783b */ /* 0x000fee0000000200 */
[C---:B----4-:R-:W-:Y:S08]  /*3fb0*/  HMMA.16816.F32.BF16 R24, R72.reuse, R8, R24 ;  /* 0x000000084818723c */ /* 0x050ff00000041818 */
[C---:B------:R-:W-:Y:S01]  /*3fc0*/  HMMA.16816.F32.BF16 R20, R72.reuse, R10, R20 ;  /* 0x0000000a4814723c */ /* 0x040fe20000041814 */
[----:B------:R-:W1:Y:S07]  /*3fd0*/  LDSM.16.M88.4 R8, [R82+0x2000] ;  /* 0x002000005208783b */ /* 0x000e6e0000000200 */
[C---:B------:R-:W-:Y:S08]  /*3fe0*/  HMMA.16816.F32.BF16 R60, R72.reuse, R68, R60 ;  /* 0x00000044483c723c */ /* 0x040ff0000004183c */
[----:B------:R-:W-:Y:S08]  /*3ff0*/  HMMA.16816.F32.BF16 R56, R72, R70, R56 ;  /* 0x000000464838723c */ /* 0x000ff00000041838 */
[C---:B--2---:R-:W-:Y:S08]  /*4000*/  HMMA.16816.F32.BF16 R16, R44.reuse, R36, R16 ;  /* 0x000000242c10723c */ /* 0x044ff00000041810 */
[----:B------:R-:W-:Y:S01]  /*4010*/  HMMA.16816.F32.BF16 R12, R44, R38, R12 ;  /* 0x000000262c0c723c */ /* 0x000fe2000004180c */
[----:B------:R-:W2:Y:S07]  /*4020*/  LDSM.16.M88.4 R36, [R80+0xa800] ;  /* 0x00a800005024783b */ /* 0x000eae0000000200 */
[C---:B------:R-:W-:Y:S08]  /*4030*/  HMMA.16816.F32.BF16 R52, R72.reuse, R64, R52 ;  /* 0x000000404834723c */ /* 0x040ff00000041834 */
[----:B------:R-:W-:Y:S01]  /*4040*/  HMMA.16816.F32.BF16 R48, R72, R66, R48 ;  /* 0x000000424830723c */ /* 0x000fe20000041830 */
[----:B------:R-:W-:Y:S04]  /*4050*/  LDSM.16.M88.4 R64, [R80+0xb800] ;  /* 0x00b800005040783b */ /* 0x000fe80000000200 */
[----:B------:R-:W-:Y:S03]  /*4060*/  LDSM.16.M88.4 R72, [R80+0xd800] ;  /* 0x00d800005048783b */ /* 0x000fe60000000200 */
[C---:B---3--:R-:W-:Y:S08]  /*4070*/  HMMA.16816.F32.BF16 R60, R44.reuse, R32, R60 ;  /* 0x000000202c3c723c */ /* 0x048ff0000004183c */
[C---:B------:R-:W-:Y:S01]  /*4080*/  HMMA.16816.F32.BF16 R56, R44.reuse, R34, R56 ;  /* 0x000000222c38723c */ /* 0x040fe20000041838 */
[----:B------:R-:W3:Y:S07]  /*4090*/  LDSM.16.M88.4 R32, [R80+0xb000] ;  /* 0x00b000005020783b */ /* 0x000eee0000000200 */
[C---:B------:R-:W-:Y:S08]  /*40a0*/  HMMA.16816.F32.BF16 R24, R44.reuse, R40, R24 ;  /* 0x000000282c18723c */ /* 0x040ff00000041818 */
[C---:B------:R-:W-:Y:S01]  /*40b0*/  HMMA.16816.F32.BF16 R20, R44.reuse, R42, R20 ;  /* 0x0000002a2c14723c */ /* 0x040fe20000041814 */
[----:B------:R-:W-:Y:S07]  /*40c0*/  LDSM.16.M88.4 R40, [R79+0xa000] ;  /* 0x00a000004f28783b */ /* 0x000fee0000000200 */
[C---:B-----5:R-:W-:Y:S08]  /*40d0*/  HMMA.16816.F32.BF16 R52, R44.reuse, R28, R52 ;  /* 0x0000001c2c34723c */ /* 0x060ff00000041834 */
[----:B------:R-:W-:Y:S01]  /*40e0*/  HMMA.16816.F32.BF16 R48, R44, R30, R48 ;  /* 0x0000001e2c30723c */ /* 0x000fe20000041830 */
[----:B------:R-:W4:Y:S04]  /*40f0*/  LDSM.16.M88.4 R44, [R83+0x2000] ;  /* 0x00200000532c783b */ /* 0x000f280000000200 */
[----:B------:R-:W5:Y:S03]  /*4100*/  LDSM.16.M88.4 R28, [R79+0xa800] ;  /* 0x00a800004f1c783b */ /* 0x000f660000000200 */
        /* <DEDUP_REMOVED lines=8> */
[----:B------:R-:W-:Y:S04]  /*4190*/  LDSM.16.M88.4 R56, [R81+0x2000] ;  /* 0x002000005138783b */ /* 0x000fe80000000200 */
[----:B------:R-:W-:Y:S03]  /*41a0*/  LDSM.16.M88.4 R32, [R78+0xa000] ;  /* 0x00a000004e20783b */ /* 0x000fe60000000200 */
[C---:B------:R-:W-:Y:S08]  /*41b0*/  HMMA.16816.F32.BF16 R52, R8.reuse, R64, R52 ;  /* 0x000000400834723c */ /* 0x040ff00000041834 */
[----:B------:R-:W-:Y:S01]  /*41c0*/  HMMA.16816.F32.BF16 R48, R8, R66, R48 ;  /* 0x000000420830723c */ /* 0x000fe20000041830 */
[----:B------:R-:W3:Y:S07]  /*41d0*/  LDSM.16.M88.4 R8, [R78+0xb000] ;  /* 0x00b000004e08783b */ /* 0x000eee0000000200 */
[C---:B----4-:R-:W-:Y:S08]  /*41e0*/  HMMA.16816.F32.BF16 R24, R44.reuse, R40, R24 ;  /* 0x000000282c18723c */ /* 0x050ff00000041818 */
[C---:B------:R-:W-:Y:S01]  /*41f0*/  HMMA.16816.F32.BF16 R20, R44.reuse, R42, R20 ;  /* 0x0000002a2c14723c */ /* 0x040fe20000041814 */
[----:B------:R-:W-:Y:S07]  /*4200*/  LDSM.16.M88.4 R40, [R78+0xb800] ;  /* 0x00b800004e28783b */ /* 0x000fee0000000200 */
[C---:B-----5:R-:W-:Y:S08]  /*4210*/  HMMA.16816.F32.BF16 R16, R44.reuse, R28, R16 ;  /* 0x0000001c2c10723c */ /* 0x060ff00000041810 */
[C---:B------:R-:W-:Y:S01]  /*4220*/  HMMA.16816.F32.BF16 R12, R44.reuse, R30, R12 ;  /* 0x0000001e2c0c723c */ /* 0x040fe2000004180c */
[----:B------:R-:W4:Y:S07]  /*4230*/  LDSM.16.M88.4 R28, [R78+0xa800] ;  /* 0x00a800004e1c783b */ /* 0x000f2e0000000200 */
[C---:B-1----:R-:W-:Y:S08]  /*4240*/  HMMA.16816.F32.BF16 R60, R44.reuse, R4, R60 ;  /* 0x000000042c3c723c */ /* 0x042ff0000004183c */
[C---:B------:R-:W-:Y:S01]  /*4250*/  HMMA.16816.F32.BF16 R68, R44.reuse, R6, R68 ;  /* 0x000000062c44723c */ /* 0x040fe20000041844 */
[----:B------:R-:W-:Y:S07]  /*4260*/  LDSM.16.M88.4 R4, [R214+UR6+0xc000] ;  /* 0x00c00006d604783b */ /* 0x000fee0008000200 */
[C---:B--2---:R-:W-:Y:S01]  /*4270*/  HMMA.16816.F32.BF16 R64, R44.reuse, R36, R52 ;  /* 0x000000242c40723c */ /* 0x044fe20000041834 */
[----:B------:R-:W1:Y:S07]  /*4280*/  LDSM.16.M88.4 R52, [R84+0x4000] ;  /* 0x004000005434783b */ /* 0x000e6e0000000200 */
[----:B------:R-:W-:Y:S01]  /*4290*/  HMMA.16816.F32.BF16 R48, R44, R38, R48 ;  /* 0x000000262c30723c */ /* 0x000fe20000041830 */
[----:B------:R-:W2:Y:S04]  /*42a0*/  LDSM.16.M88.4 R36, [R214+UR6+0xc800] ;  /* 0x00c80006d624783b */ /* 0x000ea80008000200 */
[----:B------:R-:W-:Y:S03]  /*42b0*/  LDSM.16.M88.4 R44, [R82+0x4000] ;  /* 0x00400000522c783b */ /* 0x000fe60000000200 */
[C---:B---3--:R-:W-:Y:S08]  /*42c0*/  HMMA.16816.F32.BF16 R60, R56.reuse, R8, R60 ;  /* 0x00000008383c723c */ /* 0x048ff0000004183c */
[C---:B------:R-:W-:Y:S01]  /*42d0*/  HMMA.16816.F32.BF16 R68, R56.reuse, R10, R68 ;  /* 0x0000000a3844723c */ /* 0x040fe20000041844 */
[----:B------:R-:W3:Y:S07]  /*42e0*/  LDSM.16.M88.4 R8, [R214+UR6+0xd800] ;  /* 0x00d80006d608783b */ /* 0x000eee0008000200 */
[C---:B------:R-:W-:Y:S08]  /*42f0*/  HMMA.16816.F32.BF16 R24, R56.reuse, R32, R24 ;  /* 0x000000203818723c */ /* 0x040ff00000041818 */
[C---:B------:R-:W-:Y:S01]  /*4300*/  HMMA.16816.F32.BF16 R20, R56.reuse, R34, R20 ;  /* 0x000000223814723c */ /* 0x040fe20000041814 */
[----:B------:R-:W5:Y:S07]  /*4310*/  LDSM.16.M88.4 R32, [R214+UR6+0xd000] ;  /* 0x00d00006d620783b */ /* 0x000f6e0008000200 */
        /* <DEDUP_REMOVED lines=15> */
[----:B------:R-:W3:Y:S07]  /*4410*/  LDSM.16.M88.4 R8, [R79+0xc800] ;  /* 0x00c800004f08783b */ /* 0x000eee0000000200 */
[C---:B-----5:R-:W-:Y:S08]  /*4420*/  HMMA.16816.F32.BF16 R60, R52.reuse, R32, R60 ;  /* 0x00000020343c723c */ /* 0x060ff0000004183c */
[----:B------:R-:W-:Y:S01]  /*4430*/  HMMA.16816.F32.BF16 R68, R52, R34, R68 ;  /* 0x000000223444723c */ /* 0x000fe20000041844 */
[----:B------:R-:W5:Y:S04]  /*4440*/  LDSM.16.M88.4 R32, [R79+0xd000] ;  /* 0x00d000004f20783b */ /* 0x000f680000000200 */
[----:B------:R-:W-:Y:S03]  /*4450*/  LDSM.16.M88.4 R52, [R82+0x6000] ;  /* 0x006000005234783b */ /* 0x000fe60000000200 */
[C---:B----4-:R-:W-:Y:S08]  /*4460*/  HMMA.16816.F32.BF16 R24, R44.reuse, R28, R24 ;  /* 0x0000001c2c18723c */ /* 0x050ff00000041818 */
[C---:B------:R-:W-:Y:S01]  /*4470*/  HMMA.16816.F32.BF16 R20, R44.reuse, R30, R20 ;  /* 0x0000001e2c14723c */ /* 0x040fe20000041814 */
[----:B------:R-:W4:Y:S07]  /*4480*/  LDSM.16.M88.4 R28, [R79+0xd800] ;  /* 0x00d800004f1c783b */ /* 0x000f2e0000000200 */
[C---:B------:R-:W-:Y:S08]  /*4490*/  HMMA.16816.F32.BF16 R16, R44.reuse, R40, R16 ;  /* 0x000000282c10723c */ /* 0x040ff00000041810 */
[C---:B------:R-:W-:Y:S01]  /*44a0*/  HMMA.16816.F32.BF16 R12, R44.reuse, R42, R12 ;  /* 0x0000002a2c0c723c */ /* 0x040fe2000004180c */
[----:B------:R-:W-:Y:S07]  /*44b0*/  LDSM.16.M88.4 R40, [R78+0xd000] ;  /* 0x00d000004e28783b */ /* 0x000fee0000000200 */
[C---:B-1----:R-:W-:Y:S08]  /*44c0*/  HMMA.16816.F32.BF16 R60, R44.reuse, R4, R60 ;  /* 0x000000042c3c723c */ /* 0x042ff0000004183c */
[----:B------:R-:W-:Y:S01]  /*44d0*/  HMMA.16816.F32.BF16 R68, R44, R6, R68 ;  /* 0x000000062c44723c */ /* 0x000fe20000041844 */
[----:B------:R-:W-:Y:S07]  /*44e0*/  LDSM.16.M88.4 R4, [R78+0xc000] ;  /* 0x00c000004e04783b */ /* 0x000fee0000000200 */
[C---:B--2---:R-:W-:Y:S08]  /*44f0*/  HMMA.16816.F32.BF16 R24, R56.reuse, R36, R24 ;  /* 0x000000243818723c */ /* 0x044ff00000041818 */
[C---:B------:R-:W-:Y:S01]  /*4500*/  HMMA.16816.F32.BF16 R20, R56.reuse, R38, R20 ;  /* 0x000000263814723c */ /* 0x040fe20000041814 */
[----:B------:R-:W1:Y:S07]  /*4510*/  LDSM.16.M88.4 R36, [R81+0x4000] ;  /* 0x004000005124783b */ /* 0x000e6e0000000200 */
[C---:B---3--:R-:W-:Y:S08]  /*4520*/  HMMA.16816.F32.BF16 R16, R56.reuse, R8, R16 ;  /* 0x000000083810723c */ /* 0x048ff00000041810 */
[----:B------:R-:W-:Y:S01]  /*4530*/  HMMA.16816.F32.BF16 R12, R56, R10, R12 ;  /* 0x0000000a380c723c */ /* 0x000fe2000004180c */
[----:B------:R-:W2:Y:S07]  /*4540*/  LDSM.16.M88.4 R8, [R78+0xc800] ;  /* 0x00c800004e08783b */ /* 0x000eae0000000200 */
[C---:B------:R-:W-:Y:S08]  /*4550*/  HMMA.16816.F32.BF16 R64, R44.reuse, R72, R64 ;  /* 0x000000482c40723c */ /* 0x040ff00000041840 */
[----:B------:R-:W-:Y:S01]  /*4560*/  HMMA.16816.F32.BF16 R48, R44, R74, R48 ;  /* 0x0000004a2c30723c */ /* 0x000fe20000041830 */
[----:B------:R-:W-:Y:S07]  /*4570*/  LDSM.16.M88.4 R44, [R84+0x6000] ;  /* 0x00600000542c783b */ /* 0x000fee0000000200 */
[C---:B-----5:R-:W-:Y:S08]  /*4580*/  HMMA.16816.F32.BF16 R60, R56.reuse, R32, R60 ;  /* 0x00000020383c723c */ /* 0x060ff0000004183c */
        /* <DEDUP_REMOVED lines=12> */
[C---:B------:R-:W-:Y:S08]  /*4650*/  HMMA.16816.F32.BF16 R60, R36.reuse, R40, R60 ;  /* 0x00000028243c723c */ /* 0x040ff0000004183c */
[C---:B------:R-:W-:Y:S01]  /*4660*/  HMMA.16816.F32.BF16 R68, R36.reuse, R42, R68 ;  /* 0x0000002a2444723c */ /* 0x040fe20000041844 */
[----:B------:R-:W5:Y:S07]  /*4670*/  LDSM.16.M88.4 R40, [R214+UR6+0xf800] ;  /* 0x00f80006d628783b */ /* 0x000f6e0008000200 */
[C---:B---3--:R-:W-:Y:S08]  /*4680*/  HMMA.16816.F32.BF16 R64, R36.reuse, R32, R64 ;  /* 0x000000202440723c */ /* 0x048ff00000041840 */
[----:B------:R-:W-:Y:S01]  /*4690*/  HMMA.16816.F32.BF16 R48, R36, R34, R48 ;  /* 0x000000222430723c */ /* 0x000fe20000041830 */
[----:B------:R-:W3:Y:S04]  /*46a0*/  LDSM.16.M88.4 R36, [R80+0xe000] ;  /* 0x00e000005024783b */ /* 0x000ee80000000200 */
[----:B------:R-:W3:Y:S03]  /*46b0*/  LDSM.16.M88.4 R32, [R80+0xe800] ;  /* 0x00e800005020783b */ /* 0x000ee60000000200 */
[C---:B----4-:R-:W-:Y:S08]  /*46c0*/  HMMA.16816.F32.BF16 R24, R44.reuse, R28, R24 ;  /* 0x0000001c2c18723c */ /* 0x050ff00000041818 */
[C---:B------:R-:W-:Y:S01]  /*46d0*/  HMMA.16816.F32.BF16 R20, R44.reuse, R30, R20 ;  /* 0x0000001e2c14723c */ /* 0x040fe20000041814 */
[----:B------:R-:W4:Y:S07]  /*46e0*/  LDSM.16.M88.4 R28, [R80+0xf800] ;  /* 0x00f80000501c783b */ /* 0x000f2e0000000200 */
[C---:B-1----:R-:W-:Y:S08]  /*46f0*/  HMMA.16816.F32.BF16 R16, R44.reuse, R4, R16 ;  /* 0x000000042c10723c */ /* 0x042ff00000041810 */
[C---:B------:R-:W-:Y:S01]  /*4700*/  HMMA.16816.F32.BF16 R12, R44.reuse, R6, R12 ;  /* 0x000000062c0c723c */ /* 0x040fe2000004180c */
[----:B------:R-:W-:Y:S07]  /*4710*/  LDSM.16.M88.4 R4, [R79+0xe000] ;  /* 0x00e000004f04783b */ /* 0x000fee0000000200 */
[C---:B--2---:R-:W-:Y:S08]  /*4720*/  HMMA.16816.F32.BF16 R60, R44.reuse, R8, R60 ;  /* 0x000000082c3c723c */ /* 0x044ff0000004183c */
[C---:B------:R-:W-:Y:S01]  /*4730*/  HMMA.16816.F32.BF16 R68, R44.reuse, R10, R68 ;  /* 0x0000000a2c44723c */ /* 0x040fe20000041844 */
[----:B------:R-:W1:Y:S04]  /*4740*/  LDSM.16.M88.4 R8, [R83+0x6000] ;  /* 0x006000005308783b */ /* 0x000e680000000200 */
[----:B------:R-:W-:Y:S03]  /*4750*/  LDSM.16.M88.4 R80, [R81+0x6000] ;  /* 0x006000005150783b */ /* 0x000fe60000000200 */
[C---:B-----5:R-:W-:Y:S08]  /*4760*/  HMMA.16816.F32.BF16 R64, R44.reuse, R40, R64 ;  /* 0x000000282c40723c */ /* 0x060ff00000041840 */
[----:B------:R-:W-:Y:S01]  /*4770*/  HMMA.16816.F32.BF16 R48, R44, R42, R48 ;  /* 0x0000002a2c30723c */ /* 0x000fe20000041830 */
[----:B------:R-:W-:Y:S04]  /*4780*/  LDSM.16.M88.4 R40, [R79+0xf000] ;  /* 0x00f000004f28783b */ /* 0x000fe80000000200 */
[----:B------:R-:W-:Y:S03]  /*4790*/  LDSM.16.M88.4 R44, [R78+0xe000] ;  /* 0x00e000004e2c783b */ /* 0x000fe60000000200 */
[C---:B---3--:R-:W-:Y:S08]  /*47a0*/  HMMA.16816.F32.BF16 R24, R52.reuse, R36, R24 ;  /* 0x000000243418723c */ /* 0x048ff00000041818 */
[C---:B------:R-:W-:Y:S01]  /*47b0*/  HMMA.16816.F32.BF16 R20, R52.reuse, R38, R20 ;  /* 0x000000263414723c */ /* 0x040fe20000041814 */
[----:B------:R-:W2:Y:S07]  /*47c0*/  LDSM.16.M88.4 R36, [R79+0xf800] ;  /* 0x00f800004f24783b */ /* 0x000eae0000000200 */
[C---:B------:R-:W-:Y:S08]  /*47d0*/  HMMA.16816.F32.BF16 R16, R52.reuse, R32, R16 ;  /* 0x000000203410723c */ /* 0x040ff00000041810 */
[C---:B------:R-:W-:Y:S01]  /*47e0*/  HMMA.16816.F32.BF16 R12, R52.reuse, R34, R12 ;  /* 0x00000022340c723c */ /* 0x040fe2000004180c */
[----:B------:R-:W3:Y:S07]  /*47f0*/  LDSM.16.M88.4 R32, [R79+0xe800] ;  /* 0x00e800004f20783b */ /* 0x000eee0000000200 */
[C---:B----4-:R-:W-:Y:S08]  /*4800*/  HMMA.16816.F32.BF16 R64, R52.reuse, R28, R64 ;  /* 0x0000001c3440723c */ /* 0x050ff00000041840 */
[C---:B------:R-:W-:Y:S01]  /*4810*/  HMMA.16816.F32.BF16 R48, R52.reuse, R30, R48 ;  /* 0x0000001e3430723c */ /* 0x040fe20000041830 */
[----:B------:R-:W4:Y:S07]  /*4820*/  LDSM.16.M88.4 R28, [R78+0xf800] ;  /* 0x00f800004e1c783b */ /* 0x000f2e0000000200 */
[C---:B------:R-:W-:Y:S08]  /*4830*/  HMMA.16816.F32.BF16 R60, R52.reuse, R56, R60 ;  /* 0x00000038343c723c */ /* 0x040ff0000004183c */
[----:B------:R-:W-:Y:S08]  /*4840*/  HMMA.16816.F32.BF16 R68, R52, R58, R68 ;  /* 0x0000003a3444723c */ /* 0x000ff00000041844 */
[C---:B-1----:R-:W-:Y:S01]  /*4850*/  HMMA.16816.F32.BF16 R52, R8.reuse, R4, R24 ;  /* 0x000000040834723c */ /* 0x042fe20000041818 */
[----:B------:R-:W1:Y:S07]  /*4860*/  LDSM.16.M88.4 R24, [R78+0xe800] ;  /* 0x00e800004e18783b */ /* 0x000e6e0000000200 */
[C---:B--2---:R-:W-:Y:S08]  /*4870*/  HMMA.16816.F32.BF16 R48, R8.reuse, R38, R48 ;  /* 0x000000260830723c */ /* 0x044ff00000041830 */
[----:B------:R-:W-:Y:S01]  /*4880*/  HMMA.16816.F32.BF16 R20, R8, R6, R20 ;  /* 0x000000060814723c */ /* 0x000fe20000041814 */
[----:B------:R-:W2:Y:S01]  /*4890*/  LDSM.16.M88.4 R4, [R78+0xf000] ;  /* 0x00f000004e04783b */ /* 0x000ea20000000200 */
[----:B------:R-:W-:-:S06]  /*48a0*/  DEPBAR.LE SB0, 0x0 ;  /* 0x000080000000791a */ /* 0x000fcc0000000000 */
[C---:B---3--:R-:W-:Y:S08]  /*48b0*/  HMMA.16816.F32.BF16 R16, R8.reuse, R32, R16 ;  /* 0x000000200810723c */ /* 0x048ff00000041810 */
[C---:B------:R-:W-:Y:S08]  /*48c0*/  HMMA.16816.F32.BF16 R12, R8.reuse, R34, R12 ;  /* 0x00000022080c723c */ /* 0x040ff0000004180c */
[C---:B------:R-:W-:Y:S08]  /*48d0*/  HMMA.16816.F32.BF16 R60, R8.reuse, R40, R60 ;  /* 0x00000028083c723c */ /* 0x040ff0000004183c */
[C---:B------:R-:W-:Y:S08]  /*48e0*/  HMMA.16816.F32.BF16 R68, R8.reuse, R42, R68 ;  /* 0x0000002a0844723c */ /* 0x040ff00000041844 */
[----:B------:R-:W-:Y:S01]  /*48f0*/  HMMA.16816.F32.BF16 R64, R8, R36, R64 ;  /* 0x000000240840723c */ /* 0x000fe20000041840 */
[----:B------:R-:W-:-:S04]  /*4900*/  IMAD.U32 R8, RZ, RZ, UR15 ;  /* 0x0000000fff087e24 */ /* 0x000fc8000f8e00ff */
[----:B------:R-:W-:-:S03]  /*4910*/  IMAD R85, R8, 0x40, R85 ;  /* 0x0000004008557824 */ /* 0x000fc600078e0255 */
[C---:B----4-:R-:W-:Y:S01]  /*4920*/  HMMA.16816.F32.BF16 R48, R80.reuse, R30, R48 ;  /* 0x0000001e5030723c */ /* 0x050fe20000041830 */
[C---:B------:R-:W-:Y:S02]  /*4930*/  VIADD R8, R85.reuse, 0x38 ;  /* 0x0000003855087836 */ /* 0x040fe40000000000 */
[C---:B------:R-:W-:Y:S02]  /*4940*/  VIADD R10, R85.reuse, 0x1 ;  /* 0x00000001550a7836 */ /* 0x040fe40000000000 */
[----:B------:R-:W-:Y:S01]  /*4950*/  VIADD R3, R85, 0x8 ;  /* 0x0000000855037836 */ /* 0x000fe20000000000 */
[C---:B------:R-:W-:Y:S02]  /*4960*/  ISETP.GE.AND P5, PT, R8.reuse, R167, PT ;  /* 0x000000a70800720c */ /* 0x040fe40003fa6270 */
[----:B------:R-:W-:Y:S01]  /*4970*/  HMMA.16816.F32.BF16 R52, R80, R44, R52 ;  /* 0x0000002c5034723c */ /* 0x000fe20000041834 */
[----:B------:R-:W-:Y:S02]  /*4980*/  ISETP.GE.AND P6, PT, R8, R166, PT ;  /* 0x000000a60800720c */ /* 0x000fe40003fc6270 */
[----:B------:R-:W-:-:S02]  /*4990*/  I2FP.F32.U32 R9, R8 ;  /* 0x0000000800097245 */ /* 0x000fc40000201000 */
[----:B------:R-:W-:Y:S02]  /*49a0*/  I2FP.F32.U32 R8, R10 ;  /* 0x0000000a00087245 */ /* 0x000fe40000201000 */
[CC--:B------:R-:W-:Y:S01]  /*49b0*/  ISETP.GE.AND P4, PT, R10.reuse, R167.reuse, PT ;  /* 0x000000a70a00720c */ /* 0x0c0fe20003f86270 */
[C---:B------:R-:W-:Y:S01]  /*49c0*/  HMMA.16816.F32.BF16 R20, R80.reuse, R46, R20 ;  /* 0x0000002e5014723c */ /* 0x040fe20000041814 */
[----:B------:R-:W-:Y:S01]  /*49d0*/  ISETP.GE.AND P1, PT, R10, R166, PT ;  /* 0x000000a60a00720c */ /* 0x000fe20003f26270 */
[----:B------:R-:W-:Y:S02]  /*49e0*/  VIADD R10, R85, 0x9 ;  /* 0x00000009550a7836 */ /* 0x000fe40000000000 */
[C---:B------:R-:W-:Y:S01]  /*49f0*/  FFMA.FTZ R48, R9.reuse, UR5, R48 ;  /* 0x0000000509307c23 */ /* 0x040fe20008010030 */
[----:B------:R-:W-:Y:S01]  /*4a00*/  FFMA.FTZ R50, R9, UR5, R50 ;  /* 0x0000000509327c23 */ /* 0x000fe20008010032 */
[----:B------:R-:W-:Y:S01]  /*4a10*/  ISETP.GE.AND P3, PT, R3, R167, PT ;  /* 0x000000a70300720c */ /* 0x000fe20003f66270 */
[----:B------:R-:W-:Y:S01]  /*4a20*/  VIADD R9, R85, 0x10 ;  /* 0x0000001055097836 */ /* 0x000fe20000000000 */
[----:B-1----:R-:W-:Y:S01]  /*4a30*/  HMMA.16816.F32.BF16 R16, R80, R24, R16 ;  /* 0x000000185010723c */ /* 0x002fe20000041810 */
[----:B------:R-:W-:-:S02]  /*4a40*/  FSEL R210, R48, -INF , !P5 ;  /* 0xff80000030d27808 */ /* 0x000fc40006800000 */
[C---:B------:R-:W-:Y:S01]  /*4a50*/  FFMA.FTZ R24, R8.reuse, UR5, R53 ;  /* 0x0000000508187c23 */ /* 0x040fe20008010035 */
[-C--:B------:R-:W-:Y:S01]  /*4a60*/  ISETP.GE.AND P5, PT, R3, R166.reuse, PT ;  /* 0x000000a60300720c */ /* 0x080fe20003fa6270 */
[----:B------:R-:W-:Y:S01]  /*4a70*/  FFMA.FTZ R55, R8, UR5, R55 ;  /* 0x0000000508377c23 */ /* 0x000fe20008010037 */
[----:B------:R-:W-:Y:S01]  /*4a80*/  FSEL R202, R50, -INF , !P6 ;  /* 0xff80000032ca7808 */ /* 0x000fe20007000000 */
[----:B------:R-:W-:Y:S01]  /*4a90*/  VIADD R8, R85, 0x11 ;  /* 0x0000001155087836 */ /* 0x000fe20000000000 */
[----:B------:R-:W-:Y:S01]  /*4aa0*/  FSEL R24, R24, -INF , !P4 ;  /* 0xff80000018187808 */ /* 0x000fe20006000000 */
[C---:B--2---:R-:W-:Y:S01]  /*4ab0*/  HMMA.16816.F32.BF16 R60, R80.reuse, R4, R60 ;  /* 0x00000004503c723c */ /* 0x044fe2000004183c */
[----:B------:R-:W-:Y:S01]  /*4ac0*/  I2FP.F32.U32 R3, R3 ;  /* 0x0000000300037245 */ /* 0x000fe20000201000 */
[----:B------:R-:W-:Y:S01]  /*4ad0*/  BAR.SYNC.DEFER_BLOCKING 0x0 ;  /* 0x0000000000007b1d */ /* 0x000fe20000010000 */
[CC--:B------:R-:W-:Y:S02]  /*4ae0*/  ISETP.GE.AND P6, PT, R10.reuse, R167.reuse, PT ;  /* 0x000000a70a00720c */ /* 0x0c0fe40003fc6270 */
[----:B------:R-:W-:Y:S01]  /*4af0*/  ISETP.GE.AND P4, PT, R10, R166, PT ;  /* 0x000000a60a00720c */ /* 0x000fe20003f86270 */
[C---:B------:R-:W-:Y:S01]  /*4b00*/  FFMA.FTZ R20, R3.reuse, UR5, R20 ;  /* 0x0000000503147c23 */ /* 0x040fe20008010014 */
[----:B------:R-:W-:Y:S01]  /*4b10*/  I2FP.F32.U32 R10, R10 ;  /* 0x0000000a000a7245 */ /* 0x000fe20000201000 */
[----:B------:R-:W-:Y:S01]  /*4b20*/  FFMA.FTZ R11, R3, UR5, R22 ;  /* 0x00000005030b7c23 */ /* 0x000fe20008010016 */
[----:B------:R-:W-:Y:S01]  /*4b30*/  HMMA.16816.F32.BF16 R12, R80, R26, R12 ;  /* 0x0000001a500c723c */ /* 0x000fe2000004180c */
[----:B------:R-:W-:Y:S01]  /*4b40*/  VIADD R3, R85, 0x18 ;  /* 0x0000001855037836 */ /* 0x000fe20000000000 */
[----:B------:R-:W-:Y:S01]  /*4b50*/  FSEL R22, R20, -INF , !P3 ;  /* 0xff80000014167808 */ /* 0x000fe20005800000 */
[C---:B------:R-:W-:Y:S01]  /*4b60*/  FFMA.FTZ R4, R10.reuse, UR5, R21 ;  /* 0x000000050a047c23 */ /* 0x040fe20008010015 */
[----:B------:R-:W-:Y:S01]  /*4b70*/  FSEL R21, R55, -INF , !P1 ;  /* 0xff80000037157808 */ /* 0x000fe20004800000 */
[----:B------:R-:W-:Y:S01]  /*4b80*/  FFMA.FTZ R5, R10, UR5, R23 ;  /* 0x000000050a057c23 */ /* 0x000fe20008010017 */
[----:B------:R-:W-:-:S02]  /*4b90*/  ISETP.GE.AND P1, PT, R9, R167, PT ;  /* 0x000000a70900720c */ /* 0x000fc40003f26270 */
[-C--:B------:R-:W-:Y:S01]  /*4ba0*/  ISETP.GE.AND P3, PT, R9, R166.reuse, PT ;  /* 0x000000a60900720c */ /* 0x080fe20003f66270 */
[C---:B------:R-:W-:Y:S01]  /*4bb0*/  HMMA.16816.F32.BF16 R68, R80.reuse, R6, R68 ;  /* 0x000000065044723c */ /* 0x040fe20000041844 */
[----:B------:R-:W-:Y:S01]  /*4bc0*/  FSEL R11, R11, -INF , !P5 ;  /* 0xff8000000b0b7808 */ /* 0x000fe20006800000 */
[----:B------:R-:W-:Y:S01]  /*4bd0*/  VIADD R7, R85, 0x20 ;  /* 0x0000002055077836 */ /* 0x000fe20000000000 */
[----:B------:R-:W-:Y:S02]  /*4be0*/  FSEL R20, R4, -INF , !P6 ;  /* 0xff80000004147808 */ /* 0x000fe40007000000 */
[----:B------:R-:W-:Y:S02]  /*4bf0*/  I2FP.F32.U32 R9, R9 ;  /* 0x0000000900097245 */ /* 0x000fe40000201000 */
[C---:B------:R-:W-:Y:S01]  /*4c00*/  ISETP.GE.AND P5, PT, R8.reuse, R167, PT ;  /* 0x000000a70800720c */ /* 0x040fe20003fa6270 */
[----:B------:R-:W-:Y:S01]  /*4c10*/  HMMA.16816.F32.BF16 R64, R80, R28, R64 ;  /* 0x0000001c5040723c */ /* 0x000fe20000041840 */
[----:B------:R-:W-:Y:S01]  /*4c20*/  ISETP.GE.AND P6, PT, R8, R166, PT ;  /* 0x000000a60800720c */ /* 0x000fe20003fc6270 */
[C---:B------:R-:W-:Y:S01]  /*4c30*/  FFMA.FTZ R10, R9.reuse, UR5, R16 ;  /* 0x00000005090a7c23 */ /* 0x040fe20008010010 */
[----:B------:R-:W-:Y:S01]  /*4c40*/  I2FP.F32.U32 R8, R8 ;  /* 0x0000000800087245 */ /* 0x000fe20000201000 */
[----:B------:R-:W-:Y:S01]  /*4c50*/  FFMA.FTZ R9, R9, UR5, R18 ;  /* 0x0000000509097c23 */ /* 0x000fe20008010012 */
[----:B------:R-:W-:Y:S01]  /*4c60*/  VIADD R16, R85, 0x19 ;  /* 0x0000001955107836 */ /* 0x000fe20000000000 */
[----:B------:R-:W-:-:S02]  /*4c70*/  FSEL R5, R5, -INF , !P4 ;  /* 0xff80000005057808 */ /* 0x000fc40006000000 */
[----:B------:R-:W-:Y:S01]  /*4c80*/  FFMA.FTZ R4, R8, UR5, R17 ;  /* 0x0000000508047c23 */ /* 0x000fe20008010011 */
[----:B------:R-:W-:Y:S01]  /*4c90*/  FSEL R10, R10, -INF , !P1 ;  /* 0xff8000000a0a7808 */ /* 0x000fe20004800000 */
[----:B------:R-:W-:Y:S01]  /*4ca0*/  FFMA.FTZ R17, R8, UR5, R19 ;  /* 0x0000000508117c23 */ /* 0x000fe20008010013 */
[C---:B------:R-:W-:Y:S02]  /*4cb0*/  ISETP.GE.AND P4, PT, R3.reuse, R167, PT ;  /* 0x000000a70300720c */ /* 0x040fe40003f86270 */
[----:B------:R-:W-:Y:S02]  /*4cc0*/  ISETP.GE.AND P1, PT, R3, R166, PT ;  /* 0x000000a60300720c */ /* 0x000fe40003f26270 */
[----:B------:R-:W-:Y:S02]  /*4cd0*/  FSEL R9, R9, -INF , !P3 ;  /* 0xff80000009097808 */ /* 0x000fe40005800000 */
[----:B------:R-:W-:Y:S02]  /*4ce0*/  FSEL R4, R4, -INF , !P5 ;  /* 0xff80000004047808 */ /* 0x000fe40006800000 */
[----:B------:R-:W-:-:S02]  /*4cf0*/  I2FP.F32.U32 R3, R3 ;  /* 0x0000000300037245 */ /* 0x000fc40000201000 */
[CC--:B------:R-:W-:Y:S02]  /*4d00*/  ISETP.GE.AND P3, PT, R16.reuse, R167.reuse, PT ;  /* 0x000000a71000720c */ /* 0x0c0fe40003f66270 */
[----:B------:R-:W-:Y:S01]  /*4d10*/  ISETP.GE.AND P5, PT, R16, R166, PT ;  /* 0x000000a61000720c */ /* 0x000fe20003fa6270 */
[C---:B------:R-:W-:Y:S01]  /*4d20*/  FFMA.FTZ R6, R3.reuse, UR5, R12 ;  /* 0x0000000503067c23 */ /* 0x040fe2000801000c */
[----:B------:R-:W-:Y:S01]  /*4d30*/  I2FP.F32.U32 R16, R16 ;  /* 0x0000001000107245 */ /* 0x000fe20000201000 */
[----:B------:R-:W-:Y:S01]  /*4d40*/  FFMA.FTZ R14, R3, UR5, R14 ;  /* 0x00000005030e7c23 */ /* 0x000fe2000801000e */
[----:B------:R-:W-:Y:S01]  /*4d50*/  VIADD R12, R85, 0x21 ;  /* 0x00000021550c7836 */ /* 0x000fe20000000000 */
[----:B------:R-:W-:Y:S01]  /*4d60*/  FSEL R17, R17, -INF , !P6 ;  /* 0xff80000011117808 */ /* 0x000fe20007000000 */
[C---:B------:R-:W-:Y:S02]  /*4d70*/  VIADD R3, R85.reuse, 0x28 ;  /* 0x0000002855037836 */ /* 0x040fe40000000000 */
[C---:B------:R-:W-:Y:S01]  /*4d80*/  FFMA.FTZ R8, R16.reuse, UR5, R13 ;  /* 0x0000000510087c23 */ /* 0x040fe2000801000d */
[----:B------:R-:W-:Y:S01]  /*4d90*/  FFMA.FTZ R13, R16, UR5, R15 ;  /* 0x00000005100d7c23 */ /* 0x000fe2000801000f */
[----:B------:R-:W-:Y:S01]  /*4da0*/  FSEL R6, R6, -INF , !P4 ;  /* 0xff80000006067808 */ /* 0x000fe20006000000 */
[----:B------:R-:W-:Y:S01]  /*4db0*/  VIADD R16, R85, 0x31 ;  /* 0x0000003155107836 */ /* 0x000fe20000000000 */
[----:B------:R-:W-:-:S02]  /*4dc0*/  ISETP.GE.AND P6, PT, R7, R167, PT ;  /* 0x000000a70700720c */ /* 0x000fc40003fc6270 */
[-C--:B------:R-:W-:Y:S02]  /*4dd0*/  ISETP.GE.AND P4, PT, R7, R166.reuse, PT ;  /* 0x000000a60700720c */ /* 0x080fe40003f86270 */
[----:B------:R-:W-:Y:S01]  /*4de0*/  FSEL R15, R14, -INF , !P1 ;  /* 0xff8000000e0f7808 */ /* 0x000fe20004800000 */
[----:B------:R-:W-:Y:S01]  /*4df0*/  VIADD R14, R85, 0x29 ;  /* 0x00000029550e7836 */ /* 0x000fe20000000000 */
[----:B------:R-:W-:Y:S02]  /*4e00*/  FSEL R8, R8, -INF , !P3 ;  /* 0xff80000008087808 */ /* 0x000fe40005800000 */
[----:B------:R-:W-:Y:S02]  /*4e10*/  I2FP.F32.U32 R7, R7 ;  /* 0x0000000700077245 */ /* 0x000fe40000201000 */
[C---:B------:R-:W-:Y:S02]  /*4e20*/  ISETP.GE.AND P1, PT, R12.reuse, R167, PT ;  /* 0x000000a70c00720c */ /* 0x040fe40003f26270 */
[----:B------:R-:W-:Y:S01]  /*4e30*/  ISETP.GE.AND P3, PT, R12, R166, PT ;  /* 0x000000a60c00720c */ /* 0x000fe20003f66270 */
[C---:B------:R-:W-:Y:S01]  /*4e40*/  FFMA.FTZ R60, R7.reuse, UR5, R60 ;  /* 0x00000005073c7c23 */ /* 0x040fe2000801003c */
[----:B------:R-:W-:Y:S01]  /*4e50*/  I2FP.F32.U32 R12, R12 ;  /* 0x0000000c000c7245 */ /* 0x000fe20000201000 */
[----:B------:R-:W-:Y:S01]  /*4e60*/  FFMA.FTZ R62, R7, UR5, R62 ;  /* 0x00000005073e7c23 */ /* 0x000fe2000801003e */
[----:B------:R-:W-:-:S02]  /*4e70*/  I2FP.F32.U32 R7, R85 ;  /* 0x0000005500077245 */ /* 0x000fc40000201000 */
[----:B------:R-:W-:Y:S01]  /*4e80*/  FSEL R13, R13, -INF , !P5 ;  /* 0xff8000000d0d7808 */ /* 0x000fe20006800000 */
[C---:B------:R-:W-:Y:S01]  /*4e90*/  FFMA.FTZ R63, R12.reuse, UR5, R63 ;  /* 0x000000050c3f7c23 */ /* 0x040fe2000801003f */
[----:B------:R-:W-:Y:S01]  /*4ea0*/  FFMA.FTZ R61, R12, UR5, R61 ;  /* 0x000000050c3d7c23 */ /* 0x000fe2000801003d */
[C---:B------:R-:W-:Y:S01]  /*4eb0*/  FFMA.FTZ R12, R7.reuse, UR5, R52 ;  /* 0x00000005070c7c23 */ /* 0x040fe20008010034 */
[----:B------:R-:W-:Y:S01]  /*4ec0*/  FSEL R200, R60, -INF , !P6 ;  /* 0xff8000003cc87808 */ /* 0x000fe20007000000 */
[----:B------:R-:W-:Y:S01]  /*4ed0*/  FFMA.FTZ R7, R7, UR5, R54 ;  /* 0x0000000507077c23 */ /* 0x000fe20008010036 */
[----:B------:R-:W-:Y:S02]  /*4ee0*/  FSEL R199, R63, -INF , !P3 ;  /* 0xff8000003fc77808 */ /* 0x000fe40005800000 */
[----:B------:R-:W-:Y:S02]  /*4ef0*/  FSEL R213, R62, -INF , !P4 ;  /* 0xff8000003ed57808 */ /* 0x000fe40006000000 */
[----:B------:R-:W-:-:S02]  /*4f00*/  FSEL R194, R61, -INF , !P1 ;  /* 0xff8000003dc27808 */ /* 0x000fc40004800000 */
[-C--:B------:R-:W-:Y:S02]  /*4f10*/  ISETP.GE.AND P3, PT, R85, R167.reuse, PT ;  /* 0x000000a75500720c */ /* 0x080fe40003f66270 */
[CC--:B------:R-:W-:Y:S02]  /*4f20*/  ISETP.GE.AND P5, PT, R3.reuse, R167.reuse, PT ;  /* 0x000000a70300720c */ /* 0x0c0fe40003fa6270 */
[-C--:B------:R-:W-:Y:S02]  /*4f30*/  ISETP.GE.AND P6, PT, R3, R166.reuse, PT ;  /* 0x000000a60300720c */ /* 0x080fe40003fc6270 */
[C---:B------:R-:W-:Y:S02]  /*4f40*/  ISETP.GE.AND P4, PT, R14.reuse, R167, PT ;  /* 0x000000a70e00720c */ /* 0x040fe40003f86270 */
[----:B------:R-:W-:Y:S02]  /*4f50*/  ISETP.GE.AND P1, PT, R14, R166, PT ;  /* 0x000000a60e00720c */ /* 0x000fe40003f26270 */
[----:B------:R-:W-:-:S02]  /*4f60*/  I2FP.F32.U32 R3, R3 ;  /* 0x0000000300037245 */ /* 0x000fc40000201000 */
[----:B------:R-:W-:Y:S02]  /*4f70*/  I2FP.F32.U32 R14, R14 ;  /* 0x0000000e000e7245 */ /* 0x000fe40000201000 */
[----:B------:R-:W-:Y:S01]  /*4f80*/  FSEL R12, R12, -INF , !P3 ;  /* 0xff8000000c0c7808 */ /* 0x000fe20005800000 */
[C---:B------:R-:W-:Y:S01]  /*4f90*/  FFMA.FTZ R68, R3.reuse, UR5, R68 ;  /* 0x0000000503447c23 */ /* 0x040fe20008010044 */
[----:B------:R-:W-:Y:S01]  /*4fa0*/  FFMA.FTZ R70, R3, UR5, R70 ;  /* 0x0000000503467c23 */ /* 0x000fe20008010046 */
[----:B------:R-:W-:Y:S01]  /*4fb0*/  FFMA.FTZ R69, R14, UR5, R69 ;  /* 0x000000050e457c23 */ /* 0x000fe20008010045 */
[----:B------:R-:W-:Y:S01]  /*4fc0*/  VIADD R3, R85, 0x30 ;  /* 0x0000003055037836 */ /* 0x000fe20000000000 */
[----:B------:R-:W-:Y:S01]  /*4fd0*/  FMNMX3.FTZ R19, R12, R24, R22, !PT ;  /* 0x000000180c137276 */ /* 0x000fe20007810016 */
[----:B------:R-:W-:Y:S01]  /*4fe0*/  FFMA.FTZ R71, R14, UR5, R71 ;  /* 0x000000050e477c23 */ /* 0x000fe20008010047 */
[----:B------:R-:W-:Y:S02]  /*4ff0*/  FSEL R211, R70, -INF , !P6 ;  /* 0xff80000046d37808 */ /* 0x000fe40007000000 */
[----:B------:R-:W-:-:S02]  /*5000*/  FSEL R196, R69, -INF , !P4 ;  /* 0xff80000045c47808 */ /* 0x000fc40006000000 */
[----:B------:R-:W-:Y:S02]  /*5010*/  FMNMX3.FTZ R19, R19, R20, R10, !PT ;  /* 0x0000001413137276 */ /* 0x000fe4000781000a */
[C---:B------:R-:W-:Y:S02]  /*5020*/  ISETP.GE.AND P6, PT, R3.reuse, R167, PT ;  /* 0x000000a70300720c */ /* 0x040fe40003fc6270 */
[-C--:B------:R-:W-:Y:S02]  /*5030*/  ISETP.GE.AND P4, PT, R3, R166.reuse, PT ;  /* 0x000000a60300720c */ /* 0x080fe40003f86270 */
[----:B------:R-:W-:Y:S02]  /*5040*/  I2FP.F32.U32 R3, R3 ;  /* 0x0000000300037245 */ /* 0x000fe40000201000 */
[----:B------:R-:W-:Y:S02]  /*5050*/  FSEL R198, R68, -INF , !P5 ;  /* 0xff80000044c67808 */ /* 0x000fe40006800000 */
[C---:B------:R-:W-:Y:S01]  /*5060*/  ISETP.GE.AND P5, PT, R85.reuse, R166, PT ;  /* 0x000000a65500720c */ /* 0x040fe20003fa6270 */
[----:B------:R-:W-:Y:S01]  /*5070*/  VIADD R85, R85, 0x39 ;  /* 0x0000003955557836 */ /* 0x000fe20000000000 */
[----:B------:R-:W-:Y:S01]  /*5080*/  FMNMX3.FTZ R19, R19, R4, R6, !PT ;  /* 0x0000000413137276 */ /* 0x000fe20007810006 */
[C---:B------:R-:W-:Y:S01]  /*5090*/  FFMA.FTZ R64, R3.reuse, UR5, R64 ;  /* 0x0000000503407c23 */ /* 0x040fe20008010040 */
[----:B------:R-:W-:Y:S01]  /*50a0*/  I2FP.F32.U32 R14, R16 ;  /* 0x00000010000e7245 */ /* 0x000fe20000201000 */
[----:B------:R-:W-:Y:S01]  /*50b0*/  FFMA.FTZ R66, R3, UR5, R66 ;  /* 0x0000000503427c23 */ /* 0x000fe20008010042 */
[----:B------:R-:W-:-:S02]  /*50c0*/  FSEL R203, R71, -INF , !P1 ;  /* 0xff80000047cb7808 */ /* 0x000fc40004800000 */
[----:B------:R-:W-:Y:S01]  /*50d0*/  FMNMX3.FTZ R19, R19, R8, R200, !PT ;  /* 0x0000000813137276 */ /* 0x000fe200078100c8 */
[----:B------:R-:W-:Y:S01]  /*50e0*/  FFMA.FTZ R65, R14, UR5, R65 ;  /* 0x000000050e417c23 */ /* 0x000fe20008010041 */
[----:B------:R-:W-:Y:S01]  /*50f0*/  ISETP.GE.AND P1, PT, R16, R167, PT ;  /* 0x000000a71000720c */ /* 0x000fe20003f26270 */
[----:B------:R-:W-:Y:S01]  /*5100*/  FFMA.FTZ R67, R14, UR5, R67 ;  /* 0x000000050e437c23 */ /* 0x000fe20008010043 */
[----:B------:R-:W-:Y:S02]  /*5110*/  ISETP.GE.AND P3, PT, R16, R166, PT ;  /* 0x000000a61000720c */ /* 0x000fe40003f66270 */
[----:B------:R-:W-:Y:S02]  /*5120*/  I2FP.F32.U32 R16, R85 ;  /* 0x0000005500107245 */ /* 0x000fe40000201000 */
[----:B------:R-:W-:Y:S02]  /*5130*/  FSEL R216, R64, -INF , !P6 ;  /* 0xff80000040d87808 */ /* 0x000fe40007000000 */
[----:B------:R-:W-:Y:S01]  /*5140*/  FMNMX3.FTZ R3, R19, R194, R198, !PT ;  /* 0x000000c213037276 */ /* 0x000fe200078100c6 */
[C---:B------:R-:W-:Y:S01]  /*5150*/  FFMA.FTZ R49, R16.reuse, UR5, R49 ;  /* 0x0000000510317c23 */ /* 0x040fe20008010031 */
[----:B------:R-:W-:Y:S01]  /*5160*/  ISETP.GE.AND P6, PT, R85, R167, PT ;  /* 0x000000a75500720c */ /* 0x000fe20003fc6270 */
[----:B------:R-:W-:Y:S01]  /*5170*/  FFMA.FTZ R51, R16, UR5, R51 ;  /* 0x0000000510337c23 */ /* 0x000fe20008010033 */
[----:B------:R-:W-:-:S02]  /*5180*/  FSEL R212, R65, -INF , !P1 ;  /* 0xff80000041d47808 */ /* 0x000fc40004800000 */
[----:B------:R-:W-:Y:S02]  /*5190*/  FSEL R7, R7, -INF , !P5 ;  /* 0xff80000007077808 */ /* 0x000fe40006800000 */
[----:B------:R-:W-:Y:S02]  /*51a0*/  FMNMX3.FTZ R3, R3, R196, R216, !PT ;  /* 0x000000c403037276 */ /* 0x000fe400078100d8 */
[----:B------:R-:W-:Y:S02]  /*51b0*/  ISETP.GE.AND P1, PT, R85, R166, PT ;  /* 0x000000a65500720c */ /* 0x000fe40003f26270 */
[----:B------:R-:W-:Y:S02]  /*51c0*/  FSEL R206, R49, -INF , !P6 ;  /* 0xff80000031ce7808 */ /* 0x000fe40007000000 */
[----:B------:R-:W-:Y:S02]  /*51d0*/  FMNMX3.FTZ R16, R7, R21, R11, !PT ;  /* 0x0000001507107276 */ /* 0x000fe4000781000b */
[----:B------:R-:W-:-:S02]  /*51e0*/  FMNMX3.FTZ R3, R3, R212, R210, !PT ;  /* 0x000000d403037276 */ /* 0x000fc400078100d2 */
[----:B------:R-:W-:Y:S02]  /*51f0*/  FSEL R207, R66, -INF , !P4 ;  /* 0xff80000042cf7808 */ /* 0x000fe40006000000 */
[----:B------:R-:W-:Y:S02]  /*5200*/  FSEL R205, R67, -INF , !P3 ;  /* 0xff80000043cd7808 */ /* 0x000fe40005800000 */
[----:B------:R-:W-:Y:S02]  /*5210*/  FSEL R201, R51, -INF , !P1 ;  /* 0xff80000033c97808 */ /* 0x000fe40004800000 */
[----:B------:R-:W-:Y:S02]  /*5220*/  FMNMX3.FTZ R16, R16, R5, R9, !PT ;  /* 0x0000000510107276 */ /* 0x000fe40007810009 */
[----:B------:R-:W-:Y:S01]  /*5230*/  FMNMX.FTZ R18, R206, R3, !PT ;  /* 0x00000003ce127209 */ /* 0x000fe20007810000 */
[----:B------:R-:W-:Y:S06]  /*5240*/  BRA.U !UP1, `(.L_x_147) ;  /* 0x0000000509c47547 */ /* 0x000fec000b800000 */
        /* <DEDUP_REMOVED lines=113> */
.L_x_147:
[----:B------:R-:W-:Y:S01]  /*5960*/  FMNMX3.FTZ R16, R16, R17, R15, !PT ;  /* 0x0000001110107276 */ /* 0x000fe2000781000f */
[----:B------:R-:W2:Y:S01]  /*5970*/  SHFL.BFLY PT, R19, R18, 0x2, 0x1f ;  /* 0x0c401f0012137f89 */ /* 0x000ea200000e0000 */
[----:B------:R-:W3:Y:S01]  /*5980*/  LDCU UR4, c[0x0][0x45c] ;  /* 0x00008b80ff0477ac */ /* 0x000ee20008000800 */
[----:B------:R-:W-:Y:S02]  /*5990*/  LOP3.LUT R208, R77, 0x200, R2, 0xf8, !PT ;  /* 0x000002004dd07812 */ /* 0x000fe400078ef802 */
[----:B------:R-:W-:Y:S01]  /*59a0*/  FMNMX3.FTZ R16, R16, R13, R213, !PT ;  /* 0x0000000d10107276 */ /* 0x000fe200078100d5 */
[----:B------:R-:W-:Y:S01]  /*59b0*/  UMOV UR12, 0xffffffff ;  /* 0xffffffff000c7882 */ /* 0x000fe20000000000 */
[----:B------:R-:W-:Y:S02]  /*59c0*/  LEA R208, R208, UR6, 0x1 ;  /* 0x00000006d0d07c11 */ /* 0x000fe4000f8e08ff */
[----:B------:R-:W-:Y:S02]  /*59d0*/  FMNMX3.FTZ R16, R16, R199, R211, !PT ;  /* 0x000000c710107276 */ /* 0x000fe400078100d3 */
[----:B------:R-:W-:Y:S01]  /*59e0*/  IADD3 R197, PT, PT, R76, R208, RZ ;  /* 0x000000d04cc57210 */ /* 0x000fe20007ffe0ff */
[----:B------:R-:W-:Y:S01]  /*59f0*/  LDSM.16.MT88.4 R156, [R208+0x10000] ;  /* 0x01000000d09c783b */ /* 0x000fe20000004200 */
[----:B------:R-:W-:-:S02]  /*5a00*/  FMNMX3.FTZ R16, R16, R203, R207, !PT ;  /* 0x000000cb10107276 */ /* 0x000fc400078100cf */
[----:B------:R-:W-:Y:S01]  /*5a10*/  IADD3 R215, PT, PT, R165, R208, RZ ;  /* 0x000000d0a5d77210 */ /* 0x000fe20007ffe0ff */
[----:B------:R-:W-:Y:S01]  /*5a20*/  LDSM.16.MT88.4 R40, [R197+0x10000] ;  /* 0x01000000c528783b */ /* 0x000fe20000004200 */
[----:B------:R-:W-:Y:S02]  /*5a30*/  FMNMX3.FTZ R16, R16, R205, R202, !PT ;  /* 0x000000cd10107276 */ /* 0x000fe400078100ca */
[----:B------:R-:W-:Y:S01]  /*5a40*/  IADD3 R192, PT, PT, R76, R215, RZ ;  /* 0x000000d74cc07210 */ /* 0x000fe20007ffe0ff */
[----:B------:R-:W-:Y:S01]  /*5a50*/  LDSM.16.MT88.4 R72, [R197+0x12000] ;  /* 0x01200000c548783b */ /* 0x000fe20000004200 */
[----:B------:R-:W-:-:S03]  /*5a60*/  FMNMX.FTZ R16, R201, R16, !PT ;  /* 0x00000010c9107209 */ /* 0x000fc60007810000 */
[----:B------:R-:W-:Y:S01]  /*5a70*/  LDSM.16.MT88.4 R104, [R197+0x14000] ;  /* 0x01400000c568783b */ /* 0x000fe20000004200 */
[----:B--2---:R-:W-:-:S03]  /*5a80*/  FMNMX.FTZ R19, R18, R19, !PT ;  /* 0x0000001312137209 */ /* 0x004fc60007810000 */
[----:B------:R-:W2:Y:S04]  /*5a90*/  SHFL.BFLY PT, R3, R16, 0x2, 0x1f ;  /* 0x0c401f0010037f89 */ /* 0x000ea800000e0000 */
[----:B------:R-:W4:Y:S04]  /*5aa0*/  SHFL.BFLY PT, R164, R19, 0x1, 0x1f ;  /* 0x0c201f0013a47f89 */ /* 0x000f2800000e0000 */
[----:B------:R-:W-:Y:S04]  /*5ab0*/  LDSM.16.MT88.4 R136, [R197+0x16000] ;  /* 0x01600000c588783b */ /* 0x000fe80000004200 */
[----:B------:R-:W-:Y:S04]  /*5ac0*/  LDSM.16.MT88.4 R48, [R215+0x10000] ;  /* 0x01000000d730783b */ /* 0x000fe80000004200 */
[----:B------:R-:W-:Y:S04]  /*5ad0*/  LDSM.16.MT88.4 R56, [R192+0x10000] ;  /* 0x01000000c038783b */ /* 0x000fe80000004200 */
[----:B------:R-:W-:Y:S01]  /*5ae0*/  LDSM.16.MT88.4 R64, [R208+0x12000] ;  /* 0x01200000d040783b */ /* 0x000fe20000004200 */
[----:B--2---:R-:W-:-:S03]  /*5af0*/  FMNMX.FTZ R14, R16, R3, !PT ;  /* 0x00000003100e7209 */ /* 0x004fc60007810000 */
[----:B------:R-:W-:Y:S01]  /*5b00*/  LDSM.16.MT88.4 R80, [R215+0x12000] ;  /* 0x01200000d750783b */ /* 0x000fe20000004200 */
[----:B----4-:R-:W-:-:S03]  /*5b10*/  FMNMX.FTZ R164, R19, R164, !PT ;  /* 0x000000a413a47209 */ /* 0x010fc60007810000 */
[----:B------:R-:W2:Y:S01]  /*5b20*/  SHFL.BFLY PT, R3, R14, 0x1, 0x1f ;  /* 0x0c201f000e037f89 */ /* 0x000ea200000e0000 */
[C---:B------:R-:W-:Y:S01]  /*5b30*/  FSETP.NEU.FTZ.AND P1, PT, R164.reuse, -INF , PT ;  /* 0xff800000a400780b */ /* 0x040fe20003f3d000 */
[----:B---3--:R-:W-:Y:S02]  /*5b40*/  FMUL.FTZ R209, R164, UR4 ;  /* 0x00000004a4d17c20 */ /* 0x008fe40008410000 */
[----:B------:R-:W3:Y:S03]  /*5b50*/  LDSM.16.MT88.4 R88, [R192+0x12000] ;  /* 0x01200000c058783b */ /* 0x000ee60000004200 */
[----:B------:R-:W-:Y:S01]  /*5b60*/  FSEL R209, R209, RZ, P1 ;  /* 0x000000ffd1d17208 */ /* 0x000fe20000800000 */
[----:B------:R-:W4:Y:S04]  /*5b70*/  LDSM.16.MT88.4 R96, [R208+0x14000] ;  /* 0x01400000d060783b */ /* 0x000f280000004200 */
[--C-:B------:R-:W-:Y:S01]  /*5b80*/  FFMA.FTZ R191, R12, UR4, -R209.reuse ;  /* 0x000000040cbf7c23 */ /* 0x100fe200080108d1 */
[--C-:B------:R-:W-:Y:S01]  /*5b90*/  FFMA.FTZ R190, R24, UR4, -R209.reuse ;  /* 0x0000000418be7c23 */ /* 0x100fe200080108d1 */
[--C-:B------:R-:W-:Y:S01]  /*5ba0*/  FFMA.FTZ R187, R22, UR4, -R209.reuse ;  /* 0x0000000416bb7c23 */ /* 0x100fe200080108d1 */
[--C-:B------:R-:W-:Y:S01]  /*5bb0*/  FFMA.FTZ R186, R20, UR4, -R209.reuse ;  /* 0x0000000414ba7c23 */ /* 0x100fe200080108d1 */
[----:B------:R-:W5:Y:S01]  /*5bc0*/  LDSM.16.MT88.4 R112, [R215+0x14000] ;  /* 0x01400000d770783b */ /* 0x000f620000004200 */
[--C-:B------:R-:W-:Y:S01]  /*5bd0*/  FFMA.FTZ R182, R4, UR4, -R209.reuse ;  /* 0x0000000404b67c23 */ /* 0x100fe200080108d1 */
[--C-:B------:R-:W-:Y:S01]  /*5be0*/  FFMA.FTZ R179, R6, UR4, -R209.reuse ;  /* 0x0000000406b37c23 */ /* 0x100fe200080108d1 */
[----:B------:R-:W-:Y:S01]  /*5bf0*/  MUFU.EX2 R191, R191 ;  /* 0x000000bf00bf7308 */ /* 0x000fe20000000800 */
[----:B------:R-:W5:Y:S01]  /*5c00*/  LDSM.16.MT88.4 R120, [R192+0x14000] ;  /* 0x01400000c078783b */ /* 0x000f620000004200 */
[--C-:B------:R-:W-:Y:S01]  /*5c10*/  FFMA.FTZ R183, R10, UR4, -R209.reuse ;  /* 0x000000040ab77c23 */ /* 0x100fe200080108d1 */
[----:B--2---:R-:W-:Y:S01]  /*5c20*/  FMNMX.FTZ R3, R14, R3, !PT ;  /* 0x000000030e037209 */ /* 0x004fe20007810000 */
[--C-:B------:R-:W-:Y:S01]  /*5c30*/  FFMA.FTZ R178, R8, UR4, -R209.reuse ;  /* 0x0000000408b27c23 */ /* 0x100fe200080108d1 */
[----:B------:R-:W2:Y:S01]  /*5c40*/  LDSM.16.MT88.4 R128, [R208+0x16000] ;  /* 0x01600000d080783b */ /* 0x000ea20000004200 */
[--C-:B------:R-:W-:Y:S01]  /*5c50*/  FFMA.FTZ R193, R200, UR4, -R209.reuse ;  /* 0x00000004c8c17c23 */ /* 0x100fe200080108d1 */
[C---:B------:R-:W-:Y:S01]  /*5c60*/  FSETP.NEU.FTZ.AND P1, PT, R3.reuse, -INF , PT ;  /* 0xff8000000300780b */ /* 0x040fe20003f3d000 */
[----:B------:R-:W-:Y:S01]  /*5c70*/  FMUL.FTZ R204, R3, UR4 ;  /* 0x0000000403cc7c20 */ /* 0x000fe20008410000 */
[----:B------:R-:W2:Y:S01]  /*5c80*/  LDSM.16.MT88.4 R140, [R215+0x16000] ;  /* 0x01600000d78c783b */ /* 0x000ea20000004200 */
[----:B------:R-:W1:Y:S01]  /*5c90*/  MUFU.EX2 R190, R190 ;  /* 0x000000be00be7308 */ /* 0x000e620000000800 */
[--C-:B------:R-:W-:Y:S01]  /*5ca0*/  FFMA.FTZ R195, R198, UR4, -R209.reuse ;  /* 0x00000004c6c37c23 */ /* 0x100fe200080108d1 */
[--C-:B------:R-:W-:Y:S01]  /*5cb0*/  FFMA.FTZ R194, R194, UR4, -R209.reuse ;  /* 0x00000004c2c27c23 */ /* 0x100fe200080108d1 */
[----:B------:R-:W-:Y:S01]  /*5cc0*/  FSEL R204, R204, RZ, P1 ;  /* 0x000000ffcccc7208 */ /* 0x000fe20000800000 */
[----:B------:R-:W-:Y:S01]  /*5cd0*/  LDSM.16.MT88.4 R172, [R197+0x16800] ;  /* 0x01680000c5ac783b */ /* 0x000fe20000004200 */
[--C-:B------:R-:W-:Y:S01]  /*5ce0*/  FFMA.FTZ R196, R196, UR4, -R209.reuse ;  /* 0x00000004c4c47c23 */ /* 0x100fe200080108d1 */
[--C-:B------:R-:W-:Y:S01]  /*5cf0*/  FFMA.FTZ R245, R206, UR4, -R209.reuse ;  /* 0x00000004cef57c23 */ /* 0x100fe200080108d1 */
[--C-:B------:R-:W-:Y:S01]  /*5d00*/  FFMA.FTZ R212, R212, UR4, -R209.reuse ;  /* 0x00000004d4d47c23 */ /* 0x100fe200080108d1 */
[--C-:B------:R-:W-:Y:S01]  /*5d10*/  FFMA.FTZ R189, R7, UR4, -R204.reuse ;  /* 0x0000000407bd7c23 */ /* 0x100fe200080108cc */
[--C-:B------:R-:W-:Y:S01]  /*5d20*/  FFMA.FTZ R188, R21, UR4, -R204.reuse ;  /* 0x0000000415bc7c23 */ /* 0x100fe200080108cc */
[--C-:B------:R-:W-:Y:S01]  /*5d30*/  FFMA.FTZ R185, R11, UR4, -R204.reuse ;  /* 0x000000040bb97c23 */ /* 0x100fe200080108cc */
[--C-:B------:R-:W-:Y:S01]  /*5d40*/  FFMA.FTZ R184, R5, UR4, -R204.reuse ;  /* 0x0000000405b87c23 */ /* 0x100fe200080108cc */
[----:B------:R-:W-:Y:S01]  /*5d50*/  MUFU.EX2 R187, R187 ;  /* 0x000000bb00bb7308 */ /* 0x000fe20000000800 */
[----:B------:R-:W2:Y:S01]  /*5d60*/  LDSM.16.MT88.4 R4, [R192+0x16000] ;  /* 0x01600000c004783b */ /* 0x000ea20000004200 */
[--C-:B------:R-:W-:Y:S01]  /*5d70*/  FFMA.FTZ R181, R9, UR4, -R204.reuse ;  /* 0x0000000409b57c23 */ /* 0x100fe200080108cc */
[--C-:B------:R-:W-:Y:S01]  /*5d80*/  FFMA.FTZ R180, R17, UR4, -R204.reuse ;  /* 0x0000000411b47c23 */ /* 0x100fe200080108cc */
[--C-:B------:R-:W-:Y:S01]  /*5d90*/  FFMA.FTZ R177, R15, UR4, -R204.reuse ;  /* 0x000000040fb17c23 */ /* 0x100fe200080108cc */
[----:B------:R-:W2:Y:S01]  /*5da0*/  LDSM.16.MT88.4 R8, [R197+0x10800] ;  /* 0x01080000c508783b */ /* 0x000ea20000004200 */
[--C-:B------:R-:W-:Y:S01]  /*5db0*/  FFMA.FTZ R176, R13, UR4, -R204.reuse ;  /* 0x000000040db07c23 */ /* 0x100fe200080108cc */
[----:B-1----:R-:W-:Y:S01]  /*5dc0*/  F2FP.BF16.F32.PACK_AB R148, R190, R191 ;  /* 0x000000bfbe94723e */ /* 0x002fe200000010ff */
[----:B------:R-:W1:Y:S01]  /*5dd0*/  MUFU.EX2 R186, R186 ;  /* 0x000000ba00ba7308 */ /* 0x000e620000000800 */
[----:B------:R-:W2:Y:S01]  /*5de0*/  LDSM.16.MT88.4 R16, [R197+0x12800] ;  /* 0x01280000c510783b */ /* 0x000ea20000004200 */
[--C-:B------:R-:W-:Y:S01]  /*5df0*/  FFMA.FTZ R198, R213, UR4, -R204.reuse ;  /* 0x00000004d5c67c23 */ /* 0x100fe200080108cc */
[--C-:B------:R-:W-:Y:S01]  /*5e00*/  FFMA.FTZ R199, R199, UR4, -R204.reuse ;  /* 0x00000004c7c77c23 */ /* 0x100fe200080108cc */
[--C-:B------:R-:W-:Y:S01]  /*5e10*/  FFMA.FTZ R200, R211, UR4, -R204.reuse ;  /* 0x00000004d3c87c23 */ /* 0x100fe200080108cc */
[----:B------:R-:W2:Y:S01]  /*5e20*/  LDSM.16.MT88.4 R20, [R197+0x14800] ;  /* 0x01480000c514783b */ /* 0x000ea20000004200 */
[--C-:B------:R-:W-:Y:S01]  /*5e30*/  FFMA.FTZ R203, R203, UR4, -R204.reuse ;  /* 0x00000004cbcb7c23 */ /* 0x100fe200080108cc */
[-C--:B------:R-:W-:Y:S01]  /*5e40*/  IADD3 R211, PT, PT, R165, R208.reuse, RZ ;  /* 0x000000d0a5d37210 */ /* 0x080fe20007ffe0ff */
[----:B------:R-:W-:Y:S01]  /*5e50*/  MUFU.EX2 R189, R189 ;  /* 0x000000bd00bd7308 */ /* 0x000fe20000000800 */
[----:B------:R-:W2:Y:S01]  /*5e60*/  LDSM.16.MT88.4 R12, [R215+0x10800] ;  /* 0x01080000d70c783b */ /* 0x000ea20000004200 */
[----:B------:R-:W-:Y:S01]  /*5e70*/  FFMA.FTZ R210, R210, UR4, -R209 ;  /* 0x00000004d2d27c23 */ /* 0x000fe200080108d1 */
[--C-:B------:R-:W-:Y:S01]  /*5e80*/  FFMA.FTZ R206, R207, UR4, -R204.reuse ;  /* 0x00000004cfce7c23 */ /* 0x100fe200080108cc */
[--C-:B------:R-:W-:Y:S01]  /*5e90*/  FFMA.FTZ R205, R205, UR4, -R204.reuse ;  /* 0x00000004cdcd7c23 */ /* 0x100fe200080108cc */
[----:B------:R-:W-:Y:S01]  /*5ea0*/  LDSM.16.MT88.4 R168, [R208+0x10800] ;  /* 0x01080000d0a8783b */ /* 0x000fe20000004200 */
[--C-:B------:R-:W-:Y:S01]  /*5eb0*/  FFMA.FTZ R202, R202, UR4, -R204.reuse ;  /* 0x00000004caca7c23 */ /* 0x100fe200080108cc */
[----:B------:R-:W-:Y:S01]  /*5ec0*/  FFMA.FTZ R243, R201, UR4, -R204 ;  /* 0x00000004c9f37c23 */ /* 0x000fe200080108cc */
[----:B------:R-:W3:Y:S01]  /*5ed0*/  MUFU.EX2 R188, R188 ;  /* 0x000000bc00bc7308 */ /* 0x000ee20000000800 */
[----:B-1----:R-:W-:Y:S01]  /*5ee0*/  F2FP.BF16.F32.PACK_AB R150, R186, R187 ;  /* 0x000000bbba96723e */ /* 0x002fe200000010ff */
[----:B------:R-:W-:Y:S01]  /*5ef0*/  LDSM.16.MT88.4 R32, [R192+0x10800] ;  /* 0x01080000c020783b */ /* 0x000fe20000004200 */
[----:B------:R-:W-:Y:S01]  /*5f00*/  IADD3 R201, PT, PT, R165, R208, RZ ;  /* 0x000000d0a5c97210 */ /* 0x000fe20007ffe0ff */
[----:B------:R-:W-:-:S02]  /*5f10*/  FADD.FTZ R190, R191, R190 ;  /* 0x000000bebfbe7221 */ /* 0x000fc40000010000 */
[----:B------:R-:W-:Y:S02]  /*5f20*/  LDSM.16.MT88.4 R28, [R215+0x12800] ;  /* 0x01280000d71c783b */ /* 0x000fe40000004200 */
[----:B------:R-:W-:Y:S01]  /*5f30*/  MUFU.EX2 R185, R185 ;  /* 0x000000b900b97308 */ /* 0x000fe20000000800 */
[----:B------:R-:W-:Y:S01]  /*5f40*/  FADD.FTZ R187, R187, R190 ;  /* 0x000000bebbbb7221 */ /* 0x000fe20000010000 */
[----:B------:R-:W-:Y:S03]  /*5f50*/  LDSM.16.MT88.4 R24, [R192+0x12800] ;  /* 0x01280000c018783b */ /* 0x000fe60000004200 */
[----:B------:R-:W-:-:S03]  /*5f60*/  FADD.FTZ R186, R186, R187 ;  /* 0x000000bbbaba7221 */ /* 0x000fc60000010000 */
[----:B------:R-:W1:Y:S01]  /*5f70*/  MUFU.EX2 R184, R184 ;  /* 0x000000b800b87308 */ /* 0x000e620000000800 */
[----:B---3--:R-:W-:Y:S01]  /*5f80*/  F2FP.BF16.F32.PACK_AB R149, R188, R189 ;  /* 0x000000bdbc95723e */ /* 0x008fe200000010ff */
[----:B------:R-:W-:-:S06]  /*5f90*/  FADD.FTZ R188, R189, R188 ;  /* 0x000000bcbdbc7221 */ /* 0x000fcc0000010000 */
[----:B------:R-:W-:Y:S08]  /*5fa0*/  MUFU.EX2 R183, R183 ;  /* 0x000000b700b77308 */ /* 0x000ff00000000800 */
[----:B------:R-:W3:Y:S01]  /*5fb0*/  MUFU.EX2 R182, R182 ;  /* 0x000000b600b67308 */ /* 0x000ee20000000800 */
[----:B-1----:R-:W-:Y:S01]  /*5fc0*/  F2FP.BF16.F32.PACK_AB R151, R184, R185 ;  /* 0x000000b9b897723e */ /* 0x002fe200000010ff */
        /* <DEDUP_REMOVED lines=8> */
[----:B------:R-:W1:Y:S01]  /*6050*/  MUFU.EX2 R180, R180 ;  /* 0x000000b400b47308 */ /* 0x000e620000000800 */
        /* <DEDUP_REMOVED lines=11> */
[----:B------:R-:W-:Y:S01]  /*6110*/  MUFU.EX2 R196, R196 ;  /* 0x000000c400c47308 */ /* 0x000fe20000000800 */
[C---:B------:R-:W-:Y:S07]  /*6120*/  HMMA.16816.F32.BF16 R76, R148.reuse, R80, RZ ;  /* 0x00000050944c723c */ /* 0x040fee00000418ff */
[----:B------:R-:W-:Y:S01]  /*6130*/  MUFU.EX2 R198, R198 ;  /* 0x000000c600c67308 */ /* 0x000fe20000000800 */
[C---:B------:R-:W-:Y:S07]  /*6140*/  HMMA.16816.F32.BF16 R84, R148.reuse, R88, RZ ;  /* 0x000000589454723c */ /* 0x040fee00000418ff */
[----:B------:R-:W1:Y:S01]  /*6150*/  MUFU.EX2 R199, R199 ;  /* 0x000000c700c77308 */ /* 0x000e620000000800 */
[C---:B----4-:R-:W-:Y:S07]  /*6160*/  HMMA.16816.F32.BF16 R92, R148.reuse, R96, RZ ;  /* 0x00000060945c723c */ /* 0x050fee00000418ff */
[----:B------:R-:W-:Y:S01]  /*6170*/  MUFU.EX2 R200, R200 ;  /* 0x000000c800c87308 */ /* 0x000fe20000000800 */
[C---:B-----5:R-:W-:Y:S07]  /*6180*/  HMMA.16816.F32.BF16 R108, R148.reuse, R112, RZ ;  /* 0x00000070946c723c */ /* 0x060fee00000418ff */
[----:B------:R-:W4:Y:S01]  /*6190*/  MUFU.EX2 R203, R203 ;  /* 0x000000cb00cb7308 */ /* 0x000f220000000800 */
[C---:B------:R-:W-:Y:S07]  /*61a0*/  HMMA.16816.F32.BF16 R116, R148.reuse, R120, RZ ;  /* 0x000000789474723c */ /* 0x040fee00000418ff */
[----:B------:R-:W-:Y:S01]  /*61b0*/  MUFU.EX2 R212, R212 ;  /* 0x000000d400d47308 */ /* 0x000fe20000000800 */
[C---:B--2---:R-:W-:Y:S07]  /*61c0*/  HMMA.16816.F32.BF16 R124, R148.reuse, R128, RZ ;  /* 0x00000080947c723c */ /* 0x044fee00000418ff */
[----:B------:R-:W-:Y:S01]  /*61d0*/  MUFU.EX2 R210, R210 ;  /* 0x000000d200d27308 */ /* 0x000fe20000000800 */
[C---:B------:R-:W-:Y:S07]  /*61e0*/  HMMA.16816.F32.BF16 R152, R148.reuse, R140, RZ ;  /* 0x0000008c9498723c */ /* 0x040fee00000418ff */
        /* <DEDUP_REMOVED lines=22> */
[----:B-1----:R-:W-:Y:S01]  /*6350*/  F2FP.BF16.F32.PACK_AB R5, R180, R181 ;  /* 0x000000b5b405723e */ /* 0x002fe200000010ff */
[----:B------:R-:W-:-:S02]  /*6360*/  FADD.FTZ R181, R181, R184 ;  /* 0x000000b8b5b57221 */ /* 0x000fc40000010000 */
[----:B------:R-:W-:Y:S02]  /*6370*/  FADD.FTZ R182, R182, R183 ;  /* 0x000000b7b6b67221 */ /* 0x000fe40000010000 */
[----:B------:R-:W-:Y:S01]  /*6380*/  HMMA.16816.F32.BF16 R148, R148, R6, RZ ;  /* 0x000000069494723c */ /* 0x000fe200000418ff */
[----:B------:R-:W-:Y:S01]  /*6390*/  F2FP.BF16.F32.PACK_AB R6, R178, R179 ;  /* 0x000000b3b206723e */ /* 0x000fe200000010ff */
[----:B------:R-:W-:Y:S01]  /*63a0*/  FADD.FTZ R180, R180, R181 ;  /* 0x000000b5b4b47221 */ /* 0x000fe20000010000 */
[----:B------:R-:W-:Y:S01]  /*63b0*/  F2FP.BF16.F32.PACK_AB R7, R176, R177 ;  /* 0x000000b1b007723e */ /* 0x000fe200000010ff */
[----:B------:R-:W-:-:S04]  /*63c0*/  FADD.FTZ R179, R179, R182 ;  /* 0x000000b6b3b37221 */ /* 0x000fc80000010000 */
[----:B------:R-:W-:Y:S02]  /*63d0*/  FADD.FTZ R178, R178, R179 ;  /* 0x000000b3b2b27221 */ /* 0x000fe40000010000 */
[C---:B------:R-:W-:Y:S08]  /*63e0*/  HMMA.16816.F32.BF16 R36, R4.reuse, R8, R36 ;  /* 0x000000080424723c */ /* 0x040ff00000041824 */
[C---:B------:R-:W-:Y:S01]  /*63f0*/  HMMA.16816.F32.BF16 R40, R4.reuse, R10, R40 ;  /* 0x0000000a0428723c */ /* 0x040fe20000041828 */
[----:B------:R-:W1:Y:S07]  /*6400*/  LDSM.16.MT88.4 R8, [R208+0x12800] ;  /* 0x01280000d008783b */ /* 0x000e6e0000004200 */
[C---:B------:R-:W-:Y:S08]  /*6410*/  HMMA.16816.F32.BF16 R68, R4.reuse, R16, R68 ;  /* 0x000000100444723c */ /* 0x040ff00000041844 */
[C---:B------:R-:W-:Y:S01]  /*6420*/  HMMA.16816.F32.BF16 R72, R4.reuse, R18, R72 ;  /* 0x000000120448723c */ /* 0x040fe20000041848 */
[----:B------:R-:W2:Y:S07]  /*6430*/  LDSM.16.MT88.4 R16, [R208+0x14800] ;  /* 0x01480000d010783b */ /* 0x000eae0000004200 */
[C---:B------:R-:W-:Y:S08]  /*6440*/  HMMA.16816.F32.BF16 R100, R4.reuse, R20, R100 ;  /* 0x000000140464723c */ /* 0x040ff00000041864 */
[C---:B------:R-:W-:Y:S01]  /*6450*/  HMMA.16816.F32.BF16 R104, R4.reuse, R22, R104 ;  /* 0x000000160468723c */ /* 0x040fe20000041868 */
[----:B------:R-:W3:Y:S07]  /*6460*/  LDSM.16.MT88.4 R20, [R215+0x14800] ;  /* 0x01480000d714783b */ /* 0x000eee0000004200 */
[C---:B------:R-:W-:Y:S08]  /*6470*/  HMMA.16816.F32.BF16 R44, R4.reuse, R12, R44 ;  /* 0x0000000c042c723c */ /* 0x040ff0000004182c */
[C---:B-1----:R-:W-:Y:S08]  /*6480*/  HMMA.16816.F32.BF16 R60, R4.reuse, R8, R60 ;  /* 0x00000008043c723c */ /* 0x042ff0000004183c */
[C---:B------:R-:W-:Y:S01]  /*6490*/  HMMA.16816.F32.BF16 R64, R4.reuse, R10, R64 ;  /* 0x0000000a0440723c */ /* 0x040fe20000041840 */
[----:B------:R-:W1:Y:S07]  /*64a0*/  LDSM.16.MT88.4 R8, [R208+0x16800] ;  /* 0x01680000d008783b */ /* 0x000e6e0000004200 */
        /* <DEDUP_REMOVED lines=8> */
[C---:B-1----:R-:W-:Y:S08]  /*6530*/  HMMA.16816.F32.BF16 R124, R4.reuse, R8, R124 ;  /* 0x00000008047c723c */ /* 0x042ff0000004187c */
[C---:B------:R-:W-:Y:S01]  /*6540*/  HMMA.16816.F32.BF16 R128, R4.reuse, R10, R128 ;  /* 0x0000000a0480723c */ /* 0x040fe20000041880 */
[----:B------:R-:W1:Y:S07]  /*6550*/  LDSM.16.MT88.4 R8, [R197+0x13000] ;  /* 0x01300000c508783b */ /* 0x000e6e0000004200 */
[C---:B-----5:R-:W-:Y:S08]  /*6560*/  HMMA.16816.F32.BF16 R116, R4.reuse, R12, R116 ;  /* 0x0000000c0474723c */ /* 0x060ff00000041874 */
[C---:B------:R-:W-:Y:S01]  /*6570*/  HMMA.16816.F32.BF16 R120, R4.reuse, R14, R120 ;  /* 0x0000000e0478723c */ /* 0x040fe20000041878 */
[----:B------:R-:W5:Y:S07]  /*6580*/  LDSM.16.MT88.4 R12, [R197+0x11000] ;  /* 0x01100000c50c783b */ /* 0x000f6e0000004200 */
        /* <DEDUP_REMOVED lines=18> */
[C---:B---3--:R-:W-:Y:S08]  /*66b0*/  HMMA.16816.F32.BF16 R144, R4.reuse, R20, R144 ;  /* 0x000000140490723c */ /* 0x048ff00000041890 */
[----:B------:R-:W-:Y:S01]  /*66c0*/  HMMA.16816.F32.BF16 R148, R4, R22, R148 ;  /* 0x000000160494723c */ /* 0x000fe20000041894 */
[----:B------:R-:W-:Y:S01]  /*66d0*/  F2FP.BF16.F32.PACK_AB R4, R194, R193 ;  /* 0x000000c1c204723e */ /* 0x000fe200000010ff */
[----:B------:R3:W2:Y:S01]  /*66e0*/  LDSM.16.MT88.4 R20, [R211+0x13000] ;  /* 0x01300000d314783b */ /* 0x0006a20000004200 */
[----:B------:R-:W-:Y:S01]  /*66f0*/  F2FP.BF16.F32.PACK_AB R5, R199, R198 ;  /* 0x000000c6c705723e */ /* 0x000fe200000010ff */
[----:B------:R-:W-:Y:S01]  /*6700*/  FADD.FTZ R193, R193, R178 ;  /* 0x000000b2c1c17221 */ /* 0x000fe20000010000 */
[----:B------:R-:W-:-:S02]  /*6710*/  F2FP.BF16.F32.PACK_AB R6, R196, R195 ;  /* 0x000000c3c406723e */ /* 0x000fc400000010ff */
[----:B----4-:R-:W-:Y:S01]  /*6720*/  F2FP.BF16.F32.PACK_AB R7, R203, R200 ;  /* 0x000000c8cb07723e */ /* 0x010fe200000010ff */
[----:B------:R-:W-:-:S04]  /*6730*/  FADD.FTZ R194, R194, R193 ;  /* 0x000000c1c2c27221 */ /* 0x000fc80000010000 */
[----:B------:R-:W-:Y:S02]  /*6740*/  FADD.FTZ R195, R195, R194 ;  /* 0x000000c2c3c37221 */ /* 0x000fe40000010000 */
[----:B-1----:R-:W-:Y:S02]  /*6750*/  HMMA.16816.F32.BF16 R68, R4, R8, R68 ;  /* 0x000000080444723c */ /* 0x002fe40000041844 */
[----:B------:R-:W-:-:S06]  /*6760*/  FADD.FTZ R196, R196, R195 ;  /* 0x000000c3c4c47221 */ /* 0x000fcc0000010000 */
[----:B------:R-:W-:Y:S01]  /*6770*/  HMMA.16816.F32.BF16 R72, R4, R10, R72 ;  /* 0x0000000a0448723c */ /* 0x000fe20000041848 */
[----:B------:R-:W1:Y:S01]  /*6780*/  LDSM.16.MT88.4 R8, [R208+0x13000] ;  /* 0x01300000d008783b */ /* 0x000e620000004200 */
[----:B---3--:R-:W-:-:S06]  /*6790*/  FFMA.FTZ R211, R216, UR4, -R209 ;  /* 0x00000004d8d37c23 */ /* 0x008fcc00080108d1 */
[C---:B-----5:R-:W-:Y:S01]  /*67a0*/  HMMA.16816.F32.BF16 R36, R4.reuse, R12, R36 ;  /* 0x0000000c0424723c */ /* 0x060fe20000041824 */
[----:B------:R-:W3:Y:S07]  /*67b0*/  MUFU.EX2 R211, R211 ;  /* 0x000000d300d37308 */ /* 0x000eee0000000800 */
[C---:B------:R-:W-:Y:S01]  /*67c0*/  HMMA.16816.F32.BF16 R40, R4.reuse, R14, R40 ;  /* 0x0000000e0428723c */ /* 0x040fe20000041828 */
[----:B------:R-:W4:Y:S07]  /*67d0*/  LDSM.16.MT88.4 R12, [R208+0x11000] ;  /* 0x01100000d00c783b */ /* 0x000f2e0000004200 */
[C---:B--2---:R-:W-:Y:S08]  /*67e0*/  HMMA.16816.F32.BF16 R100, R4.reuse, R16, R100 ;  /* 0x000000100464723c */ /* 0x044ff00000041864 */
[C---:B------:R-:W-:Y:S01]  /*67f0*/  HMMA.16816.F32.BF16 R104, R4.reuse, R18, R104 ;  /* 0x000000120468723c */ /* 0x040fe20000041868 */
[----:B------:R-:W2:Y:S07]  /*6800*/  LDSM.16.MT88.4 R16, [R192+0x13000] ;  /* 0x01300000c010783b */ /* 0x000eae0000004200 */
[C---:B------:R-:W-:Y:S08]  /*6810*/  HMMA.16816.F32.BF16 R76, R4.reuse, R20, R76 ;  /* 0x00000014044c723c */ /* 0x040ff0000004184c */
[C---:B-1----:R-:W-:Y:S08]  /*6820*/  HMMA.16816.F32.BF16 R60, R4.reuse, R8, R60 ;  /* 0x00000008043c723c */ /* 0x042ff0000004183c */
[C---:B------:R-:W-:Y:S01]  /*6830*/  HMMA.16816.F32.BF16 R64, R4.reuse, R10, R64 ;  /* 0x0000000a0440723c */ /* 0x040fe20000041840 */
[----:B------:R-:W1:Y:S07]  /*6840*/  LDSM.16.MT88.4 R8, [R208+0x17000] ;  /* 0x01700000d008783b */ /* 0x000e6e0000004200 */
[C---:B----4-:R-:W-:Y:S08]  /*6850*/  HMMA.16816.F32.BF16 R160, R4.reuse, R12, R160 ;  /* 0x0000000c04a0723c */ /* 0x050ff000000418a0 */
[C---:B------:R-:W-:Y:S01]  /*6860*/  HMMA.16816.F32.BF16 R156, R4.reuse, R14, R156 ;  /* 0x0000000e049c723c */ /* 0x040fe2000004189c */
[----:B------:R-:W4:Y:S07]  /*6870*/  LDSM.16.MT88.4 R12, [R192+0x15000] ;  /* 0x01500000c00c783b */ /* 0x000f2e0000004200 */
        /* <DEDUP_REMOVED lines=31> */
[----:B---3--:R-:W-:Y:S01]  /*6a70*/  F2FP.BF16.F32.PACK_AB R4, R212, R211 ;  /* 0x000000d3d404723e */ /* 0x008fe200000010ff */
[----:B------:R-:W3:Y:S01]  /*6a80*/  LDSM.16.MT88.4 R20, [R197+0x15800] ;  /* 0x01580000c514783b */ /* 0x000ee20000004200 */
[----:B------:R-:W-:Y:S01]  /*6a90*/  F2FP.BF16.F32.PACK_AB R5, R205, R206 ;  /* 0x000000cecd05723e */ /* 0x000fe200000010ff */
[----:B------:R-:W-:Y:S01]  /*6aa0*/  FADD.FTZ R211, R211, R196 ;  /* 0x000000c4d3d37221 */ /* 0x000fe20000010000 */
[----:B------:R-:W-:-:S02]  /*6ab0*/  F2FP.BF16.F32.PACK_AB R6, R245, R210 ;  /* 0x000000d2f506723e */ /* 0x000fc400000010ff */
[----:B------:R-:W-:Y:S01]  /*6ac0*/  F2FP.BF16.F32.PACK_AB R7, R243, R202 ;  /* 0x000000caf307723e */ /* 0x000fe200000010ff */
[----:B------:R-:W-:-:S04]  /*6ad0*/  FADD.FTZ R211, R212, R211 ;  /* 0x000000d3d4d37221 */ /* 0x000fc80000010000 */
[----:B------:R-:W-:Y:S02]  /*6ae0*/  FADD.FTZ R210, R210, R211 ;  /* 0x000000d3d2d27221 */ /* 0x000fe40000010000 */
[----:B-1----:R-:W-:Y:S02]  /*6af0*/  HMMA.16816.F32.BF16 R68, R4, R8, R68 ;  /* 0x000000080444723c */ /* 0x002fe40000041844 */
[----:B------:R-:W-:-:S06]  /*6b00*/  FADD.FTZ R245, R245, R210 ;  /* 0x000000d2f5f57221 */ /* 0x000fcc0000010000 */
        /* <DEDUP_REMOVED lines=8> */
[C---:B---3--:R-:W-:Y:S08]  /*6b90*/  HMMA.16816.F32.BF16 R100, R4.reuse, R20, R100 ;  /* 0x000000140464723c */ /* 0x048ff00000041864 */
[C---:B-1----:R-:W-:Y:S08]  /*6ba0*/  HMMA.16816.F32.BF16 R160, R4.reuse, R8, R160 ;  /* 0x0000000804a0723c */ /* 0x042ff000000418a0 */
[C---:B------:R-:W-:Y:S01]  /*6bb0*/  HMMA.16816.F32.BF16 R156, R4.reuse, R10, R156 ;  /* 0x0000000a049c723c */ /* 0x040fe2000004189c */
[----:B------:R-:W1:Y:S07]  /*6bc0*/  LDSM.16.MT88.4 R8, [R208+0x17800] ;  /* 0x01780000d008783b */ /* 0x000e6e0000004200 */
[C---:B------:R-:W-:Y:S01]  /*6bd0*/  HMMA.16816.F32.BF16 R104, R4.reuse, R22, R104 ;  /* 0x000000160468723c */ /* 0x040fe20000041868 */
[----:B------:R-:W3:Y:S07]  /*6be0*/  LDSM.16.MT88.4 R20, [R192+0x13800] ;  /* 0x01380000c014783b */ /* 0x000eee0000004200 */
[C---:B----4-:R-:W-:Y:S08]  /*6bf0*/  HMMA.16816.F32.BF16 R44, R4.reuse, R12, R44 ;  /* 0x0000000c042c723c */ /* 0x050ff0000004182c */
[C---:B------:R-:W-:Y:S01]  /*6c00*/  HMMA.16816.F32.BF16 R48, R4.reuse, R14, R48 ;  /* 0x0000000e0430723c */ /* 0x040fe20000041830 */
[----:B------:R-:W4:Y:S07]  /*6c10*/  LDSM.16.MT88.4 R12, [R192+0x15800] ;  /* 0x01580000c00c783b */ /* 0x000f2e0000004200 */
[C---:B--2---:R-:W-:Y:S08]  /*6c20*/  HMMA.16816.F32.BF16 R92, R4.reuse, R16, R92 ;  /* 0x00000010045c723c */ /* 0x044ff0000004185c */
[C---:B------:R-:W-:Y:S01]  /*6c30*/  HMMA.16816.F32.BF16 R96, R4.reuse, R18, R96 ;  /* 0x000000120460723c */ /* 0x040fe20000041860 */
[----:B------:R-:W2:Y:S07]  /*6c40*/  LDSM.16.MT88.4 R16, [R192+0x17800] ;  /* 0x01780000c010783b */ /* 0x000eae0000004200 */
[----:B-1----:R-:W-:Y:S01]  /*6c50*/  HMMA.16816.F32.BF16 R124, R4, R8, R124 ;  /* 0x00000008047c723c */ /* 0x002fe2000004187c */
[----:B------:R-:W-:-:S04]  /*6c60*/  FADD.FTZ R9, R177, R180 ;  /* 0x000000b4b1097221 */ /* 0x000fc80000010000 */
[----:B------:R-:W-:-:S03]  /*6c70*/  FADD.FTZ R9, R176, R9 ;  /* 0x00000009b0097221 */ /* 0x000fc60000010000 */
[----:B------:R-:W-:Y:S01]  /*6c80*/  HMMA.16816.F32.BF16 R76, R4, R172, R76 ;  /* 0x000000ac044c723c */ /* 0x000fe2000004184c */
        /* <DEDUP_REMOVED lines=17> */
[C---:B---3--:R-:W-:Y:S08]  /*6da0*/  HMMA.16816.F32.BF16 R84, R4.reuse, R20, R84 ;  /* 0x000000140454723c */ /* 0x048ff00000041854 */
[C---:B------:R-:W-:Y:S08]  /*6db0*/  HMMA.16816.F32.BF16 R88, R4.reuse, R22, R88 ;  /* 0x000000160458723c */ /* 0x040ff00000041858 */
[C---:B----4-:R-:W-:Y:S08]  /*6dc0*/  HMMA.16816.F32.BF16 R116, R4.reuse, R12, R116 ;  /* 0x0000000c0474723c */ /* 0x050ff00000041874 */
        /* <DEDUP_REMOVED lines=41> */
[----:B------:R-:W-:Y:S01]  /*7060*/  BAR.SYNC.DEFER_BLOCKING 0x0 ;  /* 0x0000000000007b1d */ /* 0x000fe20000010000 */
        /* <DEDUP_REMOVED lines=11> */
[----:B------:R-:W-:Y:S02]  /*7120*/  ISETP.GE.AND P1, PT, R238, UR4, PT ;  /* 0x00000004ee007c0c */ /* 0x000fe4000bf26270 */
[----:B------:R-:W-:-:S05]  /*7130*/  LEA R216, R216, UR6, 0x1 ;  /* 0x00000006d8d87c11 */ /* 0x000fca000f8e08ff */
[C-C-:B------:R-:W-:Y:S02]  /*7140*/  IMAD.IADD R213, R184.reuse, 0x1, R216.reuse ;  /* 0x00000001b8d57824 */ /* 0x140fe400078e02d8 */
[----:B------:R-:W-:Y:S01]  /*7150*/  IMAD.IADD R211, R165, 0x1, R216 ;  /* 0x00000001a5d37824 */ /* 0x000fe200078e02d8 */
[----:B------:R-:W-:Y:S01]  /*7160*/  @!PT LDS RZ, [RZ] ;  /* 0x00000000fffff984 */ /* 0x000fe20000000800 */
[----:B------:R-:W-:Y:S01]  /*7170*/  @!PT LDS RZ, [RZ] ;  /* 0x00000000fffff984 */ /* 0x000fe20000000800 */
[----:B------:R-:W-:Y:S01]  /*7180*/  @!PT LDS RZ, [RZ] ;  /* 0x00000000fffff984 */ /* 0x000fe20000000800 */
[----:B------:R-:W-:Y:S01]  /*7190*/  @!P5 LDGSTS.E.BYPASS.LTC128B.128 [R234+0x10000], desc[UR20][R14.64] ;  /* 0x100000000eeadfae */ /* 0x000fe2000b981a14 */
        /* <DEDUP_REMOVED lines=80> */
[----:B------:R-:W3:Y:S04]  /*76a0*/  LDSM.16.M88.4 R32, [R214+UR6+0x8000] ;  /* 0x00800006d620783b */ /* 0x000ee80008000200 */
[----:B------:R-:W4:Y:S04]  /*76b0*/  LDSM.16.M88.4 R24, [R214+UR6+0x8800] ;  /* 0x00880006d618783b */ /* 0x000f280008000200 */
[----:B------:R-:W5:Y:S04]  /*76c0*/  LDSM.16.M88.4 R16, [R214+UR6+0x9000] ;  /* 0x00900006d610783b */ /* 0x000f680008000200 */
[----:B------:R-:W5:Y:S04]  /*76d0*/  LDSM.16.M88.4 R4, [R214+UR6+0x9800] ;  /* 0x00980006d604783b */ /* 0x000f680008000200 */
[----:B------:R-:W-:Y:S04]  /*76e0*/  LDSM.16.M88.4 R172, [R213] ;  /* 0x00000000d5ac783b */ /* 0x000fe80000000200 */
[----:B-1----:R-:W1:Y:S04]  /*76f0*/  LDSM.16.M88.4 R12, [R212+0x8000] ;  /* 0x00800000d40c783b */ /* 0x002e680000000200 */
[----:B--2---:R-:W2:Y:S04]  /*7700*/  LDSM.16.M88.4 R8, [R212+0x8800] ;  /* 0x00880000d408783b */ /* 0x004ea80000000200 */
[----:B------:R-:W2:Y:S04]  /*7710*/  LDSM.16.M88.4 R180, [R212+0x9000] ;  /* 0x00900000d4b4783b */ /* 0x000ea80000000200 */
[----:B------:R-:W2:Y:S04]  /*7720*/  LDSM.16.M88.4 R176, [R212+0x9800] ;  /* 0x00980000d4b0783b */ /* 0x000ea80000000200 */
[----:B------:R-:W-:Y:S01]  /*7730*/  LDSM.16.M88.4 R200, [R165+0x8000] ;  /* 0x00800000a5c8783b */ /* 0x000fe20000000200 */
[C---:B---3--:R-:W-:Y:S03]  /*7740*/  HMMA.16816.F32.BF16 R168, R192.reuse, R32, RZ ;  /* 0x00000020c0a8723c */ /* 0x048fe600000418ff */
[----:B------:R-:W-:Y:S04]  /*7750*/  LDSM.16.M88.4 R188, [R165+0x8800] ;  /* 0x00880000a5bc783b */ /* 0x000fe80000000200 */
[----:B------:R-:W-:Y:S01]  /*7760*/  LDSM.16.M88.4 R184, [R210] ;  /* 0x00000000d2b8783b */ /* 0x000fe20000000200 */
[C---:B----4-:R-:W-:Y:S03]  /*7770*/  HMMA.16816.F32.BF16 R28, R192.reuse, R24, RZ ;  /* 0x00000018c01c723c */ /* 0x050fe600000418ff */
[----:B------:R-:W-:Y:S04]  /*7780*/  LDSM.16.M88.4 R204, [R214+UR6+0xb000] ;  /* 0x00b00006d6cc783b */ /* 0x000fe80008000200 */
[----:B------:R-:W0:Y:S01]  /*7790*/  LDGDEPBAR ;  /* 0x00000000000079af */ /* 0x000e220000000000 */
[C---:B-----5:R-:W-:Y:S08]  /*77a0*/  HMMA.16816.F32.BF16 R20, R192.reuse, R16, RZ ;  /* 0x00000010c014723c */ /* 0x060ff000000418ff */
[C---:B------:R-:W-:Y:S08]  /*77b0*/  HMMA.16816.F32.BF16 R32, R192.reuse, R34, RZ ;  /* 0x00000022c020723c */ /* 0x040ff000000418ff */
[C---:B------:R-:W-:Y:S08]  /*77c0*/  HMMA.16816.F32.BF16 R24, R192.reuse, R26, RZ ;  /* 0x0000001ac018723c */ /* 0x040ff000000418ff */
[C---:B------:R-:W-:Y:S08]  /*77d0*/  HMMA.16816.F32.BF16 R16, R192.reuse, R18, RZ ;  /* 0x00000012c010723c */ /* 0x040ff000000418ff */
[C---:B------:R-:W-:Y:S08]  /*77e0*/  HMMA.16816.F32.BF16 R196, R192.reuse, R4, RZ ;  /* 0x00000004c0c4723c */ /* 0x040ff000000418ff */
[----:B------:R-:W-:Y:S01]  /*77f0*/  HMMA.16816.F32.BF16 R192, R192, R6, RZ ;  /* 0x00000006c0c0723c */ /* 0x000fe200000418ff */
[----:B------:R-:W3:Y:S07]  /*7800*/  LDSM.16.M88.4 R4, [R211] ;  /* 0x00000000d304783b */ /* 0x000eee0000000200 */
        /* <DEDUP_REMOVED lines=8> */
[----:B------:R-:W4:Y:S07]  /*7890*/  LDSM.16.M88.4 R180, [R209+0x8000] ;  /* 0x00800000d1b4783b */ /* 0x000f2e0000000200 */
[C---:B------:R-:W-:Y:S08]  /*78a0*/  HMMA.16816.F32.BF16 R196, R172.reuse, R176, R196 ;  /* 0x000000b0acc4723c */ /* 0x040ff000000418c4 */
[----:B------:R-:W-:Y:S01]  /*78b0*/  HMMA.16816.F32.BF16 R192, R172, R178, R192 ;  /* 0x000000b2acc0723c */ /* 0x000fe200000418c0 */
[----:B------:R-:W5:Y:S04]  /*78c0*/  LDSM.16.M88.4 R176, [R209+0x8800] ;  /* 0x00880000d1b0783b */ /* 0x000f680000000200 */
[----:B------:R-:W5:Y:S03]  /*78d0*/  LDSM.16.M88.4 R172, [R209+0x9000] ;  /* 0x00900000d1ac783b */ /* 0x000f660000000200 */
[C---:B---3--:R-:W-:Y:S08]  /*78e0*/  HMMA.16816.F32.BF16 R168, R4.reuse, R200, R168 ;  /* 0x000000c804a8723c */ /* 0x048ff000000418a8 */
[C---:B------:R-:W-:Y:S01]  /*78f0*/  HMMA.16816.F32.BF16 R32, R4.reuse, R202, R32 ;  /* 0x000000ca0420723c */ /* 0x040fe20000041820 */
[----:B------:R-:W-:Y:S07]  /*7900*/  LDSM.16.M88.4 R200, [R212+0xa800] ;  /* 0x00a80000d4c8783b */ /* 0x000fee0000000200 */
[C---:B------:R-:W-:Y:S08]  /*7910*/  HMMA.16816.F32.BF16 R28, R4.reuse, R188, R28 ;  /* 0x000000bc041c723c */ /* 0x040ff0000004181c */
[C---:B------:R-:W-:Y:S01]  /*7920*/  HMMA.16816.F32.BF16 R24, R4.reuse, R190, R24 ;  /* 0x000000be0418723c */ /* 0x040fe20000041818 */
[----:B------:R-:W3:Y:S07]  /*7930*/  LDSM.16.M88.4 R188, [R209+0x9800] ;  /* 0x00980000d1bc783b */ /* 0x000eee0000000200 */
[C---:B-1----:R-:W-:Y:S08]  /*7940*/  HMMA.16816.F32.BF16 R20, R4.reuse, R12, R20 ;  /* 0x0000000c0414723c */ /* 0x042ff00000041814 */
[C---:B------:R-:W-:Y:S01]  /*7950*/  HMMA.16816.F32.BF16 R16, R4.reuse, R14, R16 ;  /* 0x0000000e0410723c */ /* 0x040fe20000041810 */
[----:B------:R-:W-:Y:S07]  /*7960*/  LDSM.16.M88.4 R12, [R214+UR6+0xa000] ;  /* 0x00a00006d60c783b */ /* 0x000fee0008000200 */
[C---:B--2---:R-:W-:Y:S08]  /*7970*/  HMMA.16816.F32.BF16 R196, R4.reuse, R8, R196 ;  /* 0x0000000804c4723c */ /* 0x044ff000000418c4 */
[----:B------:R-:W-:Y:S01]  /*7980*/  HMMA.16816.F32.BF16 R192, R4, R10, R192 ;  /* 0x0000000a04c0723c */ /* 0x000fe200000418c0 */
[----:B------:R-:W1:Y:S04]  /*7990*/  LDSM.16.M88.4 R8, [R216+0x2000] ;  /* 0x00200000d808783b */ /* 0x000e680000000200 */
[----:B------:R-:W2:Y:S03]  /*79a0*/  LDSM.16.M88.4 R4, [R214+UR6+0xa800] ;  /* 0x00a80006d604783b */ /* 0x000ea60008000200 */
[C---:B----4-:R-:W-:Y:S08]  /*79b0*/  HMMA.16816.F32.BF16 R168, R184.reuse, R180, R168 ;  /* 0x000000b4b8a8723c */ /* 0x050ff000000418a8 */
[C---:B------:R-:W-:Y:S01]  /*79c0*/  HMMA.16816.F32.BF16 R32, R184.reuse, R182, R32 ;  /* 0x000000b6b820723c */ /* 0x040fe20000041820 */
[----:B------:R-:W4:Y:S07]  /*79d0*/  LDSM.16.M88.4 R180, [R214+UR6+0xb800] ;  /* 0x00b80006d6b4783b */ /* 0x000f2e0008000200 */
[C---:B-----5:R-:W-:Y:S08]  /*79e0*/  HMMA.16816.F32.BF16 R28, R184.reuse, R176, R28 ;  /* 0x000000b0b81c723c */ /* 0x060ff0000004181c */
[C---:B------:R-:W-:Y:S01]  /*79f0*/  HMMA.16816.F32.BF16 R24, R184.reuse, R178, R24 ;  /* 0x000000b2b818723c */ /* 0x040fe20000041818 */
[----:B------:R-:W-:Y:S07]  /*7a00*/  LDSM.16.M88.4 R176, [R213+0x2000] ;  /* 0x00200000d5b0783b */ /* 0x000fee0000000200 */
[C---:B------:R-:W-:Y:S08]  /*7a10*/  HMMA.16816.F32.BF16 R20, R184.reuse, R172, R20 ;  /* 0x000000acb814723c */ /* 0x040ff00000041814 */
[C---:B------:R-:W-:Y:S01]  /*7a20*/  HMMA.16816.F32.BF16 R16, R184.reuse, R174, R16 ;  /* 0x000000aeb810723c */ /* 0x040fe20000041810 */
[----:B------:R-:W5:Y:S07]  /*7a30*/  LDSM.16.M88.4 R172, [R212+0xa000] ;  /* 0x00a00000d4ac783b */ /* 0x000f6e0000000200 */
[C---:B---3--:R-:W-:Y:S08]  /*7a40*/  HMMA.16816.F32.BF16 R196, R184.reuse, R188, R196 ;  /* 0x000000bcb8c4723c */ /* 0x048ff000000418c4 */
[----:B------:R-:W-:Y:S01]  /*7a50*/  HMMA.16816.F32.BF16 R192, R184, R190, R192 ;  /* 0x000000beb8c0723c */ /* 0x000fe200000418c0 */
[----:B------:R-:W3:Y:S04]  /*7a60*/  LDSM.16.M88.4 R188, [R212+0xb000] ;  /* 0x00b00000d4bc783b */ /* 0x000ee80000000200 */
[----:B------:R-:W3:Y:S03]  /*7a70*/  LDSM.16.M88.4 R184, [R212+0xb800] ;  /* 0x00b80000d4b8783b */ /* 0x000ee60000000200 */
        /* <DEDUP_REMOVED lines=8> */
[----:B------:R-:W-:Y:S07]  /*7b00*/  LDSM.16.M88.4 R204, [R211+0x4000] ;  /* 0x00400000d3cc783b */ /* 0x000fee0000000200 */
[C---:B----4-:R-:W-:Y:S08]  /*7b10*/  HMMA.16816.F32.BF16 R196, R8.reuse, R180, R196 ;  /* 0x000000b408c4723c */ /* 0x050ff000000418c4 */
[----:B------:R-:W-:Y:S01]  /*7b20*/  HMMA.16816.F32.BF16 R192, R8, R182, R192 ;  /* 0x000000b608c0723c */ /* 0x000fe200000418c0 */
[----:B------:R-:W2:Y:S04]  /*7b30*/  LDSM.16.M88.4 R8, [R165+0xa800] ;  /* 0x00a80000a508783b */ /* 0x000ea80000000200 */
[----:B------:R-:W4:Y:S03]  /*7b40*/  LDSM.16.M88.4 R180, [R165+0xb000] ;  /* 0x00b00000a5b4783b */ /* 0x000f260000000200 */
[C---:B-----5:R-:W-:Y:S08]  /*7b50*/  HMMA.16816.F32.BF16 R168, R176.reuse, R172, R168 ;  /* 0x000000acb0a8723c */ /* 0x060ff000000418a8 */
[C---:B------:R-:W-:Y:S01]  /*7b60*/  HMMA.16816.F32.BF16 R32, R176.reuse, R174, R32 ;  /* 0x000000aeb020723c */ /* 0x040fe20000041820 */
[----:B------:R-:W5:Y:S07]  /*7b70*/  LDSM.16.M88.4 R172, [R165+0xb800] ;  /* 0x00b80000a5ac783b */ /* 0x000f6e0000000200 */
[C---:B------:R-:W-:Y:S08]  /*7b80*/  HMMA.16816.F32.BF16 R28, R176.reuse, R200, R28 ;  /* 0x000000c8b01c723c */ /* 0x040ff0000004181c */
[C---:B------:R-:W-:Y:S01]  /*7b90*/  HMMA.16816.F32.BF16 R24, R176.reuse, R202, R24 ;  /* 0x000000cab018723c */ /* 0x040fe20000041818 */
[----:B------:R-:W-:Y:S07]  /*7ba0*/  LDSM.16.M88.4 R200, [R214+UR6+0xd800] ;  /* 0x00d80006d6c8783b */ /* 0x000fee0008000200 */
[C---:B---3--:R-:W-:Y:S08]  /*7bb0*/  HMMA.16816.F32.BF16 R20, R176.reuse, R188, R20 ;  /* 0x000000bcb014723c */ /* 0x048ff00000041814 */
[C---:B------:R-:W-:Y:S01]  /*7bc0*/  HMMA.16816.F32.BF16 R16, R176.reuse, R190, R16 ;  /* 0x000000beb010723c */ /* 0x040fe20000041810 */
[----:B------:R-:W-:Y:S07]  /*7bd0*/  LDSM.16.M88.4 R188, [R212+0xc000] ;  /* 0x00c00000d4bc783b */ /* 0x000fee0000000200 */
        /* <DEDUP_REMOVED lines=12> */
[----:B------:R-:W3:Y:S07]  /*7ca0*/  LDSM.16.M88.4 R180, [R209+0xb800] ;  /* 0x00b80000d1b4783b */ /* 0x000eee0000000200 */
[C---:B-----5:R-:W-:Y:S08]  /*7cb0*/  HMMA.16816.F32.BF16 R196, R4.reuse, R172, R196 ;  /* 0x000000ac04c4723c */ /* 0x060ff000000418c4 */
[----:B------:R-:W-:Y:S01]  /*7cc0*/  HMMA.16816.F32.BF16 R192, R4, R174, R192 ;  /* 0x000000ae04c0723c */ /* 0x000fe200000418c0 */
[----:B------:R-:W-:Y:S04]  /*7cd0*/  LDSM.16.M88.4 R4, [R216+0x4000] ;  /* 0x00400000d804783b */ /* 0x000fe80000000200 */
[----:B------:R-:W4:Y:S03]  /*7ce0*/  LDSM.16.M88.4 R172, [R214+UR6+0xc000] ;  /* 0x00c00006d6ac783b */ /* 0x000f260008000200 */
        /* <DEDUP_REMOVED lines=8> */
[----:B------:R-:W-:Y:S07]  /*7d70*/  LDSM.16.M88.4 R184, [R212+0xc800] ;  /* 0x00c80000d4b8783b */ /* 0x000fee0000000200 */
[C---:B---3--:R-:W-:Y:S08]  /*7d80*/  HMMA.16816.F32.BF16 R196, R176.reuse, R180, R196 ;  /* 0x000000b4b0c4723c */ /* 0x048ff000000418c4 */
[----:B------:R-:W-:Y:S01]  /*7d90*/  HMMA.16816.F32.BF16 R192, R176, R182, R192 ;  /* 0x000000b6b0c0723c */ /* 0x000fe200000418c0 */
[----:B------:R-:W-:Y:S04]  /*7da0*/  LDSM.16.M88.4 R180, [R212+0xd000] ;  /* 0x00d00000d4b4783b */ /* 0x000fe80000000200 */
[----:B------:R-:W-:Y:S03]  /*7db0*/  LDSM.16.M88.4 R176, [R212+0xd800] ;  /* 0x00d80000d4b0783b */ /* 0x000fe60000000200 */
[C---:B----4-:R-:W-:Y:S08]  /*7dc0*/  HMMA.16816.F32.BF16 R168, R4.reuse, R172, R168 ;  /* 0x000000ac04a8723c */ /* 0x050ff000000418a8 */
[C---:B------:R-:W-:Y:S01]  /*7dd0*/  HMMA.16816.F32.BF16 R32, R4.reuse, R174, R32 ;  /* 0x000000ae0420723c */ /* 0x040fe20000041820 */
[----:B------:R-:W3:Y:S07]  /*7de0*/  LDSM.16.M88.4 R172, [R213+0x4000] ;  /* 0x00400000d5ac783b */ /* 0x000eee0000000200 */
[C---:B-1----:R-:W-:Y:S08]  /*7df0*/  HMMA.16816.F32.BF16 R28, R4.reuse, R12, R28 ;  /* 0x0000000c041c723c */ /* 0x042ff0000004181c */
[C---:B------:R-:W-:Y:S01]  /*7e00*/  HMMA.16816.F32.BF16 R24, R4.reuse, R14, R24 ;  /* 0x0000000e0418723c */ /* 0x040fe20000041818 */
[----:B------:R-:W1:Y:S07]  /*7e10*/  LDSM.16.M88.4 R12, [R165+0xc000] ;  /* 0x00c00000a50c783b */ /* 0x000e6e0000000200 */
[C---:B--2---:R-:W-:Y:S08]  /*7e20*/  HMMA.16816.F32.BF16 R20, R4.reuse, R8, R20 ;  /* 0x000000080414723c */ /* 0x044ff00000041814 */
[C---:B------:R-:W-:Y:S01]  /*7e30*/  HMMA.16816.F32.BF16 R16, R4.reuse, R10, R16 ;  /* 0x0000000a0410723c */ /* 0x040fe20000041810 */
[----:B------:R-:W2:Y:S07]  /*7e40*/  LDSM.16.M88.4 R8, [R165+0xc800] ;  /* 0x00c80000a508783b */ /* 0x000eae0000000200 */
[C---:B------:R-:W-:Y:S08]  /*7e50*/  HMMA.16816.F32.BF16 R196, R4.reuse, R200, R196 ;  /* 0x000000c804c4723c */ /* 0x040ff000000418c4 */
[----:B------:R-:W-:Y:S01]  /*7e60*/  HMMA.16816.F32.BF16 R192, R4, R202, R192 ;  /* 0x000000ca04c0723c */ /* 0x000fe200000418c0 */
[----:B------:R-:W4:Y:S04]  /*7e70*/  LDSM.16.M88.4 R4, [R165+0xd000] ;  /* 0x00d00000a504783b */ /* 0x000f280000000200 */
        /* <DEDUP_REMOVED lines=9> */
[----:B------:R-:W3:Y:S07]  /*7f10*/  LDSM.16.M88.4 R180, [R209+0xc800] ;  /* 0x00c80000d1b4783b */ /* 0x000eee0000000200 */
[C---:B------:R-:W-:Y:S08]  /*7f20*/  HMMA.16816.F32.BF16 R196, R172.reuse, R176, R196 ;  /* 0x000000b0acc4723c */ /* 0x040ff000000418c4 */
[----:B------:R-:W-:Y:S01]  /*7f30*/  HMMA.16816.F32.BF16 R192, R172, R178, R192 ;  /* 0x000000b2acc0723c */ /* 0x000fe200000418c0 */
[----:B------:R-:W3:Y:S04]  /*7f40*/  LDSM.16.M88.4 R172, [R209+0xd800] ;  /* 0x00d80000d1ac783b */ /* 0x000ee80000000200 */
[----:B------:R-:W-:Y:S03]  /*7f50*/  LDSM.16.M88.4 R176, [R209+0xd000] ;  /* 0x00d00000d1b0783b */ /* 0x000fe60000000200 */
[C---:B-1----:R-:W-:Y:S08]  /*7f60*/  HMMA.16816.F32.BF16 R168, R204.reuse, R12, R168 ;  /* 0x0000000ccca8723c */ /* 0x042ff000000418a8 */
[C---:B------:R-:W-:Y:S01]  /*7f70*/  HMMA.16816.F32.BF16 R32, R204.reuse, R14, R32 ;  /* 0x0000000ecc20723c */ /* 0x040fe20000041820 */
[----:B------:R-:W-:Y:S07]  /*7f80*/  LDSM.16.M88.4 R12, [R216+0x6000] ;  /* 0x00600000d80c783b */ /* 0x000fee0000000200 */
[C---:B--2---:R-:W-:Y:S08]  /*7f90*/  HMMA.16816.F32.BF16 R28, R204.reuse, R8, R28 ;  /* 0x00000008cc1c723c */ /* 0x044ff0000004181c */
[C---:B------:R-:W-:Y:S01]  /*7fa0*/  HMMA.16816.F32.BF16 R24, R204.reuse, R10, R24 ;  /* 0x0000000acc18723c */ /* 0x040fe20000041818 */
[----:B------:R-:W1:Y:S07]  /*7fb0*/  LDSM.16.M88.4 R8, [R214+UR6+0xe000] ;  /* 0x00e00006d608783b */ /* 0x000e6e0008000200 */
[C---:B----4-:R-:W-:Y:S08]  /*7fc0*/  HMMA.16816.F32.BF16 R20, R204.reuse, R4, R20 ;  /* 0x00000004cc14723c */ /* 0x050ff00000041814 */
[C---:B------:R-:W-:Y:S01]  /*7fd0*/  HMMA.16816.F32.BF16 R16, R204.reuse, R6, R16 ;  /* 0x00000006cc10723c */ /* 0x040fe20000041810 */
[----:B------:R-:W2:Y:S07]  /*7fe0*/  LDSM.16.M88.4 R4, [R214+UR6+0xe800] ;  /* 0x00e80006d604783b */ /* 0x000eae0008000200 */
[C---:B-----5:R-:W-:Y:S08]  /*7ff0*/  HMMA.16816.F32.BF16 R196, R204.reuse, R200, R196 ;  /* 0x000000c8ccc4723c */ /* 0x060ff000000418c4 */
[----:B------:R-:W-:Y:S01]  /*8000*/  HMMA.16816.F32.BF16 R192, R204, R202, R192 ;  /* 0x000000caccc0723c */ /* 0x000fe200000418c0 */
[----:B------:R-:W-:Y:S07]  /*8010*/  LDSM.16.M88.4 R204, [R165+0xe800] ;  /* 0x00e80000a5cc783b */ /* 0x000fee0000000200 */
[C---:B---3--:R-:W-:Y:S08]  /*8020*/  HMMA.16816.F32.BF16 R168, R188.reuse, R184, R168 ;  /* 0x000000b8bca8723c */ /* 0x048ff000000418a8 */
[C---:B------:R-:W-:Y:S01]  /*8030*/  HMMA.16816.F32.BF16 R32, R188.reuse, R186, R32 ;  /* 0x000000babc20723c */ /* 0x040fe20000041820 */
[----:B------:R-:W-:Y:S07]  /*8040*/  LDSM.16.M88.4 R184, [R214+UR6+0xf000] ;  /* 0x00f00006d6b8783b */ /* 0x000fee0008000200 */
[C---:B------:R-:W-:Y:S08]  /*8050*/  HMMA.16816.F32.BF16 R28, R188.reuse, R180, R28 ;  /* 0x000000b4bc1c723c */ /* 0x040ff0000004181c */
[C---:B------:R-:W-:Y:S01]  /*8060*/  HMMA.16816.F32.BF16 R24, R188.reuse, R182, R24 ;  /* 0x000000b6bc18723c */ /* 0x040fe20000041818 */
[----:B------:R-:W3:Y:S07]  /*8070*/  LDSM.16.M88.4 R180, [R214+UR6+0xf800] ;  /* 0x00f80006d6b4783b */ /* 0x000eee0008000200 */
[C---:B------:R-:W-:Y:S08]  /*8080*/  HMMA.16816.F32.BF16 R196, R188.reuse, R172, R196 ;  /* 0x000000acbcc4723c */ /* 0x040ff000000418c4 */
[----:B------:R-:W-:Y:S01]  /*8090*/  HMMA.16816.F32.BF16 R192, R188, R174, R192 ;  /* 0x000000aebcc0723c */ /* 0x000fe200000418c0 */
[----:B------:R-:W-:Y:S07]  /*80a0*/  LDSM.16.M88.4 R172, [R213+0x6000] ;  /* 0x00600000d5ac783b */ /* 0x000fee0000000200 */
[C---:B-1----:R-:W-:Y:S08]  /*80b0*/  HMMA.16816.F32.BF16 R168, R12.reuse, R8, R168 ;  /* 0x000000080ca8723c */ /* 0x042ff000000418a8 */
[C---:B------:R-:W-:Y:S01]  /*80c0*/  HMMA.16816.F32.BF16 R32, R12.reuse, R10, R32 ;  /* 0x0000000a0c20723c */ /* 0x040fe20000041820 */
[----:B------:R-:W1:Y:S07]  /*80d0*/  LDSM.16.M88.4 R8, [R212+0xe000] ;  /* 0x00e00000d408783b */ /* 0x000e6e0000000200 */
[C---:B--2---:R-:W-:Y:S08]  /*80e0*/  HMMA.16816.F32.BF16 R28, R12.reuse, R4, R28 ;  /* 0x000000040c1c723c */ /* 0x044ff0000004181c */
[----:B------:R-:W-:Y:S01]  /*80f0*/  HMMA.16816.F32.BF16 R24, R12, R6, R24 ;  /* 0x000000060c18723c */ /* 0x000fe20000041818 */
[----:B------:R-:W2:Y:S07]  /*8100*/  LDSM.16.M88.4 R4, [R212+0xe800] ;  /* 0x00e80000d404783b */ /* 0x000eae0000000200 */
[C---:B------:R-:W-:Y:S08]  /*8110*/  HMMA.16816.F32.BF16 R20, R188.reuse, R176, R20 ;  /* 0x000000b0bc14723c */ /* 0x040ff00000041814 */
[----:B------:R-:W-:Y:S01]  /*8120*/  HMMA.16816.F32.BF16 R16, R188, R178, R16 ;  /* 0x000000b2bc10723c */ /* 0x000fe20000041810 */
[----:B------:R-:W4:Y:S04]  /*8130*/  LDSM.16.M88.4 R176, [R212+0xf800] ;  /* 0x00f80000d4b0783b */ /* 0x000f280000000200 */
[----:B------:R-:W-:Y:S03]  /*8140*/  LDSM.16.M88.4 R188, [R165+0xe000] ;  /* 0x00e00000a5bc783b */ /* 0x000fe60000000200 */
[C---:B---3--:R-:W-:Y:S01]  /*8150*/  HMMA.16816.F32.BF16 R200, R12.reuse, R180, R196 ;  /* 0x000000b40cc8723c */ /* 0x048fe200000418c4 */
[----:B------:R-:W3:Y:S07]  /*8160*/  LDSM.16.M88.4 R196, [R211+0x6000] ;  /* 0x00600000d3c4783b */ /* 0x000eee0000000200 */
[C---:B------:R-:W-:Y:S08]  /*8170*/  HMMA.16816.F32.BF16 R20, R12.reuse, R184, R20 ;  /* 0x000000b80c14723c */ /* 0x040ff00000041814 */
[C---:B------:R-:W-:Y:S01]  /*8180*/  HMMA.16816.F32.BF16 R16, R12.reuse, R186, R16 ;  /* 0x000000ba0c10723c */ /* 0x040fe20000041810 */
[----:B------:R-:W5:Y:S07]  /*8190*/  LDSM.16.M88.4 R184, [R212+0xf000] ;  /* 0x00f00000d4b8783b */ /* 0x000f6e0000000200 */
[----:B------:R-:W-:Y:S01]  /*81a0*/  HMMA.16816.F32.BF16 R192, R12, R182, R192 ;  /* 0x000000b60cc0723c */ /* 0x000fe200000418c0 */
[----:B------:R-:W5:Y:S04]  /*81b0*/  LDSM.16.M88.4 R12, [R165+0xf800] ;  /* 0x00f80000a50c783b */ /* 0x000f680000000200 */
[----:B------:R-:W-:Y:S03]  /*81c0*/  LDSM.16.M88.4 R180, [R209+0xf800] ;  /* 0x00f80000d1b4783b */ /* 0x000fe60000000200 */
[C---:B-1----:R-:W-:Y:S08]  /*81d0*/  HMMA.16816.F32.BF16 R168, R172.reuse, R8, R168 ;  /* 0x00000008aca8723c */ /* 0x042ff000000418a8 */
[C---:B------:R-:W-:Y:S01]  /*81e0*/  HMMA.16816.F32.BF16 R32, R172.reuse, R10, R32 ;  /* 0x0000000aac20723c */ /* 0x040fe20000041820 */
[----:B------:R-:W-:Y:S07]  /*81f0*/  LDSM.16.M88.4 R8, [R210+0x6000] ;  /* 0x00600000d208783b */ /* 0x000fee0000000200 */
[C---:B--2---:R-:W-:Y:S08]  /*8200*/  HMMA.16816.F32.BF16 R28, R172.reuse, R4, R28 ;  /* 0x00000004ac1c723c */ /* 0x044ff0000004181c */
[C---:B------:R-:W-:Y:S01]  /*8210*/  HMMA.16816.F32.BF16 R24, R172.reuse, R6, R24 ;  /* 0x00000006ac18723c */ /* 0x040fe20000041818 */
[----:B------:R-:W1:Y:S07]  /*8220*/  LDSM.16.M88.4 R4, [R209+0xe000] ;  /* 0x00e00000d104783b */ /* 0x000e6e0000000200 */
[----:B----4-:R-:W-:Y:S08]  /*8230*/  HMMA.16816.F32.BF16 R192, R172, R178, R192 ;  /* 0x000000b2acc0723c */ /* 0x010ff000000418c0 */
[----:B---3--:R-:W-:Y:S08]  /*8240*/  HMMA.16816.F32.BF16 R168, R196, R188, R168 ;  /* 0x000000bcc4a8723c */ /* 0x008ff000000418a8 */
[----:B-----5:R-:W-:Y:S08]  /*8250*/  HMMA.16816.F32.BF16 R20, R172, R184, R20 ;  /* 0x000000b8ac14723c */ /* 0x020ff00000041814 */
[----:B------:R-:W-:Y:S01]  /*8260*/  HMMA.16816.F32.BF16 R192, R196, R14, R192 ;  /* 0x0000000ec4c0723c */ /* 0x000fe200000418c0 */
[----:B------:R-:W-:-:S07]  /*8270*/  IMAD.SHL.U32 R14, R218, 0x2, RZ ;  /* 0x00000002da0e7824 */ /* 0x000fce00078e00ff */
[----:B------:R-:W-:Y:S08]  /*8280*/  HMMA.16816.F32.BF16 R16, R172, R186, R16 ;  /* 0x000000baac10723c */ /* 0x000ff00000041810 */
[----:B-1----:R-:W-:Y:S01]  /*8290*/  HMMA.16816.F32.BF16 R168, R8, R4, R168 ;  /* 0x0000000408a8723c */ /* 0x002fe200000418a8 */
[----:B------:R-:W-:Y:S01]  /*82a0*/  LOP3.LUT R5, R14, 0x6, RZ, 0xc0, !PT ;  /* 0x000000060e057812 */ /* 0x000fe200078ec0ff */
[----:B------:R-:W-:-:S04]  /*82b0*/  IMAD.U32 R4, RZ, RZ, UR19 ;  /* 0x00000013ff047e24 */ /* 0x000fc8000f8e00ff */
[----:B------:R-:W-:Y:S02]  /*82c0*/  IMAD R14, R4, 0x40, R5 ;  /* 0x00000040040e7824 */ /* 0x000fe400078e0205 */
[----:B------:R-:W-:Y:S01]  /*82d0*/  HMMA.16816.F32.BF16 R200, R172, R176, R200 ;  /* 0x000000b0acc8723c */ /* 0x000fe200000418c8 */
[----:B------:R-:W1:Y:S01]  /*82e0*/  LDSM.16.M88.4 R172, [R209+0xe800] ;  /* 0x00e80000d1ac783b */ /* 0x000e620000000200 */
[C---:B------:R-:W-:Y:S02]  /*82f0*/  VIADD R5, R14.reuse, 0xffffff80 ;  /* 0xffffff800e057836 */ /* 0x040fe40000000000 */
[----:B------:R-:W-:Y:S01]  /*8300*/  VIADD R4, R14, 0xffffffb8 ;  /* 0xffffffb80e047836 */ /* 0x000fe20000000000 */
[----:B------:R2:W3:Y:S02]  /*8310*/  LDSM.16.M88.4 R176, [R165+0xf000] ;  /* 0x00f00000a5b0783b */ /* 0x0004e40000000200 */
[----:B------:R-:W-:Y:S01]  /*8320*/  I2FP.F32.U32 R15, R5 ;  /* 0x00000005000f7245 */ /* 0x000fe20000201000 */
[----:B------:R-:W-:Y:S01]  /*8330*/  HMMA.16816.F32.BF16 R192, R8, R182, R192 ;  /* 0x000000b608c0723c */ /* 0x000fe200000418c0 */
[----:B------:R-:W-:-:S02]  /*8340*/  ISETP.GE.AND P6, PT, R5, R167, PT ;  /* 0x000000a70500720c */ /* 0x000fc40003fc6270 */
[----:B------:R-:W-:Y:S01]  /*8350*/  I2FP.F32.U32 R183, R4 ;  /* 0x0000000400b77245 */ /* 0x000fe20000201000 */
[C---:B------:R-:W-:Y:S01]  /*8360*/  FFMA.FTZ R168, R15.reuse, UR5, R168 ;  /* 0x000000050fa87c23 */ /* 0x040fe200080100a8 */
[----:B------:R-:W-:-:S03]  /*8370*/  FFMA.FTZ R170, R15, UR5, R170 ;  /* 0x000000050faa7c23 */ /* 0x000fc600080100aa */
[----:B------:R-:W-:Y:S01]  /*8380*/  HMMA.16816.F32.BF16 R32, R196, R190, R32 ;  /* 0x000000bec420723c */ /* 0x000fe20000041820 */
[----:B------:R-:W-:Y:S01]  /*8390*/  FSEL R15, R168, -INF , !P6 ;  /* 0xff800000a80f7808 */ /* 0x000fe20007000000 */
[C---:B------:R-:W-:Y:S01]  /*83a0*/  VIADD R168, R14.reuse, 0xffffff89 ;  /* 0xffffff890ea87836 */ /* 0x040fe20000000000 */
[----:B------:R-:W-:Y:S01]  /*83b0*/  ISETP.GE.AND P6, PT, R5, R166, PT ;  /* 0x000000a60500720c */ /* 0x000fe20003fc6270 */
[----:B------:R-:W-:-:S04]  /*83c0*/  VIADD R5, R14, 0xffffff81 ;  /* 0xffffff810e057836 */ /* 0x000fc80000000000 */
[C---:B------:R-:W-:Y:S01]  /*83d0*/  HMMA.16816.F32.BF16 R28, R196.reuse, R204, R28 ;  /* 0x000000ccc41c723c */ /* 0x040fe2000004181c */
[----:B------:R-:W-:Y:S02]  /*83e0*/  FSEL R205, R170, -INF , !P6 ;  /* 0xff800000aacd7808 */ /* 0x000fe40007000000 */
[C---:B------:R-:W-:Y:S01]  /*83f0*/  FFMA.FTZ R185, R183.reuse, UR5, R192 ;  /* 0x00000005b7b97c23 */ /* 0x040fe200080100c0 */
[----:B------:R-:W-:Y:S01]  /*8400*/  ISETP.GE.AND P6, PT, R4, R167, PT ;  /* 0x000000a70400720c */ /* 0x000fe20003fc6270 */
[----:B------:R-:W-:Y:S01]  /*8410*/  FFMA.FTZ R184, R183, UR5, R194 ;  /* 0x00000005b7b87c23 */ /* 0x000fe200080100c2 */
[----:B--2---:R-:W-:Y:S02]  /*8420*/  VIADD R165, R14, 0xffffff88 ;  /* 0xffffff880ea57836 */ /* 0x004fe40000000000 */
[----:B------:R-:W-:Y:S01]  /*8430*/  FSEL R185, R185, -INF , !P6 ;  /* 0xff800000b9b97808 */ /* 0x000fe20007000000 */
[----:B------:R-:W-:Y:S01]  /*8440*/  HMMA.16816.F32.BF16 R24, R196, R206, R24 ;  /* 0x000000cec418723c */ /* 0x000fe20000041818 */
[----:B------:R-:W-:-:S04]  /*8450*/  ISETP.GE.AND P6, PT, R4, R166, PT ;  /* 0x000000a60400720c */ /* 0x000fc80003fc6270 */
[----:B------:R-:W-:Y:S02]  /*8460*/  FSEL R184, R184, -INF , !P6 ;  /* 0xff800000b8b87808 */ /* 0x000fe40007000000 */
[----:B------:R-:W-:Y:S01]  /*8470*/  ISETP.GE.AND P6, PT, R5, R167, PT ;  /* 0x000000a70500720c */ /* 0x000fe20003fc6270 */
[----:B------:R-:W-:Y:S01]  /*8480*/  HMMA.16816.F32.BF16 R32, R8, R6, R32 ;  /* 0x000000060820723c */ /* 0x000fe20000041820 */
[----:B------:R-:W-:-:S05]  /*8490*/  I2FP.F32.U32 R6, R5 ;  /* 0x0000000500067245 */ /* 0x000fca0000201000 */
[C---:B------:R-:W-:Y:S01]  /*84a0*/  FFMA.FTZ R169, R6.reuse, UR5, R169 ;  /* 0x0000000506a97c23 */ /* 0x040fe200080100a9 */
[----:B------:R-:W-:Y:S01]  /*84b0*/  FFMA.FTZ R171, R6, UR5, R171 ;  /* 0x0000000506ab7c23 */ /* 0x000fe200080100ab */
[----:B-1----:R-:W-:Y:S03]  /*84c0*/  HMMA.16816.F32.BF16 R28, R8, R172, R28 ;  /* 0x000000ac081c723c */ /* 0x002fe6000004181c */
[----:B------:R-:W-:Y:S02]  /*84d0*/  FSEL R207, R169, -INF , !P6 ;  /* 0xff800000a9cf7808 */ /* 0x000fe40007000000 */
[----:B------:R-:W-:Y:S02]  /*84e0*/  I2FP.F32.U32 R169, R165 ;  /* 0x000000a500a97245 */ /* 0x000fe40000201000 */
[----:B------:R-:W-:Y:S01]  /*84f0*/  ISETP.GE.AND P6, PT, R5, R166, PT ;  /* 0x000000a60500720c */ /* 0x000fe20003fc6270 */
[----:B---3--:R-:W-:Y:S01]  /*8500*/  HMMA.16816.F32.BF16 R20, R196, R176, R20 ;  /* 0x000000b0c414723c */ /* 0x008fe20000041814 */
[----:B------:R-:W1:Y:S01]  /*8510*/  LDSM.16.M88.4 R4, [R209+0xf000] ;  /* 0x00f00000d104783b */ /* 0x000e620000000200 */
[----:B------:R-:W-:-:S04]  /*8520*/  DEPBAR.LE SB0, 0x0 ;  /* 0x000080000000791a */ /* 0x000fc80000000000 */
[----:B------:R-:W-:Y:S01]  /*8530*/  FFMA.FTZ R32, R169, UR5, R32 ;  /* 0x00000005a9207c23 */ /* 0x000fe20008010020 */
[----:B------:R-:W-:Y:S01]  /*8540*/  FSEL R217, R171, -INF , !P6 ;  /* 0xff800000abd97808 */ /* 0x000fe20007000000 */
[----:B------:R-:W-:Y:S01]  /*8550*/  FFMA.FTZ R169, R169, UR5, R34 ;  /* 0x00000005a9a97c23 */ /* 0x000fe20008010022 */
[----:B------:R-:W-:Y:S01]  /*8560*/  BAR.SYNC.DEFER_BLOCKING 0x0 ;  /* 0x0000000000007b1d */ /* 0x000fe20000010000 */
[CC--:B------:R-:W-:Y:S01]  /*8570*/  ISETP.GE.AND P6, PT, R165.reuse, R167.reuse, PT ;  /* 0x000000a7a500720c */ /* 0x0c0fe20003fc6270 */
[----:B------:R-:W-:Y:S01]  /*8580*/  HMMA.16816.F32.BF16 R24, R8, R174, R24 ;  /* 0x000000ae0818723c */ /* 0x000fe20000041818 */
[----:B------:R-:W-:Y:S02]  /*8590*/  I2FP.F32.U32 R34, R168 ;  /* 0x000000a800227245 */ /* 0x000fe40000201000 */
[----:B------:R-:W-:Y:S01]  /*85a0*/  FSEL R237, R32, -INF , !P6 ;  /* 0xff80000020ed7808 */ /* 0x000fe20007000000 */
[----:B------:R-:W-:Y:S01]  /*85b0*/  VIADD R32, R14, 0xffffff90 ;  /* 0xffffff900e207836 */ /* 0x000fe20000000000 */
[----:B------:R-:W-:Y:S01]  /*85c0*/  ISETP.GE.AND P6, PT, R165, R166, PT ;  /* 0x000000a6a500720c */ /* 0x000fe20003fc6270 */
[C---:B------:R-:W-:Y:S01]  /*85d0*/  FFMA.FTZ R170, R34.reuse, UR5, R33 ;  /* 0x0000000522aa7c23 */ /* 0x040fe20008010021 */
[----:B------:R-:W-:Y:S01]  /*85e0*/  FFMA.FTZ R247, R34, UR5, R35 ;  /* 0x0000000522f77c23 */ /* 0x000fe20008010023 */
[----:B------:R-:W-:Y:S01]  /*85f0*/  VIADD R34, R14, 0xffffff91 ;  /* 0xffffff910e227836 */ /* 0x000fe20000000000 */
[----:B------:R-:W-:Y:S01]  /*8600*/  FSEL R33, R169, -INF , !P6 ;  /* 0xff800000a9217808 */ /* 0x000fe20007000000 */
[----:B------:R-:W-:Y:S01]  /*8610*/  HMMA.16816.F32.BF16 R16, R196, R178, R16 ;  /* 0x000000b2c410723c */ /* 0x000fe20000041810 */
[----:B------:R-:W-:-:S02]  /*8620*/  ISETP.GE.AND P6, PT, R168, R167, PT ;  /* 0x000000a7a800720c */ /* 0x000fc40003fc6270 */
[----:B------:R-:W-:Y:S02]  /*8630*/  I2FP.F32.U32 R165, R32 ;  /* 0x0000002000a57245 */ /* 0x000fe40000201000 */
[----:B------:R-:W-:Y:S02]  /*8640*/  FSEL R35, R170, -INF , !P6 ;  /* 0xff800000aa237808 */ /* 0x000fe40007000000 */
[----:B------:R-:W-:Y:S01]  /*8650*/  ISETP.GE.AND P6, PT, R168, R166, PT ;  /* 0x000000a6a800720c */ /* 0x000fe20003fc6270 */
[C---:B------:R-:W-:Y:S01]  /*8660*/  FFMA.FTZ R28, R165.reuse, UR5, R28 ;  /* 0x00000005a51c7c23 */ /* 0x040fe2000801001c */
[----:B------:R-:W-:Y:S01]  /*8670*/  FFMA.FTZ R215, R165, UR5, R30 ;  /* 0x00000005a5d77c23 */ /* 0x000fe2000801001e */
[----:B------:R-:W-:Y:S01]  /*8680*/  I2FP.F32.U32 R30, R34 ;  /* 0x00000022001e7245 */ /* 0x000fe20000201000 */
[----:B------:R-:W-:Y:S01]  /*8690*/  HMMA.16816.F32.BF16 R200, R196, R12, R200 ;  /* 0x0000000cc4c8723c */ /* 0x000fe200000418c8 */
[----:B------:R-:W-:Y:S02]  /*86a0*/  FSEL R247, R247, -INF , !P6 ;  /* 0xff800000f7f77808 */ /* 0x000fe40007000000 */
[----:B------:R-:W-:Y:S01]  /*86b0*/  ISETP.GE.AND P6, PT, R32, R167, PT ;  /* 0x000000a72000720c */ /* 0x000fe20003fc6270 */
[C---:B------:R-:W-:Y:S01]  /*86c0*/  FFMA.FTZ R211, R30.reuse, UR5, R29 ;  /* 0x000000051ed37c23 */ /* 0x040fe2000801001d */
[----:B------:R-:W-:-:S02]  /*86d0*/  FFMA.FTZ R31, R30, UR5, R31 ;  /* 0x000000051e1f7c23 */ /* 0x000fc4000801001f */
[----:B------:R-:W-:Y:S01]  /*86e0*/  FSEL R235, R28, -INF , !P6 ;  /* 0xff8000001ceb7808 */ /* 0x000fe20007000000 */
[----:B------:R-:W-:Y:S01]  /*86f0*/  VIADD R28, R14, 0xffffff98 ;  /* 0xffffff980e1c7836 */ /* 0x000fe20000000000 */
[----:B------:R-:W-:Y:S01]  /*8700*/  ISETP.GE.AND P6, PT, R32, R166, PT ;  /* 0x000000a62000720c */ /* 0x000fe20003fc6270 */
[C---:B-1----:R-:W-:Y:S01]  /*8710*/  HMMA.16816.F32.BF16 R20, R8.reuse, R4, R20 ;  /* 0x000000040814723c */ /* 0x042fe20000041814 */
[C---:B------:R-:W-:Y:S02]  /*8720*/  VIADD R4, R14.reuse, 0xffffff99 ;  /* 0xffffff990e047836 */ /* 0x040fe40000000000 */
[----:B------:R-:W-:Y:S01]  /*8730*/  FSEL R215, R215, -INF , !P6 ;  /* 0xff800000d7d77808 */ /* 0x000fe20007000000 */
[----:B------:R-:W-:Y:S01]  /*8740*/  VIADD R5, R14, 0xffffffa0 ;  /* 0xffffffa00e057836 */ /* 0x000fe20000000000 */
[----:B------:R-:W-:Y:S02]  /*8750*/  ISETP.GE.AND P6, PT, R34, R167, PT ;  /* 0x000000a72200720c */ /* 0x000fe40003fc6270 */
[----:B------:R-:W-:Y:S01]  /*8760*/  I2FP.F32.U32 R29, R28 ;  /* 0x0000001c001d7245 */ /* 0x000fe20000201000 */
[----:B------:R-:W-:Y:S01]  /*8770*/  HMMA.16816.F32.BF16 R16, R8, R6, R16 ;  /* 0x000000060810723c */ /* 0x000fe20000041810 */
[----:B------:R-:W-:Y:S01]  /*8780*/  FSEL R211, R211, -INF , !P6 ;  /* 0xff800000d3d37808 */ /* 0x000fe20007000000 */
[----:B------:R-:W-:Y:S01]  /*8790*/  VIADD R6, R14, 0xffffffa1 ;  /* 0xffffffa10e067836 */ /* 0x000fe20000000000 */
[----:B------:R-:W-:Y:S01]  /*87a0*/  ISETP.GE.AND P6, PT, R34, R166, PT ;  /* 0x000000a62200720c */ /* 0x000fe20003fc6270 */
[C---:B------:R-:W-:Y:S01]  /*87b0*/  FFMA.FTZ R209, R29.reuse, UR5, R24 ;  /* 0x000000051dd17c23 */ /* 0x040fe20008010018 */
[----:B------:R-:W-:Y:S01]  /*87c0*/  FFMA.FTZ R26, R29, UR5, R26 ;  /* 0x000000051d1a7c23 */ /* 0x000fe2000801001a */
[----:B------:R-:W-:-:S02]  /*87d0*/  I2FP.F32.U32 R24, R4 ;  /* 0x0000000400187245 */ /* 0x000fc40000201000 */
[----:B------:R-:W-:Y:S01]  /*87e0*/  FSEL R227, R31, -INF , !P6 ;  /* 0xff8000001fe37808 */ /* 0x000fe20007000000 */
[----:B------:R-:W-:Y:S01]  /*87f0*/  HMMA.16816.F32.BF16 R200, R8, R180, R200 ;  /* 0x000000b408c8723c */ /* 0x000fe200000418c8 */
[----:B------:R-:W-:Y:S01]  /*8800*/  ISETP.GE.AND P6, PT, R28, R167, PT ;  /* 0x000000a71c00720c */ /* 0x000fe20003fc6270 */
[C---:B------:R-:W-:Y:S01]  /*8810*/  FFMA.FTZ R25, R24.reuse, UR5, R25 ;  /* 0x0000000518197c23 */ /* 0x040fe20008010019 */
[----:B------:R-:W-:Y:S01]  /*8820*/  FFMA.FTZ R27, R24, UR5, R27 ;  /* 0x00000005181b7c23 */ /* 0x000fe2000801001b */
[----:B------:R-:W-:Y:S02]  /*8830*/  I2FP.F32.U32 R13, R5 ;  /* 0x00000005000d7245 */ /* 0x000fe40000201000 */
[----:B------:R-:W-:Y:S02]  /*8840*/  FSEL R209, R209, -INF , !P6 ;  /* 0xff800000d1d17808 */ /* 0x000fe40007000000 */
[----:B------:R-:W-:Y:S01]  /*8850*/  ISETP.GE.AND P6, PT, R28, R166, PT ;  /* 0x000000a61c00720c */ /* 0x000fe20003fc6270 */
[C---:B------:R-:W-:Y:S01]  /*8860*/  FFMA.FTZ R20, R13.reuse, UR5, R20 ;  /* 0x000000050d147c23 */ /* 0x040fe20008010014 */
[----:B------:R-:W-:Y:S01]  /*8870*/  FFMA.FTZ R22, R13, UR5, R22 ;  /* 0x000000050d167c23 */ /* 0x000fe20008010016 */
[----:B------:R-:W-:-:S02]  /*8880*/  I2FP.F32.U32 R12, R6 ;  /* 0x00000006000c7245 */ /* 0x000fc40000201000 */
[----:B------:R-:W-:Y:S02]  /*8890*/  FSEL R213, R26, -INF , !P6 ;  /* 0xff8000001ad57808 */ /* 0x000fe40007000000 */
[----:B------:R-:W-:Y:S01]  /*88a0*/  ISETP.GE.AND P6, PT, R4, R167, PT ;  /* 0x000000a70400720c */ /* 0x000fe20003fc6270 */
[C---:B------:R-:W-:Y:S01]  /*88b0*/  FFMA.FTZ R21, R12.reuse, UR5, R21 ;  /* 0x000000050c157c23 */ /* 0x040fe20008010015 */
[----:B------:R-:W-:Y:S02]  /*88c0*/  FFMA.FTZ R23, R12, UR5, R23 ;  /* 0x000000050c177c23 */ /* 0x000fe40008010017 */
[----:B------:R-:W-:Y:S02]  /*88d0*/  FSEL R229, R25, -INF , !P6 ;  /* 0xff80000019e57808 */ /* 0x000fe40007000000 */
[----:B------:R-:W-:Y:S01]  /*88e0*/  ISETP.GE.AND P6, PT, R4, R166, PT ;  /* 0x000000a60400720c */ /* 0x000fe20003fc6270 */
[----:B------:R-:W-:-:S03]  /*88f0*/  VIADD R4, R14, 0xffffffa8 ;  /* 0xffffffa80e047836 */ /* 0x000fc60000000000 */
[----:B------:R-:W-:Y:S02]  /*8900*/  FSEL R165, R27, -INF , !P6 ;  /* 0xff8000001ba57808 */ /* 0x000fe40007000000 */
[----:B------:R-:W-:-:S04]  /*8910*/  ISETP.GE.AND P6, PT, R5, R167, PT ;  /* 0x000000a70500720c */ /* 0x000fc80003fc6270 */
[----:B------:R-:W-:Y:S02]  /*8920*/  FSEL R183, R20, -INF , !P6 ;  /* 0xff80000014b77808 */ /* 0x000fe40007000000 */
[----:B------:R-:W-:Y:S02]  /*8930*/  ISETP.GE.AND P6, PT, R5, R166, PT ;  /* 0x000000a60500720c */ /* 0x000fe40003fc6270 */
[----:B------:R-:W-:Y:S02]  /*8940*/  I2FP.F32.U32 R5, R4 ;  /* 0x0000000400057245 */ /* 0x000fe40000201000 */
[----:B------:R-:W-:Y:S02]  /*8950*/  FSEL R171, R22, -INF , !P6 ;  /* 0xff80000016ab7808 */ /* 0x000fe40007000000 */
[----:B------:R-:W-:Y:S01]  /*8960*/  ISETP.GE.AND P6, PT, R6, R167, PT ;  /* 0x000000a70600720c */ /* 0x000fe20003fc6270 */
[C---:B------:R-:W-:Y:S01]  /*8970*/  FFMA.FTZ R16, R5.reuse, UR5, R16 ;  /* 0x0000000505107c23 */ /* 0x040fe20008010010 */
[----:B------:R-:W-:Y:S01]  /*8980*/  FFMA.FTZ R18, R5, UR5, R18 ;  /* 0x0000000505127c23 */ /* 0x000fe20008010012 */
[----:B------:R-:W-:Y:S01]  /*8990*/  VIADD R5, R14, 0xffffffb1 ;  /* 0xffffffb10e057836 */ /* 0x000fe20000000000 */
[----:B------:R-:W-:-:S02]  /*89a0*/  FSEL R177, R21, -INF , !P6 ;  /* 0xff80000015b17808 */ /* 0x000fc40007000000 */
[----:B------:R-:W-:Y:S01]  /*89b0*/  ISETP.GE.AND P6, PT, R6, R166, PT ;  /* 0x000000a60600720c */ /* 0x000fe20003fc6270 */
[----:B------:R-:W-:-:S03]  /*89c0*/  VIADD R6, R14, 0xffffffa9 ;  /* 0xffffffa90e067836 */ /* 0x000fc60000000000 */
[----:B------:R-:W-:Y:S02]  /*89d0*/  FSEL R175, R23, -INF , !P6 ;  /* 0xff80000017af7808 */ /* 0x000fe40007000000 */
[----:B------:R-:W-:Y:S02]  /*89e0*/  ISETP.GE.AND P6, PT, R4, R167, PT ;  /* 0x000000a70400720c */ /* 0x000fe40003fc6270 */
[----:B------:R-:W-:Y:S02]  /*89f0*/  I2FP.F32.U32 R8, R6 ;  /* 0x0000000600087245 */ /* 0x000fe40000201000 */
[----:B------:R-:W-:Y:S02]  /*8a00*/  FSEL R181, R16, -INF , !P6 ;  /* 0xff80000010b57808 */ /* 0x000fe40007000000 */
[----:B------:R-:W-:Y:S01]  /*8a10*/  ISETP.GE.AND P6, PT, R4, R166, PT ;  /* 0x000000a60400720c */ /* 0x000fe20003fc6270 */
[----:B------:R-:W-:Y:S01]  /*8a20*/  FFMA.FTZ R17, R8, UR5, R17 ;  /* 0x0000000508117c23 */ /* 0x000fe20008010011 */
[----:B------:R-:W-:-:S02]  /*8a30*/  VIADD R4, R14, 0xffffffb0 ;  /* 0xffffffb00e047836 */ /* 0x000fc40000000000 */
[----:B------:R-:W-:Y:S01]  /*8a40*/  FFMA.FTZ R19, R8, UR5, R19 ;  /* 0x0000000508137c23 */ /* 0x000fe20008010013 */
[----:B------:R-:W-:Y:S01]  /*8a50*/  FSEL R169, R18, -INF , !P6 ;  /* 0xff80000012a97808 */ /* 0x000fe20007000000 */
[----:B------:R-:W-:Y:S01]  /*8a60*/  VIADD R14, R14, 0xffffffb9 ;  /* 0xffffffb90e0e7836 */ /* 0x000fe20000000000 */
[C---:B------:R-:W-:Y:S02]  /*8a70*/  ISETP.GE.AND P6, PT, R6.reuse, R167, PT ;  /* 0x000000a70600720c */ /* 0x040fe40003fc6270 */
[----:B------:R-:W-:Y:S02]  /*8a80*/  I2FP.F32.U32 R7, R4 ;  /* 0x0000000400077245 */ /* 0x000fe40000201000 */
[----:B------:R-:W-:Y:S02]  /*8a90*/  FSEL R179, R17, -INF , !P6 ;  /* 0xff80000011b37808 */ /* 0x000fe40007000000 */
[----:B------:R-:W-:Y:S01]  /*8aa0*/  ISETP.GE.AND P6, PT, R6, R166, PT ;  /* 0x000000a60600720c */ /* 0x000fe20003fc6270 */
[C---:B------:R-:W-:Y:S01]  /*8ab0*/  FFMA.FTZ R200, R7.reuse, UR5, R200 ;  /* 0x0000000507c87c23 */ /* 0x040fe200080100c8 */
[----:B------:R-:W-:Y:S01]  /*8ac0*/  I2FP.F32.U32 R6, R5 ;  /* 0x0000000500067245 */ /* 0x000fe20000201000 */
[----:B------:R-:W-:Y:S01]  /*8ad0*/  FFMA.FTZ R191, R7, UR5, R202 ;  /* 0x0000000507bf7c23 */ /* 0x000fe200080100ca */
[----:B------:R-:W-:-:S02]  /*8ae0*/  FSEL R173, R19, -INF , !P6 ;  /* 0xff80000013ad7808 */ /* 0x000fc40007000000 */
[----:B------:R-:W-:Y:S01]  /*8af0*/  ISETP.GE.AND P6, PT, R4, R167, PT ;  /* 0x000000a70400720c */ /* 0x000fe20003fc6270 */
[C---:B------:R-:W-:Y:S01]  /*8b00*/  FFMA.FTZ R201, R6.reuse, UR5, R201 ;  /* 0x0000000506c97c23 */ /* 0x040fe200080100c9 */
[----:B------:R-:W-:Y:S01]  /*8b10*/  FFMA.FTZ R189, R6, UR5, R203 ;  /* 0x0000000506bd7c23 */ /* 0x000fe200080100cb */
[----:B------:R-:W-:Y:S02]  /*8b20*/  FMNMX3.FTZ R6, R164, R15, R207, !PT ;  /* 0x0000000fa4067276 */ /* 0x000fe400078100cf */
[----:B------:R-:W-:Y:S02]  /*8b30*/  FSEL R225, R200, -INF , !P6 ;  /* 0xff800000c8e17808 */ /* 0x000fe40007000000 */
[----:B------:R-:W-:Y:S02]  /*8b40*/  ISETP.GE.AND P6, PT, R4, R166, PT ;  /* 0x000000a60400720c */ /* 0x000fe40003fc6270 */
[----:B------:R-:W-:Y:S02]  /*8b50*/  FMNMX3.FTZ R6, R6, R237, R35, !PT ;  /* 0x000000ed06067276 */ /* 0x000fe40007810023 */
[----:B------:R-:W-:-:S02]  /*8b60*/  FSEL R191, R191, -INF , !P6 ;  /* 0xff800000bfbf7808 */ /* 0x000fc40007000000 */
[----:B------:R-:W-:Y:S02]  /*8b70*/  FMNMX3.FTZ R6, R6, R235, R211, !PT ;  /* 0x000000eb06067276 */ /* 0x000fe400078100d3 */
[----:B------:R-:W-:Y:S02]  /*8b80*/  ISETP.GE.AND P6, PT, R5, R167, PT ;  /* 0x000000a70500720c */ /* 0x000fe40003fc6270 */
[----:B------:R-:W-:Y:S02]  /*8b90*/  FMNMX3.FTZ R6, R6, R209, R229, !PT ;  /* 0x000000d106067276 */ /* 0x000fe400078100e5 */
[----:B------:R-:W-:Y:S02]  /*8ba0*/  I2FP.F32.U32 R4, R14 ;  /* 0x0000000e00047245 */ /* 0x000fe40000201000 */
[----:B------:R-:W-:Y:S02]  /*8bb0*/  FSEL R223, R201, -INF , !P6 ;  /* 0xff800000c9df7808 */ /* 0x000fe40007000000 */
[----:B------:R-:W-:Y:S01]  /*8bc0*/  ISETP.GE.AND P6, PT, R5, R166, PT ;  /* 0x000000a60500720c */ /* 0x000fe20003fc6270 */
[----:B------:R-:W-:Y:S01]  /*8bd0*/  FFMA.FTZ R188, R4, UR5, R193 ;  /* 0x0000000504bc7c23 */ /* 0x000fe200080100c1 */
[----:B------:R-:W-:Y:S01]  /*8be0*/  FMNMX3.FTZ R6, R6, R183, R177, !PT ;  /* 0x000000b706067276 */ /* 0x000fe200078100b1 */
[----:B------:R-:W-:Y:S01]  /*8bf0*/  FFMA.FTZ R187, R4, UR5, R195 ;  /* 0x0000000504bb7c23 */ /* 0x000fe200080100c3 */
[----:B------:R-:W-:-:S02]  /*8c00*/  FSEL R189, R189, -INF , !P6 ;  /* 0xff800000bdbd7808 */ /* 0x000fc40007000000 */
[----:B------:R-:W-:Y:S02]  /*8c10*/  ISETP.GE.AND P6, PT, R14, R167, PT ;  /* 0x000000a70e00720c */ /* 0x000fe40003fc6270 */
[----:B------:R-:W-:Y:S02]  /*8c20*/  FMNMX3.FTZ R8, R3, R205, R217, !PT ;  /* 0x000000cd03087276 */ /* 0x000fe400078100d9 */
[----:B------:R-:W-:Y:S02]  /*8c30*/  FMNMX3.FTZ R6, R6, R181, R179, !PT ;  /* 0x000000b506067276 */ /* 0x000fe400078100b3 */
[----:B------:R-:W-:Y:S02]  /*8c40*/  FSEL R188, R188, -INF , !P6 ;  /* 0xff800000bcbc7808 */ /* 0x000fe40007000000 */
[----:B------:R-:W-:Y:S02]  /*8c50*/  ISETP.GE.AND P6, PT, R14, R166, PT ;  /* 0x000000a60e00720c */ /* 0x000fe40003fc6270 */
[----:B------:R-:W-:-:S02]  /*8c60*/  FMNMX3.FTZ R8, R8, R33, R247, !PT ;  /* 0x0000002108087276 */ /* 0x000fc400078100f7 */
[----:B------:R-:W-:Y:S02]  /*8c70*/  FMNMX3.FTZ R6, R6, R225, R223, !PT ;  /* 0x000000e106067276 */ /* 0x000fe400078100df */
[----:B------:R-:W-:Y:S02]  /*8c80*/  FSEL R187, R187, -INF , !P6 ;  /* 0xff800000bbbb7808 */ /* 0x000fe40007000000 */
[----:B------:R-:W-:Y:S02]  /*8c90*/  FMNMX3.FTZ R8, R8, R215, R227, !PT ;  /* 0x000000d708087276 */ /* 0x000fe400078100e3 */
[----:B------:R-:W-:Y:S01]  /*8ca0*/  FMNMX3.FTZ R7, R6, R185, R188, !PT ;  /* 0x000000b906077276 */ /* 0x000fe200078100bc */
[----:B------:R-:W-:Y:S06]  /*8cb0*/  BRA.U !UP0, `(.L_x_149) ;  /* 0x0000000508b47547 */ /* 0x000fec000b800000 */
        /* <DEDUP_REMOVED lines=109> */
.L_x_149:
[----:B------:R-:W-:Y:S01]  /*9390*/  FMNMX3.FTZ R4, R8, R213, R165, !PT ;  /* 0x000000d508047276 */ /* 0x000fe200078100a5 */
[----:B------:R-:W2:Y:S01]  /*93a0*/  SHFL.BFLY PT, R6, R7, 0x2, 0x1f ;  /* 0x0c401f0007067f89 */ /* 0x000ea200000e0000 */
[----:B------:R-:W3:Y:S01]  /*93b0*/  LDCU UR4, c[0x0][0x45c] ;  /* 0x00008b80ff0477ac */ /* 0x000ee20008000800 */
[----:B-1----:R-:W-:Y:S02]  /*93c0*/  IADD3 R16, PT, PT, R208, 0x10000, RZ ;  /* 0x00010000d0107810 */ /* 0x002fe40007ffe0ff */
[----:B------:R-:W-:Y:S01]  /*93d0*/  FMNMX3.FTZ R4, R4, R171, R175, !PT ;  /* 0x000000ab04047276 */ /* 0x000fe200078100af */
[----:B------:R-:W-:-:S03]  /*93e0*/  UIADD3 UR12, UPT, UPT, UR19, -0x3, URZ ;  /* 0xfffffffd130c7890 */ /* 0x000fc6000fffe0ff */
[----:B------:R-:W-:-:S04]  /*93f0*/  FMNMX3.FTZ R4, R4, R169, R173, !PT ;  /* 0x000000a904047276 */ /* 0x000fc800078100ad */
[----:B------:R-:W-:-:S04]  /*9400*/  FMNMX3.FTZ R9, R4, R191, R189, !PT ;  /* 0x000000bf04097276 */ /* 0x000fc800078100bd */
[----:B------:R-:W-:-:S05]  /*9410*/  FMNMX3.FTZ R9, R9, R184, R187, !PT ;  /* 0x000000b809097276 */ /* 0x000fca00078100bb */
[----:B------:R-:W1:Y:S01]  /*9420*/  SHFL.BFLY PT, R4, R9, 0x2, 0x1f ;  /* 0x0c401f0009047f89 */ /* 0x000e6200000e0000 */
[----:B--2---:R-:W-:-:S05]  /*9430*/  FMNMX.FTZ R5, R7, R6, !PT ;  /* 0x0000000607057209 */ /* 0x004fca0007810000 */
[----:B------:R-:W2:Y:S01]  /*9440*/  SHFL.BFLY PT, R204, R5, 0x1, 0x1f ;  /* 0x0c201f0005cc7f89 */ /* 0x000ea200000e0000 */
[----:B-1----:R-:W-:-:S05]  /*9450*/  FMNMX.FTZ R4, R9, R4, !PT ;  /* 0x0000000409047209 */ /* 0x002fca0007810000 */
[----:B------:R-:W1:Y:S01]  /*9460*/  SHFL.BFLY PT, R203, R4, 0x1, 0x1f ;  /* 0x0c201f0004cb7f89 */ /* 0x000e6200000e0000 */
[----:B--2---:R-:W-:-:S04]  /*9470*/  FMNMX.FTZ R204, R5, R204, !PT ;  /* 0x000000cc05cc7209 */ /* 0x004fc80007810000 */
[C---:B------:R-:W-:Y:S01]  /*9480*/  FSETP.NEU.FTZ.AND P3, PT, R204.reuse, -INF , PT ;  /* 0xff800000cc00780b */ /* 0x040fe20003f7d000 */
[----:B---3--:R-:W-:-:S03]  /*9490*/  FMUL.FTZ R190, R204, UR4 ;  /* 0x00000004ccbe7c20 */ /* 0x008fc60008410000 */
[----:B------:R-:W-:Y:S02]  /*94a0*/  FSEL R5, R204, RZ, P3 ;  /* 0x000000ffcc057208 */ /* 0x000fe40001800000 */
[----:B------:R-:W-:-:S03]  /*94b0*/  FSEL R190, R190, RZ, P3 ;  /* 0x000000ffbebe7208 */ /* 0x000fc60001800000 */
[----:B------:R-:W-:Y:S02]  /*94c0*/  FADD.FTZ R206, R164, -R5 ;  /* 0x80000005a4ce7221 */ /* 0x000fe40000010000 */
[--C-:B------:R-:W-:Y:S01]  /*94d0*/  FFMA.FTZ R201, R207, UR4, -R190.reuse ;  /* 0x00000004cfc97c23 */ /* 0x100fe200080108be */
[----:B------:R-:W-:Y:S01]  /*94e0*/  MOV R207, 0x20 ;  /* 0x0000002000cf7802 */ /* 0x000fe20000000f00 */
[----:B------:R-:W-:Y:S01]  /*94f0*/  FMUL.FTZ R206, R206, UR4 ;  /* 0x00000004cece7c20 */ /* 0x000fe20008410000 */
[--C-:B------:R-:W-:Y:S01]  /*9500*/  FFMA.FTZ R202, R15, UR4, -R190.reuse ;  /* 0x000000040fca7c23 */ /* 0x100fe200080108be */
[--C-:B------:R-:W-:Y:S01]  /*9510*/  FFMA.FTZ R200, R237, UR4, -R190.reuse ;  /* 0x00000004edc87c23 */ /* 0x100fe200080108be */
[----:B------:R-:W-:Y:S01]  /*9520*/  SEL R207, R207, 0xffffffe0, !P2 ;  /* 0xffffffe0cfcf7807 */ /* 0x000fe20005000000 */
[--C-:B------:R-:W-:Y:S01]  /*9530*/  FFMA.FTZ R199, R35, UR4, -R190.reuse ;  /* 0x0000000423c77c23 */ /* 0x100fe200080108be */
[----:B-1----:R-:W-:Y:S01]  /*9540*/  FMNMX.FTZ R203, R4, R203, !PT ;  /* 0x000000cb04cb7209 */ /* 0x002fe20007810000 */
[----:B------:R-:W1:Y:S01]  /*9550*/  MUFU.EX2 R206, R206 ;  /* 0x000000ce00ce7308 */ /* 0x000e620000000800 */
[----:B------:R-:W-:Y:S01]  /*9560*/  IADD3 R222, PT, PT, R207, R208, RZ ;  /* 0x000000d0cfde7210 */ /* 0x000fe20007ffe0ff */
[----:B------:R-:W-:Y:S01]  /*9570*/  LDSM.16.MT88.4 R12, [R208+0x10000] ;  /* 0x01000000d00c783b */ /* 0x000fe20000004200 */
[C---:B------:R-:W-:Y:S01]  /*9580*/  FSETP.NEU.FTZ.AND P1, PT, R203.reuse, -INF , PT ;  /* 0xff800000cb00780b */ /* 0x040fe20003f3d000 */
[----:B------:R-:W-:Y:S01]  /*9590*/  FMUL.FTZ R186, R203, UR4 ;  /* 0x00000004cbba7c20 */ /* 0x000fe20008410000 */
[--C-:B------:R-:W-:Y:S01]  /*95a0*/  FFMA.FTZ R210, R209, UR4, -R190.reuse ;  /* 0x00000004d1d27c23 */ /* 0x100fe200080108be */
[----:B------:R-:W-:Y:S01]  /*95b0*/  LDSM.16.MT88.4 R20, [R222+0x10000] ;  /* 0x01000000de14783b */ /* 0x000fe20000004200 */
[----:B------:R-:W-:Y:S01]  /*95c0*/  FSEL R4, R203, RZ, P1 ;  /* 0x000000ffcb047208 */ /* 0x000fe20000800000 */
[----:B------:R-:W-:Y:S01]  /*95d0*/  MUFU.EX2 R202, R202 ;  /* 0x000000ca00ca7308 */ /* 0x000fe20000000800 */
[----:B------:R-:W-:Y:S01]  /*95e0*/  FSEL R186, R186, RZ, P1 ;  /* 0x000000ffbaba7208 */ /* 0x000fe20000800000 */
[--C-:B------:R-:W-:Y:S01]  /*95f0*/  FFMA.FTZ R216, R235, UR4, -R190.reuse ;  /* 0x00000004ebd87c23 */ /* 0x100fe200080108be */
[----:B------:R-:W-:Y:S01]  /*9600*/  FFMA.FTZ R211, R211, UR4, -R190 ;  /* 0x00000004d3d37c23 */ /* 0x000fe200080108be */
[----:B------:R-:W-:Y:S01]  /*9610*/  FADD.FTZ R3, R3, -R4 ;  /* 0x8000000403037221 */ /* 0x000fe20000010000 */
[----:B------:R-:W-:Y:S01]  /*9620*/  FFMA.FTZ R209, R229, UR4, -R190 ;  /* 0x00000004e5d17c23 */ /* 0x000fe200080108be */
[--C-:B------:R-:W-:Y:S01]  /*9630*/  FFMA.FTZ R197, R217, UR4, -R186.reuse ;  /* 0x00000004d9c57c23 */ /* 0x100fe200080108ba */
[----:B------:R-:W-:Y:S01]  /*9640*/  IADD3 R217, PT, PT, R208, 0x10040, RZ ;  /* 0x00010040d0d97810 */ /* 0x000fe20007ffe0ff */
[----:B------:R-:W-:Y:S01]  /*9650*/  FMUL.FTZ R3, R3, UR4 ;  /* 0x0000000403037c20 */ /* 0x000fe20008410000 */
[----:B------:R-:W-:Y:S01]  /*9660*/  @P0 IADD3 R217, PT, PT, R16, -0x40, RZ ;  /* 0xffffffc010d90810 */ /* 0x000fe20007ffe0ff */
[-C--:B-1----:R-:W-:Y:S01]  /*9670*/  FMUL.FTZ R16, R36, R206.reuse ;  /* 0x000000ce24107220 */ /* 0x082fe20000410000 */
[-C--:B------:R-:W-:Y:S01]  /*9680*/  FMUL.FTZ R17, R37, R206.reuse ;  /* 0x000000ce25117220 */ /* 0x080fe20000410000 */
[--C-:B------:R-:W-:Y:S01]  /*9690*/  FFMA.FTZ R198, R205, UR4, -R186.reuse ;  /* 0x00000004cdc67c23 */ /* 0x100fe200080108ba */
[----:B------:R-:W-:Y:S01]  /*96a0*/  IADD3 R207, PT, PT, R207, R217, RZ ;  /* 0x000000d9cfcf7210 */ /* 0x000fe20007ffe0ff */
[----:B------:R-:W1:Y:S01]  /*96b0*/  MUFU.EX2 R3, R3 ;  /* 0x0000000300037308 */ /* 0x000e620000000800 */
[----:B------:R-:W2:Y:S01]  /*96c0*/  LDSM.16.MT88.4 R28, [R217] ;  /* 0x00000000d91c783b */ /* 0x000ea20000004200 */
[--C-:B------:R-:W-:Y:S01]  /*96d0*/  FFMA.FTZ R196, R33, UR4, -R186.reuse ;  /* 0x0000000421c47c23 */ /* 0x100fe200080108ba */
[--C-:B------:R-:W-:Y:S01]  /*96e0*/  FFMA.FTZ R205, R247, UR4, -R186.reuse ;  /* 0x00000004f7cd7c23 */ /* 0x100fe200080108ba */
[-C--:B------:R-:W-:Y:S01]  /*96f0*/  FMUL.FTZ R24, R44, R206.reuse ;  /* 0x000000ce2c187220 */ /* 0x080fe20000410000 */
[-C--:B------:R-:W-:Y:S01]  /*9700*/  FMUL.FTZ R25, R45, R206.reuse ;  /* 0x000000ce2d197220 */ /* 0x080fe20000410000 */
[-C--:B------:R-:W-:Y:S01]  /*9710*/  FMUL.FTZ R32, R52, R206.reuse ;  /* 0x000000ce34207220 */ /* 0x080fe20000410000 */
[-C--:B------:R-:W-:Y:S01]  /*9720*/  FMUL.FTZ R33, R53, R206.reuse ;  /* 0x000000ce35217220 */ /* 0x080fe20000410000 */
[----:B------:R-:W3:Y:S01]  /*9730*/  MUFU.EX2 R201, R201 ;  /* 0x000000c900c97308 */ /* 0x000ee20000000800 */
        /* <DEDUP_REMOVED lines=8> */
[-C--:B-1----:R-:W-:Y:S01]  /*97c0*/  FMUL.FTZ R18, R38, R3.reuse ;  /* 0x0000000326127220 */ /* 0x082fe20000410000 */
[-C--:B------:R-:W-:Y:S01]  /*97d0*/  FMUL.FTZ R19, R39, R3.reuse ;  /* 0x0000000327137220 */ /* 0x080fe20000410000 */
[-C--:B------:R-:W-:Y:S01]  /*97e0*/  FMUL.FTZ R26, R46, R3.reuse ;  /* 0x000000032e1a7220 */ /* 0x080fe20000410000 */
[----:B------:R-:W1:Y:S01]  /*97f0*/  LDSM.16.MT88.4 R36, [R207] ;  /* 0x00000000cf24783b */ /* 0x000e620000004200 */
[-C--:B------:R-:W-:Y:S01]  /*9800*/  FMUL.FTZ R27, R47, R3.reuse ;  /* 0x000000032f1b7220 */ /* 0x080fe20000410000 */
[-C--:B------:R-:W-:Y:S01]  /*9810*/  FMUL.FTZ R34, R54, R3.reuse ;  /* 0x0000000336227220 */ /* 0x080fe20000410000 */
[-C--:B------:R-:W-:Y:S01]  /*9820*/  FMUL.FTZ R35, R55, R3.reuse ;  /* 0x0000000337237220 */ /* 0x080fe20000410000 */
[----:B------:R-:W4:Y:S01]  /*9830*/  MUFU.EX2 R199, R199 ;  /* 0x000000c700c77308 */ /* 0x000f220000000800 */
        /* <DEDUP_REMOVED lines=12> */
[-C--:B------:R-:W-:Y:S01]  /*9900*/  FMUL.FTZ R67, R67, R3.reuse ;  /* 0x0000000343437220 */ /* 0x080fe20000410000 */
[-C--:B------:R-:W-:Y:S01]  /*9910*/  FMUL.FTZ R72, R72, R206.reuse ;  /* 0x000000ce48487220 */ /* 0x080fe20000410000 */
[----:B------:R-:W-:Y:S01]  /*9920*/  FMUL.FTZ R73, R73, R206 ;  /* 0x000000ce49497220 */ /* 0x000fe20000410000 */
[----:B------:R-:W5:Y:S01]  /*9930*/  MUFU.EX2 R197, R197 ;  /* 0x000000c500c57308 */ /* 0x000f620000000800 */
[----:B----4-:R-:W-:Y:S01]  /*9940*/  F2FP.BF16.F32.PACK_AB R6, R199, R200 ;  /* 0x000000c8c706723e */ /* 0x010fe200000010ff */
        /* <DEDUP_REMOVED lines=14> */
[----:B------:R-:W4:Y:S01]  /*9a30*/  MUFU.EX2 R205, R205 ;  /* 0x000000cd00cd7308 */ /* 0x000f220000000800 */
        /* <DEDUP_REMOVED lines=16> */
[----:B----4-:R-:W-:Y:S01]  /*9b40*/  F2FP.BF16.F32.PACK_AB R7, R205, R196 ;  /* 0x000000c4cd07723e */ /* 0x010fe200000010ff */
[-C--:B------:R-:W-:Y:S01]  /*9b50*/  FMUL.FTZ R10, R162, R3.reuse ;  /* 0x00000003a20a7220 */ /* 0x080fe20000410000 */
[-C--:B------:R-:W-:Y:S01]  /*9b60*/  FMUL.FTZ R11, R163, R3.reuse ;  /* 0x00000003a30b7220 */ /* 0x080fe20000410000 */
[-C--:B------:R-:W-:Y:S01]  /*9b70*/  FMUL.FTZ R136, R136, R206.reuse ;  /* 0x000000ce88887220 */ /* 0x080fe20000410000 */
[-C--:B------:R-:W-:Y:S01]  /*9b80*/  FMUL.FTZ R137, R137, R206.reuse ;  /* 0x000000ce89897220 */ /* 0x080fe20000410000 */
[-C--:B------:R-:W-:Y:S01]  /*9b90*/  FMUL.FTZ R138, R138, R3.reuse ;  /* 0x000000038a8a7220 */ /* 0x080fe20000410000 */
[-C--:B------:R-:W-:Y:S01]  /*9ba0*/  FMUL.FTZ R139, R139, R3.reuse ;  /* 0x000000038b8b7220 */ /* 0x080fe20000410000 */
[C---:B--2---:R-:W-:Y:S01]  /*9bb0*/  HMMA.16816.F32.BF16 R24, R4.reuse, R28, R24 ;  /* 0x0000001c0418723c */ /* 0x044fe20000041818 */
[-C--:B------:R-:W-:Y:S01]  /*9bc0*/  FMUL.FTZ R156, R156, R206.reuse ;  /* 0x000000ce9c9c7220 */ /* 0x080fe20000410000 */
[-C--:B------:R-:W-:Y:S01]  /*9bd0*/  FMUL.FTZ R157, R157, R206.reuse ;  /* 0x000000ce9d9d7220 */ /* 0x080fe20000410000 */
[-C--:B------:R-:W-:Y:S01]  /*9be0*/  FMUL.FTZ R158, R158, R3.reuse ;  /* 0x000000039e9e7220 */ /* 0x080fe20000410000 */
[-C--:B------:R-:W-:Y:S01]  /*9bf0*/  FMUL.FTZ R159, R159, R3.reuse ;  /* 0x000000039f9f7220 */ /* 0x080fe20000410000 */
[--C-:B------:R-:W-:Y:S01]  /*9c00*/  FFMA.FTZ R214, R213, UR4, -R186.reuse ;  /* 0x00000004d5d67c23 */ /* 0x100fe200080108ba */
[--C-:B------:R-:W-:Y:S01]  /*9c10*/  FFMA.FTZ R215, R215, UR4, -R186.reuse ;  /* 0x00000004d7d77c23 */ /* 0x100fe200080108ba */
[--C-:B------:R-:W-:Y:S01]  /*9c20*/  FFMA.FTZ R212, R227, UR4, -R186.reuse ;  /* 0x00000004e3d47c23 */ /* 0x100fe200080108ba */
[C---:B------:R-:W-:Y:S01]  /*9c30*/  HMMA.16816.F32.BF16 R28, R4.reuse, R30, R48 ;  /* 0x0000001e041c723c */ /* 0x040fe20000041830 */
[-C--:B------:R-:W-:Y:S01]  /*9c40*/  FMUL.FTZ R48, R68, R206.reuse ;  /* 0x000000ce44307220 */ /* 0x080fe20000410000 */
[-C--:B------:R-:W-:Y:S01]  /*9c50*/  FMUL.FTZ R49, R69, R206.reuse ;  /* 0x000000ce45317220 */ /* 0x080fe20000410000 */
[-C--:B------:R-:W-:Y:S01]  /*9c60*/  FMUL.FTZ R50, R70, R3.reuse ;  /* 0x0000000346327220 */ /* 0x080fe20000410000 */
[-C--:B------:R-:W-:Y:S01]  /*9c70*/  FMUL.FTZ R51, R71, R3.reuse ;  /* 0x0000000347337220 */ /* 0x080fe20000410000 */
[----:B------:R-:W-:Y:S01]  /*9c80*/  FFMA.FTZ R213, R165, UR4, -R186 ;  /* 0x00000004a5d57c23 */ /* 0x000fe200080108ba */
[----:B------:R-:W2:Y:S01]  /*9c90*/  LDSM.16.MT88.4 R68, [R207+0x2000] ;  /* 0x00200000cf44783b */ /* 0x000ea20000004200 */
[-C--:B------:R-:W-:Y:S01]  /*9ca0*/  FMUL.FTZ R120, R120, R206.reuse ;  /* 0x000000ce78787220 */ /* 0x080fe20000410000 */
[C---:B-1----:R-:W-:Y:S01]  /*9cb0*/  HMMA.16816.F32.BF16 R32, R4.reuse, R36, R32 ;  /* 0x000000240420723c */ /* 0x042fe20000041820 */
[-C--:B------:R-:W-:Y:S01]  /*9cc0*/  FMUL.FTZ R121, R121, R206.reuse ;  /* 0x000000ce79797220 */ /* 0x080fe20000410000 */
[-C--:B------:R-:W-:Y:S01]  /*9cd0*/  FMUL.FTZ R122, R122, R3.reuse ;  /* 0x000000037a7a7220 */ /* 0x080fe20000410000 */
[-C--:B------:R-:W-:Y:S01]  /*9ce0*/  FMUL.FTZ R123, R123, R3.reuse ;  /* 0x000000037b7b7220 */ /* 0x080fe20000410000 */
[----:B------:R-:W-:Y:S01]  /*9cf0*/  MUFU.EX2 R216, R216 ;  /* 0x000000d800d87308 */ /* 0x000fe20000000800 */
        /* <DEDUP_REMOVED lines=8> */
[----:B------:R-:W1:Y:S01]  /*9d80*/  MUFU.EX2 R211, R211 ;  /* 0x000000d300d37308 */ /* 0x000e620000000800 */
[----:B------:R-:W4:Y:S01]  /*9d90*/  LDSM.16.MT88.4 R76, [R208+0x14000] ;  /* 0x01400000d04c783b */ /* 0x000f220000004200 */
[-C--:B------:R-:W-:Y:S01]  /*9da0*/  FMUL.FTZ R143, R143, R3.reuse ;  /* 0x000000038f8f7220 */ /* 0x080fe20000410000 */
[C---:B------:R-:W-:Y:S01]  /*9db0*/  HMMA.16816.F32.BF16 R16, R4.reuse, R20, R16 ;  /* 0x000000140410723c */ /* 0x040fe20000041810 */
[-C--:B------:R-:W-:Y:S01]  /*9dc0*/  FMUL.FTZ R148, R148, R206.reuse ;  /* 0x000000ce94947220 */ /* 0x080fe20000410000 */
[-C--:B------:R-:W-:Y:S01]  /*9dd0*/  FMUL.FTZ R149, R149, R206.reuse ;  /* 0x000000ce95957220 */ /* 0x080fe20000410000 */
[-C--:B------:R-:W-:Y:S01]  /*9de0*/  FMUL.FTZ R150, R150, R3.reuse ;  /* 0x0000000396967220 */ /* 0x080fe20000410000 */
[-C--:B------:R-:W-:Y:S01]  /*9df0*/  FMUL.FTZ R151, R151, R3.reuse ;  /* 0x0000000397977220 */ /* 0x080fe20000410000 */
[----:B------:R-:W-:Y:S01]  /*9e00*/  MUFU.EX2 R210, R210 ;  /* 0x000000d200d27308 */ /* 0x000fe20000000800 */
[----:B------:R-:W-:Y:S01]  /*9e10*/  LDSM.16.MT88.4 R164, [R217+0x2800] ;  /* 0x00280000d9a4783b */ /* 0x000fe20000004200 */
[--C-:B------:R-:W-:Y:S01]  /*9e20*/  FFMA.FTZ R224, R183, UR4, -R190.reuse ;  /* 0x00000004b7e07c23 */ /* 0x100fe200080108be */
[C---:B------:R-:W-:Y:S01]  /*9e30*/  HMMA.16816.F32.BF16 R20, R4.reuse, R22, R40 ;  /* 0x000000160414723c */ /* 0x040fe20000041828 */
[-C--:B------:R-:W-:Y:S01]  /*9e40*/  FMUL.FTZ R40, R60, R206.reuse ;  /* 0x000000ce3c287220 */ /* 0x080fe20000410000 */
[-C--:B------:R-:W-:Y:S01]  /*9e50*/  FMUL.FTZ R41, R61, R206.reuse ;  /* 0x000000ce3d297220 */ /* 0x080fe20000410000 */
[-C--:B------:R-:W-:Y:S01]  /*9e60*/  FMUL.FTZ R42, R62, R3.reuse ;  /* 0x000000033e2a7220 */ /* 0x080fe20000410000 */
[-C--:B------:R-:W-:Y:S01]  /*9e70*/  FMUL.FTZ R43, R63, R3.reuse ;  /* 0x000000033f2b7220 */ /* 0x080fe20000410000 */
[----:B------:R-:W-:Y:S01]  /*9e80*/  MUFU.EX2 R209, R209 ;  /* 0x000000d100d17308 */ /* 0x000fe20000000800 */
[----:B------:R-:W5:Y:S01]  /*9e90*/  LDSM.16.MT88.4 R60, [R217+0x2000] ;  /* 0x00200000d93c783b */ /* 0x000f620000004200 */
[--C-:B------:R-:W-:Y:S01]  /*9ea0*/  FFMA.FTZ R226, R181, UR4, -R190.reuse ;  /* 0x00000004b5e27c23 */ /* 0x100fe200080108be */
[C---:B---3--:R-:W-:Y:S01]  /*9eb0*/  HMMA.16816.F32.BF16 R48, R4.reuse, R52, R48 ;  /* 0x000000340430723c */ /* 0x048fe20000041830 */
[--C-:B------:R-:W-:Y:S01]  /*9ec0*/  FFMA.FTZ R227, R177, UR4, -R190.reuse ;  /* 0x00000004b1e37c23 */ /* 0x100fe200080108be */
[----:B------:R-:W-:Y:S01]  /*9ed0*/  LDSM.16.MT88.4 R160, [R207+0x2800] ;  /* 0x00280000cfa0783b */ /* 0x000fe20000004200 */
[----:B------:R-:W-:Y:S01]  /*9ee0*/  FFMA.FTZ R229, R179, UR4, -R190 ;  /* 0x00000004b3e57c23 */ /* 0x000fe200080108be */
[--C-:B------:R-:W-:Y:S01]  /*9ef0*/  FFMA.FTZ R228, R171, UR4, -R186.reuse ;  /* 0x00000004abe47c23 */ /* 0x100fe200080108ba */
[----:B------:R-:W-:Y:S01]  /*9f00*/  MUFU.EX2 R215, R215 ;  /* 0x000000d700d77308 */ /* 0x000fe20000000800 */
[----:B------:R-:W-:Y:S01]  /*9f10*/  LDSM.16.MT88.4 R180, [R208+0x11000] ;  /* 0x01100000d0b4783b */ /* 0x000fe20000004200 */
[--C-:B------:R-:W-:Y:S01]  /*9f20*/  FFMA.FTZ R235, R175, UR4, -R186.reuse ;  /* 0x00000004afeb7c23 */ /* 0x100fe200080108ba */
[C---:B------:R-:W-:Y:S01]  /*9f30*/  HMMA.16816.F32.BF16 R40, R4.reuse, R44, R40 ;  /* 0x0000002c0428723c */ /* 0x040fe20000041828 */
[--C-:B------:R-:W-:Y:S01]  /*9f40*/  FFMA.FTZ R236, R169, UR4, -R186.reuse ;  /* 0x00000004a9ec7c23 */ /* 0x100fe200080108ba */
[----:B------:R-:W-:Y:S01]  /*9f50*/  FFMA.FTZ R237, R173, UR4, -R186 ;  /* 0x00000004aded7c23 */ /* 0x000fe200080108ba */
[----:B------:R-:W-:Y:S01]  /*9f60*/  LDSM.16.MT88.4 R168, [R222+0x11000] ;  /* 0x01100000dea8783b */ /* 0x000fe20000004200 */
[--C-:B------:R-:W-:Y:S01]  /*9f70*/  FFMA.FTZ R242, R223, UR4, -R190.reuse ;  /* 0x00000004dff27c23 */ /* 0x100fe200080108be */
[----:B------:R-:W3:Y:S01]  /*9f80*/  MUFU.EX2 R212, R212 ;  /* 0x000000d400d47308 */ /* 0x000ee20000000800 */
[--C-:B------:R-:W-:Y:S01]  /*9f90*/  FFMA.FTZ R225, R225, UR4, -R190.reuse ;  /* 0x00000004e1e17c23 */ /* 0x100fe200080108be */
[----:B------:R-:W-:Y:S01]  /*9fa0*/  LDSM.16.MT88.4 R176, [R208+0x13000] ;  /* 0x01300000d0b0783b */ /* 0x000fe20000004200 */
        /* <DEDUP_REMOVED lines=13> */
[----:B------:R-:W3:Y:S01]  /*a080*/  MUFU.EX2 R213, R213 ;  /* 0x000000d500d57308 */ /* 0x000ee20000000800 */
[----:B------:R-:W1:Y:S01]  /*a090*/  LDSM.16.MT88.4 R92, [R217+0x4000] ;  /* 0x00400000d95c783b */ /* 0x000e620000004200 */
[----:B------:R-:W-:Y:S01]  /*a0a0*/  FFMA.FTZ R244, R188, UR4, -R190 ;  /* 0x00000004bcf47c23 */ /* 0x000fe200080108be */
[C---:B--2---:R-:W-:Y:S01]  /*a0b0*/  HMMA.16816.F32.BF16 R64, R4.reuse, R68, R64 ;  /* 0x000000440440723c */ /* 0x044fe20000041840 */
[--C-:B------:R-:W-:Y:S01]  /*a0c0*/  FFMA.FTZ R246, R191, UR4, -R186.reuse ;  /* 0x00000004bff67c23 */ /* 0x100fe200080108ba */
[----:B------:R-:W-:Y:S01]  /*a0d0*/  LDSM.16.MT88.4 R172, [R222+0x13000] ;  /* 0x01300000deac783b */ /* 0x000fe20000004200 */
[--C-:B------:R-:W-:Y:S01]  /*a0e0*/  FFMA.FTZ R247, R189, UR4, -R186.reuse ;  /* 0x00000004bdf77c23 */ /* 0x100fe200080108ba */
[--C-:B------:R-:W-:Y:S01]  /*a0f0*/  FFMA.FTZ R248, R184, UR4, -R186.reuse ;  /* 0x00000004b8f87c23 */ /* 0x100fe200080108ba */
[----:B------:R-:W-:Y:S01]  /*a100*/  MUFU.EX2 R224, R224 ;  /* 0x000000e000e07308 */ /* 0x000fe20000000800 */
[----:B------:R-:W-:Y:S01]  /*a110*/  LDSM.16.MT88.4 R188, [R222+0x17800] ;  /* 0x01780000debc783b */ /* 0x000fe20000004200 */
[----:B------:R-:W-:Y:S01]  /*a120*/  FFMA.FTZ R249, R187, UR4, -R186 ;  /* 0x00000004bbf97c23 */ /* 0x000fe200080108ba */
[C---:B------:R-:W-:Y:S01]  /*a130*/  HMMA.16816.F32.BF16 R68, R4.reuse, R70, R88 ;  /* 0x000000460444723c */ /* 0x040fe20000041858 */
[-C--:B------:R-:W-:Y:S01]  /*a140*/  FMUL.FTZ R88, R108, R206.reuse ;  /* 0x000000ce6c587220 */ /* 0x080fe20000410000 */
[-C--:B------:R-:W-:Y:S01]  /*a150*/  FMUL.FTZ R89, R109, R206.reuse ;  /* 0x000000ce6d597220 */ /* 0x080fe20000410000 */
[-C--:B------:R-:W-:Y:S01]  /*a160*/  FMUL.FTZ R90, R110, R3.reuse ;  /* 0x000000036e5a7220 */ /* 0x080fe20000410000 */
[-C--:B------:R-:W-:Y:S01]  /*a170*/  FMUL.FTZ R91, R111, R3.reuse ;  /* 0x000000036f5b7220 */ /* 0x080fe20000410000 */
[----:B------:R-:W2:Y:S01]  /*a180*/  MUFU.EX2 R227, R227 ;  /* 0x000000e300e37308 */ /* 0x000ea20000000800 */
[----:B------:R-:W3:Y:S01]  /*a190*/  LDSM.16.MT88.4 R108, [R208+0x16000] ;  /* 0x01600000d06c783b */ /* 0x000ee20000004200 */
[----:B------:R-:W-:Y:S01]  /*a1a0*/  FFMA.FTZ R202, R245, R206, R202 ;  /* 0x000000cef5ca7223 */ /* 0x000fe200000100ca */
[----:B----4-:R-:W-:Y:S01]  /*a1b0*/  HMMA.16816.F32.BF16 R72, R4, R76, R72 ;  /* 0x0000004c0448723c */ /* 0x010fe20000041848 */
[----:B------:R-:W-:Y:S01]  /*a1c0*/  FFMA.FTZ R198, R243, R3, R198 ;  /* 0x00000003f3c67223 */ /* 0x000fe200000100c6 */
[----:B------:R-:W-:Y:S01]  /*a1d0*/  LDSM.16.MT88.4 R192, [R222+0x11800] ;  /* 0x01180000dec0783b */ /* 0x000fe20000004200 */
[----:B------:R-:W-:-:S02]  /*a1e0*/  FADD.FTZ R201, R201, R202 ;  /* 0x000000cac9c97221 */ /* 0x000fc40000010000 */
        /* <DEDUP_REMOVED lines=9> */
[----:B------:R-:W4:Y:S01]  /*a280*/  LDSM.16.MT88.4 R116, [R222+0x16000] ;  /* 0x01600000de74783b */ /* 0x000f220000004200 */
[----:B------:R-:W-:Y:S01]  /*a290*/  FADD.FTZ R200, R200, R201 ;  /* 0x000000c9c8c87221 */ /* 0x000fe20000010000 */
[----:B-----5:R-:W-:Y:S01]  /*a2a0*/  HMMA.16816.F32.BF16 R56, R4, R60, R56 ;  /* 0x0000003c0438723c */ /* 0x020fe20000041838 */
[----:B------:R-:W-:-:S02]  /*a2b0*/  FADD.FTZ R196, R196, R197 ;  /* 0x000000c5c4c47221 */ /* 0x000fc40000010000 */
[----:B------:R-:W-:Y:S02]  /*a2c0*/  FADD.FTZ R199, R199, R200 ;  /* 0x000000c8c7c77221 */ /* 0x000fe40000010000 */
[----:B------:R-:W-:Y:S01]  /*a2d0*/  MUFU.EX2 R228, R228 ;  /* 0x000000e400e47308 */ /* 0x000fe20000000800 */
[----:B------:R-:W-:Y:S02]  /*a2e0*/  FADD.FTZ R196, R205, R196 ;  /* 0x000000c4cdc47221 */ /* 0x000fe40000010000 */
[C---:B------:R-:W-:Y:S01]  /*a2f0*/  HMMA.16816.F32.BF16 R60, R4.reuse, R62, R80 ;  /* 0x0000003e043c723c */ /* 0x040fe20000041850 */
[-C--:B------:R-:W-:Y:S01]  /*a300*/  FMUL.FTZ R80, R100, R206.reuse ;  /* 0x000000ce64507220 */ /* 0x080fe20000410000 */
[-C--:B------:R-:W-:Y:S01]  /*a310*/  FMUL.FTZ R81, R101, R206.reuse ;  /* 0x000000ce65517220 */ /* 0x080fe20000410000 */
[-C--:B------:R-:W-:Y:S01]  /*a320*/  FMUL.FTZ R82, R102, R3.reuse ;  /* 0x0000000366527220 */ /* 0x080fe20000410000 */
[-C--:B------:R-:W-:Y:S01]  /*a330*/  FMUL.FTZ R83, R103, R3.reuse ;  /* 0x0000000367537220 */ /* 0x080fe20000410000 */
[----:B------:R-:W5:Y:S01]  /*a340*/  MUFU.EX2 R235, R235 ;  /* 0x000000eb00eb7308 */ /* 0x000f620000000800 */
[----:B------:R-:W2:Y:S02]  /*a350*/  LDSM.16.MT88.4 R100, [R207+0x4000] ;  /* 0x00400000cf64783b */ /* 0x000ea40000004200 */
[C---:B-1----:R-:W-:Y:S05]  /*a360*/  HMMA.16816.F32.BF16 R88, R4.reuse, R92, R88 ;  /* 0x0000005c0458723c */ /* 0x042fea0000041858 */
[----:B------:R-:W-:Y:S03]  /*a370*/  MUFU.EX2 R236, R236 ;  /* 0x000000ec00ec7308 */ /* 0x000fe60000000800 */
[C---:B------:R-:W-:Y:S05]  /*a380*/  HMMA.16816.F32.BF16 R80, R4.reuse, R84, R80 ;  /* 0x000000540450723c */ /* 0x040fea0000041850 */
[----:B------:R-:W1:Y:S03]  /*a390*/  MUFU.EX2 R237, R237 ;  /* 0x000000ed00ed7308 */ /* 0x000e660000000800 */
        /* <DEDUP_REMOVED lines=12> */
[----:B------:R-:W1:Y:S01]  /*a460*/  MUFU.EX2 R242, R242 ;  /* 0x000000f200f27308 */ /* 0x000e620000000800 */
[----:B------:R-:W5:Y:S02]  /*a470*/  LDSM.16.MT88.4 R132, [R207+0x6000] ;  /* 0x00600000cf84783b */ /* 0x000f640000004200 */
[C---:B---3--:R-:W-:Y:S05]  /*a480*/  HMMA.16816.F32.BF16 R104, R4.reuse, R108, R104 ;  /* 0x0000006c0468723c */ /* 0x048fea0000041868 */
        /* <DEDUP_REMOVED lines=8> */
[C---:B----4-:R-:W-:Y:S05]  /*a510*/  HMMA.16816.F32.BF16 R112, R4.reuse, R116, R112 ;  /* 0x000000740470723c */ /* 0x050fea0000041870 */
[----:B------:R-:W-:Y:S03]  /*a520*/  MUFU.EX2 R246, R246 ;  /* 0x000000f600f67308 */ /* 0x000fe60000000800 */
[C---:B------:R-:W-:Y:S05]  /*a530*/  HMMA.16816.F32.BF16 R8, R4.reuse, R12, R8 ;  /* 0x0000000c0408723c */ /* 0x040fea0000041808 */
[----:B------:R-:W3:Y:S03]  /*a540*/  MUFU.EX2 R247, R247 ;  /* 0x000000f700f77308 */ /* 0x000ee60000000800 */
[C---:B------:R-:W-:Y:S01]  /*a550*/  HMMA.16816.F32.BF16 R116, R4.reuse, R118, R136 ;  /* 0x000000760474723c */ /* 0x040fe20000041888 */
[----:B------:R-:W4:Y:S04]  /*a560*/  LDSM.16.MT88.4 R136, [R208+0x10800] ;  /* 0x01080000d088783b */ /* 0x000f280000004200 */
[----:B------:R-:W-:Y:S03]  /*a570*/  MUFU.EX2 R248, R248 ;  /* 0x000000f800f87308 */ /* 0x000fe60000000800 */
[C---:B------:R-:W-:Y:S01]  /*a580*/  HMMA.16816.F32.BF16 R12, R4.reuse, R14, R156 ;  /* 0x0000000e040c723c */ /* 0x040fe2000004189c */
[----:B------:R-:W1:Y:S04]  /*a590*/  LDSM.16.MT88.4 R156, [R222+0x10800] ;  /* 0x01080000de9c783b */ /* 0x000e680000004200 */
[----:B------:R-:W3:Y:S03]  /*a5a0*/  MUFU.EX2 R249, R249 ;  /* 0x000000f900f97308 */ /* 0x000ee60000000800 */
[C---:B--2---:R-:W-:Y:S08]  /*a5b0*/  HMMA.16816.F32.BF16 R96, R4.reuse, R100, R96 ;  /* 0x000000640460723c */ /* 0x044ff00000041860 */
[C---:B------:R-:W-:Y:S01]  /*a5c0*/  HMMA.16816.F32.BF16 R100, R4.reuse, R102, R120 ;  /* 0x000000660464723c */ /* 0x040fe20000041878 */
[-C--:B------:R-:W-:Y:S01]  /*a5d0*/  FMUL.FTZ R120, R152, R206.reuse ;  /* 0x000000ce98787220 */ /* 0x080fe20000410000 */
[----:B------:R-:W-:Y:S01]  /*a5e0*/  FMUL.FTZ R121, R153, R206 ;  /* 0x000000ce99797220 */ /* 0x000fe20000410000 */
[-C--:B------:R-:W-:Y:S01]  /*a5f0*/  FMUL.FTZ R122, R154, R3.reuse ;  /* 0x000000039a7a7220 */ /* 0x080fe20000410000 */
[----:B------:R-:W-:Y:S01]  /*a600*/  FMUL.FTZ R123, R155, R3 ;  /* 0x000000039b7b7220 */ /* 0x000fe20000410000 */
[----:B------:R-:W-:Y:S01]  /*a610*/  MOV R3, R203 ;  /* 0x000000cb00037202 */ /* 0x000fe20000000f00 */
[----:B------:R-:W2:Y:S02]  /*a620*/  LDSM.16.MT88.4 R152, [R217+0x800] ;  /* 0x00080000d998783b */ /* 0x000ea40000004200 */
        /* <DEDUP_REMOVED lines=9> */
[----:B------:R-:W5:Y:S07]  /*a6c0*/  LDSM.16.MT88.4 R140, [R208+0x12800] ;  /* 0x01280000d08c783b */ /* 0x000f6e0000004200 */
        /* <DEDUP_REMOVED lines=8> */
[C---:B----4-:R-:W-:Y:S08]  /*a750*/  HMMA.16816.F32.BF16 R8, R132.reuse, R136, R8 ;  /* 0x000000888408723c */ /* 0x050ff00000041808 */
[C---:B------:R-:W-:Y:S01]  /*a760*/  HMMA.16816.F32.BF16 R12, R132.reuse, R138, R12 ;  /* 0x0000008a840c723c */ /* 0x040fe2000004180c */
[----:B------:R-:W4:Y:S07]  /*a770*/  LDSM.16.MT88.4 R136, [R222+0x12800] ;  /* 0x01280000de88783b */ /* 0x000f2e0000004200 */
[C---:B------:R-:W-:Y:S08]  /*a780*/  HMMA.16816.F32.BF16 R32, R132.reuse, R144, R32 ;  /* 0x000000908420723c */ /* 0x040ff00000041820 */
[C---:B------:R-:W-:Y:S01]  /*a790*/  HMMA.16816.F32.BF16 R36, R132.reuse, R146, R36 ;  /* 0x000000928424723c */ /* 0x040fe20000041824 */
[----:B------:R-:W3:Y:S07]  /*a7a0*/  LDSM.16.MT88.4 R144, [R222+0x14800] ;  /* 0x01480000de90783b */ /* 0x000eee0000004200 */
[C---:B-1----:R-:W-:Y:S08]  /*a7b0*/  HMMA.16816.F32.BF16 R16, R132.reuse, R156, R16 ;  /* 0x0000009c8410723c */ /* 0x042ff00000041810 */
[C---:B------:R-:W-:Y:S01]  /*a7c0*/  HMMA.16816.F32.BF16 R20, R132.reuse, R158, R20 ;  /* 0x0000009e8414723c */ /* 0x040fe20000041814 */
[----:B------:R-:W1:Y:S07]  /*a7d0*/  LDSM.16.MT88.4 R156, [R217+0x4800] ;  /* 0x00480000d99c783b */ /* 0x000e6e0000004200 */
[C---:B--2---:R-:W-:Y:S08]  /*a7e0*/  HMMA.16816.F32.BF16 R24, R132.reuse, R152, R24 ;  /* 0x000000988418723c */ /* 0x044ff00000041818 */
[C---:B------:R-:W-:Y:S01]  /*a7f0*/  HMMA.16816.F32.BF16 R28, R132.reuse, R154, R28 ;  /* 0x0000009a841c723c */ /* 0x040fe2000004181c */
[----:B------:R-:W2:Y:S07]  /*a800*/  LDSM.16.MT88.4 R152, [R207+0x4800] ;  /* 0x00480000cf98783b */ /* 0x000eae0000004200 */
[C---:B-----5:R-:W-:Y:S08]  /*a810*/  HMMA.16816.F32.BF16 R40, R132.reuse, R140, R40 ;  /* 0x0000008c8428723c */ /* 0x060ff00000041828 */
[C---:B------:R-:W-:Y:S08]  /*a820*/  HMMA.16816.F32.BF16 R44, R132.reuse, R142, R44 ;  /* 0x0000008e842c723c */ /* 0x040ff0000004182c */
[C---:B----4-:R-:W-:Y:S08]  /*a830*/  HMMA.16816.F32.BF16 R48, R132.reuse, R136, R48 ;  /* 0x000000888430723c */ /* 0x050ff00000041830 */
[C---:B------:R-:W-:Y:S08]  /*a840*/  HMMA.16816.F32.BF16 R72, R132.reuse, R148, R72 ;  /* 0x000000948448723c */ /* 0x040ff00000041848 */
[C---:B------:R-:W-:Y:S08]  /*a850*/  HMMA.16816.F32.BF16 R76, R132.reuse, R150, R76 ;  /* 0x00000096844c723c */ /* 0x040ff0000004184c */
[C---:B---3--:R-:W-:Y:S08]  /*a860*/  HMMA.16816.F32.BF16 R80, R132.reuse, R144, R80 ;  /* 0x000000908450723c */ /* 0x048ff00000041850 */
[C---:B------:R-:W-:Y:S01]  /*a870*/  HMMA.16816.F32.BF16 R136, R132.reuse, R138, R52 ;  /* 0x0000008a8488723c */ /* 0x040fe20000041834 */
[----:B------:R-:W3:Y:S07]  /*a880*/  LDSM.16.MT88.4 R52, [R208+0x16800] ;  /* 0x01680000d034783b */ /* 0x000eee0000004200 */
[C---:B------:R-:W-:Y:S01]  /*a890*/  HMMA.16816.F32.BF16 R140, R132.reuse, R164, R56 ;  /* 0x000000a4848c723c */ /* 0x040fe20000041838 */
[----:B------:R-:W4:Y:S07]  /*a8a0*/  LDSM.16.MT88.4 R56, [R222+0x16800] ;  /* 0x01680000de38783b */ /* 0x000f2e0000004200 */
[C---:B------:R-:W-:Y:S01]  /*a8b0*/  HMMA.16816.F32.BF16 R144, R132.reuse, R146, R84 ;  /* 0x000000928490723c */ /* 0x040fe20000041854 */
[----:B------:R-:W5:Y:S07]  /*a8c0*/  LDSM.16.MT88.4 R84, [R217+0x6800] ;  /* 0x00680000d954783b */ /* 0x000f6e0000004200 */
[C---:B-1----:R-:W-:Y:S01]  /*a8d0*/  HMMA.16816.F32.BF16 R148, R132.reuse, R156, R88 ;  /* 0x0000009c8494723c */ /* 0x042fe20000041858 */
[----:B------:R-:W1:Y:S07]  /*a8e0*/  LDSM.16.MT88.4 R88, [R207+0x6800] ;  /* 0x00680000cf58783b */ /* 0x000e6e0000004200 */
[C---:B------:R-:W-:Y:S08]  /*a8f0*/  HMMA.16816.F32.BF16 R60, R132.reuse, R166, R60 ;  /* 0x000000a6843c723c */ /* 0x040ff0000004183c */
[C---:B------:R-:W-:Y:S08]  /*a900*/  HMMA.16816.F32.BF16 R92, R132.reuse, R158, R92 ;  /* 0x0000009e845c723c */ /* 0x040ff0000004185c */
[C---:B--2---:R-:W-:Y:S08]  /*a910*/  HMMA.16816.F32.BF16 R96, R132.reuse, R152, R96 ;  /* 0x000000988460723c */ /* 0x044ff00000041860 */
[C---:B------:R-:W-:Y:S08]  /*a920*/  HMMA.16816.F32.BF16 R100, R132.reuse, R154, R100 ;  /* 0x0000009a8464723c */ /* 0x040ff00000041864 */
[C---:B------:R-:W-:Y:S08]  /*a930*/  HMMA.16816.F32.BF16 R64, R132.reuse, R160, R64 ;  /* 0x000000a08440723c */ /* 0x040ff00000041840 */
[C---:B------:R-:W-:Y:S08]  /*a940*/  HMMA.16816.F32.BF16 R68, R132.reuse, R162, R68 ;  /* 0x000000a28444723c */ /* 0x040ff00000041844 */
[C---:B---3--:R-:W-:Y:S08]  /*a950*/  HMMA.16816.F32.BF16 R104, R132.reuse, R52, R104 ;  /* 0x000000348468723c */ /* 0x048ff00000041868 */
[C---:B------:R-:W-:Y:S01]  /*a960*/  HMMA.16816.F32.BF16 R108, R132.reuse, R54, R108 ;  /* 0x00000036846c723c */ /* 0x040fe2000004186c */
[----:B------:R-:W-:Y:S07]  /*a970*/  LDSM.16.MT88.4 R52, [R217+0x1000] ;  /* 0x00100000d934783b */ /* 0x000fee0000004200 */
[C---:B----4-:R-:W-:Y:S08]  /*a980*/  HMMA.16816.F32.BF16 R112, R132.reuse, R56, R112 ;  /* 0x000000388470723c */ /* 0x050ff00000041870 */
[C---:B------:R-:W-:Y:S01]  /*a990*/  HMMA.16816.F32.BF16 R152, R132.reuse, R58, R116 ;  /* 0x0000003a8498723c */ /* 0x040fe20000041874 */
[----:B------:R-:W-:Y:S04]  /*a9a0*/  LDSM.16.MT88.4 R56, [R207+0x1000] ;  /* 0x00100000cf38783b */ /* 0x000fe80000004200 */
[----:B------:R-:W-:Y:S03]  /*a9b0*/  LDSM.16.MT88.4 R116, [R208+0x15000] ;  /* 0x01500000d074783b */ /* 0x000fe60000004200 */
[C---:B-----5:R-:W-:Y:S01]  /*a9c0*/  HMMA.16816.F32.BF16 R156, R132.reuse, R84, R120 ;  /* 0x00000054849c723c */ /* 0x060fe20000041878 */
[----:B------:R-:W-:Y:S07]  /*a9d0*/  LDSM.16.MT88.4 R120, [R222+0x15000] ;  /* 0x01500000de78783b */ /* 0x000fee0000004200 */
[C---:B------:R-:W-:Y:S01]  /*a9e0*/  HMMA.16816.F32.BF16 R124, R132.reuse, R86, R124 ;  /* 0x00000056847c723c */ /* 0x040fe2000004187c */
[----:B------:R-:W2:Y:S07]  /*a9f0*/  LDSM.16.MT88.4 R84, [R217+0x3000] ;  /* 0x00300000d954783b */ /* 0x000eae0000004200 */
[C---:B-1----:R-:W-:Y:S08]  /*aa00*/  HMMA.16816.F32.BF16 R164, R132.reuse, R88, R128 ;  /* 0x0000005884a4723c */ /* 0x042ff00000041880 */
[----:B------:R-:W-:Y:S01]  /*aa10*/  HMMA.16816.F32.BF16 R4, R132, R90, R4 ;  /* 0x0000005a8404723c */ /* 0x000fe20000041804 */
[----:B------:R-:W-:Y:S01]  /*aa20*/  F2FP.BF16.F32.PACK_AB R132, R227, R224 ;  /* 0x000000e0e384723e */ /* 0x000fe200000010ff */
[----:B------:R-:W1:Y:S01]  /*aa30*/  LDSM.16.MT88.4 R88, [R207+0x3000] ;  /* 0x00300000cf58783b */ /* 0x000e620000004200 */
        /* <DEDUP_REMOVED lines=15> */
[C---:B--2---:R-:W-:Y:S08]  /*ab30*/  HMMA.16816.F32.BF16 R140, R132.reuse, R84, R140 ;  /* 0x00000054848c723c */ /* 0x044ff0000004188c */
[C---:B------:R-:W-:Y:S01]  /*ab40*/  HMMA.16816.F32.BF16 R8, R132.reuse, R86, R60 ;  /* 0x000000568408723c */ /* 0x040fe2000004183c */
[----:B------:R-:W-:Y:S07]  /*ab50*/  LDSM.16.MT88.4 R60, [R208+0x11800] ;  /* 0x01180000d03c783b */ /* 0x000fee0000004200 */
[C---:B------:R-:W-:Y:S08]  /*ab60*/  HMMA.16816.F32.BF16 R24, R132.reuse, R52, R24 ;  /* 0x000000348418723c */ /* 0x040ff00000041818 */
[C---:B------:R-:W-:Y:S08]  /*ab70*/  HMMA.16816.F32.BF16 R28, R132.reuse, R54, R28 ;  /* 0x00000036841c723c */ /* 0x040ff0000004181c */
[C---:B-1----:R-:W-:Y:S01]  /*ab80*/  HMMA.16816.F32.BF16 R84, R132.reuse, R88, R64 ;  /* 0x000000588454723c */ /* 0x042fe20000041840 */
        /* <DEDUP_REMOVED lines=87> */
.L_x_148:
[----:B------:R-:W-:-:S09]  /*b100*/  UISETP.GE.AND UP0, UPT, UR12, URZ, UPT ;  /* 0x000000ff0c00728c */ /* 0x000fd2000bf06270 */
[----:B------:R-:W-:Y:S05]  /*b110*/  BRA.U !UP0, `(.L_x_150) ;  /* 0x0000003d08ec7547 */ /* 0x000fea000b800000 */
[----:B------:R-:W-:Y:S01]  /*b120*/  SHF.R.U32.HI R5, RZ, 0x1, R218 ;  /* 0x00000001ff057819 */ /* 0x000fe200000116da */
[----:B------:R-:W-:Y:S01]  /*b130*/  IMAD.SHL.U32 R229, R218, 0x2, RZ ;  /* 0x00000002dae57824 */ /* 0x000fe200078e00ff */
[----:B------:R-:W1:Y:S01]  /*b140*/  LDC.64 R226, c[0x0][0x3c0] ;  /* 0x0000f000ffe27b82 */ /* 0x000e620000000a00 */
[----:B------:R-:W2:Y:S01]  /*b150*/  S2R R218, SR_TID.X ;  /* 0x0000000000da7919 */ /* 0x000ea20000002100 */
[----:B------:R-:W3:Y:S01]  /*b160*/  LDCU UR4, c[0x0][0x440] ;  /* 0x00008800ff0477ac */ /* 0x000ee20008000800 */
[----:B------:R-:W-:Y:S01]  /*b170*/  LOP3.LUT R5, R0, 0x8, R5, 0x78, !PT ;  /* 0x0000000800057812 */ /* 0x000fe200078e7805 */
[----:B------:R-:W-:Y:S01]  /*b180*/  IMAD.MOV.U32 R216, RZ, RZ, 0x20 ;  /* 0x00000020ffd87424 */ /* 0x000fe200078e00ff */
[----:B------:R-:W-:Y:S01]  /*b190*/  LOP3.LUT R229, R229, 0x6, RZ, 0xc0, !PT ;  /* 0x00000006e5e57812 */ /* 0x000fe200078ec0ff */
        /* <DEDUP_REMOVED lines=24> */
.L_x_153:
        /* <DEDUP_REMOVED lines=106> */
.L_x_151:
        /* <DEDUP_REMOVED lines=9> */
[CC--:B------:R-:W-:Y:S02]  /*ba50*/  LEA R204, P2, R198.reuse, R231.reuse, 0x7 ;  /* 0x000000e7c6cc7211 */ /* 0x0c0fe400078438ff */
        /* <DEDUP_REMOVED lines=11> */
[C---:B------:R-:W-:Y:S01]  /*bb10*/  LEA R201, P0, R198.reuse, R224, 0x6 ;  /* 0x000000e0c6c97211 */ /* 0x040fe200078030ff */
[----:B------:R-:W-:Y:S01]  /*bb20*/  UMOV UR6, UR8 ;  /* 0x0000000800067c82 */ /* 0x000fe20008000000 */
[C---:B------:R-:W-:Y:S01]  /*bb30*/  LOP3.LUT R171, R219.reuse, 0x1c0, R214, 0xf8, !PT ;  /* 0x000001c0dbab7812 */ /* 0x040fe200078ef8d6 */
        /* <DEDUP_REMOVED lines=53> */
[----:B------:R-:W-:Y:S03]  /*be90*/  IMAD.IADD R167, R166, 0x1, R225 ;  /* 0x00000001a6a77824 */ /* 0x000fe600078e02e1 */
        /* <DEDUP_REMOVED lines=50> */
[----:B------:R-:W0:Y:S01]  /*c1c0*/  LDGDEPBAR ;  /* 0x00000000000079af */ /* 0x000e220000000000 */
[----:B-1----:R-:W-:Y:S03]  /*c1d0*/  IMAD.IADD R3, R197, 0x1, R166 ;  /* 0x00000001c5037824 */ /* 0x002fe600078e02a6 */
[----:B------:R-:W1:Y:S01]  /*c1e0*/  LDSM.16.M88.4 R184, [R223+UR6+0x9800] ;  /* 0x00980006dfb8783b */ /* 0x000e620008000200 */
[C---:B------:R-:W-:Y:S02]  /*c1f0*/  IMAD.IADD R166, R212.reuse, 0x1, R167 ;  /* 0x00000001d4a67824 */ /* 0x040fe400078e02a7 */
[----:B------:R-:W-:Y:S01]  /*c200*/  IMAD.IADD R2, R212, 0x1, R3 ;  /* 0x00000001d4027824 */ /* 0x000fe200078e0203 */
[----:B------:R-:W-:Y:S04]  /*c210*/  LDSM.16.M88.4 R188, [R222] ;  /* 0x00000000debc783b */ /* 0x000fe80000000200 */
[----:B------:R-:W5:Y:S04]  /*c220*/  LDSM.16.M88.4 R192, [R164+0x8000] ;  /* 0x00800000a4c0783b */ /* 0x000f680000000200 */
[----:B------:R-:W-:Y:S04]  /*c230*/  LDSM.16.M88.4 R196, [R166] ;  /* 0x00000000a6c4783b */ /* 0x000fe80000000200 */
[----:B------:R-:W-:Y:S04]  /*c240*/  LDSM.16.M88.4 R200, [R2+0x8000] ;  /* 0x0080000002c8783b */ /* 0x000fe80000000200 */
[----:B------:R-:W-:Y:S01]  /*c250*/  LDSM.16.M88.4 R204, [R2+0x8800] ;  /* 0x0088000002cc783b */ /* 0x000fe20000000200 */
[C---:B--2---:R-:W-:Y:S03]  /*c260*/  HMMA.16816.F32.BF16 R4, R168.reuse, R172, RZ ;  /* 0x000000aca804723c */ /* 0x044fe600000418ff */
[----:B------:R-:W-:Y:S05]  /*c270*/  LDSM.16.M88.4 R208, [R3+0xc000] ;  /* 0x00c0000003d0783b */ /* 0x000fea0000000200 */
[C---:B------:R-:W-:Y:S01]  /*c280*/  HMMA.16816.F32.BF16 R8, R168.reuse, R174, RZ ;  /* 0x000000aea808723c */ /* 0x040fe200000418ff */
[----:B------:R-:W2:Y:S07]  /*c290*/  LDSM.16.M88.4 R172, [R164+0x8800] ;  /* 0x00880000a4ac783b */ /* 0x000eae0000000200 */
[C---:B---3--:R-:W-:Y:S08]  /*c2a0*/  HMMA.16816.F32.BF16 R12, R168.reuse, R176, RZ ;  /* 0x000000b0a80c723c */ /* 0x048ff000000418ff */
[C---:B------:R-:W-:Y:S01]  /*c2b0*/  HMMA.16816.F32.BF16 R16, R168.reuse, R178, RZ ;  /* 0x000000b2a810723c */ /* 0x040fe200000418ff */
[----:B------:R-:W3:Y:S07]  /*c2c0*/  LDSM.16.M88.4 R176, [R164+0x9000] ;  /* 0x00900000a4b0783b */ /* 0x000eee0000000200 */
[C---:B----4-:R-:W-:Y:S08]  /*c2d0*/  HMMA.16816.F32.BF16 R20, R168.reuse, R180, RZ ;  /* 0x000000b4a814723c */ /* 0x050ff000000418ff */
[C---:B------:R-:W-:Y:S01]  /*c2e0*/  HMMA.16816.F32.BF16 R24, R168.reuse, R182, RZ ;  /* 0x000000b6a818723c */ /* 0x040fe200000418ff */
[----:B------:R-:W-:Y:S07]  /*c2f0*/  LDSM.16.M88.4 R180, [R167] ;  /* 0x00000000a7b4783b */ /* 0x000fee0000000200 */
[C---:B-1----:R-:W-:Y:S08]  /*c300*/  HMMA.16816.F32.BF16 R28, R168.reuse, R184, RZ ;  /* 0x000000b8a81c723c */ /* 0x042ff000000418ff */
[----:B------:R-:W-:Y:S01]  /*c310*/  HMMA.16816.F32.BF16 R32, R168, R186, RZ ;  /* 0x000000baa820723c */ /* 0x000fe200000418ff */
[----:B------:R-:W1:Y:S04]  /*c320*/  LDSM.16.M88.4 R168, [R164+0x9800] ;  /* 0x00980000a4a8783b */ /* 0x000e680000000200 */
[----:B------:R-:W4:Y:S03]  /*c330*/  LDSM.16.M88.4 R184, [R3+0x8000] ;  /* 0x0080000003b8783b */ /* 0x000f260000000200 */
[C---:B-----5:R-:W-:Y:S08]  /*c340*/  HMMA.16816.F32.BF16 R4, R188.reuse, R192, R4 ;  /* 0x000000c0bc04723c */ /* 0x060ff00000041804 */
        /* <DEDUP_REMOVED lines=8> */
[C---:B-1----:R-:W-:Y:S08]  /*c3d0*/  HMMA.16816.F32.BF16 R28, R188.reuse, R168, R28 ;  /* 0x000000a8bc1c723c */ /* 0x042ff0000004181c */
[----:B------:R-:W-:Y:S01]  /*c3e0*/  HMMA.16816.F32.BF16 R32, R188, R170, R32 ;  /* 0x000000aabc20723c */ /* 0x000fe20000041820 */
[----:B------:R-:W1:Y:S04]  /*c3f0*/  LDSM.16.M88.4 R168, [R2+0x9000] ;  /* 0x0090000002a8783b */ /* 0x000e680000000200 */
[----:B------:R-:W-:Y:S03]  /*c400*/  LDSM.16.M88.4 R188, [R223+UR6+0xb000] ;  /* 0x00b00006dfbc783b */ /* 0x000fe60008000200 */
[C---:B----4-:R-:W-:Y:S08]  /*c410*/  HMMA.16816.F32.BF16 R4, R180.reuse, R184, R4 ;  /* 0x000000b8b404723c */ /* 0x050ff00000041804 */
[C---:B------:R-:W-:Y:S01]  /*c420*/  HMMA.16816.F32.BF16 R8, R180.reuse, R186, R8 ;  /* 0x000000bab408723c */ /* 0x040fe20000041808 */
[----:B------:R-:W4:Y:S07]  /*c430*/  LDSM.16.M88.4 R184, [R2+0x9800] ;  /* 0x0098000002b8783b */ /* 0x000f2e0000000200 */
[C---:B--2---:R-:W-:Y:S08]  /*c440*/  HMMA.16816.F32.BF16 R12, R180.reuse, R172, R12 ;  /* 0x000000acb40c723c */ /* 0x044ff0000004180c */
[C---:B------:R-:W-:Y:S01]  /*c450*/  HMMA.16816.F32.BF16 R16, R180.reuse, R174, R16 ;  /* 0x000000aeb410723c */ /* 0x040fe20000041810 */
[----:B------:R-:W-:Y:S07]  /*c460*/  LDSM.16.M88.4 R172, [R225+0x2000] ;  /* 0x00200000e1ac783b */ /* 0x000fee0000000200 */
[C---:B---3--:R-:W-:Y:S08]  /*c470*/  HMMA.16816.F32.BF16 R20, R180.reuse, R176, R20 ;  /* 0x000000b0b414723c */ /* 0x048ff00000041814 */
[C---:B------:R-:W-:Y:S01]  /*c480*/  HMMA.16816.F32.BF16 R24, R180.reuse, R178, R24 ;  /* 0x000000b2b418723c */ /* 0x040fe20000041818 */
[----:B------:R-:W2:Y:S07]  /*c490*/  LDSM.16.M88.4 R176, [R223+UR6+0xa000] ;  /* 0x00a00006dfb0783b */ /* 0x000eae0008000200 */
[C---:B------:R-:W-:Y:S08]  /*c4a0*/  HMMA.16816.F32.BF16 R28, R180.reuse, R192, R28 ;  /* 0x000000c0b41c723c */ /* 0x040ff0000004181c */
[----:B------:R-:W-:Y:S01]  /*c4b0*/  HMMA.16816.F32.BF16 R32, R180, R194, R32 ;  /* 0x000000c2b420723c */ /* 0x000fe20000041820 */
[----:B------:R-:W3:Y:S04]  /*c4c0*/  LDSM.16.M88.4 R180, [R223+UR6+0xa800] ;  /* 0x00a80006dfb4783b */ /* 0x000ee80008000200 */
[----:B------:R-:W-:Y:S03]  /*c4d0*/  LDSM.16.M88.4 R192, [R164+0xa000] ;  /* 0x00a00000a4c0783b */ /* 0x000fe60000000200 */
[C---:B------:R-:W-:Y:S08]  /*c4e0*/  HMMA.16816.F32.BF16 R4, R196.reuse, R200, R4 ;  /* 0x000000c8c404723c */ /* 0x040ff00000041804 */
[C---:B------:R-:W-:Y:S01]  /*c4f0*/  HMMA.16816.F32.BF16 R8, R196.reuse, R202, R8 ;  /* 0x000000cac408723c */ /* 0x040fe20000041808 */
[----:B------:R-:W-:Y:S07]  /*c500*/  LDSM.16.M88.4 R200, [R223+UR6+0xc000] ;  /* 0x00c00006dfc8783b */ /* 0x000fee0008000200 */
[C---:B------:R-:W-:Y:S08]  /*c510*/  HMMA.16816.F32.BF16 R12, R196.reuse, R204, R12 ;  /* 0x000000ccc40c723c */ /* 0x040ff0000004180c */
[C---:B------:R-:W-:Y:S01]  /*c520*/  HMMA.16816.F32.BF16 R16, R196.reuse, R206, R16 ;  /* 0x000000cec410723c */ /* 0x040fe20000041810 */
[----:B------:R-:W-:Y:S07]  /*c530*/  LDSM.16.M88.4 R204, [R223+UR6+0xc800] ;  /* 0x00c80006dfcc783b */ /* 0x000fee0008000200 */
[C---:B-1----:R-:W-:Y:S08]  /*c540*/  HMMA.16816.F32.BF16 R20, R196.reuse, R168, R20 ;  /* 0x000000a8c414723c */ /* 0x042ff00000041814 */
[C---:B------:R-:W-:Y:S01]  /*c550*/  HMMA.16816.F32.BF16 R24, R196.reuse, R170, R24 ;  /* 0x000000aac418723c */ /* 0x040fe20000041818 */
[----:B------:R-:W1:Y:S07]  /*c560*/  LDSM.16.M88.4 R168, [R223+UR6+0xb800] ;  /* 0x00b80006dfa8783b */ /* 0x000e6e0008000200 */
[C---:B----4-:R-:W-:Y:S08]  /*c570*/  HMMA.16816.F32.BF16 R28, R196.reuse, R184, R28 ;  /* 0x000000b8c41c723c */ /* 0x050ff0000004181c */
[----:B------:R-:W-:Y:S01]  /*c580*/  HMMA.16816.F32.BF16 R32, R196, R186, R32 ;  /* 0x000000bac420723c */ /* 0x000fe20000041820 */
[----:B------:R-:W4:Y:S04]  /*c590*/  LDSM.16.M88.4 R184, [R222+0x2000] ;  /* 0x00200000deb8783b */ /* 0x000f280000000200 */
[----:B------:R-:W-:Y:S03]  /*c5a0*/  LDSM.16.M88.4 R196, [R2+0xa800] ;  /* 0x00a8000002c4783b */ /* 0x000fe60000000200 */
[C---:B--2---:R-:W-:Y:S08]  /*c5b0*/  HMMA.16816.F32.BF16 R4, R172.reuse, R176, R4 ;  /* 0x000000b0ac04723c */ /* 0x044ff00000041804 */
[C---:B------:R-:W-:Y:S01]  /*c5c0*/  HMMA.16816.F32.BF16 R8, R172.reuse, R178, R8 ;  /* 0x000000b2ac08723c */ /* 0x040fe20000041808 */
[----:B------:R-:W2:Y:S07]  /*c5d0*/  LDSM.16.M88.4 R176, [R164+0xa800] ;  /* 0x00a80000a4b0783b */ /* 0x000eae0000000200 */
[C---:B---3--:R-:W-:Y:S08]  /*c5e0*/  HMMA.16816.F32.BF16 R12, R172.reuse, R180, R12 ;  /* 0x000000b4ac0c723c */ /* 0x048ff0000004180c */
[C---:B------:R-:W-:Y:S01]  /*c5f0*/  HMMA.16816.F32.BF16 R16, R172.reuse, R182, R16 ;  /* 0x000000b6ac10723c */ /* 0x040fe20000041810 */
[----:B------:R-:W3:Y:S07]  /*c600*/  LDSM.16.M88.4 R180, [R164+0xb000] ;  /* 0x00b00000a4b4783b */ /* 0x000eee0000000200 */
[C---:B------:R-:W-:Y:S08]  /*c610*/  HMMA.16816.F32.BF16 R20, R172.reuse, R188, R20 ;  /* 0x000000bcac14723c */ /* 0x040ff00000041814 */
[C---:B------:R-:W-:Y:S01]  /*c620*/  HMMA.16816.F32.BF16 R24, R172.reuse, R190, R24 ;  /* 0x000000beac18723c */ /* 0x040fe20000041818 */
[----:B------:R-:W5:Y:S07]  /*c630*/  LDSM.16.M88.4 R188, [R164+0xb800] ;  /* 0x00b80000a4bc783b */ /* 0x000f6e0000000200 */
[C---:B-1----:R-:W-:Y:S08]  /*c640*/  HMMA.16816.F32.BF16 R28, R172.reuse, R168, R28 ;  /* 0x000000a8ac1c723c */ /* 0x042ff0000004181c */
[----:B------:R-:W-:Y:S01]  /*c650*/  HMMA.16816.F32.BF16 R32, R172, R170, R32 ;  /* 0x000000aaac20723c */ /* 0x000fe20000041820 */
[----:B------:R-:W-:Y:S04]  /*c660*/  LDSM.16.M88.4 R168, [R167+0x2000] ;  /* 0x00200000a7a8783b */ /* 0x000fe80000000200 */
[----:B------:R-:W1:Y:S03]  /*c670*/  LDSM.16.M88.4 R172, [R3+0xa000] ;  /* 0x00a0000003ac783b */ /* 0x000e660000000200 */
[C---:B----4-:R-:W-:Y:S08]  /*c680*/  HMMA.16816.F32.BF16 R4, R184.reuse, R192, R4 ;  /* 0x000000c0b804723c */ /* 0x050ff00000041804 */
        /* <DEDUP_REMOVED lines=10> */
[----:B------:R-:W-:Y:S04]  /*c730*/  LDSM.16.M88.4 R184, [R166+0x2000] ;  /* 0x00200000a6b8783b */ /* 0x000fe80000000200 */
[----:B------:R-:W4:Y:S03]  /*c740*/  LDSM.16.M88.4 R188, [R2+0xa000] ;  /* 0x00a0000002bc783b */ /* 0x000f260000000200 */
        /* <DEDUP_REMOVED lines=11> */
[----:B------:R-:W5:Y:S04]  /*c800*/  LDSM.16.M88.4 R168, [R223+UR6+0xd000] ;  /* 0x00d00006dfa8783b */ /* 0x000f680008000200 */
[----:B------:R-:W-:Y:S03]  /*c810*/  LDSM.16.M88.4 R192, [R222+0x4000] ;  /* 0x00400000dec0783b */ /* 0x000fe60000000200 */
[C---:B----4-:R-:W-:Y:S08]  /*c820*/  HMMA.16816.F32.BF16 R4, R184.reuse, R188, R4 ;  /* 0x000000bcb804723c */ /* 0x050ff00000041804 */
[C---:B------:R-:W-:Y:S01]  /*c830*/  HMMA.16816.F32.BF16 R8, R184.reuse, R190, R8 ;  /* 0x000000beb808723c */ /* 0x040fe20000041808 */
[----:B------:R-:W4:Y:S07]  /*c840*/  LDSM.16.M88.4 R188, [R223+UR6+0xd800] ;  /* 0x00d80006dfbc783b */ /* 0x000f2e0008000200 */
[C---:B------:R-:W-:Y:S08]  /*c850*/  HMMA.16816.F32.BF16 R12, R184.reuse, R196, R12 ;  /* 0x000000c4b80c723c */ /* 0x040ff0000004180c */
        /* <DEDUP_REMOVED lines=8> */
[----:B------:R-:W2:Y:S03]  /*c8e0*/  LDSM.16.M88.4 R184, [R164+0xd800] ;  /* 0x00d80000a4b8783b */ /* 0x000ea60000000200 */
[C---:B---3--:R-:W-:Y:S08]  /*c8f0*/  HMMA.16816.F32.BF16 R4, R180.reuse, R200, R4 ;  /* 0x000000c8b404723c */ /* 0x048ff00000041804 */
[C---:B------:R-:W-:Y:S01]  /*c900*/  HMMA.16816.F32.BF16 R8, R180.reuse, R202, R8 ;  /* 0x000000cab408723c */ /* 0x040fe20000041808 */
[----:B------:R-:W3:Y:S07]  /*c910*/  LDSM.16.M88.4 R200, [R167+0x4000] ;  /* 0x00400000a7c8783b */ /* 0x000eee0000000200 */
[C---:B------:R-:W-:Y:S08]  /*c920*/  HMMA.16816.F32.BF16 R12, R180.reuse, R204, R12 ;  /* 0x000000ccb40c723c */ /* 0x040ff0000004180c */
[C---:B------:R-:W-:Y:S01]  /*c930*/  HMMA.16816.F32.BF16 R16, R180.reuse, R206, R16 ;  /* 0x000000ceb410723c */ /* 0x040fe20000041810 */
[----:B------:R-:W-:Y:S07]  /*c940*/  LDSM.16.M88.4 R204, [R164+0xe000] ;  /* 0x00e00000a4cc783b */ /* 0x000fee0000000200 */
[C---:B-----5:R-:W-:Y:S08]  /*c950*/  HMMA.16816.F32.BF16 R20, R180.reuse, R168, R20 ;  /* 0x000000a8b414723c */ /* 0x060ff00000041814 */
[C---:B------:R-:W-:Y:S01]  /*c960*/  HMMA.16816.F32.BF16 R24, R180.reuse, R170, R24 ;  /* 0x000000aab418723c */ /* 0x040fe20000041818 */
[----:B------:R-:W5:Y:S07]  /*c970*/  LDSM.16.M88.4 R168, [R3+0xc800] ;  /* 0x00c8000003a8783b */ /* 0x000f6e0000000200 */
[C---:B----4-:R-:W-:Y:S08]  /*c980*/  HMMA.16816.F32.BF16 R28, R180.reuse, R188, R28 ;  /* 0x000000bcb41c723c */ /* 0x050ff0000004181c */
[----:B------:R-:W-:Y:S01]  /*c990*/  HMMA.16816.F32.BF16 R32, R180, R190, R32 ;  /* 0x000000beb420723c */ /* 0x000fe20000041820 */
[----:B------:R-:W4:Y:S04]  /*c9a0*/  LDSM.16.M88.4 R180, [R3+0xd000] ;  /* 0x00d0000003b4783b */ /* 0x000f280000000200 */
[----:B------:R-:W4:Y:S03]  /*c9b0*/  LDSM.16.M88.4 R188, [R3+0xd800] ;  /* 0x00d8000003bc783b */ /* 0x000f260000000200 */
[C---:B------:R-:W-:Y:S08]  /*c9c0*/  HMMA.16816.F32.BF16 R4, R192.reuse, R196, R4 ;  /* 0x000000c4c004723c */ /* 0x040ff00000041804 */
[C---:B------:R-:W-:Y:S01]  /*c9d0*/  HMMA.16816.F32.BF16 R8, R192.reuse, R198, R8 ;  /* 0x000000c6c008723c */ /* 0x040fe20000041808 */
[----:B------:R-:W-:Y:S07]  /*c9e0*/  LDSM.16.M88.4 R196, [R223+UR6+0xe000] ;  /* 0x00e00006dfc4783b */ /* 0x000fee0008000200 */
[C---:B-1----:R-:W-:Y:S08]  /*c9f0*/  HMMA.16816.F32.BF16 R12, R192.reuse, R172, R12 ;  /* 0x000000acc00c723c */ /* 0x042ff0000004180c */
[C---:B------:R-:W-:Y:S01]  /*ca00*/  HMMA.16816.F32.BF16 R16, R192.reuse, R174, R16 ;  /* 0x000000aec010723c */ /* 0x040fe20000041810 */
[----:B------:R-:W-:Y:S07]  /*ca10*/  LDSM.16.M88.4 R172, [R166+0x4000] ;  /* 0x00400000a6ac783b */ /* 0x000fee0000000200 */
[C---:B--2---:R-:W-:Y:S08]  /*ca20*/  HMMA.16816.F32.BF16 R20, R192.reuse, R176, R20 ;  /* 0x000000b0c014723c */ /* 0x044ff00000041814 */
[C---:B------:R-:W-:Y:S01]  /*ca30*/  HMMA.16816.F32.BF16 R24, R192.reuse, R178, R24 ;  /* 0x000000b2c018723c */ /* 0x040fe20000041818 */
[----:B------:R-:W1:Y:S07]  /*ca40*/  LDSM.16.M88.4 R176, [R2+0xc000] ;  /* 0x00c0000002b0783b */ /* 0x000e6e0000000200 */
[C---:B------:R-:W-:Y:S08]  /*ca50*/  HMMA.16816.F32.BF16 R28, R192.reuse, R184, R28 ;  /* 0x000000b8c01c723c */ /* 0x040ff0000004181c */
[----:B------:R-:W-:Y:S01]  /*ca60*/  HMMA.16816.F32.BF16 R32, R192, R186, R32 ;  /* 0x000000bac020723c */ /* 0x000fe20000041820 */
[----:B------:R-:W2:Y:S04]  /*ca70*/  LDSM.16.M88.4 R184, [R2+0xc800] ;  /* 0x00c8000002b8783b */ /* 0x000ea80000000200 */
[----:B------:R-:W-:Y:S03]  /*ca80*/  LDSM.16.M88.4 R192, [R225+0x6000] ;  /* 0x00600000e1c0783b */ /* 0x000fe60000000200 */
[C---:B---3--:R-:W-:Y:S08]  /*ca90*/  HMMA.16816.F32.BF16 R4, R200.reuse, R208, R4 ;  /* 0x000000d0c804723c */ /* 0x048ff00000041804 */
[C---:B------:R-:W-:Y:S08]  /*caa0*/  HMMA.16816.F32.BF16 R8, R200.reuse, R210, R8 ;  /* 0x000000d2c808723c */ /* 0x040ff00000041808 */
[C---:B-----5:R-:W-:Y:S08]  /*cab0*/  HMMA.16816.F32.BF16 R12, R200.reuse, R168, R12 ;  /* 0x000000a8c80c723c */ /* 0x060ff0000004180c */
[C---:B------:R-:W-:Y:S01]  /*cac0*/  HMMA.16816.F32.BF16 R16, R200.reuse, R170, R16 ;  /* 0x000000aac810723c */ /* 0x040fe20000041810 */
[----:B------:R-:W3:Y:S07]  /*cad0*/  LDSM.16.M88.4 R168, [R2+0xd000] ;  /* 0x00d0000002a8783b */ /* 0x000eee0000000200 */
[C---:B----4-:R-:W-:Y:S08]  /*cae0*/  HMMA.16816.F32.BF16 R20, R200.reuse, R180, R20 ;  /* 0x000000b4c814723c */ /* 0x050ff00000041814 */
[C---:B------:R-:W-:Y:S01]  /*caf0*/  HMMA.16816.F32.BF16 R24, R200.reuse, R182, R24 ;  /* 0x000000b6c818723c */ /* 0x040fe20000041818 */
[----:B------:R-:W4:Y:S07]  /*cb00*/  LDSM.16.M88.4 R180, [R2+0xd800] ;  /* 0x00d8000002b4783b */ /* 0x000f2e0000000200 */
[C---:B------:R-:W-:Y:S08]  /*cb10*/  HMMA.16816.F32.BF16 R28, R200.reuse, R188, R28 ;  /* 0x000000bcc81c723c */ /* 0x040ff0000004181c */
[----:B------:R-:W-:Y:S01]  /*cb20*/  HMMA.16816.F32.BF16 R32, R200, R190, R32 ;  /* 0x000000bec820723c */ /* 0x000fe20000041820 */
[----:B------:R-:W5:Y:S04]  /*cb30*/  LDSM.16.M88.4 R188, [R223+UR6+0xe800] ;  /* 0x00e80006dfbc783b */ /* 0x000f680008000200 */
[----:B------:R-:W-:Y:S03]  /*cb40*/  LDSM.16.M88.4 R200, [R223+UR6+0xf800] ;  /* 0x00f80006dfc8783b */ /* 0x000fe60008000200 */
[C---:B-1----:R-:W-:Y:S08]  /*cb50*/  HMMA.16816.F32.BF16 R4, R172.reuse, R176, R4 ;  /* 0x000000b0ac04723c */ /* 0x042ff00000041804 */
[C---:B------:R-:W-:Y:S01]  /*cb60*/  HMMA.16816.F32.BF16 R8, R172.reuse, R178, R8 ;  /* 0x000000b2ac08723c */ /* 0x040fe20000041808 */
[----:B------:R-:W1:Y:S07]  /*cb70*/  LDSM.16.M88.4 R176, [R223+UR6+0xf000] ;  /* 0x00f00006dfb0783b */ /* 0x000e6e0008000200 */
[C---:B--2---:R-:W-:Y:S08]  /*cb80*/  HMMA.16816.F32.BF16 R12, R172.reuse, R184, R12 ;  /* 0x000000b8ac0c723c */ /* 0x044ff0000004180c */
[C---:B------:R-:W-:Y:S01]  /*cb90*/  HMMA.16816.F32.BF16 R16, R172.reuse, R186, R16 ;  /* 0x000000baac10723c */ /* 0x040fe20000041810 */
[----:B------:R-:W2:Y:S07]  /*cba0*/  LDSM.16.M88.4 R184, [R222+0x6000] ;  /* 0x00600000deb8783b */ /* 0x000eae0000000200 */
[C---:B---3--:R-:W-:Y:S08]  /*cbb0*/  HMMA.16816.F32.BF16 R20, R172.reuse, R168, R20 ;  /* 0x000000a8ac14723c */ /* 0x048ff00000041814 */
[C---:B------:R-:W-:Y:S01]  /*cbc0*/  HMMA.16816.F32.BF16 R24, R172.reuse, R170, R24 ;  /* 0x000000aaac18723c */ /* 0x040fe20000041818 */
[----:B------:R-:W3:Y:S07]  /*cbd0*/  LDSM.16.M88.4 R168, [R164+0xe800] ;  /* 0x00e80000a4a8783b */ /* 0x000eee0000000200 */
[C---:B----4-:R-:W-:Y:S08]  /*cbe0*/  HMMA.16816.F32.BF16 R28, R172.reuse, R180, R28 ;  /* 0x000000b4ac1c723c */ /* 0x050ff0000004181c */
[----:B------:R-:W-:Y:S01]  /*cbf0*/  HMMA.16816.F32.BF16 R32, R172, R182, R32 ;  /* 0x000000b6ac20723c */ /* 0x000fe20000041820 */
[----:B------:R-:W4:Y:S04]  /*cc00*/  LDSM.16.M88.4 R172, [R164+0xf000] ;  /* 0x00f00000a4ac783b */ /* 0x000f280000000200 */
[----:B------:R-:W-:Y:S03]  /*cc10*/  LDSM.16.M88.4 R180, [R167+0x6000] ;  /* 0x00600000a7b4783b */ /* 0x000fe60000000200 */
[C---:B------:R-:W-:Y:S08]  /*cc20*/  HMMA.16816.F32.BF16 R4, R192.reuse, R196, R4 ;  /* 0x000000c4c004723c */ /* 0x040ff00000041804 */
[C---:B------:R-:W-:Y:S01]  /*cc30*/  HMMA.16816.F32.BF16 R8, R192.reuse, R198, R8 ;  /* 0x000000c6c008723c */ /* 0x040fe20000041808 */
[----:B------:R-:W-:Y:S07]  /*cc40*/  LDSM.16.M88.4 R196, [R3+0xf000] ;  /* 0x00f0000003c4783b */ /* 0x000fee0000000200 */
[C---:B-----5:R-:W-:Y:S08]  /*cc50*/  HMMA.16816.F32.BF16 R12, R192.reuse, R188, R12 ;  /* 0x000000bcc00c723c */ /* 0x060ff0000004180c */
[C---:B------:R-:W-:Y:S01]  /*cc60*/  HMMA.16816.F32.BF16 R16, R192.reuse, R190, R16 ;  /* 0x000000bec010723c */ /* 0x040fe20000041810 */
[----:B------:R-:W-:Y:S07]  /*cc70*/  LDSM.16.M88.4 R188, [R3+0xe000] ;  /* 0x00e0000003bc783b */ /* 0x000fee0000000200 */
        /* <DEDUP_REMOVED lines=9> */
[----:B------:R-:W-:Y:S07]  /*cd10*/  LDSM.16.M88.4 R204, [R2+0xe000] ;  /* 0x00e0000002cc783b */ /* 0x000fee0000000200 */
[C---:B---3--:R-:W-:Y:S08]  /*cd20*/  HMMA.16816.F32.BF16 R12, R184.reuse, R168, R12 ;  /* 0x000000a8b80c723c */ /* 0x048ff0000004180c */
[C---:B------:R-:W-:Y:S01]  /*cd30*/  HMMA.16816.F32.BF16 R16, R184.reuse, R170, R16 ;  /* 0x000000aab810723c */ /* 0x040fe20000041810 */
[----:B------:R2:W3:Y:S07]  /*cd40*/  LDSM.16.M88.4 R168, [R3+0xf800] ;  /* 0x00f8000003a8783b */ /* 0x0004ee0000000200 */
[C---:B----4-:R-:W-:Y:S08]  /*cd50*/  HMMA.16816.F32.BF16 R20, R184.reuse, R172, R20 ;  /* 0x000000acb814723c */ /* 0x050ff00000041814 */
[C---:B------:R-:W-:Y:S01]  /*cd60*/  HMMA.16816.F32.BF16 R24, R184.reuse, R174, R24 ;  /* 0x000000aeb818723c */ /* 0x040fe20000041818 */
[----:B------:R-:W4:Y:S07]  /*cd70*/  LDSM.16.M88.4 R172, [R2+0xe800] ;  /* 0x00e8000002ac783b */ /* 0x000f2e0000000200 */
[C---:B-1----:R-:W-:Y:S08]  /*cd80*/  HMMA.16816.F32.BF16 R28, R184.reuse, R176, R28 ;  /* 0x000000b0b81c723c */ /* 0x042ff0000004181c */
[----:B------:R-:W-:Y:S01]  /*cd90*/  HMMA.16816.F32.BF16 R32, R184, R178, R32 ;  /* 0x000000b2b820723c */ /* 0x000fe20000041820 */
[----:B------:R-:W1:Y:S07]  /*cda0*/  LDSM.16.M88.4 R176, [R2+0xf000] ;  /* 0x00f0000002b0783b */ /* 0x000e6e0000000200 */
[C---:B------:R-:W-:Y:S08]  /*cdb0*/  HMMA.16816.F32.BF16 R4, R180.reuse, R188, R4 ;  /* 0x000000bcb404723c */ /* 0x040ff00000041804 */
[C---:B------:R-:W-:Y:S08]  /*cdc0*/  HMMA.16816.F32.BF16 R8, R180.reuse, R190, R8 ;  /* 0x000000beb408723c */ /* 0x040ff00000041808 */
[C---:B-----5:R-:W-:Y:S08]  /*cdd0*/  HMMA.16816.F32.BF16 R12, R180.reuse, R192, R12 ;  /* 0x000000c0b40c723c */ /* 0x060ff0000004180c */
[C---:B------:R-:W-:Y:S08]  /*cde0*/  HMMA.16816.F32.BF16 R16, R180.reuse, R194, R16 ;  /* 0x000000c2b410723c */ /* 0x040ff00000041810 */
[C---:B------:R-:W-:Y:S01]  /*cdf0*/  HMMA.16816.F32.BF16 R20, R180.reuse, R196, R20 ;  /* 0x000000c4b414723c */ /* 0x040fe20000041814 */
[----:B------:R-:W-:Y:S04]  /*ce00*/  IMAD.U32 R196, RZ, RZ, UR12 ;  /* 0x0000000cffc47e24 */ /* 0x000fe8000f8e00ff */
[----:B--2---:R-:W-:Y:S03]  /*ce10*/  IMAD R3, R196, 0x40, R229 ;  /* 0x00000040c4037824 */ /* 0x004fe600078e02e5 */
[C---:B------:R-:W-:Y:S03]  /*ce20*/  HMMA.16816.F32.BF16 R24, R180.reuse, R198, R24 ;  /* 0x000000c6b418723c */ /* 0x040fe60000041818 */
[----:B------:R-:W-:Y:S01]  /*ce30*/  I2FP.F32.U32 R199, R3 ;  /* 0x0000000300c77245 */ /* 0x000fe20000201000 */
[C---:B------:R-:W-:Y:S02]  /*ce40*/  VIADD R167, R3.reuse, 0x8 ;  /* 0x0000000803a77836 */ /* 0x040fe40000000000 */
[C---:B------:R-:W-:Y:S02]  /*ce50*/  VIADD R196, R3.reuse, 0x1 ;  /* 0x0000000103c47836 */ /* 0x040fe40000000000 */
[C---:B---3--:R-:W-:Y:S03]  /*ce60*/  HMMA.16816.F32.BF16 R28, R180.reuse, R168, R28 ;  /* 0x000000a8b41c723c */ /* 0x048fe6000004181c */
[----:B------:R-:W-:Y:S01]  /*ce70*/  I2FP.F32.U32 R196, R196 ;  /* 0x000000c400c47245 */ /* 0x000fe20000201000 */
[----:B------:R-:W-:Y:S04]  /*ce80*/  VIADD R198, R3, 0x9 ;  /* 0x0000000903c67836 */ /* 0x000fe80000000000 */
[----:B------:R-:W-:Y:S01]  /*ce90*/  HMMA.16816.F32.BF16 R32, R180, R170, R32 ;  /* 0x000000aab420723c */ /* 0x000fe20000041820 */
[----:B------:R2:W3:Y:S01]  /*cea0*/  LDSM.16.M88.4 R168, [R2+0xf800] ;  /* 0x00f8000002a8783b */ /* 0x0004e20000000200 */
[----:B------:R-:W-:Y:S04]  /*ceb0*/  DEPBAR.LE SB0, 0x0 ;  /* 0x000080000000791a */ /* 0x000fe80000000000 */
[----:B------:R-:W-:Y:S02]  /*cec0*/  BAR.SYNC.DEFER_BLOCKING 0x0 ;  /* 0x0000000000007b1d */ /* 0x000fe40000010000 */
[C---:B------:R-:W-:Y:S08]  /*ced0*/  HMMA.16816.F32.BF16 R4, R200.reuse, R204, R4 ;  /* 0x000000ccc804723c */ /* 0x040ff00000041804 */
[C---:B------:R-:W-:Y:S03]  /*cee0*/  HMMA.16816.F32.BF16 R8, R200.reuse, R206, R8 ;  /* 0x000000cec808723c */ /* 0x040fe60000041808 */
[----:B--2---:R-:W-:Y:S05]  /*cef0*/  I2FP.F32.U32 R2, R198 ;  /* 0x000000c600027245 */ /* 0x004fea0000201000 */
[C---:B----4-:R-:W-:Y:S03]  /*cf00*/  HMMA.16816.F32.BF16 R12, R200.reuse, R172, R12 ;  /* 0x000000acc80c723c */ /* 0x050fe6000004180c */
[C---:B------:R-:W-:Y:S01]  /*cf10*/  FFMA.FTZ R4, R199.reuse, UR5, R4 ;  /* 0x00000005c7047c23 */ /* 0x040fe20008010004 */
[----:B------:R-:W-:Y:S01]  /*cf20*/  FFMA.FTZ R6, R199, UR5, R6 ;  /* 0x00000005c7067c23 */ /* 0x000fe20008010006 */
[----:B------:R-:W-:Y:S01]  /*cf30*/  I2FP.F32.U32 R199, R167 ;  /* 0x000000a700c77245 */ /* 0x000fe20000201000 */
[----:B------:R-:W-:Y:S02]  /*cf40*/  VIADD R167, R3, 0x10 ;  /* 0x0000001003a77836 */ /* 0x000fe40000000000 */
[C---:B------:R-:W-:Y:S01]  /*cf50*/  FFMA.FTZ R5, R196.reuse, UR5, R5 ;  /* 0x00000005c4057c23 */ /* 0x040fe20008010005 */
[C---:B------:R-:W-:Y:S03]  /*cf60*/  HMMA.16816.F32.BF16 R16, R200.reuse, R174, R16 ;  /* 0x000000aec810723c */ /* 0x040fe60000041810 */
[C---:B------:R-:W-:Y:S01]  /*cf70*/  FFMA.FTZ R8, R199.reuse, UR5, R8 ;  /* 0x00000005c7087c23 */ /* 0x040fe20008010008 */
[----:B------:R-:W-:Y:S01]  /*cf80*/  FFMA.FTZ R10, R199, UR5, R10 ;  /* 0x00000005c70a7c23 */ /* 0x000fe2000801000a */
[----:B------:R-:W-:Y:S01]  /*cf90*/  I2FP.F32.U32 R199, R167 ;  /* 0x000000a700c77245 */ /* 0x000fe20000201000 */
[----:B------:R-:W-:Y:S01]  /*cfa0*/  FFMA.FTZ R7, R196, UR5, R7 ;  /* 0x00000005c4077c23 */ /* 0x000fe20008010007 */
[C---:B------:R-:W-:Y:S01]  /*cfb0*/  VIADD R167, R3.reuse, 0x18 ;  /* 0x0000001803a77836 */ /* 0x040fe20000000000 */
[C---:B-1----:R-:W-:Y:S03]  /*cfc0*/  HMMA.16816.F32.BF16 R20, R200.reuse, R176, R20 ;  /* 0x000000b0c814723c */ /* 0x042fe60000041814 */
[----:B------:R-:W-:Y:S02]  /*cfd0*/  VIADD R196, R3, 0x11 ;  /* 0x0000001103c47836 */ /* 0x000fe40000000000 */
[C---:B------:R-:W-:Y:S01]  /*cfe0*/  FFMA.FTZ R12, R199.reuse, UR5, R12 ;  /* 0x00000005c70c7c23 */ /* 0x040fe2000801000c */
[----:B------:R-:W-:Y:S01]  /*cff0*/  FFMA.FTZ R14, R199, UR5, R14 ;  /* 0x00000005c70e7c23 */ /* 0x000fe2000801000e */
[----:B------:R-:W-:Y:S01]  /*d000*/  I2FP.F32.U32 R199, R167 ;  /* 0x000000a700c77245 */ /* 0x000fe20000201000 */
[C---:B------:R-:W-:Y:S01]  /*d010*/  FFMA.FTZ R9, R2.reuse, UR5, R9 ;  /* 0x0000000502097c23 */ /* 0x040fe20008010009 */
[C---:B------:R-:W-:Y:S03]  /*d020*/  HMMA.16816.F32.BF16 R24, R200.reuse, R178, R24 ;  /* 0x000000b2c818723c */ /* 0x040fe60000041818 */
[----:B------:R-:W-:Y:S01]  /*d030*/  FFMA.FTZ R11, R2, UR5, R11 ;  /* 0x00000005020b7c23 */ /* 0x000fe2000801000b */
[----:B------:R-:W-:Y:S01]  /*d040*/  I2FP.F32.U32 R2, R196 ;  /* 0x000000c400027245 */ /* 0x000fe20000201000 */
[----:B------:R-:W-:Y:S02]  /*d050*/  VIADD R167, R3, 0x20 ;  /* 0x0000002003a77836 */ /* 0x000fe40000000000 */
[----:B------:R-:W-:Y:S01]  /*d060*/  FFMA.FTZ R16, R199, UR5, R16 ;  /* 0x00000005c7107c23 */ /* 0x000fe20008010010 */
[C---:B------:R-:W-:Y:S01]  /*d070*/  VIADD R196, R3.reuse, 0x19 ;  /* 0x0000001903c47836 */ /* 0x040fe20000000000 */
[C---:B---3--:R-:W-:Y:S03]  /*d080*/  HMMA.16816.F32.BF16 R28, R200.reuse, R168, R28 ;  /* 0x000000a8c81c723c */ /* 0x048fe6000004181c */
[----:B------:R-:W-:Y:S01]  /*d090*/  I2FP.F32.U32 R167, R167 ;  /* 0x000000a700a77245 */ /* 0x000fe20000201000 */
[C---:B------:R-:W-:Y:S01]  /*d0a0*/  FFMA.FTZ R13, R2.reuse, UR5, R13 ;  /* 0x00000005020d7c23 */ /* 0x040fe2000801000d */
[----:B------:R-:W-:Y:S01]  /*d0b0*/  FFMA.FTZ R15, R2, UR5, R15 ;  /* 0x00000005020f7c23 */ /* 0x000fe2000801000f */
[----:B------:R-:W-:Y:S01]  /*d0c0*/  I2FP.F32.U32 R2, R196 ;  /* 0x000000c400027245 */ /* 0x000fe20000201000 */
[----:B------:R-:W-:Y:S02]  /*d0d0*/  VIADD R196, R3, 0x21 ;  /* 0x0000002103c47836 */ /* 0x000fe40000000000 */
[C---:B------:R-:W-:Y:S01]  /*d0e0*/  FFMA.FTZ R20, R167.reuse, UR5, R20 ;  /* 0x00000005a7147c23 */ /* 0x040fe20008010014 */
[----:B------:R-:W-:Y:S01]  /*d0f0*/  FFMA.FTZ R22, R167, UR5, R22 ;  /* 0x00000005a7167c23 */ /* 0x000fe20008010016 */
[----:B------:R-:W-:Y:S02]  /*d100*/  VIADD R167, R3, 0x30 ;  /* 0x0000003003a77836 */ /* 0x000fe40000000000 */
[----:B------:R-:W-:Y:S01]  /*d110*/  FFMA.FTZ R18, R199, UR5, R18 ;  /* 0x00000005c7127c23 */ /* 0x000fe20008010012 */
[----:B------:R-:W-:Y:S01]  /*d120*/  I2FP.F32.U32 R196, R196 ;  /* 0x000000c400c47245 */ /* 0x000fe20000201000 */
[C---:B------:R-:W-:Y:S01]  /*d130*/  FFMA.FTZ R17, R2.reuse, UR5, R17 ;  /* 0x0000000502117c23 */ /* 0x040fe20008010011 */
[----:B------:R-:W-:Y:S01]  /*d140*/  FFMA.FTZ R19, R2, UR5, R19 ;  /* 0x0000000502137c23 */ /* 0x000fe20008010013 */
[----:B------:R-:W-:Y:S01]  /*d150*/  I2FP.F32.U32 R167, R167 ;  /* 0x000000a700a77245 */ /* 0x000fe20000201000 */
[----:B------:R-:W-:Y:S02]  /*d160*/  VIADD R199, R3, 0x28 ;  /* 0x0000002803c77836 */ /* 0x000fe40000000000 */
[C---:B------:R-:W-:Y:S01]  /*d170*/  FFMA.FTZ R21, R196.reuse, UR5, R21 ;  /* 0x00000005c4157c23 */ /* 0x040fe20008010015 */
[----:B------:R-:W-:Y:S01]  /*d180*/  FFMA.FTZ R23, R196, UR5, R23 ;  /* 0x00000005c4177c23 */ /* 0x000fe20008010017 */
[----:B------:R-:W-:Y:S01]  /*d190*/  FMNMX3.FTZ R196, R165, R4, R5, !PT ;  /* 0x00000004a5c47276 */ /* 0x000fe20007810005 */
[----:B------:R-:W-:Y:S01]  /*d1a0*/  VIADD R2, R3, 0x29 ;  /* 0x0000002903027836 */ /* 0x000fe20000000000 */
[----:B------:R-:W-:Y:S01]  /*d1b0*/  I2FP.F32.U32 R199, R199 ;  /* 0x000000c700c77245 */ /* 0x000fe20000201000 */
[C---:B------:R-:W-:Y:S01]  /*d1c0*/  FFMA.FTZ R28, R167.reuse, UR5, R28 ;  /* 0x00000005a71c7c23 */ /* 0x040fe2000801001c */
[----:B------:R-:W-:Y:S01]  /*d1d0*/  FMNMX3.FTZ R196, R196, R8, R9, !PT ;  /* 0x00000008c4c47276 */ /* 0x000fe20007810009 */
[----:B------:R-:W-:Y:S01]  /*d1e0*/  FFMA.FTZ R30, R167, UR5, R30 ;  /* 0x00000005a71e7c23 */ /* 0x000fe2000801001e */
[----:B------:R-:W-:Y:S01]  /*d1f0*/  FMNMX3.FTZ R167, R0, R6, R7, !PT ;  /* 0x0000000600a77276 */ /* 0x000fe20007810007 */
[----:B------:R-:W-:Y:S03]  /*d200*/  HMMA.16816.F32.BF16 R32, R200, R170, R32 ;  /* 0x000000aac820723c */ /* 0x000fe60000041820 */
[----:B------:R-:W-:Y:S01]  /*d210*/  I2FP.F32.U32 R2, R2 ;  /* 0x0000000200027245 */ /* 0x000fe20000201000 */
[----:B------:R-:W-:Y:S01]  /*d220*/  VIADD R198, R3, 0x31 ;  /* 0x0000003103c67836 */ /* 0x000fe20000000000 */
[----:B------:R-:W-:Y:S01]  /*d230*/  FMNMX3.FTZ R167, R167, R10, R11, !PT ;  /* 0x0000000aa7a77276 */ /* 0x000fe2000781000b */
[C---:B------:R-:W-:Y:S01]  /*d240*/  FFMA.FTZ R24, R199.reuse, UR5, R24 ;  /* 0x00000005c7187c23 */ /* 0x040fe20008010018 */
[----:B------:R-:W-:Y:S01]  /*d250*/  FMNMX3.FTZ R196, R196, R12, R13, !PT ;  /* 0x0000000cc4c47276 */ /* 0x000fe2000781000d */
[----:B------:R-:W-:Y:S01]  /*d260*/  FFMA.FTZ R26, R199, UR5, R26 ;  /* 0x00000005c71a7c23 */ /* 0x000fe2000801001a */
[----:B------:R-:W-:Y:S01]  /*d270*/  FMNMX3.FTZ R167, R167, R14, R15, !PT ;  /* 0x0000000ea7a77276 */ /* 0x000fe2000781000f */
[----:B------:R-:W-:Y:S01]  /*d280*/  FFMA.FTZ R25, R2, UR5, R25 ;  /* 0x0000000502197c23 */ /* 0x000fe20008010019 */
[----:B------:R-:W-:Y:S01]  /*d290*/  FMNMX3.FTZ R196, R196, R16, R17, !PT ;  /* 0x00000010c4c47276 */ /* 0x000fe20007810011 */
[----:B------:R-:W-:Y:S01]  /*d2a0*/  FFMA.FTZ R27, R2, UR5, R27 ;  /* 0x00000005021b7c23 */ /* 0x000fe2000801001b */
[----:B------:R-:W-:Y:S01]  /*d2b0*/  I2FP.F32.U32 R198, R198 ;  /* 0x000000c600c67245 */ /* 0x000fe20000201000 */
[----:B------:R-:W-:Y:S01]  /*d2c0*/  VIADD R199, R3, 0x38 ;  /* 0x0000003803c77836 */ /* 0x000fe20000000000 */
[----:B------:R-:W-:Y:S01]  /*d2d0*/  FMNMX3.FTZ R167, R167, R18, R19, !PT ;  /* 0x00000012a7a77276 */ /* 0x000fe20007810013 */
[----:B------:R-:W-:Y:S01]  /*d2e0*/  VIADD R2, R3, 0x39 ;  /* 0x0000003903027836 */ /* 0x000fe20000000000 */
[----:B------:R-:W-:Y:S01]  /*d2f0*/  FMNMX3.FTZ R196, R196, R20, R21, !PT ;  /* 0x00000014c4c47276 */ /* 0x000fe20007810015 */
[C---:B------:R-:W-:Y:S01]  /*d300*/  FFMA.FTZ R29, R198.reuse, UR5, R29 ;  /* 0x00000005c61d7c23 */ /* 0x040fe2000801001d */
[----:B------:R-:W-:Y:S01]  /*d310*/  I2FP.F32.U32 R3, R199 ;  /* 0x000000c700037245 */ /* 0x000fe20000201000 */
[----:B------:R-:W-:Y:S01]  /*d320*/  FFMA.FTZ R31, R198, UR5, R31 ;  /* 0x00000005c61f7c23 */ /* 0x000fe2000801001f */
[----:B------:R-:W-:Y:S02]  /*d330*/  I2FP.F32.U32 R2, R2 ;  /* 0x0000000200027245 */ /* 0x000fe40000201000 */
[----:B------:R-:W-:Y:S01]  /*d340*/  FMNMX3.FTZ R167, R167, R22, R23, !PT ;  /* 0x00000016a7a77276 */ /* 0x000fe20007810017 */
[----:B------:R-:W-:Y:S01]  /*d350*/  FFMA.FTZ R32, R3, UR5, R32 ;  /* 0x0000000503207c23 */ /* 0x000fe20008010020 */
[----:B------:R-:W-:Y:S01]  /*d360*/  FMNMX3.FTZ R196, R196, R24, R25, !PT ;  /* 0x00000018c4c47276 */ /* 0x000fe20007810019 */
[----:B------:R-:W-:Y:S01]  /*d370*/  FFMA.FTZ R33, R2, UR5, R33 ;  /* 0x0000000502217c23 */ /* 0x000fe20008010021 */
[----:B------:R-:W-:Y:S01]  /*d380*/  FMNMX3.FTZ R167, R167, R26, R27, !PT ;  /* 0x0000001aa7a77276 */ /* 0x000fe2000781001b */
[----:B------:R-:W-:Y:S01]  /*d390*/  FFMA.FTZ R34, R3, UR5, R34 ;  /* 0x0000000503227c23 */ /* 0x000fe20008010022 */
[----:B------:R-:W-:Y:S01]  /*d3a0*/  FMNMX3.FTZ R196, R196, R28, R29, !PT ;  /* 0x0000001cc4c47276 */ /* 0x000fe2000781001d */
[----:B------:R-:W-:Y:S01]  /*d3b0*/  FFMA.FTZ R35, R2, UR5, R35 ;  /* 0x0000000502237c23 */ /* 0x000fe20008010023 */
[----:B------:R-:W-:Y:S02]  /*d3c0*/  FMNMX3.FTZ R167, R167, R30, R31, !PT ;  /* 0x0000001ea7a77276 */ /* 0x000fe4000781001f */
[----:B------:R-:W-:Y:S01]  /*d3d0*/  FMNMX3.FTZ R196, R196, R32, R33, !PT ;  /* 0x00000020c4c47276 */ /* 0x000fe20007810021 */
[----:B------:R-:W-:Y:S06]  /*d3e0*/  BRA.U.ANY UP0, `(.L_x_153) ;  /* 0xffffffdd00cc7547 */ /* 0x000fec000b93ffff */
.L_x_152:
[----:B------:R-:W-:Y:S01]  /*d3f0*/  FMNMX3.FTZ R167, R167, R34, R35, !PT ;  /* 0x00000022a7a77276 */ /* 0x000fe20007810023 */
[----:B------:R-:W2:Y:S01]  /*d400*/  SHFL.BFLY PT, R3, R196, 0x2, 0x1f ;  /* 0x0c401f00c4037f89 */ /* 0x000ea200000e0000 */
[----:B------:R-:W-:Y:S02]  /*d410*/  UISETP.NE.AND UP0, UPT, UR12, URZ, UPT ;  /* 0x000000ff0c00728c */ /* 0x000fe4000bf05270 */
[----:B------:R-:W-:Y:S05]  /*d420*/  UIADD3 UR12, UPT, UPT, UR12, -0x1, URZ ;  /* 0xffffffff0c0c7890 */ /* 0x000fea000fffe0ff */
[----:B------:R-:W3:Y:S08]  /*d430*/  SHFL.BFLY PT, R2, R167, 0x2, 0x1f ;  /* 0x0c401f00a7027f89 */ /* 0x000ef000000e0000 */
[----:B-1----:R-:W-:Y:S01]  /*d440*/  LDSM.16.MT88.4 R172, [R216+0x10000] ;  /* 0x01000000d8ac783b */ /* 0x002fe20000004200 */
        /* <DEDUP_REMOVED lines=10> */
[C---:B------:R-:W-:Y:S01]  /*d4f0*/  FADD.FTZ R0, -R3.reuse, R0 ;  /* 0x0000000003007221 */ /* 0x040fe20000010100 */
[----:B------:R-:W-:Y:S01]  /*d500*/  FSEL R196, R196, RZ, P2 ;  /* 0x000000ffc4c47208 */ /* 0x000fe20001000000 */
[C---:B------:R-:W-:Y:S01]  /*d510*/  FMUL.FTZ R194, R3.reuse, UR4 ;  /* 0x0000000403c27c20 */ /* 0x040fe20008410000 */
[----:B------:R-:W-:Y:S01]  /*d520*/  FSETP.NEU.FTZ.AND P2, PT, R3, -INF , PT ;  /* 0xff8000000300780b */ /* 0x000fe20003f5d000 */
[----:B------:R-:W-:Y:S01]  /*d530*/  FMUL.FTZ R167, R0, UR4 ;  /* 0x0000000400a77c20 */ /* 0x000fe20008410000 */
[----:B------:R-:W-:Y:S01]  /*d540*/  FMUL.FTZ R165, R2, UR4 ;  /* 0x0000000402a57c20 */ /* 0x000fe20008410000 */
[--C-:B------:R-:W-:Y:S01]  /*d550*/  FFMA.FTZ R195, R4, UR4, -R196.reuse ;  /* 0x0000000404c37c23 */ /* 0x100fe200080108c4 */
[----:B------:R-:W-:Y:S01]  /*d560*/  FSEL R194, R194, RZ, P2 ;  /* 0x000000ffc2c27208 */ /* 0x000fe20001000000 */
[----:B------:R2:W3:Y:S01]  /*d570*/  MUFU.EX2 R0, R167 ;  /* 0x000000a700007308 */ /* 0x0004e20000000800 */
[--C-:B------:R-:W-:Y:S01]  /*d580*/  FFMA.FTZ R192, R5, UR4, -R196.reuse ;  /* 0x0000000405c07c23 */ /* 0x100fe200080108c4 */
[--C-:B------:R-:W-:Y:S01]  /*d590*/  FFMA.FTZ R191, R8, UR4, -R196.reuse ;  /* 0x0000000408bf7c23 */ /* 0x100fe200080108c4 */
[----:B------:R-:W-:Y:S01]  /*d5a0*/  FFMA.FTZ R190, R9, UR4, -R196 ;  /* 0x0000000409be7c23 */ /* 0x000fe200080108c4 */
[--C-:B------:R-:W-:Y:S01]  /*d5b0*/  FFMA.FTZ R193, R6, UR4, -R194.reuse ;  /* 0x0000000406c17c23 */ /* 0x100fe200080108c2 */
[--C-:B------:R-:W-:Y:S01]  /*d5c0*/  FFMA.FTZ R189, R7, UR4, -R194.reuse ;  /* 0x0000000407bd7c23 */ /* 0x100fe200080108c2 */
[----:B------:R-:W-:Y:S01]  /*d5d0*/  FFMA.FTZ R188, R10, UR4, -R194 ;  /* 0x000000040abc7c23 */ /* 0x000fe200080108c2 */
[--C-:B------:R-:W-:Y:S03]  /*d5e0*/  FFMA.FTZ R205, R24, UR4, -R196.reuse ;  /* 0x0000000418cd7c23 */ /* 0x100fe600080108c4 */
[----:B------:R4:W5:Y:S01]  /*d5f0*/  MUFU.EX2 R2, R165 ;  /* 0x000000a500027308 */ /* 0x0009620000000800 */
[----:B------:R-:W-:Y:S01]  /*d600*/  FFMA.FTZ R206, R25, UR4, -R196 ;  /* 0x0000000419ce7c23 */ /* 0x000fe200080108c4 */
[--C-:B------:R-:W-:Y:S01]  /*d610*/  FFMA.FTZ R207, R26, UR4, -R194.reuse ;  /* 0x000000041acf7c23 */ /* 0x100fe200080108c2 */
[----:B------:R-:W-:Y:S01]  /*d620*/  FFMA.FTZ R208, R27, UR4, -R194 ;  /* 0x000000041bd07c23 */ /* 0x000fe200080108c2 */
[--C-:B------:R-:W-:Y:S01]  /*d630*/  FFMA.FTZ R197, R12, UR4, -R196.reuse ;  /* 0x000000040cc57c23 */ /* 0x100fe200080108c4 */
[----:B------:R-:W-:Y:S01]  /*d640*/  FFMA.FTZ R198, R13, UR4, -R196 ;  /* 0x000000040dc67c23 */ /* 0x000fe200080108c4 */
[--C-:B------:R-:W-:Y:S01]  /*d650*/  FFMA.FTZ R200, R14, UR4, -R194.reuse ;  /* 0x000000040ec87c23 */ /* 0x100fe200080108c2 */
[--C-:B------:R-:W-:Y:S03]  /*d660*/  FFMA.FTZ R199, R15, UR4, -R194.reuse ;  /* 0x000000040fc77c23 */ /* 0x100fe600080108c2 */
[----:B------:R-:W-:Y:S01]  /*d670*/  MUFU.EX2 R195, R195 ;  /* 0x000000c300c37308 */ /* 0x000fe20000000800 */
[----:B--2---:R-:W-:Y:S01]  /*d680*/  FFMA.FTZ R167, R11, UR4, -R194 ;  /* 0x000000040ba77c23 */ /* 0x004fe200080108c2 */
[C---:B---3--:R-:W-:Y:S01]  /*d690*/  FMUL.FTZ R6, R0.reuse, R162 ;  /* 0x000000a200067220 */ /* 0x048fe20000410000 */
[C---:B------:R-:W-:Y:S01]  /*d6a0*/  FMUL.FTZ R7, R0.reuse, R163 ;  /* 0x000000a300077220 */ /* 0x040fe20000410000 */
[C---:B------:R-:W-:Y:S01]  /*d6b0*/  FMUL.FTZ R10, R0.reuse, R158 ;  /* 0x0000009e000a7220 */ /* 0x040fe20000410000 */
[C---:B------:R-:W-:Y:S01]  /*d6c0*/  FMUL.FTZ R11, R0.reuse, R159 ;  /* 0x0000009f000b7220 */ /* 0x040fe20000410000 */
[C---:B------:R-:W-:Y:S01]  /*d6d0*/  FMUL.FTZ R38, R0.reuse, R38 ;  /* 0x0000002600267220 */ /* 0x040fe20000410000 */
[----:B------:R-:W-:Y:S03]  /*d6e0*/  FMUL.FTZ R39, R0, R39 ;  /* 0x0000002700277220 */ /* 0x000fe60000410000 */
[----:B------:R-:W2:Y:S01]  /*d6f0*/  MUFU.EX2 R192, R192 ;  /* 0x000000c000c07308 */ /* 0x000ea20000000800 */
[----:B----4-:R-:W-:Y:S01]  /*d700*/  MOV R165, R236 ;  /* 0x000000ec00a57202 */ /* 0x010fe20000000f00 */
[C---:B-----5:R-:W-:Y:S01]  /*d710*/  FMUL.FTZ R4, R2.reuse, R160 ;  /* 0x000000a002047220 */ /* 0x060fe20000410000 */
[----:B------:R-:W-:Y:S01]  /*d720*/  @P0 IADD3 R165, PT, PT, R237, -0x40, RZ ;  /* 0xffffffc0eda50810 */ /* 0x000fe20007ffe0ff */
[C---:B------:R-:W-:Y:S01]  /*d730*/  FMUL.FTZ R5, R2.reuse, R161 ;  /* 0x000000a102057220 */ /* 0x040fe20000410000 */
[C---:B------:R-:W-:Y:S01]  /*d740*/  FMUL.FTZ R8, R2.reuse, R156 ;  /* 0x0000009c02087220 */ /* 0x040fe20000410000 */
[----:B------:R-:W-:Y:S01]  /*d750*/  FMUL.FTZ R9, R2, R157 ;  /* 0x0000009d02097220 */ /* 0x000fe20000410000 */
[----:B------:R-:W-:Y:S03]  /*d760*/  IADD3 R166, PT, PT, R212, R165, RZ ;  /* 0x000000a5d4a67210 */ /* 0x000fe60007ffe0ff */
[----:B------:R-:W-:Y:S01]  /*d770*/  MUFU.EX2 R193, R193 ;  /* 0x000000c100c17308 */ /* 0x000fe20000000800 */
[----:B------:R-:W3:Y:S01]  /*d780*/  LDSM.16.MT88.4 R176, [R165] ;  /* 0x00000000a5b0783b */ /* 0x000ee20000004200 */
[C---:B------:R-:W-:Y:S01]  /*d790*/  FMUL.FTZ R36, R2.reuse, R36 ;  /* 0x0000002402247220 */ /* 0x040fe20000410000 */
[C---:B------:R-:W-:Y:S01]  /*d7a0*/  FMUL.FTZ R37, R2.reuse, R37 ;  /* 0x0000002502257220 */ /* 0x040fe20000410000 */
[C---:B------:R-:W-:Y:S01]  /*d7b0*/  FMUL.FTZ R40, R2.reuse, R40 ;  /* 0x0000002802287220 */ /* 0x040fe20000410000 */
[----:B------:R-:W-:Y:S01]  /*d7c0*/  FMUL.FTZ R41, R2, R41 ;  /* 0x0000002902297220 */ /* 0x000fe20000410000 */
[C---:B------:R-:W-:Y:S01]  /*d7d0*/  FMUL.FTZ R42, R0.reuse, R42 ;  /* 0x0000002a002a7220 */ /* 0x040fe20000410000 */
[----:B------:R-:W-:Y:S03]  /*d7e0*/  FMUL.FTZ R43, R0, R43 ;  /* 0x0000002b002b7220 */ /* 0x000fe60000410000 */
[----:B------:R-:W4:Y:S01]  /*d7f0*/  MUFU.EX2 R189, R189 ;  /* 0x000000bd00bd7308 */ /* 0x000f220000000800 */
[----:B--2---:R-:W-:Y:S01]  /*d800*/  F2FP.BF16.F32.PACK_AB R160, R192, R195 ;  /* 0x000000c3c0a0723e */ /* 0x004fe200000010ff */
[----:B------:R-:W2:Y:S01]  /*d810*/  LDSM.16.MT88.4 R156, [R166] ;  /* 0x00000000a69c783b */ /* 0x000ea20000004200 */
[C---:B------:R-:W-:Y:S01]  /*d820*/  FMUL.FTZ R12, R2.reuse, R152 ;  /* 0x00000098020c7220 */ /* 0x040fe20000410000 */
[----:B------:R-:W-:Y:S01]  /*d830*/  FMUL.FTZ R13, R2, R153 ;  /* 0x00000099020d7220 */ /* 0x000fe20000410000 */
[C---:B------:R-:W-:Y:S01]  /*d840*/  FMUL.FTZ R14, R0.reuse, R154 ;  /* 0x0000009a000e7220 */ /* 0x040fe20000410000 */
[----:B------:R-:W-:Y:S01]  /*d850*/  FMUL.FTZ R15, R0, R155 ;  /* 0x0000009b000f7220 */ /* 0x000fe20000410000 */
[C---:B------:R-:W-:Y:S03]  /*d860*/  FMUL.FTZ R44, R2.reuse, R44 ;  /* 0x0000002c022c7220 */ /* 0x040fe60000410000 */
[----:B------:R-:W-:Y:S01]  /*d870*/  MUFU.EX2 R191, R191 ;  /* 0x000000bf00bf7308 */ /* 0x000fe20000000800 */
[----:B------:R-:W-:Y:S01]  /*d880*/  FMUL.FTZ R45, R2, R45 ;  /* 0x0000002d022d7220 */ /* 0x000fe20000410000 */
[----:B------:R-:W-:Y:S01]  /*d890*/  LDSM.16.MT88.4 R152, [R217+0x10800] ;  /* 0x01080000d998783b */ /* 0x000fe20000004200 */
[C---:B------:R-:W-:Y:S01]  /*d8a0*/  FMUL.FTZ R46, R0.reuse, R46 ;  /* 0x0000002e002e7220 */ /* 0x040fe20000410000 */
[----:B------:R-:W-:Y:S01]  /*d8b0*/  FMUL.FTZ R47, R0, R47 ;  /* 0x0000002f002f7220 */ /* 0x000fe20000410000 */
[C---:B------:R-:W-:Y:S01]  /*d8c0*/  FMUL.FTZ R48, R2.reuse, R48 ;  /* 0x0000003002307220 */ /* 0x040fe20000410000 */
[----:B------:R-:W-:Y:S01]  /*d8d0*/  FMUL.FTZ R49, R2, R49 ;  /* 0x0000003102317220 */ /* 0x000fe20000410000 */
[C---:B------:R-:W-:Y:S03]  /*d8e0*/  FMUL.FTZ R50, R0.reuse, R50 ;  /* 0x0000003200327220 */ /* 0x040fe60000410000 */
[----:B------:R-:W5:Y:S01]  /*d8f0*/  MUFU.EX2 R190, R190 ;  /* 0x000000be00be7308 */ /* 0x000f620000000800 */
[----:B----4-:R-:W-:Y:S01]  /*d900*/  F2FP.BF16.F32.PACK_AB R161, R189, R193 ;  /* 0x000000c1bda1723e */ /* 0x010fe200000010ff */
[----:B------:R-:W-:Y:S01]  /*d910*/  LDSM.16.MT88.4 R180, [R165+0x4800] ;  /* 0x00480000a5b4783b */ /* 0x000fe20000004200 */
[----:B------:R-:W-:Y:S01]  /*d920*/  FMUL.FTZ R51, R0, R51 ;  /* 0x0000003300337220 */ /* 0x000fe20000410000 */
[C---:B------:R-:W-:Y:S01]  /*d930*/  FMUL.FTZ R52, R2.reuse, R52 ;  /* 0x0000003402347220 */ /* 0x040fe20000410000 */
[----:B------:R-:W-:Y:S01]  /*d940*/  FMUL.FTZ R53, R2, R53 ;  /* 0x0000003502357220 */ /* 0x000fe20000410000 */
[C---:B------:R-:W-:Y:S01]  /*d950*/  FMUL.FTZ R54, R0.reuse, R54 ;  /* 0x0000003600367220 */ /* 0x040fe20000410000 */
[----:B------:R-:W-:Y:S03]  /*d960*/  FMUL.FTZ R55, R0, R55 ;  /* 0x0000003700377220 */ /* 0x000fe60000410000 */
[----:B------:R-:W-:Y:S01]  /*d970*/  MUFU.EX2 R188, R188 ;  /* 0x000000bc00bc7308 */ /* 0x000fe20000000800 */
[C---:B------:R-:W-:Y:S01]  /*d980*/  FMUL.FTZ R56, R2.reuse, R56 ;  /* 0x0000003802387220 */ /* 0x040fe20000410000 */
[----:B------:R-:W-:Y:S01]  /*d990*/  LDSM.16.MT88.4 R184, [R166+0x4800] ;  /* 0x00480000a6b8783b */ /* 0x000fe20000004200 */
[----:B------:R-:W-:Y:S01]  /*d9a0*/  FMUL.FTZ R57, R2, R57 ;  /* 0x0000003902397220 */ /* 0x000fe20000410000 */
[C---:B------:R-:W-:Y:S01]  /*d9b0*/  FMUL.FTZ R58, R0.reuse, R58 ;  /* 0x0000003a003a7220 */ /* 0x040fe20000410000 */
[----:B------:R-:W-:Y:S01]  /*d9c0*/  FMUL.FTZ R59, R0, R59 ;  /* 0x0000003b003b7220 */ /* 0x000fe20000410000 */
[C---:B------:R-:W-:Y:S01]  /*d9d0*/  FMUL.FTZ R60, R2.reuse, R60 ;  /* 0x0000003c023c7220 */ /* 0x040fe20000410000 */
[----:B------:R-:W-:Y:S03]  /*d9e0*/  FMUL.FTZ R61, R2, R61 ;  /* 0x0000003d023d7220 */ /* 0x000fe60000410000 */
[----:B------:R-:W4:Y:S01]  /*d9f0*/  MUFU.EX2 R167, R167 ;  /* 0x000000a700a77308 */ /* 0x000f220000000800 */
[----:B-----5:R-:W-:Y:S01]  /*da00*/  F2FP.BF16.F32.PACK_AB R162, R190, R191 ;  /* 0x000000bfbea2723e */ /* 0x020fe200000010ff */
[----:B------:R-:W-:Y:S01]  /*da10*/  LDSM.16.MT88.4 R24, [R165+0x1000] ;  /* 0x00100000a518783b */ /* 0x000fe20000004200 */
        /* <DEDUP_REMOVED lines=14> */
[----:B----4-:R-:W-:Y:S01]  /*db00*/  F2FP.BF16.F32.PACK_AB R163, R167, R188 ;  /* 0x000000bca7a3723e */ /* 0x010fe200000010ff */
        /* <DEDUP_REMOVED lines=13> */
[----:B------:R-:W4:Y:S01]  /*dbe0*/  MUFU.EX2 R198, R198 ;  /* 0x000000c600c67308 */ /* 0x000f220000000800 */
        /* <DEDUP_REMOVED lines=14> */
[----:B------:R-:W4:Y:S01]  /*dcd0*/  MUFU.EX2 R199, R199 ;  /* 0x000000c700c77308 */ /* 0x000f220000000800 */
        /* <DEDUP_REMOVED lines=13> */
[----:B------:R-:W-:Y:S03]  /*ddb0*/  LDSM.16.MT88.4 R176, [R166+0x800] ;  /* 0x00080000a6b0783b */ /* 0x000fe60000004200 */
[----:B------:R-:W-:Y:S01]  /*ddc0*/  MUFU.EX2 R206, R206 ;  /* 0x000000ce00ce7308 */ /* 0x000fe20000000800 */
[----:B------:R-:W-:Y:S01]  /*ddd0*/  FMUL.FTZ R105, R2, R105 ;  /* 0x0000006902697220 */ /* 0x000fe20000410000 */
[C---:B------:R-:W-:Y:S01]  /*dde0*/  FMUL.FTZ R106, R0.reuse, R106 ;  /* 0x0000006a006a7220 */ /* 0x040fe20000410000 */
[----:B------:R-:W-:Y:S01]  /*ddf0*/  FMUL.FTZ R107, R0, R107 ;  /* 0x0000006b006b7220 */ /* 0x000fe20000410000 */
[C---:B------:R-:W-:Y:S01]  /*de00*/  FMUL.FTZ R108, R2.reuse, R108 ;  /* 0x0000006c026c7220 */ /* 0x040fe20000410000 */
[----:B------:R-:W-:Y:S01]  /*de10*/  FMUL.FTZ R109, R2, R109 ;  /* 0x0000006d026d7220 */ /* 0x000fe20000410000 */
[C---:B--2---:R-:W-:Y:S04]  /*de20*/  HMMA.16816.F32.BF16 R52, R160.reuse, R156, R52 ;  /* 0x0000009ca034723c */ /* 0x044fe80000041834 */
[----:B------:R-:W-:Y:S01]  /*de30*/  MUFU.EX2 R207, R207 ;  /* 0x000000cf00cf7308 */ /* 0x000fe20000000800 */
[C---:B------:R-:W-:Y:S01]  /*de40*/  FMUL.FTZ R110, R0.reuse, R110 ;  /* 0x0000006e006e7220 */ /* 0x040fe20000410000 */
[----:B------:R-:W-:Y:S01]  /*de50*/  FMUL.FTZ R111, R0, R111 ;  /* 0x0000006f006f7220 */ /* 0x000fe20000410000 */
[C---:B------:R-:W-:Y:S01]  /*de60*/  FMUL.FTZ R112, R2.reuse, R112 ;  /* 0x0000007002707220 */ /* 0x040fe20000410000 */
[----:B------:R-:W-:Y:S01]  /*de70*/  FMUL.FTZ R113, R2, R113 ;  /* 0x0000007102717220 */ /* 0x000fe20000410000 */
[C---:B------:R-:W-:Y:S01]  /*de80*/  FMUL.FTZ R114, R0.reuse, R114 ;  /* 0x0000007200727220 */ /* 0x040fe20000410000 */
[C---:B------:R-:W-:Y:S01]  /*de90*/  HMMA.16816.F32.BF16 R56, R160.reuse, R158, R56 ;  /* 0x0000009ea038723c */ /* 0x040fe20000041838 */
[----:B------:R-:W2:Y:S03]  /*dea0*/  LDSM.16.MT88.4 R156, [R165+0x2000] ;  /* 0x00200000a59c783b */ /* 0x000ea60000004200 */
[----:B------:R-:W-:Y:S01]  /*deb0*/  MUFU.EX2 R208, R208 ;  /* 0x000000d000d07308 */ /* 0x000fe20000000800 */
        /* <DEDUP_REMOVED lines=31> */
[C---:B------:R-:W-:Y:S01]  /*e0b0*/  FMUL.FTZ R140, R2.reuse, R140 ;  /* 0x0000008c028c7220 */ /* 0x040fe20000410000 */
[C---:B--2---:R-:W-:Y:S03]  /*e0c0*/  HMMA.16816.F32.BF16 R76, R160.reuse, R156, R76 ;  /* 0x0000009ca04c723c */ /* 0x044fe6000004184c */
[----:B------:R-:W-:Y:S01]  /*e0d0*/  FMUL.FTZ R141, R2, R141 ;  /* 0x0000008d028d7220 */ /* 0x000fe20000410000 */
[C---:B------:R-:W-:Y:S01]  /*e0e0*/  FMUL.FTZ R142, R0.reuse, R142 ;  /* 0x0000008e008e7220 */ /* 0x040fe20000410000 */
[----:B------:R-:W-:Y:S01]  /*e0f0*/  FMUL.FTZ R143, R0, R143 ;  /* 0x0000008f008f7220 */ /* 0x000fe20000410000 */
[--C-:B------:R-:W-:Y:S01]  /*e100*/  FFMA.FTZ R202, R16, UR4, -R196.reuse ;  /* 0x0000000410ca7c23 */ /* 0x100fe200080108c4 */
[----:B------:R-:W-:Y:S01]  /*e110*/  FFMA.FTZ R201, R17, UR4, -R196 ;  /* 0x0000000411c97c23 */ /* 0x000fe200080108c4 */
[C---:B------:R-:W-:Y:S01]  /*e120*/  HMMA.16816.F32.BF16 R80, R160.reuse, R158, R80 ;  /* 0x0000009ea050723c */ /* 0x040fe20000041850 */
[----:B------:R-:W2:Y:S02]  /*e130*/  LDSM.16.MT88.4 R156, [R216+0x14000] ;  /* 0x01400000d89c783b */ /* 0x000ea40000004200 */
[--C-:B------:R-:W-:Y:S01]  /*e140*/  FFMA.FTZ R204, R18, UR4, -R194.reuse ;  /* 0x0000000412cc7c23 */ /* 0x100fe200080108c2 */
[----:B------:R-:W-:Y:S01]  /*e150*/  FFMA.FTZ R203, R19, UR4, -R194 ;  /* 0x0000000413cb7c23 */ /* 0x000fe200080108c2 */
[----:B------:R-:W-:Y:S01]  /*e160*/  MUFU.EX2 R202, R202 ;  /* 0x000000ca00ca7308 */ /* 0x000fe20000000800 */
[C---:B------:R-:W-:Y:S01]  /*e170*/  FMUL.FTZ R144, R2.reuse, R144 ;  /* 0x0000009002907220 */ /* 0x040fe20000410000 */
[----:B------:R-:W-:Y:S01]  /*e180*/  FMUL.FTZ R145, R2, R145 ;  /* 0x0000009102917220 */ /* 0x000fe20000410000 */
[C---:B-1----:R-:W-:Y:S03]  /*e190*/  HMMA.16816.F32.BF16 R84, R160.reuse, R168, R84 ;  /* 0x000000a8a054723c */ /* 0x042fe60000041854 */
[C---:B------:R-:W-:Y:S01]  /*e1a0*/  FMUL.FTZ R146, R0.reuse, R146 ;  /* 0x0000009200927220 */ /* 0x040fe20000410000 */
[----:B------:R-:W-:Y:S03]  /*e1b0*/  FMUL.FTZ R147, R0, R147 ;  /* 0x0000009300937220 */ /* 0x000fe60000410000 */
[----:B------:R-:W1:Y:S01]  /*e1c0*/  MUFU.EX2 R201, R201 ;  /* 0x000000c900c97308 */ /* 0x000e620000000800 */
[----:B------:R-:W-:Y:S01]  /*e1d0*/  FMUL.FTZ R16, R2, R148 ;  /* 0x0000009402107220 */ /* 0x000fe20000410000 */
[----:B----4-:R-:W-:Y:S01]  /*e1e0*/  F2FP.BF16.F32.PACK_AB R148, R198, R197 ;  /* 0x000000c5c694723e */ /* 0x010fe200000010ff */
[C---:B------:R-:W-:Y:S01]  /*e1f0*/  HMMA.16816.F32.BF16 R88, R160.reuse, R170, R88 ;  /* 0x000000aaa058723c */ /* 0x040fe20000041858 */
[----:B------:R-:W4:Y:S02]  /*e200*/  LDSM.16.MT88.4 R168, [R165+0x4000] ;  /* 0x00400000a5a8783b */ /* 0x000f240000004200 */
[----:B------:R-:W-:Y:S01]  /*e210*/  FMUL.FTZ R17, R2, R149 ;  /* 0x0000009502117220 */ /* 0x000fe20000410000 */
[----:B------:R-:W-:Y:S03]  /*e220*/  F2FP.BF16.F32.PACK_AB R149, R199, R200 ;  /* 0x000000c8c795723e */ /* 0x000fe600000010ff */
[----:B------:R-:W-:Y:S01]  /*e230*/  MUFU.EX2 R204, R204 ;  /* 0x000000cc00cc7308 */ /* 0x000fe20000000800 */
[C---:B------:R-:W-:Y:S01]  /*e240*/  FMUL.FTZ R18, R0.reuse, R150 ;  /* 0x0000009600127220 */ /* 0x040fe20000410000 */
[----:B------:R-:W-:Y:S01]  /*e250*/  FMUL.FTZ R19, R0, R151 ;  /* 0x0000009700137220 */ /* 0x000fe20000410000 */
[C---:B---3--:R-:W-:Y:S03]  /*e260*/  HMMA.16816.F32.BF16 R92, R160.reuse, R172, R92 ;  /* 0x000000aca05c723c */ /* 0x048fe6000004185c */
[----:B------:R-:W-:Y:S01]  /*e270*/  FFMA.FTZ R195, R2, R245, R195 ;  /* 0x000000f502c37223 */ /* 0x000fe200000100c3 */
[----:B------:R-:W-:Y:S03]  /*e280*/  FFMA.FTZ R193, R0, R243, R193 ;  /* 0x000000f300c17223 */ /* 0x000fe600000100c1 */
[----:B------:R-:W3:Y:S01]  /*e290*/  MUFU.EX2 R203, R203 ;  /* 0x000000cb00cb7308 */ /* 0x000ee20000000800 */
[----:B-1----:R-:W-:Y:S01]  /*e2a0*/  F2FP.BF16.F32.PACK_AB R150, R201, R202 ;  /* 0x000000cac996723e */ /* 0x002fe200000010ff */
[----:B------:R-:W-:Y:S01]  /*e2b0*/  FADD.FTZ R192, R192, R195 ;  /* 0x000000c3c0c07221 */ /* 0x000fe20000010000 */
[C---:B------:R-:W-:Y:S01]  /*e2c0*/  HMMA.16816.F32.BF16 R96, R160.reuse, R174, R96 ;  /* 0x000000aea060723c */ /* 0x040fe20000041860 */
[----:B------:R-:W1:Y:S02]  /*e2d0*/  LDSM.16.MT88.4 R172, [R166+0x4000] ;  /* 0x00400000a6ac783b */ /* 0x000e640000004200 */
[----:B------:R-:W-:Y:S01]  /*e2e0*/  MOV R0, R3 ;  /* 0x0000000300007202 */ /* 0x000fe20000000f00 */
[----:B------:R-:W-:Y:S01]  /*e2f0*/  FADD.FTZ R193, R189, R193 ;  /* 0x000000c1bdc17221 */ /* 0x000fe20000010000 */
[----:B------:R-:W-:Y:S03]  /*e300*/  FADD.FTZ R191, R191, R192 ;  /* 0x000000c0bfbf7221 */ /* 0x000fe60000010000 */
[----:B------:R-:W-:Y:S01]  /*e310*/  FADD.FTZ R188, R188, R193 ;  /* 0x000000c1bcbc7221 */ /* 0x000fe20000010000 */
[C---:B--2---:R-:W-:Y:S03]  /*e320*/  HMMA.16816.F32.BF16 R100, R160.reuse, R156, R100 ;  /* 0x0000009ca064723c */ /* 0x044fe60000041864 */
[----:B------:R-:W-:Y:S01]  /*e330*/  FADD.FTZ R190, R190, R191 ;  /* 0x000000bfbebe7221 */ /* 0x000fe20000010000 */
[----:B------:R-:W-:Y:S01]  /*e340*/  FADD.FTZ R167, R167, R188 ;  /* 0x000000bca7a77221 */ /* 0x000fe20000010000 */
[----:B---3--:R-:W-:Y:S02]  /*e350*/  F2FP.BF16.F32.PACK_AB R151, R203, R204 ;  /* 0x000000cccb97723e */ /* 0x008fe400000010ff */
[----:B------:R-:W-:Y:S01]  /*e360*/  FADD.FTZ R197, R197, R190 ;  /* 0x000000bec5c57221 */ /* 0x000fe20000010000 */
[C---:B------:R-:W-:Y:S01]  /*e370*/  HMMA.16816.F32.BF16 R104, R160.reuse, R158, R104 ;  /* 0x0000009ea068723c */ /* 0x040fe20000041868 */
[----:B------:R-:W2:Y:S02]  /*e380*/  LDSM.16.MT88.4 R156, [R217+0x16000] ;  /* 0x01600000d99c783b */ /* 0x000ea40000004200 */
[----:B------:R-:W-:Y:S01]  /*e390*/  FADD.FTZ R200, R200, R167 ;  /* 0x000000a7c8c87221 */ /* 0x000fe20000010000 */
[----:B------:R-:W-:Y:S03]  /*e3a0*/  FADD.FTZ R197, R198, R197 ;  /* 0x000000c5c6c57221 */ /* 0x000fe60000010000 */
[----:B------:R-:W-:Y:S01]  /*e3b0*/  FADD.FTZ R199, R199, R200 ;  /* 0x000000c8c7c77221 */ /* 0x000fe20000010000 */
[C---:B----4-:R-:W-:Y:S03]  /*e3c0*/  HMMA.16816.F32.BF16 R108, R160.reuse, R168, R108 ;  /* 0x000000a8a06c723c */ /* 0x050fe6000004186c */
[----:B------:R-:W-:Y:S01]  /*e3d0*/  FADD.FTZ R202, R202, R197 ;  /* 0x000000c5caca7221 */ /* 0x000fe20000010000 */
[----:B------:R-:W-:Y:S03]  /*e3e0*/  FADD.FTZ R204, R204, R199 ;  /* 0x000000c7cccc7221 */ /* 0x000fe60000010000 */
[----:B------:R-:W-:Y:S01]  /*e3f0*/  FADD.FTZ R201, R201, R202 ;  /* 0x000000cac9c97221 */ /* 0x000fe20000010000 */
[C---:B------:R-:W-:Y:S01]  /*e400*/  HMMA.16816.F32.BF16 R112, R160.reuse, R170, R112 ;  /* 0x000000aaa070723c */ /* 0x040fe20000041870 */
[----:B------:R-:W3:Y:S02]  /*e410*/  LDSM.16.MT88.4 R168, [R216+0x16000] ;  /* 0x01600000d8a8783b */ /* 0x000ee40000004200 */
[----:B------:R-:W-:Y:S05]  /*e420*/  FADD.FTZ R203, R203, R204 ;  /* 0x000000cccbcb7221 */ /* 0x000fea0000010000 */
        /* <DEDUP_REMOVED lines=12> */
[C---:B--2---:R-:W-:Y:S08]  /*e4f0*/  HMMA.16816.F32.BF16 R144, R160.reuse, R156, R144 ;  /* 0x0000009ca090723c */ /* 0x044ff00000041890 */
[----:B------:R-:W-:Y:S01]  /*e500*/  HMMA.16816.F32.BF16 R16, R160, R158, R16 ;  /* 0x0000009ea010723c */ /* 0x000fe20000041810 */
[----:B------:R-:W2:Y:S07]  /*e510*/  LDSM.16.MT88.4 R156, [R217+0x12800] ;  /* 0x01280000d99c783b */ /* 0x000eae0000004200 */
[C---:B------:R-:W-:Y:S01]  /*e520*/  HMMA.16816.F32.BF16 R4, R148.reuse, R152, R4 ;  /* 0x000000989404723c */ /* 0x040fe20000041804 */
[----:B------:R-:W-:Y:S07]  /*e530*/  LDSM.16.MT88.4 R160, [R165+0x2800] ;  /* 0x00280000a5a0783b */ /* 0x000fee0000004200 */
[C---:B------:R-:W-:Y:S01]  /*e540*/  HMMA.16816.F32.BF16 R8, R148.reuse, R154, R8 ;  /* 0x0000009a9408723c */ /* 0x040fe20000041808 */
[----:B------:R-:W4:Y:S07]  /*e550*/  LDSM.16.MT88.4 R152, [R216+0x12800] ;  /* 0x01280000d898783b */ /* 0x000f2e0000004200 */
[C---:B---3--:R-:W-:Y:S08]  /*e560*/  HMMA.16816.F32.BF16 R36, R148.reuse, R168, R36 ;  /* 0x000000a89424723c */ /* 0x048ff00000041824 */
[C---:B------:R-:W-:Y:S01]  /*e570*/  HMMA.16816.F32.BF16 R40, R148.reuse, R170, R40 ;  /* 0x000000aa9428723c */ /* 0x040fe20000041828 */
[----:B------:R-:W3:Y:S07]  /*e580*/  LDSM.16.MT88.4 R168, [R166+0x2800] ;  /* 0x00280000a6a8783b */ /* 0x000eee0000004200 */
[C---:B-1----:R-:W-:Y:S08]  /*e590*/  HMMA.16816.F32.BF16 R44, R148.reuse, R172, R44 ;  /* 0x000000ac942c723c */ /* 0x042ff0000004182c */
[C---:B------:R-:W-:Y:S01]  /*e5a0*/  HMMA.16816.F32.BF16 R48, R148.reuse, R174, R48 ;  /* 0x000000ae9430723c */ /* 0x040fe20000041830 */
[----:B------:R-:W1:Y:S07]  /*e5b0*/  LDSM.16.MT88.4 R172, [R217+0x14800] ;  /* 0x01480000d9ac783b */ /* 0x000e6e0000004200 */
[C---:B------:R-:W-:Y:S08]  /*e5c0*/  HMMA.16816.F32.BF16 R52, R148.reuse, R176, R52 ;  /* 0x000000b09434723c */ /* 0x040ff00000041834 */
[C---:B------:R-:W-:Y:S01]  /*e5d0*/  HMMA.16816.F32.BF16 R56, R148.reuse, R178, R56 ;  /* 0x000000b29438723c */ /* 0x040fe20000041838 */
[----:B------:R-:W5:Y:S07]  /*e5e0*/  LDSM.16.MT88.4 R176, [R216+0x14800] ;  /* 0x01480000d8b0783b */ /* 0x000f6e0000004200 */
[C---:B--2---:R-:W-:Y:S08]  /*e5f0*/  HMMA.16816.F32.BF16 R60, R148.reuse, R156, R60 ;  /* 0x0000009c943c723c */ /* 0x044ff0000004183c */
[C---:B------:R-:W-:Y:S01]  /*e600*/  HMMA.16816.F32.BF16 R64, R148.reuse, R158, R64 ;  /* 0x0000009e9440723c */ /* 0x040fe20000041840 */
[----:B------:R-:W-:Y:S07]  /*e610*/  LDSM.16.MT88.4 R156, [R216+0x16800] ;  /* 0x01680000d89c783b */ /* 0x000fee0000004200 */
[C---:B----4-:R-:W-:Y:S08]  /*e620*/  HMMA.16816.F32.BF16 R68, R148.reuse, R152, R68 ;  /* 0x000000989444723c */ /* 0x050ff00000041844 */
[C---:B------:R-:W-:Y:S01]  /*e630*/  HMMA.16816.F32.BF16 R72, R148.reuse, R154, R72 ;  /* 0x0000009a9448723c */ /* 0x040fe20000041848 */
[----:B------:R-:W2:Y:S07]  /*e640*/  LDSM.16.MT88.4 R152, [R217+0x16800] ;  /* 0x01680000d998783b */ /* 0x000eae0000004200 */
[C---:B------:R-:W-:Y:S08]  /*e650*/  HMMA.16816.F32.BF16 R76, R148.reuse, R160, R76 ;  /* 0x000000a0944c723c */ /* 0x040ff0000004184c */
[C---:B------:R-:W-:Y:S01]  /*e660*/  HMMA.16816.F32.BF16 R80, R148.reuse, R162, R80 ;  /* 0x000000a29450723c */ /* 0x040fe20000041850 */
[----:B------:R-:W4:Y:S07]  /*e670*/  LDSM.16.MT88.4 R160, [R165+0x6800] ;  /* 0x00680000a5a0783b */ /* 0x000f2e0000004200 */
[C---:B---3--:R-:W-:Y:S08]  /*e680*/  HMMA.16816.F32.BF16 R84, R148.reuse, R168, R84 ;  /* 0x000000a89454723c */ /* 0x048ff00000041854 */
[C---:B------:R-:W-:Y:S01]  /*e690*/  HMMA.16816.F32.BF16 R88, R148.reuse, R170, R88 ;  /* 0x000000aa9458723c */ /* 0x040fe20000041858 */
[----:B------:R-:W3:Y:S07]  /*e6a0*/  LDSM.16.MT88.4 R168, [R166+0x6800] ;  /* 0x00680000a6a8783b */ /* 0x000eee0000004200 */
[C---:B-1----:R-:W-:Y:S08]  /*e6b0*/  HMMA.16816.F32.BF16 R92, R148.reuse, R172, R92 ;  /* 0x000000ac945c723c */ /* 0x042ff0000004185c */
[C---:B------:R-:W-:Y:S01]  /*e6c0*/  HMMA.16816.F32.BF16 R96, R148.reuse, R174, R96 ;  /* 0x000000ae9460723c */ /* 0x040fe20000041860 */
[----:B------:R-:W-:Y:S07]  /*e6d0*/  LDSM.16.MT88.4 R172, [R165+0x3000] ;  /* 0x00300000a5ac783b */ /* 0x000fee0000004200 */
[C---:B-----5:R-:W-:Y:S08]  /*e6e0*/  HMMA.16816.F32.BF16 R100, R148.reuse, R176, R100 ;  /* 0x000000b09464723c */ /* 0x060ff00000041864 */
        /* <DEDUP_REMOVED lines=11> */
[----:B------:R-:W-:Y:S01]  /*e7a0*/  F2FP.BF16.F32.PACK_AB R22, R206, R205 ;  /* 0x000000cdce16723e */ /* 0x000fe200000010ff */
[----:B------:R-:W-:Y:S01]  /*e7b0*/  FFMA.FTZ R187, R23, UR4, -R194 ;  /* 0x0000000417bb7c23 */ /* 0x000fe200080108c2 */
[----:B------:R-:W-:Y:S02]  /*e7c0*/  F2FP.BF16.F32.PACK_AB R23, R208, R207 ;  /* 0x000000cfd017723e */ /* 0x000fe400000010ff */
[C---:B--2---:R-:W-:Y:S03]  /*e7d0*/  HMMA.16816.F32.BF16 R124, R148.reuse, R152, R124 ;  /* 0x00000098947c723c */ /* 0x044fe6000004187c */
[----:B------:R-:W1:Y:S05]  /*e7e0*/  MUFU.EX2 R185, R185 ;  /* 0x000000b900b97308 */ /* 0x000e6a0000000800 */
[C---:B------:R-:W-:Y:S01]  /*e7f0*/  HMMA.16816.F32.BF16 R128, R148.reuse, R154, R128 ;  /* 0x0000009a9480723c */ /* 0x040fe20000041880 */
[----:B------:R-:W2:Y:S04]  /*e800*/  LDSM.16.MT88.4 R152, [R217+0x11000] ;  /* 0x01100000d998783b */ /* 0x000ea80000004200 */
[----:B------:R-:W-:Y:S03]  /*e810*/  MUFU.EX2 R186, R186 ;  /* 0x000000ba00ba7308 */ /* 0x000fe60000000800 */
[C---:B------:R-:W-:Y:S07]  /*e820*/  HMMA.16816.F32.BF16 R132, R148.reuse, R156, R132 ;  /* 0x0000009c9484723c */ /* 0x040fee0000041884 */
[----:B------:R-:W5:Y:S01]  /*e830*/  MUFU.EX2 R187, R187 ;  /* 0x000000bb00bb7308 */ /* 0x000f620000000800 */
[C---:B-1----:R-:W-:Y:S01]  /*e840*/  F2FP.BF16.F32.PACK_AB R20, R185.reuse, R184 ;  /* 0x000000b8b914723e */ /* 0x042fe200000010ff */
[----:B------:R-:W-:Y:S01]  /*e850*/  FADD.FTZ R184, R184, R201 ;  /* 0x000000c9b8b87221 */ /* 0x000fe20000010000 */
[C---:B------:R-:W-:Y:S01]  /*e860*/  HMMA.16816.F32.BF16 R136, R148.reuse, R158, R136 ;  /* 0x0000009e9488723c */ /* 0x040fe20000041888 */
[----:B------:R-:W1:Y:S02]  /*e870*/  LDSM.16.MT88.4 R156, [R216+0x11000] ;  /* 0x01100000d89c783b */ /* 0x000e640000004200 */
[----:B------:R-:W-:Y:S04]  /*e880*/  FADD.FTZ R184, R185, R184 ;  /* 0x000000b8b9b87221 */ /* 0x000fe80000010000 */
[----:B------:R-:W-:Y:S01]  /*e890*/  FADD.FTZ R205, R205, R184 ;  /* 0x000000b8cdcd7221 */ /* 0x000fe20000010000 */
[C---:B----4-:R-:W-:Y:S03]  /*e8a0*/  HMMA.16816.F32.BF16 R12, R148.reuse, R160, R12 ;  /* 0x000000a0940c723c */ /* 0x050fe6000004180c */
[C---:B-----5:R-:W-:Y:S01]  /*e8b0*/  F2FP.BF16.F32.PACK_AB R21, R187.reuse, R186 ;  /* 0x000000babb15723e */ /* 0x060fe200000010ff */
[----:B------:R-:W-:Y:S01]  /*e8c0*/  FADD.FTZ R186, R186, R203 ;  /* 0x000000cbbaba7221 */ /* 0x000fe20000010000 */
[----:B------:R-:W-:Y:S03]  /*e8d0*/  FADD.FTZ R205, R206, R205 ;  /* 0x000000cdcecd7221 */ /* 0x000fe60000010000 */
[C---:B------:R-:W-:Y:S01]  /*e8e0*/  HMMA.16816.F32.BF16 R140, R148.reuse, R162, R140 ;  /* 0x000000a2948c723c */ /* 0x040fe2000004188c */
[----:B------:R-:W4:Y:S02]  /*e8f0*/  LDSM.16.MT88.4 R160, [R166+0x1000] ;  /* 0x00100000a6a0783b */ /* 0x000f240000004200 */
[----:B------:R-:W-:Y:S04]  /*e900*/  FADD.FTZ R186, R187, R186 ;  /* 0x000000babbba7221 */ /* 0x000fe80000010000 */
[----:B------:R-:W-:Y:S01]  /*e910*/  FADD.FTZ R207, R207, R186 ;  /* 0x000000bacfcf7221 */ /* 0x000fe20000010000 */
[C---:B---3--:R-:W-:Y:S03]  /*e920*/  HMMA.16816.F32.BF16 R144, R148.reuse, R168, R144 ;  /* 0x000000a89490723c */ /* 0x048fe60000041890 */
[----:B------:R-:W-:Y:S05]  /*e930*/  FADD.FTZ R207, R208, R207 ;  /* 0x000000cfd0cf7221 */ /* 0x000fea0000010000 */
[----:B------:R-:W-:Y:S01]  /*e940*/  HMMA.16816.F32.BF16 R16, R148, R170, R16 ;  /* 0x000000aa9410723c */ /* 0x000fe20000041810 */
[----:B------:R-:W3:Y:S07]  /*e950*/  LDSM.16.MT88.4 R148, [R217+0x13000] ;  /* 0x01300000d994783b */ /* 0x000eee0000004200 */
[C---:B--2---:R-:W-:Y:S01]  /*e960*/  HMMA.16816.F32.BF16 R4, R20.reuse, R152, R4 ;  /* 0x000000981404723c */ /* 0x044fe20000041804 */
[----:B------:R-:W2:Y:S07]  /*e970*/  LDSM.16.MT88.4 R168, [R216+0x13000] ;  /* 0x01300000d8a8783b */ /* 0x000eae0000004200 */
[C---:B------:R-:W-:Y:S01]  /*e980*/  HMMA.16816.F32.BF16 R8, R20.reuse, R154, R8 ;  /* 0x0000009a1408723c */ /* 0x040fe20000041808 */
[----:B------:R-:W5:Y:S07]  /*e990*/  LDSM.16.MT88.4 R152, [R216+0x15000] ;  /* 0x01500000d898783b */ /* 0x000f6e0000004200 */
[C---:B-1----:R-:W-:Y:S08]  /*e9a0*/  HMMA.16816.F32.BF16 R36, R20.reuse, R156, R36 ;  /* 0x0000009c1424723c */ /* 0x042ff00000041824 */
[C---:B------:R-:W-:Y:S01]  /*e9b0*/  HMMA.16816.F32.BF16 R40, R20.reuse, R158, R40 ;  /* 0x0000009e1428723c */ /* 0x040fe20000041828 */
[----:B------:R-:W1:Y:S07]  /*e9c0*/  LDSM.16.MT88.4 R156, [R165+0x5000] ;  /* 0x00500000a59c783b */ /* 0x000e6e0000004200 */
[C---:B------:R-:W-:Y:S08]  /*e9d0*/  HMMA.16816.F32.BF16 R44, R20.reuse, R24, R44 ;  /* 0x00000018142c723c */ /* 0x040ff0000004182c */
[C---:B------:R-:W-:Y:S01]  /*e9e0*/  HMMA.16816.F32.BF16 R48, R20.reuse, R26, R48 ;  /* 0x0000001a1430723c */ /* 0x040fe20000041830 */
[----:B------:R-:W1:Y:S07]  /*e9f0*/  LDSM.16.MT88.4 R24, [R166+0x5000] ;  /* 0x00500000a618783b */ /* 0x000e6e0000004200 */
[C---:B----4-:R-:W-:Y:S08]  /*ea00*/  HMMA.16816.F32.BF16 R52, R20.reuse, R160, R52 ;  /* 0x000000a01434723c */ /* 0x050ff00000041834 */
[C---:B------:R-:W-:Y:S08]  /*ea10*/  HMMA.16816.F32.BF16 R56, R20.reuse, R162, R56 ;  /* 0x000000a21438723c */ /* 0x040ff00000041838 */
[C---:B---3--:R-:W-:Y:S08]  /*ea20*/  HMMA.16816.F32.BF16 R60, R20.reuse, R148, R60 ;  /* 0x00000094143c723c */ /* 0x048ff0000004183c */
[C---:B------:R-:W-:Y:S01]  /*ea30*/  HMMA.16816.F32.BF16 R64, R20.reuse, R150, R64 ;  /* 0x000000961440723c */ /* 0x040fe20000041840 */
[----:B------:R-:W3:Y:S07]  /*ea40*/  LDSM.16.MT88.4 R148, [R217+0x17000] ;  /* 0x01700000d994783b */ /* 0x000eee0000004200 */
[C---:B--2---:R-:W-:Y:S08]  /*ea50*/  HMMA.16816.F32.BF16 R68, R20.reuse, R168, R68 ;  /* 0x000000a81444723c */ /* 0x044ff00000041844 */
        /* <DEDUP_REMOVED lines=22> */
[C---:B-----5:R-:W-:Y:S05]  /*ebc0*/  HMMA.16816.F32.BF16 R100, R20.reuse, R152, R100 ;  /* 0x000000981464723c */ /* 0x060fea0000041864 */
[----:B------:R-:W4:Y:S03]  /*ebd0*/  MUFU.EX2 R179, R179 ;  /* 0x000000b300b37308 */ /* 0x000f260000000800 */
[C---:B------:R-:W-:Y:S01]  /*ebe0*/  HMMA.16816.F32.BF16 R104, R20.reuse, R154, R104 ;  /* 0x0000009a1468723c */ /* 0x040fe20000041868 */
[----:B------:R-:W5:Y:S06]  /*ebf0*/  LDSM.16.MT88.4 R152, [R216+0x17000] ;  /* 0x01700000d898783b */ /* 0x000f6c0000004200 */
[----:B------:R-:W-:Y:S01]  /*ec00*/  MUFU.EX2 R180, R180 ;  /* 0x000000b400b47308 */ /* 0x000fe20000000800 */
[C---:B-1----:R-:W-:Y:S09]  /*ec10*/  HMMA.16816.F32.BF16 R108, R20.reuse, R156, R108 ;  /* 0x0000009c146c723c */ /* 0x042ff2000004186c */
[----:B------:R-:W1:Y:S01]  /*ec20*/  MUFU.EX2 R181, R196 ;  /* 0x000000c400b57308 */ /* 0x000e620000000800 */
[C---:B------:R-:W-:Y:S01]  /*ec30*/  HMMA.16816.F32.BF16 R112, R20.reuse, R158, R112 ;  /* 0x0000009e1470723c */ /* 0x040fe20000041870 */
[----:B------:R-:W5:Y:S08]  /*ec40*/  LDSM.16.MT88.4 R156, [R165+0x7000] ;  /* 0x00700000a59c783b */ /* 0x000f700000004200 */
[----:B------:R-:W-:Y:S01]  /*ec50*/  MUFU.EX2 R182, R182 ;  /* 0x000000b600b67308 */ /* 0x000fe20000000800 */
[C---:B------:R-:W-:Y:S09]  /*ec60*/  HMMA.16816.F32.BF16 R116, R20.reuse, R24, R116 ;  /* 0x000000181474723c */ /* 0x040ff20000041874 */
[----:B------:R-:W1:Y:S01]  /*ec70*/  MUFU.EX2 R183, R194 ;  /* 0x000000c200b77308 */ /* 0x000e620000000800 */
[C---:B------:R-:W-:Y:S01]  /*ec80*/  HMMA.16816.F32.BF16 R120, R20.reuse, R26, R120 ;  /* 0x0000001a1478723c */ /* 0x040fe20000041878 */
[----:B------:R-:W5:Y:S07]  /*ec90*/  LDSM.16.MT88.4 R24, [R166+0x7000] ;  /* 0x00700000a618783b */ /* 0x000f6e0000004200 */
[C---:B---3--:R-:W-:Y:S03]  /*eca0*/  HMMA.16816.F32.BF16 R124, R20.reuse, R148, R124 ;  /* 0x00000094147c723c */ /* 0x048fe6000004187c */
[----:B--2---:R-:W-:Y:S01]  /*ecb0*/  F2FP.BF16.F32.PACK_AB R148, R177, R176 ;  /* 0x000000b0b194723e */ /* 0x004fe200000010ff */
[----:B------:R-:W-:Y:S01]  /*ecc0*/  FADD.FTZ R176, R176, R205 ;  /* 0x000000cdb0b07221 */ /* 0x000fe20000010000 */
[----:B----4-:R-:W-:Y:S01]  /*ecd0*/  F2FP.BF16.F32.PACK_AB R149, R179, R178 ;  /* 0x000000b2b395723e */ /* 0x010fe200000010ff */
[----:B------:R-:W-:Y:S02]  /*ece0*/  FADD.FTZ R178, R178, R207 ;  /* 0x000000cfb2b27221 */ /* 0x000fe40000010000 */
[C---:B------:R-:W-:Y:S03]  /*ecf0*/  HMMA.16816.F32.BF16 R128, R20.reuse, R150, R128 ;  /* 0x000000961480723c */ /* 0x040fe60000041880 */
[----:B-1----:R-:W-:Y:S01]  /*ed00*/  F2FP.BF16.F32.PACK_AB R150, R181, R180 ;  /* 0x000000b4b596723e */ /* 0x002fe200000010ff */
[----:B------:R-:W-:Y:S01]  /*ed10*/  FADD.FTZ R177, R177, R176 ;  /* 0x000000b0b1b17221 */ /* 0x000fe20000010000 */
[----:B------:R-:W-:Y:S01]  /*ed20*/  F2FP.BF16.F32.PACK_AB R151, R183, R182 ;  /* 0x000000b6b797723e */ /* 0x000fe200000010ff */
[----:B------:R-:W-:Y:S02]  /*ed30*/  FADD.FTZ R179, R179, R178 ;  /* 0x000000b2b3b37221 */ /* 0x000fe40000010000 */
[C---:B-----5:R-:W-:Y:S03]  /*ed40*/  HMMA.16816.F32.BF16 R132, R20.reuse, R152, R132 ;  /* 0x000000981484723c */ /* 0x060fe60000041884 */
        /* <DEDUP_REMOVED lines=31> */
[----:B------:R3:W2:Y:S07]  /*ef40*/  LDSM.16.MT88.4 R8, [R165+0x7800] ;  /* 0x00780000a508783b */ /* 0x0006ae0000004200 */
[C---:B------:R-:W-:Y:S08]  /*ef50*/  HMMA.16816.F32.BF16 R76, R148.reuse, R20, R76 ;  /* 0x00000014944c723c */ /* 0x040ff0000004184c */
[C---:B------:R-:W-:Y:S01]  /*ef60*/  HMMA.16816.F32.BF16 R80, R148.reuse, R22, R80 ;  /* 0x000000169450723c */ /* 0x040fe20000041850 */
[----:B------:R-:W2:Y:S07]  /*ef70*/  LDSM.16.MT88.4 R20, [R166+0x7800] ;  /* 0x00780000a614783b */ /* 0x000eae0000004200 */
[C---:B-1----:R-:W-:Y:S03]  /*ef80*/  HMMA.16816.F32.BF16 R84, R148.reuse, R24, R84 ;  /* 0x000000189454723c */ /* 0x042fe60000041854 */
[----:B---3--:R-:W-:Y:S05]  /*ef90*/  MOV R165, R164 ;  /* 0x000000a400a57202 */ /* 0x008fea0000000f00 */
[C---:B------:R-:W-:Y:S08]  /*efa0*/  HMMA.16816.F32.BF16 R88, R148.reuse, R26, R88 ;  /* 0x0000001a9458723c */ /* 0x040ff00000041858 */
[C---:B----4-:R-:W-:Y:S08]  /*efb0*/  HMMA.16816.F32.BF16 R92, R148.reuse, R28, R92 ;  /* 0x0000001c945c723c */ /* 0x050ff0000004185c */
[C---:B------:R-:W-:Y:S08]  /*efc0*/  HMMA.16816.F32.BF16 R96, R148.reuse, R30, R96 ;  /* 0x0000001e9460723c */ /* 0x040ff00000041860 */
[C---:B-----5:R-:W-:Y:S08]  /*efd0*/  HMMA.16816.F32.BF16 R100, R148.reuse, R152, R100 ;  /* 0x000000989464723c */ /* 0x060ff00000041864 */
[C---:B------:R-:W-:Y:S08]  /*efe0*/  HMMA.16816.F32.BF16 R104, R148.reuse, R154, R104 ;  /* 0x0000009a9468723c */ /* 0x040ff00000041868 */
[C---:B------:R-:W-:Y:S08]  /*eff0*/  HMMA.16816.F32.BF16 R108, R148.reuse, R32, R108 ;  /* 0x00000020946c723c */ /* 0x040ff0000004186c */
[C---:B------:R-:W-:Y:S08]  /*f000*/  HMMA.16816.F32.BF16 R112, R148.reuse, R34, R112 ;  /* 0x000000229470723c */ /* 0x040ff00000041870 */
[C---:B------:R-:W-:Y:S08]  /*f010*/  HMMA.16816.F32.BF16 R116, R148.reuse, R172, R116 ;  /* 0x000000ac9474723c */ /* 0x040ff00000041874 */
[C---:B------:R-:W-:Y:S08]  /*f020*/  HMMA.16816.F32.BF16 R120, R148.reuse, R174, R120 ;  /* 0x000000ae9478723c */ /* 0x040ff00000041878 */
[C---:B------:R-:W-:Y:S08]  /*f030*/  HMMA.16816.F32.BF16 R124, R148.reuse, R168, R124 ;  /* 0x000000a8947c723c */ /* 0x040ff0000004187c */
[C---:B------:R-:W-:Y:S08]  /*f040*/  HMMA.16816.F32.BF16 R128, R148.reuse, R170, R128 ;  /* 0x000000aa9480723c */ /* 0x040ff00000041880 */
[C---:B--2---:R-:W-:Y:S08]  /*f050*/  HMMA.16816.F32.BF16 R132, R148.reuse, R4, R132 ;  /* 0x000000049484723c */ /* 0x044ff00000041884 */
[C---:B------:R-:W-:Y:S08]  /*f060*/  HMMA.16816.F32.BF16 R136, R148.reuse, R6, R136 ;  /* 0x000000069488723c */ /* 0x040ff00000041888 */
[C---:B------:R-:W-:Y:S08]  /*f070*/  HMMA.16816.F32.BF16 R152, R148.reuse, R8, R12 ;  /* 0x000000089498723c */ /* 0x040ff0000004180c */
[C---:B------:R-:W-:Y:S08]  /*f080*/  HMMA.16816.F32.BF16 R140, R148.reuse, R10, R140 ;  /* 0x0000000a948c723c */ /* 0x040ff0000004188c */
[C---:B------:R-:W-:Y:S08]  /*f090*/  HMMA.16816.F32.BF16 R144, R148.reuse, R20, R144 ;  /* 0x000000149490723c */ /* 0x040ff00000041890 */
[----:B------:R-:W-:Y:S01]  /*f0a0*/  HMMA.16816.F32.BF16 R148, R148, R22, R16 ;  /* 0x000000169494723c */ /* 0x000fe20000041810 */
[----:B------:R-:W-:Y:S08]  /*f0b0*/  @!UPT UIADD3 URZ, UPT, UPT, URZ, URZ, URZ ;  /* 0x000000fffffff290 */ /* 0x000ff0000fffe0ff */
[----:B------:R-:W-:Y:S11]  /*f0c0*/  BRA.U UP0, `(.L_x_151) ;  /* 0xffffffc9003c7547 */ /* 0x000ff6000b83ffff */
.L_x_150:
        /* <DEDUP_REMOVED lines=328> */
.L_x_154:
        /* <DEDUP_REMOVED lines=46> */
.L_x_156:
[----:B------:R-:W-:Y:S05]  /*10830*/  BSYNC.RECONVERGENT B0 ;  /* 0x0000000000007941 */ /* 0x000fea0003800200 */
.L_x_155:
        /* <DEDUP_REMOVED lines=41> */
.L_x_158:
[----:B------:R-:W-:Y:S05]  /*10ad0*/  BSYNC.RECONVERGENT B0 ;  /* 0x0000000000007941 */ /* 0x000fea0003800200 */
.L_x_157:
        /* <DEDUP_REMOVED lines=27> */
.L_x_160:
[----:B------:R-:W-:Y:S05]  /*10c90*/  BSYNC.RECONVERGENT B0 ;  /* 0x0000000000007941 */ /* 0x000fea0003800200 */
.L_x_159:
        /* <DEDUP_REMOVED lines=27> */
.L_x_162:
[----:B------:R-:W-:Y:S05]  /*10e50*/  BSYNC.RECONVERGENT B0 ;  /* 0x0000000000007941 */ /* 0x000fea0003800200 */
.L_x_161:
        /* <DEDUP_REMOVED lines=27> */
.L_x_163:
        /* <DEDUP_REMOVED lines=15> */
.L_x_1185:


//--------------------- .text._ZN5flash16flash_fwd_kernelI23Flash_fwd_kernel_traitsILi256ELi128ELi64ELi8ELb0ELb0EN7cutlass10bfloat16_tE19Flash_kernel_traitsILi256ELi128ELi64ELi8ES3_EELb0ELb1ELb0ELb0ELb0ELb1ELb0ELb0EEEvNS_16Flash_fwd_paramsE --------------------------
	.section	.text._ZN5flash16flash_fwd_kernelI23Flash_fwd_kernel_traitsILi256ELi128ELi64ELi8ELb0ELb0EN7cutlass10bfloat16_tE19Flash_kernel_traitsILi256ELi128ELi64ELi8ES3_EELb0ELb1ELb0ELb0ELb0ELb1ELb0ELb0EEEvNS_16Flash_fwd_paramsE,"ax",@progbits
	.align	128
        .global         _ZN5flash16flash_fwd_kernelI23Flash_fwd_kernel_traitsILi256ELi128ELi64ELi8ELb0ELb0EN7cutlass10bfloat16_tE19Flash_kernel_traitsILi256ELi128ELi64ELi8ES3_EELb0ELb1ELb0ELb0ELb0ELb1ELb0ELb0EEEvNS_16Flash_fwd_paramsE
        .type           _ZN5flash16flash_fwd_kernelI23Flash_fwd_kernel_traitsILi256ELi128ELi64ELi8ELb0ELb0EN7cutlass10bfloat16_tE19Flash_kernel_traitsILi256ELi128ELi64ELi8ES3_EELb0ELb1ELb0ELb0ELb0ELb1ELb0ELb0EEEvNS_16Flash_fwd_paramsE,@function
        .size           _ZN5flash16flash_fwd_kernelI23Flash_fwd_kernel_traitsILi256ELi128ELi64ELi8ELb0ELb0EN7cutlass10bfloat16_tE19Flash_kernel_traitsILi256ELi128ELi64ELi8ES3_EELb0ELb1ELb0ELb0ELb0ELb1ELb0ELb0EEEvNS_16Flash_fwd_paramsE,(.L_x_1186 - _ZN5flash16flash_fwd_kernelI23Flash_fwd_kernel_traitsILi256ELi128ELi64ELi8ELb0ELb0EN7cutlass10bfloat16_tE19Flash_kernel_traitsILi256ELi128ELi64ELi8ES3_EELb0ELb1ELb0ELb0ELb0ELb1ELb0ELb0EEEvNS_16Flash_fwd_paramsE)
        .other          _ZN5flash16flash_fwd_kernelI23Flash_fwd_kernel_traitsILi256ELi128ELi64ELi8ELb0ELb0EN7cutlass10bfloat16_tE19Flash_kernel_traitsILi256ELi128ELi64ELi8ES3_EELb0ELb1ELb0ELb0ELb0ELb1ELb0ELb0EEEvNS_16Flash_fwd_paramsE,@"STO_CUDA_ENTRY STV_DEFAULT"
_ZN5flash16flash_fwd_kernelI23Flash_fwd_kernel_traitsILi256ELi128ELi64ELi8ELb0ELb0EN7cutlass10bfloat16_tE19Flash_kernel_traitsILi256ELi128ELi64ELi8ES3_EELb0ELb1ELb0ELb0ELb0ELb1ELb0ELb0EEEvNS_16Flash_fwd_paramsE:
.text._ZN5flash16flash_fwd_kernelI23Flash_fwd_kernel_traitsILi256ELi128ELi64ELi8ELb0ELb0EN7cutlass10bfloat16_tE19Flash_kernel_traitsILi256ELi128ELi64ELi8ES3_EELb0ELb1ELb0ELb0ELb0ELb1ELb0ELb0EEEvNS_16Flash_fwd_paramsE:
[----:B------:R-:W-:Y:S08]  /*0000*/  LDC R1, c[0x0][0x37c] ;  /* 0x0000df00ff017b82 */ /* 0x000ff00000000800 */
[----:B------:R-:W1:Y:S01]  /*0010*/  LDC.64 R2, c[0x0][0x460] ;  /* 0x00011800ff027b82 */ /* 0x000e620000000a00 */
[----:B------:R-:W2:Y:S01]  /*0020*/  S2R R20, SR_CTAID.Y ;  /* 0x0000000000147919 */ /* 0x000ea20000002600 */
[----:B------:R-:W3:Y:S01]  /*0030*/  LDCU.64 UR4, c[0x0][0x478] ;  /* 0x00008f00ff0477ac */ /* 0x000ee20008000a00 */
[----:B------:R-:W-:Y:S01]  /*0040*/  IMAD.MOV.U32 R224, RZ, RZ, -0x1 ;  /* 0xffffffffffe07424 */ /* 0x000fe200078e00ff */
[----:B------:R-:W4:Y:S04]  /*0050*/  LDCU.64 UR12, c[0x0][0x358] ;  /* 0x00006b00ff0c77ac */ /* 0x000f280008000a00 */
[----:B------:R-:W2:Y:S01]  /*0060*/  LDC.64 R4, c[0x0][0x460] ;  /* 0x00011800ff047b82 */ /* 0x000ea20000000a00 */
[----:B------:R-:W4:Y:S07]  /*0070*/  LDCU.64 UR6, c[0x0][0x470] ;  /* 0x00008e00ff0677ac */ /* 0x000f2e0008000a00 */
[----:B------:R-:W4:Y:S01]  /*0080*/  LDC.64 R6, c[0x0][0x468] ;  /* 0x00011a00ff067b82 */ /* 0x000f220000000a00 */
[----:B---3--:R-:W-:-:S02]  /*0090*/  ISETP.NE.U32.AND P2, PT, RZ, UR4, PT ;  /* 0x00000004ff007c0c */ /* 0x008fc4000bf45070 */
[C---:B-1----:R-:W-:Y:S02]  /*00a0*/  ISETP.NE.U32.AND P0, PT, R2.reuse, RZ, PT ;  /* 0x000000ff0200720c */ /* 0x042fe40003f05070 */
[----:B------:R-:W-:Y:S02]  /*00b0*/  ISETP.NE.U32.AND P4, PT, R2, RZ, PT ;  /* 0x000000ff0200720c */ /* 0x000fe40003f85070 */
[C---:B------:R-:W-:Y:S02]  /*00c0*/  ISETP.NE.AND.EX P0, PT, R3.reuse, RZ, PT, P0 ;  /* 0x000000ff0300720c */ /* 0x040fe40003f05300 */
[----:B------:R-:W-:Y:S02]  /*00d0*/  ISETP.NE.AND.EX P4, PT, R3, RZ, PT, P4 ;  /* 0x000000ff0300720c */ /* 0x000fe40003f85340 */
[----:B------:R-:W-:Y:S01]  /*00e0*/  ISETP.NE.AND.EX P2, PT, RZ, UR5, PT, P2 ;  /* 0x00000005ff007c0c */ /* 0x000fe2000bf45320 */
[----:B--2---:R-:W-:Y:S01]  /*00f0*/  IMAD.WIDE.U32 R12, R20, 0x4, R4 ;  /* 0x00000004140c7825 */ /* 0x004fe200078e0004 */
[----:B------:R-:W-:-:S02]  /*0100*/  SHF.R.U32.HI R0, RZ, 0x1e, R20 ;  /* 0x0000001eff007819 */ /* 0x000fc40000011614 */
[----:B----4-:R-:W-:Y:S01]  /*0110*/  ISETP.NE.U32.AND P3, PT, RZ, UR6, PT ;  /* 0x00000006ff007c0c */ /* 0x010fe2000bf65070 */
[----:B------:R-:W-:-:S03]  /*0120*/  IMAD.SHL.U32 R9, R20, 0x4, RZ ;  /* 0x0000000414097824 */ /* 0x000fc600078e00ff */
[----:B------:R-:W-:Y:S01]  /*0130*/  ISETP.NE.AND.EX P3, PT, RZ, UR7, PT, P3 ;  /* 0x00000007ff007c0c */ /* 0x000fe2000bf65330 */
[----:B------:R-:W2:Y:S04]  /*0140*/  @P0 LDG.E R224, desc[UR12][R12.64] ;  /* 0x0000000c0ce00981 */ /* 0x000ea8000c1e1900 */
[----:B------:R-:W2:Y:S01]  /*0150*/  @P4 LDG.E R11, desc[UR12][R12.64+0x4] ;  /* 0x0000040c0c0b4981 */ /* 0x000ea2000c1e1900 */
[----:B------:R-:W-:Y:S01]  /*0160*/  @P2 IADD3 R90, P0, PT, R9, UR4, RZ ;  /* 0x00000004095a2c10 */ /* 0x000fe2000ff1e0ff */
[----:B------:R-:W-:-:S03]  /*0170*/  IMAD.MOV.U32 R3, RZ, RZ, RZ ;  /* 0x000000ffff037224 */ /* 0x000fc600078e00ff */
[C---:B------:R-:W-:Y:S01]  /*0180*/  @P2 IADD3.X R91, PT, PT, R0.reuse, UR5, RZ, P0, !PT ;  /* 0x00000005005b2c10 */ /* 0x040fe200087fe4ff */
[----:B------:R-:W1:Y:S02]  /*0190*/  S2R R18, SR_CTAID.X ;  /* 0x0000000000127919 */ /* 0x000e640000002500 */
[C---:B------:R-:W-:Y:S02]  /*01a0*/  @P3 IADD3 R4, P1, PT, R9.reuse, UR6, RZ ;  /* 0x0000000609043c10 */ /* 0x040fe4000ff3e0ff */
[----:B------:R-:W5:Y:S01]  /*01b0*/  @P2 LDG.E R90, desc[UR12][R90.64] ;  /* 0x0000000c5a5a2981 */ /* 0x000f62000c1e1900 */
[----:B------:R-:W-:Y:S01]  /*01c0*/  IADD3 R8, P0, PT, R9, R6, RZ ;  /* 0x0000000609087210 */ /* 0x000fe20007f1e0ff */
[----:B------:R-:W3:Y:S01]  /*01d0*/  LDCU.U8 UR4, c[0x0][0x532] ;  /* 0x0000a640ff0477ac */ /* 0x000ee20008000000 */
[----:B------:R-:W4:Y:S01]  /*01e0*/  @!P4 LDC R98, c[0x0][0x434] ;  /* 0x00010d00ff62cb82 */ /* 0x000f220000000800 */
[C---:B------:R-:W-:Y:S02]  /*01f0*/  @P3 IADD3.X R5, PT, PT, R0.reuse, UR7, RZ, P1, !PT ;  /* 0x0000000700053c10 */ /* 0x040fe40008ffe4ff */
[----:B------:R-:W-:Y:S01]  /*0200*/  IMAD.X R9, R0, 0x1, R7, P0 ;  /* 0x0000000100097824 */ /* 0x000fe200000e0607 */
[----:B------:R-:W-:-:S02]  /*0210*/  ISETP.NE.U32.AND P0, PT, R6, RZ, PT ;  /* 0x000000ff0600720c */ /* 0x000fc40003f05070 */
[----:B------:R1:W5:Y:S02]  /*0220*/  @P3 LDG.E R3, desc[UR12][R4.64] ;  /* 0x0000000c04033981 */ /* 0x000364000c1e1900 */
[----:B------:R-:W-:Y:S01]  /*0230*/  ISETP.NE.AND.EX P0, PT, R7, RZ, PT, P0 ;  /* 0x000000ff0700720c */ /* 0x000fe20003f05300 */
[----:B------:R-:W2:Y:S01]  /*0240*/  @!P2 LDC R0, c[0x0][0x43c] ;  /* 0x00010f00ff00ab82 */ /* 0x000ea20000000800 */
[----:B------:R-:W-:Y:S02]  /*0250*/  ISETP.EQ.U32.AND P3, PT, R6, RZ, PT ;  /* 0x000000ff0600720c */ /* 0x000fe40003f62070 */
[----:B---3--:R-:W-:-:S09]  /*0260*/  ISETP.NE.AND P1, PT, RZ, UR4, PT ;  /* 0x00000004ff007c0c */ /* 0x008fd2000bf25270 */
[----:B------:R-:W3:Y:S01]  /*0270*/  @!P0 LDC R2, c[0x0][0x438] ;  /* 0x00010e00ff028b82 */ /* 0x000ee20000000800 */
[----:B------:R-:W-:-:S07]  /*0280*/  ISETP.EQ.OR.EX P3, PT, R7, RZ, !P1, P3 ;  /* 0x000000ff0700720c */ /* 0x000fce0004f62730 */
[----:B-1----:R-:W1:Y:S01]  /*0290*/  @!P2 LDC.64 R4, c[0x0][0x488] ;  /* 0x00012200ff04ab82 */ /* 0x002e620000000a00 */
[----:B------:R-:W-:Y:S02]  /*02a0*/  IMAD.MOV.U32 R10, RZ, RZ, -0x1 ;  /* 0xffffffffff0a7424 */ /* 0x000fe400078e00ff */
[----:B------:R-:W-:-:S04]  /*02b0*/  IMAD.SHL.U32 R97, R18, 0x80, RZ ;  /* 0x0000008012617824 */ /* 0x000fc800078e00ff */
[----:B------:R1:W5:Y:S01]  /*02c0*/  @!P3 LDG.E R10, desc[UR12][R8.64] ;  /* 0x0000000c080ab981 */ /* 0x000362000c1e1900 */
[----:B--2---:R-:W-:-:S05]  /*02d0*/  @P4 IMAD.IADD R98, R11, 0x1, -R224 ;  /* 0x000000010b624824 */ /* 0x004fca00078e0ae0 */
[----:B----4-:R-:W-:Y:S01]  /*02e0*/  ISETP.GT.AND P3, PT, R98, R97, PT ;  /* 0x000000616200720c */ /* 0x010fe20003f64270 */
[----:B-1-3--:R-:W-:-:S12]  /*02f0*/  @!P0 BRA `(.L_x_164) ;  /* 0x00000000000c8947 */ /* 0x00afd80003800000 */
[----:B------:R-:W2:Y:S02]  /*0300*/  @P1 LDG.E R7, desc[UR12][R8.64+0x4] ;  /* 0x0000040c08071981 */ /* 0x000ea4000c1e1900 */
[----:B--2--5:R-:W-:-:S06]  /*0310*/  @P1 IADD3 R2, PT, PT, R7, -R10, RZ ;  /* 0x8000000a07021210 */ /* 0x024fcc0007ffe0ff */
[----:B------:R1:W5:Y:S02]  /*0320*/  @!P1 LDG.E R2, desc[UR12][R8.64] ;  /* 0x0000000c08029981 */ /* 0x000364000c1e1900 */
.L_x_164:
[----:B------:R-:W-:Y:S05]  /*0330*/  @!P3 EXIT ;  /* 0x000000000000b94d */ /* 0x000fea0003800000 */
[----:B------:R-:W2:Y:S01]  /*0340*/  LDC R91, c[0x0][0x508] ;  /* 0x00014200ff5b7b82 */ /* 0x000ea20000000800 */
[----:B------:R-:W-:Y:S01]  /*0350*/  @!P2 ISETP.NE.U32.AND P0, PT, R4, RZ, PT ;  /* 0x000000ff0400a20c */ /* 0x000fe20003f05070 */
[----:B-----5:R-:W-:Y:S01]  /*0360*/  @P2 IMAD.IADD R90, R90, 0x1, -R3 ;  /* 0x000000015a5a2824 */ /* 0x020fe200078e0a03 */
[----:B------:R-:W3:Y:S02]  /*0370*/  S2R R23, SR_CTAID.Z ;  /* 0x0000000000177919 */ /* 0x000ee40000002700 */
[----:B------:R-:W-:Y:S01]  /*0380*/  @!P2 ISETP.NE.AND.EX P0, PT, R5, RZ, PT, P0 ;  /* 0x000000ff0500a20c */ /* 0x000fe20003f05300 */
[----:B------:R-:W-:Y:S01]  /*0390*/  VIADD R5, R18, 0x1 ;  /* 0x0000000112057836 */ /* 0x000fe20000000000 */
[----:B------:R-:W4:Y:S02]  /*03a0*/  S2R R196, SR_TID.X ;  /* 0x0000000000c47919 */ /* 0x000f240000002100 */
[----:B------:R-:W-:Y:S01]  /*03b0*/  @!P2 SEL R0, R0, RZ, P0 ;  /* 0x000000ff0000a207 */ /* 0x000fe20000000000 */
[----:B------:R-:W-:-:S03]  /*03c0*/  IMAD R5, R5, 0x80, -R98 ;  /* 0x0000008005057824 */ /* 0x000fc600078e0a62 */
[----:B------:R-:W-:-:S05]  /*03d0*/  @!P2 IADD3 R90, PT, PT, R0, R2, -R3 ;  /* 0x00000002005aa210 */ /* 0x000fca0007ffe803 */
[----:B------:R-:W-:-:S05]  /*03e0*/  VIADD R4, R90, 0x3f ;  /* 0x0000003f5a047836 */ /* 0x000fca0000000000 */
[----:B------:R-:W-:Y:S02]  /*03f0*/  SHF.R.S32.HI R2, RZ, 0x1f, R4 ;  /* 0x0000001fff027819 */ /* 0x000fe40000011404 */
[----:B--2---:R-:W-:Y:S02]  /*0400*/  IADD3 R5, PT, PT, R4, R91, R5 ;  /* 0x0000005b04057210 */ /* 0x004fe40007ffe005 */
[----:B------:R-:W-:Y:S02]  /*0410*/  LEA.HI R2, R2, R4, RZ, 0x6 ;  /* 0x0000000402027211 */ /* 0x000fe400078f30ff */
[----:B------:R-:W-:Y:S02]  /*0420*/  SHF.R.S32.HI R0, RZ, 0x1f, R5 ;  /* 0x0000001fff007819 */ /* 0x000fe40000011405 */
[----:B------:R-:W-:Y:S02]  /*0430*/  SHF.R.S32.HI R2, RZ, 0x6, R2 ;  /* 0x00000006ff027819 */ /* 0x000fe40000011402 */
[----:B------:R-:W-:-:S04]  /*0440*/  LEA.HI R0, R0, R5, RZ, 0x6 ;  /* 0x0000000500007211 */ /* 0x000fc800078f30ff */
[----:B------:R-:W-:-:S04]  /*0450*/  SHF.R.S32.HI R5, RZ, 0x6, R0 ;  /* 0x00000006ff057819 */ /* 0x000fc80000011400 */
[----:B------:R-:W-:-:S04]  /*0460*/  VIMNMX R2, PT, PT, R2, R5, PT ;  /* 0x0000000502027248 */ /* 0x000fc80003fe0100 */
[----:B------:R-:W-:-:S13]  /*0470*/  ISETP.GT.AND P0, PT, R2, RZ, PT ;  /* 0x000000ff0200720c */ /* 0x000fda0003f04270 */
[----:B---34-:R-:W-:Y:S05]  /*0480*/  @P0 BRA `(.L_x_165) ;  /* 0x0000000800d00947 */ /* 0x018fea0003800000 */
[----:B------:R-:W-:Y:S01]  /*0490*/  ISETP.NE.AND P1, PT, R224, -0x1, PT ;  /* 0xffffffffe000780c */ /* 0x000fe20003f25270 */
[----:B------:R-:W2:Y:S08]  /*04a0*/  LDC.U8 R0, c[0x0][0x549] ;  /* 0x00015240ff007b82 */ /* 0x000eb00000000000 */
[----:B-1----:R-:W1:Y:S08]  /*04b0*/  LDC R9, c[0x0][0x434] ;  /* 0x00010d00ff097b82 */ /* 0x002e700000000800 */
[----:B------:R-:W3:Y:S08]  /*04c0*/  @!P1 LDC.64 R6, c[0x0][0x400] ;  /* 0x00010000ff069b82 */ /* 0x000ef00000000a00 */
[----:B------:R-:W4:Y:S01]  /*04d0*/  @P1 LDC.64 R4, c[0x0][0x408] ;  /* 0x00010200ff041b82 */ /* 0x000f220000000a00 */
[----:B--2---:R-:W-:-:S07]  /*04e0*/  ISETP.NE.AND P0, PT, R0, RZ, PT ;  /* 0x000000ff0000720c */ /* 0x004fce0003f05270 */
[----:B------:R-:W2:Y:S01]  /*04f0*/  LDC.U8 R0, c[0x0][0x548] ;  /* 0x00015200ff007b82 */ /* 0x000ea20000000000 */
[----:B---3--:R-:W-:-:S07]  /*0500*/  @!P1 IMAD.WIDE.U32 R10, R20, R6, RZ ;  /* 0x00000006140a9225 */ /* 0x008fce00078e00ff */
[----:B------:R-:W3:Y:S01]  /*0510*/  @P0 LDC.64 R2, c[0x0][0x430] ;  /* 0x00010c00ff020b82 */ /* 0x000ee20000000a00 */
[----:B------:R-:W-:Y:S01]  /*0520*/  @!P1 IMAD R7, R20, R7, R11 ;  /* 0x0000000714079224 */ /* 0x000fe200078e020b */
[----:B------:R-:W-:Y:S01]  /*0530*/  @!P1 MOV R6, R10 ;  /* 0x0000000a00069202 */ /* 0x000fe20000000f00 */
[----:B----4-:R-:W-:-:S05]  /*0540*/  @P1 IMAD.WIDE.U32 R10, R224, R4, RZ ;  /* 0x00000004e00a1225 */ /* 0x010fca00078e00ff */
[----:B------:R-:W4:Y:S01]  /*0550*/  @P0 LDC R4, c[0x0][0x430] ;  /* 0x00010c00ff040b82 */ /* 0x000f220000000800 */
[----:B------:R-:W-:Y:S01]  /*0560*/  @P1 IMAD R7, R224, R5, R11 ;  /* 0x00000005e0071224 */ /* 0x000fe200078e020b */
[----:B------:R-:W-:Y:S02]  /*0570*/  @P1 MOV R6, R10 ;  /* 0x0000000a00061202 */ /* 0x000fe40000000f00 */
[----:B--2---:R-:W-:Y:S01]  /*0580*/  ISETP.NE.AND P5, PT, R0, RZ, !P0 ;  /* 0x000000ff0000720c */ /* 0x004fe200047a5270 */
[----:B---3--:R-:W-:Y:S01]  /*0590*/  @P0 IMAD R2, R2, R3, RZ ;  /* 0x0000000302020224 */ /* 0x008fe200078e02ff */
[----:B------:R-:W-:Y:S01]  /*05a0*/  @P0 MOV R3, 0x1 ;  /* 0x0000000100030802 */ /* 0x000fe20000000f00 */
[----:B-1----:R-:W-:Y:S10]  /*05b0*/  @P0 BRA `(.L_x_166) ;  /* 0x0000000000280947 */ /* 0x002ff40003800000 */
[----:B------:R-:W-:Y:S01]  /*05c0*/  ISETP.NE.AND P0, PT, R0, RZ, PT ;  /* 0x000000ff0000720c */ /* 0x000fe20003f05270 */
[----:B------:R-:W1:-:S12]  /*05d0*/  LDC R5, c[0x0][0x3e0] ;  /* 0x0000f800ff057b82 */ /* 0x000e580000000800 */
[----:B------:R-:W2:Y:S01]  /*05e0*/  @P0 LDC R2, c[0x0][0x454] ;  /* 0x00011500ff020b82 */ /* 0x000ea20000000800 */
[----:B----4-:R-:W-:Y:S02]  /*05f0*/  @P0 MOV R4, 0x1 ;  /* 0x0000000100040802 */ /* 0x010fe40000000f00 */
[----:B------:R-:W-:-:S05]  /*0600*/  @!P0 MOV R4, 0x1 ;  /* 0x0000000100048802 */ /* 0x000fca0000000f00 */
[----:B------:R-:W1:Y:S08]  /*0610*/  @P0 LDC R8, c[0x0][0x454] ;  /* 0x00011500ff080b82 */ /* 0x000e700000000800 */
[----:B------:R-:W3:Y:S08]  /*0620*/  @!P0 LDC R0, c[0x0][0x434] ;  /* 0x00010d00ff008b82 */ /* 0x000ef00000000800 */
[----:B------:R-:W4:Y:S01]  /*0630*/  @!P0 LDC R2, c[0x0][0x434] ;  /* 0x00010d00ff028b82 */ /* 0x000f220000000800 */
[----:B-1----:R-:W-:-:S02]  /*0640*/  @P0 IMAD R3, R8, R5, RZ ;  /* 0x0000000508030224 */ /* 0x002fc400078e02ff */
[----:B--23--:R-:W-:-:S07]  /*0650*/  @!P0 IMAD R3, R0, R5, RZ ;  /* 0x0000000500038224 */ /* 0x00cfce00078e02ff */
.L_x_166:
[----:B------:R-:W-:Y:S01]  /*0660*/  IMAD.SHL.U32 R15, R196, 0x8, RZ ;  /* 0x00000008c40f7824 */ /* 0x000fe200078e00ff */
[----:B------:R-:W1:Y:S01]  /*0670*/  LDCU.64 UR4, c[0x0][0x410] ;  /* 0x00008200ff0477ac */ /* 0x000e620008000a00 */
[----:B------:R-:W-:Y:S01]  /*0680*/  IMAD.IADD R98, R98, 0x1, -R97 ;  /* 0x0000000162627824 */ /* 0x000fe200078e0a61 */
[----:B------:R-:W-:Y:S01]  /*0690*/  SHF.R.U32.HI R5, RZ, 0x3, R196 ;  /* 0x00000003ff057819 */ /* 0x000fe200000116c4 */
[----:B------:R-:W-:Y:S01]  /*06a0*/  IMAD R9, R20, R9, RZ ;  /* 0x0000000914097224 */ /* 0x000fe200078e02ff */
[----:B------:R-:W-:Y:S01]  /*06b0*/  LOP3.LUT R15, R15, 0x38, RZ, 0xc0, !PT ;  /* 0x000000380f0f7812 */ /* 0x000fe200078ec0ff */
[----:B----4-:R-:W-:Y:S01]  /*06c0*/  IMAD R2, R23, R2, RZ ;  /* 0x0000000217027224 */ /* 0x010fe200078e02ff */
[C---:B------:R-:W-:Y:S01]  /*06d0*/  ISETP.GE.AND P3, PT, R5.reuse, R98, PT ;  /* 0x000000620500720c */ /* 0x040fe20003f66270 */
[----:B------:R-:W-:Y:S01]  /*06e0*/  VIADD R13, R5, 0x20 ;  /* 0x00000020050d7836 */ /* 0x000fe20000000000 */
[----:B------:R-:W-:Y:S01]  /*06f0*/  IADD3 R14, P4, PT, R15, R6, RZ ;  /* 0x000000060f0e7210 */ /* 0x000fe20007f9e0ff */
[----:B------:R-:W-:Y:S01]  /*0700*/  VIADD R11, R5, 0x40 ;  /* 0x00000040050b7836 */ /* 0x000fe20000000000 */
[----:B------:R-:W-:Y:S01]  /*0710*/  ISETP.NE.AND P0, PT, R224, -0x1, PT ;  /* 0xffffffffe000780c */ /* 0x000fe20003f05270 */
[----:B------:R-:W-:Y:S01]  /*0720*/  IMAD.WIDE.U32 R18, R18, 0x80, RZ ;  /* 0x0000008012127825 */ /* 0x000fe200078e00ff */
[----:B------:R-:W-:Y:S01]  /*0730*/  LOP3.LUT P6, R196, R196, 0x7, RZ, 0xc0, !PT ;  /* 0x00000007c4c47812 */ /* 0x000fe200078cc0ff */
[----:B------:R-:W-:Y:S01]  /*0740*/  BSSY.RECONVERGENT B0, `(.L_x_167) ;  /* 0x000001f000007945 */ /* 0x000fe20003800200 */
[----:B------:R-:W-:Y:S01]  /*0750*/  SEL R224, R9, R224, !P0 ;  /* 0x000000e009e07207 */ /* 0x000fe20004000000 */
[----:B------:R-:W-:Y:S01]  /*0760*/  IMAD.X R15, RZ, RZ, R7, P4 ;  /* 0x000000ffff0f7224 */ /* 0x000fe200020e0607 */
[-C--:B------:R-:W-:Y:S01]  /*0770*/  ISETP.GE.AND P1, PT, R13, R98.reuse, PT ;  /* 0x000000620d00720c */ /* 0x080fe20003f26270 */
[----:B------:R-:W-:Y:S01]  /*0780*/  VIADD R9, R5, 0x60 ;  /* 0x0000006005097836 */ /* 0x000fe20000000000 */
[----:B------:R-:W-:Y:S01]  /*0790*/  SHF.R.S32.HI R0, RZ, 0x1f, R224 ;  /* 0x0000001fff007819 */ /* 0x000fe200000114e0 */
[----:B-1----:R-:W-:Y:S01]  /*07a0*/  IMAD.WIDE.U32 R14, R23, UR4, R14 ;  /* 0x00000004170e7c25 */ /* 0x002fe2000f8e000e */
[----:B------:R-:W-:-:S02]  /*07b0*/  ISETP.GE.AND P2, PT, R11, R98, PT ;  /* 0x000000620b00720c */ /* 0x000fc40003f46270 */
[----:B------:R-:W-:Y:S01]  /*07c0*/  SEL R0, R0, RZ, P5 ;  /* 0x000000ff00007207 */ /* 0x000fe20002800000 */
[----:B------:R-:W-:Y:S01]  /*07d0*/  IMAD R17, R23, UR5, R15 ;  /* 0x0000000517117c24 */ /* 0x000fe2000f8e020f */
[-C--:B------:R-:W-:Y:S01]  /*07e0*/  ISETP.GE.OR P6, PT, R5, R98.reuse, P6 ;  /* 0x000000620500720c */ /* 0x080fe200037c6670 */
[----:B------:R-:W-:Y:S01]  /*07f0*/  @!P5 IMAD R2, R20, R3, R2 ;  /* 0x000000031402d224 */ /* 0x000fe200078e0202 */
[----:B------:R-:W-:Y:S02]  /*0800*/  SEL R3, R224, RZ, P5 ;  /* 0x000000ffe0037207 */ /* 0x000fe40002800000 */
[----:B------:R-:W-:Y:S02]  /*0810*/  ISETP.GE.AND P0, PT, R9, R98, PT ;  /* 0x000000620900720c */ /* 0x000fe40003f06270 */
[C---:B------:R-:W-:Y:S02]  /*0820*/  ISETP.NE.OR P5, PT, R196.reuse, RZ, P1 ;  /* 0x000000ffc400720c */ /* 0x040fe40000fa5670 */
[----:B------:R-:W-:-:S02]  /*0830*/  ISETP.NE.OR P4, PT, R196, RZ, P2 ;  /* 0x000000ffc400720c */ /* 0x000fc40001785670 */
[----:B------:R-:W-:Y:S01]  /*0840*/  LOP3.LUT R6, R18, R5, RZ, 0xfc, !PT ;  /* 0x0000000512067212 */ /* 0x000fe200078efcff */
[----:B------:R-:W-:Y:S10]  /*0850*/  @P3 BRA `(.L_x_168) ;  /* 0x0000000000343947 */ /* 0x000ff40003800000 */
        /* <DEDUP_REMOVED lines=13> */
.L_x_168:
[----:B------:R-:W-:Y:S05]  /*0930*/  BSYNC.RECONVERGENT B0 ;  /* 0x0000000000007941 */ /* 0x000fea0003800200 */
.L_x_167:
[----:B------:R-:W-:Y:S01]  /*0940*/  BSSY.RECONVERGENT B0, `(.L_x_169) ;  /* 0x0000014000007945 */ /* 0x000fe20003800200 */
[----:B------:R-:W-:Y:S01]  /*0950*/  ISETP.NE.OR P3, PT, R196, RZ, P0 ;  /* 0x000000ffc400720c */ /* 0x000fe20000765670 */
[----:B------:R-:W-:Y:S02]  /*0960*/  IMAD R97, R97, R4, RZ ;  /* 0x0000000461617224 */ /* 0x000fe400078e02ff */
[----:B------:R-:W-:Y:S10]  /*0970*/  @P1 BRA `(.L_x_170) ;  /* 0x0000000000401947 */ /* 0x000ff40003800000 */
        /* <DEDUP_REMOVED lines=16> */
.L_x_170:
[----:B------:R-:W-:Y:S05]  /*0a80*/  BSYNC.RECONVERGENT B0 ;  /* 0x0000000000007941 */ /* 0x000fea0003800200 */
.L_x_169:
        /* <DEDUP_REMOVED lines=18> */
.L_x_172:
[----:B------:R-:W-:Y:S05]  /*0bb0*/  BSYNC.RECONVERGENT B0 ;  /* 0x0000000000007941 */ /* 0x000fea0003800200 */
.L_x_171:
[----:B------:R-:W-:Y:S01]  /*0bc0*/  BSSY.RECONVERGENT B0, `(.L_x_173) ;  /* 0x0000014000007945 */ /* 0x000fe20003800200 */
[--C-:B------:R-:W-:Y:S02]  /*0bd0*/  IADD3 R3, P2, P1, R97, R3, R2.reuse ;  /* 0x0000000361037210 */ /* 0x100fe4000795e002 */
[----:B------:R-:W-:Y:S02]  /*0be0*/  SHF.R.S32.HI R97, RZ, 0x1f, R97 ;  /* 0x0000001fff617819 */ /* 0x000fe40000011461 */
[----:B------:R-:W-:Y:S01]  /*0bf0*/  SHF.R.S32.HI R2, RZ, 0x1f, R2 ;  /* 0x0000001fff027819 */ /* 0x000fe20000011402 */
        /* <DEDUP_REMOVED lines=16> */
.L_x_174:
[----:B------:R-:W-:Y:S05]  /*0d00*/  BSYNC.RECONVERGENT B0 ;  /* 0x0000000000007941 */ /* 0x000fea0003800200 */
.L_x_173:
[----:B------:R-:W-:Y:S01]  /*0d10*/  BSSY.RECONVERGENT B0, `(.L_x_175) ;  /* 0x000000b000007945 */ /* 0x000fe20003800200 */
[----:B------:R-:W-:-:S03]  /*0d20*/  IADD3.X R0, PT, PT, R97, R0, R2, P2, P1 ;  /* 0x0000000061007210 */ /* 0x000fc600017e2402 */
[----:B------:R-:W-:Y:S05]  /*0d30*/  @P6 BRA `(.L_x_176) ;  /* 0x0000000000206947 */ /* 0x000fea0003800000 */
[----:B------:R-:W4:Y:S01]  /*0d40*/  LDCU.64 UR4, c[0x0][0x420] ;  /* 0x00008400ff0477ac */ /* 0x000f220008000a00 */
[----:B------:R-:W-:-:S05]  /*0d50*/  IMAD R2, R5, R4, RZ ;  /* 0x0000000405027224 */ /* 0x000fca00078e02ff */
[----:B------:R-:W-:-:S04]  /*0d60*/  IADD3 R5, P0, PT, R2, R3, RZ ;  /* 0x0000000302057210 */ /* 0x000fc80007f1e0ff */
[----:B------:R-:W-:Y:S02]  /*0d70*/  LEA.HI.X.SX32 R2, R2, R0, 0x1, P0 ;  /* 0x0000000002027211 */ /* 0x000fe400000f0eff */
[----:B----4-:R-:W-:-:S04]  /*0d80*/  LEA R6, P0, R5, UR4, 0x2 ;  /* 0x0000000405067c11 */ /* 0x010fc8000f8010ff */
[----:B------:R-:W-:Y:S01]  /*0d90*/  LEA.HI.X R7, R5, UR5, R2, 0x2, P0 ;  /* 0x0000000505077c11 */ /* 0x000fe200080f1402 */
[----:B------:R-:W-:-:S05]  /*0da0*/  IMAD.MOV.U32 R5, RZ, RZ, 0x7f800000 ;  /* 0x7f800000ff057424 */ /* 0x000fca00078e00ff */
[----:B------:R4:W-:Y:S03]  /*0db0*/  STG.E desc[UR12][R6.64], R5 ;  /* 0x0000000506007986 */ /* 0x0009e6000c10190c */
.L_x_176:
[----:B------:R-:W-:Y:S05]  /*0dc0*/  BSYNC.RECONVERGENT B0 ;  /* 0x0000000000007941 */ /* 0x000fea0003800200 */
.L_x_175:
[----:B------:R-:W-:Y:S04]  /*0dd0*/  BSSY.RECONVERGENT B0, `(.L_x_177) ;  /* 0x000000a000007945 */ /* 0x000fe80003800200 */
[----:B------:R-:W-:Y:S05]  /*0de0*/  @P5 BRA `(.L_x_178) ;  /* 0x0000000000205947 */ /* 0x000fea0003800000 */
[----:B------:R-:W5:Y:S01]  /*0df0*/  LDCU.64 UR4, c[0x0][0x420] ;  /* 0x00008400ff0477ac */ /* 0x000f620008000a00 */
[----:B------:R-:W-:-:S05]  /*0e00*/  IMAD R2, R13, R4, RZ ;  /* 0x000000040d027224 */ /* 0x000fca00078e02ff */
[----:B----4-:R-:W-:-:S04]  /*0e10*/  IADD3 R5, P0, PT, R2, R3, RZ ;  /* 0x0000000302057210 */ /* 0x010fc80007f1e0ff */
[----:B------:R-:W-:Y:S02]  /*0e20*/  LEA.HI.X.SX32 R2, R2, R0, 0x1, P0 ;  /* 0x0000000002027211 */ /* 0x000fe400000f0eff */
[----:B-----5:R-:W-:-:S04]  /*0e30*/  LEA R6, P0, R5, UR4, 0x2 ;  /* 0x0000000405067c11 */ /* 0x020fc8000f8010ff */
[----:B------:R-:W-:Y:S01]  /*0e40*/  LEA.HI.X R7, R5, UR5, R2, 0x2, P0 ;  /* 0x0000000505077c11 */ /* 0x000fe200080f1402 */
[----:B------:R-:W-:-:S05]  /*0e50*/  IMAD.MOV.U32 R5, RZ, RZ, 0x7f800000 ;  /* 0x7f800000ff057424 */ /* 0x000fca00078e00ff */
[----:B------:R4:W-:Y:S03]  /*0e60*/  STG.E desc[UR12][R6.64], R5 ;  /* 0x0000000506007986 */ /* 0x0009e6000c10190c */
.L_x_178:
[----:B------:R-:W-:Y:S05]  /*0e70*/  BSYNC.RECONVERGENT B0 ;  /* 0x0000000000007941 */ /* 0x000fea0003800200 */
.L_x_177:
        /* <DEDUP_REMOVED lines=10> */
.L_x_180:
[----:B------:R-:W-:Y:S05]  /*0f20*/  BSYNC.RECONVERGENT B0 ;  /* 0x0000000000007941 */ /* 0x000fea0003800200 */
.L_x_179:
[----:B------:R-:W-:Y:S05]  /*0f30*/  @P3 EXIT ;  /* 0x000000000000394d */ /* 0x000fea0003800000 */
[----:B------:R-:W5:Y:S01]  /*0f40*/  LDCU.64 UR4, c[0x0][0x420] ;  /* 0x00008400ff0477ac */ /* 0x000f620008000a00 */
[----:B------:R-:W-:Y:S02]  /*0f50*/  IMAD R4, R9, R4, RZ ;  /* 0x0000000409047224 */ /* 0x000fe400078e02ff */
[----:B----4-:R-:W-:-:S03]  /*0f60*/  IMAD.MOV.U32 R5, RZ, RZ, 0x7f800000 ;  /* 0x7f800000ff057424 */ /* 0x010fc600078e00ff */
[----:B------:R-:W-:-:S04]  /*0f70*/  IADD3 R3, P0, PT, R4, R3, RZ ;  /* 0x0000000304037210 */ /* 0x000fc80007f1e0ff */
[----:B------:R-:W-:Y:S02]  /*0f80*/  LEA.HI.X.SX32 R0, R4, R0, 0x1, P0 ;  /* 0x0000000004007211 */ /* 0x000fe400000f0eff */
[----:B-----5:R-:W-:-:S04]  /*0f90*/  LEA R2, P0, R3, UR4, 0x2 ;  /* 0x0000000403027c11 */ /* 0x020fc8000f8010ff */
[----:B------:R-:W-:-:S05]  /*0fa0*/  LEA.HI.X R3, R3, UR5, R0, 0x2, P0 ;  /* 0x0000000503037c11 */ /* 0x000fca00080f1400 */
[----:B------:R-:W-:Y:S01]  /*0fb0*/  STG.E desc[UR12][R2.64], R5 ;  /* 0x0000000502007986 */ /* 0x000fe2000c10190c */
[----:B------:R-:W-:Y:S05]  /*0fc0*/  EXIT ;  /* 0x000000000000794d */ /* 0x000fea0003800000 */
.L_x_165:
[----:B------:R-:W-:Y:S02]  /*0fd0*/  ISETP.NE.AND P0, PT, R224, -0x1, PT ;  /* 0xffffffffe000780c */ /* 0x000fe40003f05270 */
[----:B------:R-:W-:-:S11]  /*0fe0*/  ISETP.NE.AND P2, PT, R10, -0x1, PT ;  /* 0xffffffff0a00780c */ /* 0x000fd60003f45270 */
[----:B------:R-:W2:Y:S08]  /*0ff0*/  @!P0 LDC.64 R6, c[0x0][0x398] ;  /* 0x0000e600ff068b82 */ /* 0x000eb00000000a00 */
[----:B------:R-:W3:Y:S01]  /*1000*/  @P0 LDC.64 R4, c[0x0][0x3b0] ;  /* 0x0000ec00ff040b82 */ /* 0x000ee20000000a00 */
[----:B--2---:R-:W-:-:S04]  /*1010*/  @!P0 IMAD.WIDE.U32 R16, R20, R6, RZ ;  /* 0x0000000614108225 */ /* 0x004fc800078e00ff */
[----:B-1----:R-:W-:Y:S02]  /*1020*/  @!P0 IMAD R8, R20, R7, R17 ;  /* 0x0000000714088224 */ /* 0x002fe400078e0211 */
[----:B---3--:R-:W-:-:S04]  /*1030*/  @P0 IMAD.WIDE.U32 R12, R224, R4, RZ ;  /* 0x00000004e00c0225 */ /* 0x008fc800078e00ff */
[----:B------:R-:W-:Y:S01]  /*1040*/  @P0 IMAD R8, R224, R5, R13 ;  /* 0x00000005e0080224 */ /* 0x000fe200078e020d */
[----:B------:R-:W-:Y:S01]  /*1050*/  @P0 MOV R16, R12 ;  /* 0x0000000c00100202 */ /* 0x000fe20000000f00 */
[----:B------:R-:W-:Y:S06]  /*1060*/  @P2 BRA `(.L_x_181) ;  /* 0x0000000000302947 */ /* 0x000fec0003800000 */
[----:B------:R-:W1:Y:S01]  /*1070*/  LDCU.64 UR4, c[0x0][0x3b8] ;  /* 0x00007700ff0477ac */ /* 0x000e620008000a00 */
[----:B------:R-:W-:Y:S01]  /*1080*/  SHF.R.S32.HI R5, RZ, 0x1f, R3 ;  /* 0x0000001fff057819 */ /* 0x000fe20000011403 */
[----:B------:R-:W2:Y:S01]  /*1090*/  LDCU.64 UR6, c[0x0][0x3a0] ;  /* 0x00007400ff0677ac */ /* 0x000ea20008000a00 */
[----:B-1----:R-:W-:Y:S02]  /*10a0*/  MOV R166, UR4 ;  /* 0x0000000400a67c02 */ /* 0x002fe40008000f00 */
[----:B------:R-:W-:-:S03]  /*10b0*/  MOV R167, UR5 ;  /* 0x0000000500a77c02 */ /* 0x000fc60008000f00 */
[-C--:B------:R-:W-:Y:S02]  /*10c0*/  IMAD R0, R5, R166.reuse, RZ ;  /* 0x000000a605007224 */ /* 0x080fe400078e02ff */
[----:B------:R-:W-:-:S04]  /*10d0*/  IMAD.WIDE.U32 R4, R3, R166, RZ ;  /* 0x000000a603047225 */ /* 0x000fc800078e00ff */
[----:B------:R-:W-:-:S05]  /*10e0*/  IMAD R0, R3, R167, R0 ;  /* 0x000000a703007224 */ /* 0x000fca00078e0200 */
[----:B------:R-:W-:-:S03]  /*10f0*/  IADD3 R5, PT, PT, R5, R0, RZ ;  /* 0x0000000005057210 */ /* 0x000fc60007ffe0ff */
[----:B--2---:R-:W-:-:S04]  /*1100*/  IMAD.WIDE.U32 R28, R20, UR6, R4 ;  /* 0x00000006141c7c25 */ /* 0x004fc8000f8e0004 */
[----:B------:R-:W-:Y:S01]  /*1110*/  IMAD R6, R20, UR7, R29 ;  /* 0x0000000714067c24 */ /* 0x000fe2000f8e021d */
[----:B------:R-:W-:Y:S06]  /*1120*/  BRA `(.L_x_182) ;  /* 0x0000000000147947 */ /* 0x000fec0003800000 */
.L_x_181:
[----:B------:R-:W1:Y:S01]  /*1130*/  LDC.64 R166, c[0x0][0x3b8] ;  /* 0x0000ee00ffa67b82 */ /* 0x000e620000000a00 */
[----:B------:R-:W-:-:S05]  /*1140*/  IADD3 R28, PT, PT, R3, R10, RZ ;  /* 0x0000000a031c7210 */ /* 0x000fca0007ffe0ff */
[C---:B-1----:R-:W-:Y:S02]  /*1150*/  IMAD R6, R28.reuse, R167, RZ ;  /* 0x000000a71c067224 */ /* 0x042fe400078e02ff */
[----:B------:R-:W-:-:S05]  /*1160*/  IMAD.WIDE.U32 R28, R28, R166, RZ ;  /* 0x000000a61c1c7225 */ /* 0x000fca00078e00ff */
[----:B------:R-:W-:Y:S02]  /*1170*/  IADD3 R6, PT, PT, R29, R6, RZ ;  /* 0x000000061d067210 */ /* 0x000fe40007ffe0ff */
.L_x_182:
[----:B------:R-:W1:Y:S01]  /*1180*/  LDC R4, c[0x0][0x3e8] ;  /* 0x0000fa00ff047b82 */ /* 0x000e620000000800 */
[----:B------:R-:W-:Y:S02]  /*1190*/  MOV R12, RZ ;  /* 0x000000ff000c7202 */ /* 0x000fe40000000f00 */
[----:B-1----:R-:W-:-:S04]  /*11a0*/  IABS R7, R4 ;  /* 0x0000000400077213 */ /* 0x002fc80000000000 */
[----:B------:R-:W1:Y:S08]  /*11b0*/  I2F.RP R11, R7 ;  /* 0x00000007000b7306 */ /* 0x000e700000209400 */
[----:B-1----:R-:W1:Y:S02]  /*11c0*/  MUFU.RCP R13, R11 ;  /* 0x0000000b000d7308 */ /* 0x002e640000001000 */
[----:B-1----:R-:W-:-:S06]  /*11d0*/  VIADD R13, R13, 0xffffffe ;  /* 0x0ffffffe0d0d7836 */ /* 0x002fcc0000000000 */
[----:B------:R-:W1:Y:S02]  /*11e0*/  F2I.FTZ.U32.TRUNC.NTZ R13, R13 ;  /* 0x0000000d000d7305 */ /* 0x000e64000021f000 */
[----:B-1----:R-:W-:-:S04]  /*11f0*/  IMAD.MOV R0, RZ, RZ, -R13 ;  /* 0x000000ffff007224 */ /* 0x002fc800078e0a0d */
[----:B------:R-:W-:Y:S01]  /*1200*/  IMAD R5, R0, R7, RZ ;  /* 0x0000000700057224 */ /* 0x000fe200078e02ff */
[----:B------:R-:W-:-:S03]  /*1210*/  IABS R0, R23 ;  /* 0x0000001700007213 */ /* 0x000fc60000000000 */
[----:B------:R-:W-:-:S04]  /*1220*/  IMAD.HI.U32 R12, R13, R5, R12 ;  /* 0x000000050d0c7227 */ /* 0x000fc800078e000c */
[----:B------:R-:W-:-:S04]  /*1230*/  IMAD.MOV.U32 R5, RZ, RZ, R0 ;  /* 0x000000ffff057224 */ /* 0x000fc800078e0000 */
[----:B------:R-:W-:-:S04]  /*1240*/  IMAD.HI.U32 R9, R12, R5, RZ ;  /* 0x000000050c097227 */ /* 0x000fc800078e00ff */
[----:B------:R-:W-:-:S04]  /*1250*/  IMAD.MOV R0, RZ, RZ, -R9 ;  /* 0x000000ffff007224 */ /* 0x000fc800078e0a09 */
[----:B------:R-:W-:-:S05]  /*1260*/  IMAD R0, R7, R0, R5 ;  /* 0x0000000007007224 */ /* 0x000fca00078e0205 */
[----:B------:R-:W-:-:S13]  /*1270*/  ISETP.GT.U32.AND P1, PT, R7, R0, PT ;  /* 0x000000000700720c */ /* 0x000fda0003f24070 */
[-C--:B------:R-:W-:Y:S01]  /*1280*/  @!P1 IADD3 R0, PT, PT, R0, -R7.reuse, RZ ;  /* 0x8000000700009210 */ /* 0x080fe20007ffe0ff */
[----:B------:R-:W-:Y:S01]  /*1290*/  @!P1 VIADD R9, R9, 0x1 ;  /* 0x0000000109099836 */ /* 0x000fe20000000000 */
[----:B------:R-:W-:Y:S02]  /*12a0*/  ISETP.NE.AND P1, PT, R4, RZ, PT ;  /* 0x000000ff0400720c */ /* 0x000fe40003f25270 */
[----:B------:R-:W-:Y:S02]  /*12b0*/  ISETP.GE.U32.AND P3, PT, R0, R7, PT ;  /* 0x000000070000720c */ /* 0x000fe40003f66070 */
[----:B------:R-:W-:-:S04]  /*12c0*/  LOP3.LUT R0, R23, R4, RZ, 0x3c, !PT ;  /* 0x0000000417007212 */ /* 0x000fc800078e3cff */
[----:B------:R-:W-:-:S07]  /*12d0*/  ISETP.GE.AND P0, PT, R0, RZ, PT ;  /* 0x000000ff0000720c */ /* 0x000fce0003f06270 */
[----:B------:R-:W-:-:S05]  /*12e0*/  @P3 IADD3 R9, PT, PT, R9, 0x1, RZ ;  /* 0x0000000109093810 */ /* 0x000fca0007ffe0ff */
[----:B------:R-:W-:-:S05]  /*12f0*/  IMAD.MOV.U32 R0, RZ, RZ, R9 ;  /* 0x000000ffff007224 */ /* 0x000fca00078e0009 */
[----:B------:R-:W-:Y:S02]  /*1300*/  @!P0 IADD3 R0, PT, PT, -R0, RZ, RZ ;  /* 0x000000ff00008210 */ /* 0x000fe40007ffe1ff */
[----:B------:R-:W-:Y:S01]  /*1310*/  @!P1 LOP3.LUT R0, RZ, R4, RZ, 0x33, !PT ;  /* 0x00000004ff009212 */ /* 0x000fe200078e33ff */
        /* <DEDUP_REMOVED lines=12> */
[----:B------:R-:W-:Y:S01]  /*13e0*/  MOV R22, R10 ;  /* 0x0000000a00167202 */ /* 0x000fe20000000f00 */
[----:B------:R-:W-:Y:S06]  /*13f0*/  BRA `(.L_x_184) ;  /* 0x0000000000187947 */ /* 0x000fec0003800000 */
.L_x_183:
[----:B------:R-:W1:Y:S01]  /*1400*/  LDC.64 R4, c[0x0][0x3c0] ;  /* 0x0000f000ff047b82 */ /* 0x000e620000000a00 */
[----:B------:R-:W-:-:S05]  /*1410*/  IADD3 R10, PT, PT, R3, R10, RZ ;  /* 0x0000000a030a7210 */ /* 0x000fca0007ffe0ff */
[C---:B-1----:R-:W-:Y:S02]  /*1420*/  IMAD R20, R10.reuse, R5, RZ ;  /* 0x000000050a147224 */ /* 0x042fe400078e02ff */
[----:B------:R-:W-:-:S05]  /*1430*/  IMAD.WIDE.U32 R10, R10, R4, RZ ;  /* 0x000000040a0a7225 */ /* 0x000fca00078e00ff */
[----:B------:R-:W-:Y:S02]  /*1440*/  IADD3 R20, PT, PT, R11, R20, RZ ;  /* 0x000000140b147210 */ /* 0x000fe40007ffe0ff */
[----:B------:R-:W-:-:S07]  /*1450*/  MOV R22, R10 ;  /* 0x0000000a00167202 */ /* 0x000fce0000000f00 */
.L_x_184:
[----:B------:R-:W-:Y:S01]  /*1460*/  IMAD.SHL.U32 R226, R196, 0x8, RZ ;  /* 0x00000008c4e27824 */ /* 0x000fe200078e00ff */
[----:B------:R-:W-:Y:S01]  /*1470*/  SHF.R.U32.HI R15, RZ, 0x3, R196 ;  /* 0x00000003ff0f7819 */ /* 0x000fe200000116c4 */
[----:B------:R-:W-:Y:S01]  /*1480*/  IMAD.IADD R218, R98, 0x1, -R97 ;  /* 0x0000000162da7824 */ /* 0x000fe200078e0a61 */
[----:B------:R-:W1:Y:S01]  /*1490*/  LDCU.64 UR8, c[0x0][0x3c8] ;  /* 0x00007900ff0877ac */ /* 0x000e620008000a00 */
[----:B------:R-:W-:Y:S01]  /*14a0*/  IMAD.WIDE.U32 R18, R18, 0x80, RZ ;  /* 0x0000008012127825 */ /* 0x000fe200078e00ff */
[----:B------:R-:W-:Y:S01]  /*14b0*/  LOP3.LUT R165, R226, 0x38, RZ, 0xc0, !PT ;  /* 0x00000038e2a57812 */ /* 0x000fe200078ec0ff */
[----:B------:R-:W2:Y:S01]  /*14c0*/  S2UR UR14, SR_CgaCtaId ;  /* 0x00000000000e79c3 */ /* 0x000ea20000008800 */
[C---:B------:R-:W-:Y:S01]  /*14d0*/  ISETP.GE.AND P4, PT, R15.reuse, R218, PT ;  /* 0x000000da0f00720c */ /* 0x040fe20003f86270 */
[----:B------:R-:W-:Y:S01]  /*14e0*/  VIADD R3, R15, 0x20 ;  /* 0x000000200f037836 */ /* 0x000fe20000000000 */
[----:B------:R-:W-:Y:S01]  /*14f0*/  IADD3 R28, P0, PT, R165, R28, RZ ;  /* 0x0000001ca51c7210 */ /* 0x000fe20007f1e0ff */
[C---:B------:R-:W-:Y:S01]  /*1500*/  VIADD R7, R15.reuse, 0x60 ;  /* 0x000000600f077836 */ /* 0x040fe20000000000 */
[----:B------:R-:W3:Y:S01]  /*1510*/  LDCU.128 UR4, c[0x0][0x3d0] ;  /* 0x00007a00ff0477ac */ /* 0x000ee20008000c00 */
[----:B------:R-:W-:Y:S01]  /*1520*/  VIADD R9, R15, 0x40 ;  /* 0x000000400f097836 */ /* 0x000fe20000000000 */
[----:B------:R-:W-:Y:S01]  /*1530*/  IADD3 R16, P1, PT, R165, R16, RZ ;  /* 0x00000010a5107210 */ /* 0x000fe20007f3e0ff */
[----:B------:R-:W-:Y:S01]  /*1540*/  IMAD.X R29, RZ, RZ, R6, P0 ;  /* 0x000000ffff1d7224 */ /* 0x000fe200000e0606 */
[-C--:B------:R-:W-:Y:S01]  /*1550*/  ISETP.GE.AND P0, PT, R3, R218.reuse, PT ;  /* 0x000000da0300720c */ /* 0x080fe20003f06270 */
[----:B------:R-:W4:Y:S01]  /*1560*/  LDCU.64 UR10, c[0x0][0x388] ;  /* 0x00007100ff0a77ac */ /* 0x000f220008000a00 */
[-C--:B------:R-:W-:Y:S01]  /*1570*/  ISETP.GE.AND P5, PT, R7, R218.reuse, PT ;  /* 0x000000da0700720c */ /* 0x080fe20003fa6270 */
[----:B------:R-:W-:Y:S01]  /*1580*/  IMAD.X R17, RZ, RZ, R8, P1 ;  /* 0x000000ffff117224 */ /* 0x000fe200008e0608 */
[----:B------:R-:W-:Y:S01]  /*1590*/  ISETP.GE.AND P6, PT, R9, R218, PT ;  /* 0x000000da0900720c */ /* 0x000fe20003fc6270 */
[----:B------:R-:W5:Y:S01]  /*15a0*/  @!P4 LDC.64 R6, c[0x0][0x3b0] ;  /* 0x0000ec00ff06cb82 */ /* 0x000f620000000a00 */
[----:B------:R-:W-:Y:S01]  /*15b0*/  LOP3.LUT R18, R18, R15, RZ, 0xfc, !PT ;  /* 0x0000000f12127212 */ /* 0x000fe200078efcff */
[----:B-1----:R-:W-:Y:S01]  /*15c0*/  IMAD.WIDE.U32 R16, R23, UR8, R16 ;  /* 0x0000000817107c25 */ /* 0x002fe2000f8e0010 */
[----:B------:R-:W-:-:S02]  /*15d0*/  SHF.R.S32.HI R14, RZ, 0x1f, R0 ;  /* 0x0000001fff0e7819 */ /* 0x000fc40000011400 */
[----:B------:R-:W-:Y:S01]  /*15e0*/  LOP3.LUT R27, R226, 0x1f8, RZ, 0xc0, !PT ;  /* 0x000001f8e21b7812 */ /* 0x000fe200078ec0ff */
[----:B------:R-:W-:Y:S01]  /*15f0*/  IMAD.WIDE.U32 R28, R15, R166, R28 ;  /* 0x000000a60f1c7225 */ /* 0x000fe200078e001c */
[----:B------:R-:W-:Y:S01]  /*1600*/  SHF.L.U64.HI R87, R166, 0x5, R167 ;  /* 0x00000005a6577819 */ /* 0x000fe200000102a7 */
[----:B------:R-:W1:Y:S01]  /*1610*/  @!P0 LDC.64 R12, c[0x0][0x3b0] ;  /* 0x0000ec00ff0c8b82 */ /* 0x000e620000000a00 */
[----:B------:R-:W-:Y:S01]  /*1620*/  @!P0 IADD3 R21, P1, PT, R18, 0x20, RZ ;  /* 0x0000002012158810 */ /* 0x000fe20007f3e0ff */
[----:B------:R-:W-:Y:S01]  /*1630*/  IMAD R17, R23, UR9, R17 ;  /* 0x0000000917117c24 */ /* 0x000fe2000f8e0211 */
[--C-:B------:R-:W-:Y:S01]  /*1640*/  LOP3.LUT R27, R27, 0x38, R196.reuse, 0x78, !PT ;  /* 0x000000381b1b7812 */ /* 0x100fe200078e78c4 */
[----:B------:R-:W-:Y:S01]  /*1650*/  IMAD R29, R15, R167, R29 ;  /* 0x000000a70f1d7224 */ /* 0x000fe200078e021d */
[----:B------:R-:W-:Y:S01]  /*1660*/  SHF.R.U32.HI R96, RZ, 0x1, R196 ;  /* 0x00000001ff607819 */ /* 0x000fe200000116c4 */
[----:B---3--:R-:W-:Y:S01]  /*1670*/  IMAD R31, R14, UR4, RZ ;  /* 0x000000040e1f7c24 */ /* 0x008fe2000f8e02ff */
[----:B------:R-:W-:Y:S01]  /*1680*/  LOP3.LUT R226, R27, 0x1e00, R226, 0xf8, !PT ;  /* 0x00001e001be27812 */ /* 0x000fe200078ef8e2 */
[----:B------:R-:W3:Y:S01]  /*1690*/  @!P4 LDC.64 R10, c[0x0][0x380] ;  /* 0x0000e000ff0acb82 */ /* 0x000ee20000000a00 */
[----:B------:R-:W-:-:S02]  /*16a0*/  @!P0 IMAD.X R25, RZ, RZ, R19, P1 ;  /* 0x000000ffff198224 */ /* 0x000fc400008e0613 */
[C---:B------:R-:W-:Y:S01]  /*16b0*/  IMAD R31, R0.reuse, UR5, R31 ;  /* 0x00000005001f7c24 */ /* 0x040fe2000f8e021f */
[----:B------:R-:W-:Y:S01]  /*16c0*/  UMOV UR5, 0x400 ;  /* 0x0000040000057882 */ /* 0x000fe20000000000 */
[----:B------:R-:W-:Y:S01]  /*16d0*/  IMAD.WIDE.U32 R28, R0, UR4, R28 ;  /* 0x00000004001c7c25 */ /* 0x000fe2000f8e001c */
[----:B--2---:R-:W-:Y:S02]  /*16e0*/  ULEA UR5, UR14, UR5, 0x18 ;  /* 0x000000050e057291 */ /* 0x004fe4000f8ec0ff */
[----:B------:R-:W2:Y:S01]  /*16f0*/  @!P0 LDC.64 R8, c[0x0][0x380] ;  /* 0x0000e000ff088b82 */ /* 0x000ea20000000a00 */
[-C--:B-----5:R-:W-:Y:S01]  /*1700*/  @!P4 IMAD R23, R19, R6.reuse, RZ ;  /* 0x000000061317c224 */ /* 0x0a0fe200078e02ff */
[----:B----4-:R-:W-:Y:S01]  /*1710*/  LEA R223, P1, R28, UR10, 0x1 ;  /* 0x0000000a1cdf7c11 */ /* 0x010fe2000f8208ff */
[----:B------:R-:W-:Y:S01]  /*1720*/  @!P4 IMAD.WIDE.U32 R26, R18, R6, R16 ;  /* 0x00000006121ac225 */ /* 0x000fe200078e0010 */
[----:B------:R-:W-:-:S03]  /*1730*/  LEA R226, R226, UR5, 0x1 ;  /* 0x00000005e2e27c11 */ /* 0x000fc6000f8e08ff */
[----:B------:R-:W-:Y:S02]  /*1740*/  @!P4 IMAD R23, R18, R7, R23 ;  /* 0x000000071217c224 */ /* 0x000fe400078e0217 */
[----:B-1----:R-:W-:Y:S01]  /*1750*/  @!P0 IMAD R24, R25, R12, RZ ;  /* 0x0000000c19188224 */ /* 0x002fe200078e02ff */
[----:B------:R-:W1:Y:S01]  /*1760*/  @!P6 LDC.64 R6, c[0x0][0x3b0] ;  /* 0x0000ec00ff06eb82 */ /* 0x000e620000000a00 */
[----:B------:R-:W-:Y:S02]  /*1770*/  @!P0 IMAD.MOV.U32 R32, RZ, RZ, R16 ;  /* 0x000000ffff208224 */ /* 0x000fe400078e0010 */
[----:B------:R-:W-:Y:S02]  /*1780*/  @!P0 IMAD.MOV.U32 R33, RZ, RZ, R17 ;  /* 0x000000ffff218224 */ /* 0x000fe400078e0011 */
[----:B------:R-:W-:Y:S02]  /*1790*/  IMAD.IADD R222, R29, 0x1, R31 ;  /* 0x000000011dde7824 */ /* 0x000fe400078e021f */
[----:B------:R-:W-:-:S02]  /*17a0*/  @!P0 IMAD R24, R21, R13, R24 ;  /* 0x0000000d15188224 */ /* 0x000fc400078e0218 */
[----:B------:R-:W-:Y:S01]  /*17b0*/  VIADD R13, R2, 0xffffffff ;  /* 0xffffffff020d7836 */ /* 0x000fe20000000000 */
[----:B------:R-:W-:Y:S01]  /*17c0*/  LEA.HI.X R222, R28, UR11, R222, 0x1, P1 ;  /* 0x0000000b1cde7c11 */ /* 0x000fe200088f0cde */
[----:B------:R-:W-:Y:S01]  /*17d0*/  @!P0 IMAD.WIDE.U32 R32, R21, R12, R32 ;  /* 0x0000000c15208225 */ /* 0x000fe200078e0020 */
[----:B---3--:R-:W-:-:S03]  /*17e0*/  @!P4 LEA R28, P2, R26, R10, 0x1 ;  /* 0x0000000a1a1cc211 */ /* 0x008fc600078408ff */
[----:B------:R-:W-:Y:S01]  /*17f0*/  @!P4 IMAD.IADD R23, R27, 0x1, R23 ;  /* 0x000000011b17c824 */ /* 0x000fe200078e0217 */
[----:B--2---:R-:W-:Y:S01]  /*1800*/  @!P0 LEA R30, P1, R32, R8, 0x1 ;  /* 0x00000008201e8211 */ /* 0x004fe200078208ff */
[----:B------:R-:W-:Y:S02]  /*1810*/  IMAD R12, R13, -0x40, R90 ;  /* 0xffffffc00d0c7824 */ /* 0x000fe400078e025a */
[----:B------:R-:W-:Y:S01]  /*1820*/  @!P0 IMAD.IADD R24, R33, 0x1, R24 ;  /* 0x0000000121188824 */ /* 0x000fe200078e0218 */
[----:B------:R-:W-:Y:S01]  /*1830*/  @!P4 LEA.HI.X R29, R26, R11, R23, 0x1, P2 ;  /* 0x0000000b1a1dc211 */ /* 0x000fe200010f0c17 */
[----:B------:R-:W-:Y:S01]  /*1840*/  @!P6 IMAD.MOV.U32 R25, RZ, RZ, R17 ;  /* 0x000000ffff19e224 */ /* 0x000fe200078e0011 */
[CC--:B------:R-:W-:Y:S01]  /*1850*/  ISETP.GE.AND P3, PT, R3.reuse, R12.reuse, PT ;  /* 0x0000000c0300720c */ /* 0x0c0fe20003f66270 */
[----:B------:R-:W2:Y:S01]  /*1860*/  @!P6 LDC.64 R10, c[0x0][0x380] ;  /* 0x0000e000ff0aeb82 */ /* 0x000ea20000000a00 */
[----:B------:R-:W-:Y:S01]  /*1870*/  ISETP.GE.AND P2, PT, R3, R12, PT ;  /* 0x0000000c0300720c */ /* 0x000fe20003f46270 */
[----:B------:R-:W-:Y:S01]  /*1880*/  @!PT LDS RZ, [RZ] ;  /* 0x00000000fffff984 */ /* 0x000fe20000000800 */
[----:B------:R-:W-:Y:S01]  /*1890*/  @!PT LDS RZ, [RZ] ;  /* 0x00000000fffff984 */ /* 0x000fe20000000800 */
[----:B------:R-:W-:Y:S01]  /*18a0*/  @!PT LDS RZ, [RZ] ;  /* 0x00000000fffff984 */ /* 0x000fe20000000800 */
[----:B------:R-:W-:Y:S01]  /*18b0*/  @!P4 LDGSTS.E.BYPASS.LTC128B.128 [R226], desc[UR12][R28.64] ;  /* 0x000000001ce2cfae */ /* 0x000fe2000b981a0c */
[----:B------:R-:W-:Y:S01]  /*18c0*/  @!P0 LEA.HI.X R31, R32, R9, R24, 0x1, P1 ;  /* 0x00000009201f8211 */ /* 0x000fe200008f0c18 */
[----:B------:R-:W-:Y:S01]  /*18d0*/  @!P6 IMAD.MOV.U32 R24, RZ, RZ, R16 ;  /* 0x000000ffff18e224 */ /* 0x000fe200078e0010 */
[----:B------:R-:W-:Y:S01]  /*18e0*/  @!P6 IADD3 R3, P1, PT, R18, 0x40, RZ ;  /* 0x000000401203e810 */ /* 0x000fe20007f3e0ff */
[----:B------:R-:W-:Y:S01]  /*18f0*/  @!P4 LDGSTS.E.BYPASS.LTC128B.128 [R226+0x4000], desc[UR12][R28.64+0x80] ;  /* 0x040000801ce2cfae */ /* 0x000fe2000b981a0c */
[C---:B------:R-:W-:Y:S01]  /*1900*/  IMAD.SHL.U32 R86, R166.reuse, 0x40, RZ ;  /* 0x00000040a6567824 */ /* 0x040fe200078e00ff */
[----:B------:R-:W3:Y:S01]  /*1910*/  @!P5 LDC.64 R8, c[0x0][0x3b0] ;  /* 0x0000ec00ff08db82 */ /* 0x000ee20000000a00 */
[----:B------:R-:W-:Y:S01]  /*1920*/  IMAD.SHL.U32 R88, R166, 0x20, RZ ;  /* 0x00000020a6587824 */ /* 0x000fe200078e00ff */
[----:B------:R-:W-:Y:S01]  /*1930*/  @!P4 LDGSTS.E.BYPASS.LTC128B.128 [R226+0x8000], desc[UR12][R28.64+0x100] ;  /* 0x080001001ce2cfae */ /* 0x000fe2000b981a0c */
[----:B------:R-:W-:-:S02]  /*1940*/  @!P6 IMAD.X R21, RZ, RZ, R19, P1 ;  /* 0x000000ffff15e224 */ /* 0x000fc400008e0613 */
[----:B-1----:R-:W-:Y:S01]  /*1950*/  @!P6 IMAD.WIDE.U32 R24, R3, R6, R24 ;  /* 0x000000060318e225 */ /* 0x002fe200078e0018 */
[----:B------:R-:W-:Y:S01]  /*1960*/  @!P4 LDGSTS.E.BYPASS.LTC128B.128 [R226+0xc000], desc[UR12][R28.64+0x180] ;  /* 0x0c0001801ce2cfae */ /* 0x000fe2000b981a0c */
[----:B------:R-:W-:Y:S02]  /*1970*/  ISETP.GE.AND P4, PT, R15, R12, PT ;  /* 0x0000000c0f00720c */ /* 0x000fe40003f86270 */
[----:B------:R-:W-:Y:S01]  /*1980*/  @!P6 IMAD R12, R21, R6, RZ ;  /* 0x00000006150ce224 */ /* 0x000fe200078e02ff */
[----:B------:R-:W-:Y:S01]  /*1990*/  @!P0 LDGSTS.E.BYPASS.LTC128B.128 [R226+0x1000], desc[UR12][R30.64] ;  /* 0x010000001ee28fae */ /* 0x000fe2000b981a0c */
[----:B------:R-:W-:Y:S02]  /*19a0*/  IMAD.MOV.U32 R84, RZ, RZ, 0x20 ;  /* 0x00000020ff547424 */ /* 0x000fe400078e00ff */
[----:B------:R-:W-:Y:S01]  /*19b0*/  @!P6 IMAD R12, R3, R7, R12 ;  /* 0x00000007030ce224 */ /* 0x000fe200078e020c */
[----:B------:R-:W-:Y:S01]  /*19c0*/  @!P0 LDGSTS.E.BYPASS.LTC128B.128 [R226+0x5000], desc[UR12][R30.64+0x80] ;  /* 0x050000801ee28fae */ /* 0x000fe2000b981a0c */
[----:B------:R-:W1:Y:S01]  /*19d0*/  @!P5 LDC.64 R6, c[0x0][0x380] ;  /* 0x0000e000ff06db82 */ /* 0x000e620000000a00 */
[----:B------:R-:W-:Y:S01]  /*19e0*/  SHF.L.U64.HI R3, R166, 0x6, R167 ;  /* 0x00000006a6037819 */ /* 0x000fe200000102a7 */
[----:B------:R-:W-:Y:S01]  /*19f0*/  @!P6 IMAD.IADD R12, R25, 0x1, R12 ;  /* 0x00000001190ce824 */ /* 0x000fe200078e020c */
[----:B------:R-:W-:Y:S01]  /*1a00*/  @!P0 LDGSTS.E.BYPASS.LTC128B.128 [R226+0x9000], desc[UR12][R30.64+0x100] ;  /* 0x090001001ee28fae */ /* 0x000fe2000b981a0c */
[----:B--2---:R-:W-:Y:S01]  /*1a10*/  @!P6 LEA R10, P1, R24, R10, 0x1 ;  /* 0x0000000a180ae211 */ /* 0x004fe200078208ff */
[----:B------:R-:W-:-:S02]  /*1a20*/  IMAD.MOV.U32 R176, RZ, RZ, 0x40 ;  /* 0x00000040ffb07424 */ /* 0x000fc400078e00ff */
[----:B------:R-:W-:Y:S01]  /*1a30*/  @!P0 LDGSTS.E.BYPASS.LTC128B.128 [R226+0xd000], desc[UR12][R30.64+0x180] ;  /* 0x0d0001801ee28fae */ /* 0x000fe2000b981a0c */
[----:B------:R-:W-:Y:S02]  /*1a40*/  IADD3 R22, P0, PT, R165, R22, RZ ;  /* 0x00000016a5167210 */ /* 0x000fe40007f1e0ff */
[----:B------:R-:W-:Y:S01]  /*1a50*/  @!P6 LEA.HI.X R11, R24, R11, R12, 0x1, P1 ;  /* 0x0000000b180be211 */ /* 0x000fe200008f0c0c */
[-C--:B------:R-:W-:Y:S02]  /*1a60*/  IMAD R12, R3, R13.reuse, RZ ;  /* 0x0000000d030c7224 */ /* 0x080fe400078e02ff */
[----:B------:R-:W-:Y:S01]  /*1a70*/  IMAD.X R23, RZ, RZ, R20, P0 ;  /* 0x000000ffff177224 */ /* 0x000fe200000e0614 */
[----:B------:R-:W-:Y:S01]  /*1a80*/  @!P5 IADD3 R18, P0, PT, R18, 0x60, RZ ;  /* 0x000000601212d810 */ /* 0x000fe20007f1e0ff */
[----:B------:R-:W-:Y:S01]  /*1a90*/  IMAD.WIDE.U32 R20, R86, R13, RZ ;  /* 0x0000000d56147225 */ /* 0x000fe200078e00ff */
[----:B------:R-:W-:Y:S03]  /*1aa0*/  @!P6 LDGSTS.E.BYPASS.LTC128B.128 [R226+0x2000], desc[UR12][R10.64] ;  /* 0x020000000ae2efae */ /* 0x000fe6000b981a0c */
[----:B------:R-:W-:Y:S01]  /*1ab0*/  @!P5 IMAD.X R19, RZ, RZ, R19, P0 ;  /* 0x000000ffff13d224 */ /* 0x000fe200000e0613 */
[----:B------:R-:W-:Y:S01]  /*1ac0*/  @!P4 LEA R24, P1, R20, R223, 0x1 ;  /* 0x000000df1418c211 */ /* 0x000fe200078208ff */
[----:B------:R-:W-:Y:S01]  /*1ad0*/  IMAD.WIDE.U32 R22, R15, R4, R22 ;  /* 0x000000040f167225 */ /* 0x000fe200078e0016 */
[----:B------:R-:W-:Y:S03]  /*1ae0*/  @!P6 LDGSTS.E.BYPASS.LTC128B.128 [R226+0x6000], desc[UR12][R10.64+0x80] ;  /* 0x060000800ae2efae */ /* 0x000fe6000b981a0c */
[----:B---3--:R-:W-:Y:S01]  /*1af0*/  @!P5 IMAD R19, R19, R8, RZ ;  /* 0x000000081313d224 */ /* 0x008fe200078e02ff */
[----:B------:R-:W-:Y:S01]  /*1b00*/  @!P6 LDGSTS.E.BYPASS.LTC128B.128 [R226+0xa000], desc[UR12][R10.64+0x100] ;  /* 0x0a0001000ae2efae */ /* 0x000fe2000b981a0c */
[----:B------:R-:W-:-:S02]  /*1b10*/  IMAD R23, R15, R5, R23 ;  /* 0x000000050f177224 */ /* 0x000fc400078e0217 */
[----:B------:R-:W-:Y:S01]  /*1b20*/  IMAD.IADD R15, R21, 0x1, R12 ;  /* 0x00000001150f7824 */ /* 0x000fe200078e020c */
[----:B------:R-:W-:Y:S01]  /*1b30*/  @!P6 LDGSTS.E.BYPASS.LTC128B.128 [R226+0xe000], desc[UR12][R10.64+0x180] ;  /* 0x0e0001800ae2efae */ /* 0x000fe2000b981a0c */
[----:B------:R-:W-:Y:S01]  /*1b40*/  @!P5 IMAD R9, R18, R9, R19 ;  /* 0x000000091209d224 */ /* 0x000fe200078e0213 */
[----:B------:R-:W-:Y:S01]  /*1b50*/  LOP3.LUT P6, RZ, R196, 0x4, RZ, 0xc0, !PT ;  /* 0x00000004c4ff7812 */ /* 0x000fe200078cc0ff */
[----:B------:R-:W-:Y:S01]  /*1b60*/  @!P5 IMAD.WIDE.U32 R16, R18, R8, R16 ;  /* 0x000000081210d225 */ /* 0x000fe200078e0010 */
[----:B------:R-:W-:Y:S02]  /*1b70*/  @!P4 LEA.HI.X R25, R20, R222, R15, 0x1, P1 ;  /* 0x000000de1419c211 */ /* 0x000fe400008f0c0f */
[----:B------:R-:W-:Y:S01]  /*1b80*/  @!P3 IADD3 R8, P0, PT, R88, R20, RZ ;  /* 0x000000145808b210 */ /* 0x000fe20007f1e0ff */
[----:B------:R-:W-:Y:S01]  /*1b90*/  @!P5 IMAD.IADD R9, R17, 0x1, R9 ;  /* 0x000000011109d824 */ /* 0x000fe200078e0209 */
[----:B-1----:R-:W-:Y:S01]  /*1ba0*/  @!P5 LEA R6, P1, R16, R6, 0x1 ;  /* 0x000000061006d211 */ /* 0x002fe200078208ff */
[----:B------:R-:W-:Y:S01]  /*1bb0*/  IMAD R19, R14, UR6, RZ ;  /* 0x000000060e137c24 */ /* 0x000fe2000f8e02ff */
[----:B------:R-:W-:Y:S01]  /*1bc0*/  SEL R176, R176, 0xffffffc0, !P6 ;  /* 0xffffffc0b0b07807 */ /* 0x000fe20007000000 */
[----:B------:R-:W-:Y:S01]  /*1bd0*/  @!P3 IMAD.X R15, R87, 0x1, R15, P0 ;  /* 0x00000001570fb824 */ /* 0x000fe200000e060f */
[----:B------:R-:W-:Y:S01]  /*1be0*/  @!P5 LEA.HI.X R7, R16, R7, R9, 0x1, P1 ;  /* 0x000000071007d211 */ /* 0x000fe200008f0c09 */
[----:B------:R-:W-:Y:S01]  /*1bf0*/  IMAD R19, R0, UR7, R19 ;  /* 0x0000000700137c24 */ /* 0x000fe2000f8e0213 */
[----:B------:R-:W-:Y:S01]  /*1c00*/  @!P3 LEA R14, P0, R8, R223, 0x1 ;  /* 0x000000df080eb211 */ /* 0x000fe200078008ff */
[----:B------:R-:W-:Y:S01]  /*1c10*/  IMAD.WIDE.U32 R22, R0, UR6, R22 ;  /* 0x0000000600167c25 */ /* 0x000fe2000f8e0016 */
[----:B------:R-:W1:Y:S01]  /*1c20*/  LDCU.64 UR6, c[0x0][0x390] ;  /* 0x00007200ff0677ac */ /* 0x000e620008000a00 */
[----:B------:R-:W-:Y:S01]  /*1c30*/  @!P5 LDGSTS.E.BYPASS.LTC128B.128 [R226+0x3000], desc[UR12][R6.64] ;  /* 0x0300000006e2dfae */ /* 0x000fe2000b981a0c */
[----:B------:R-:W-:Y:S01]  /*1c40*/  @!P3 LEA.HI.X R15, R8, R222, R15, 0x1, P0 ;  /* 0x000000de080fb211 */ /* 0x000fe200000f0c0f */
[C---:B------:R-:W-:Y:S01]  /*1c50*/  IMAD.SHL.U32 R12, R4.reuse, 0x40, RZ ;  /* 0x00000040040c7824 */ /* 0x040fe200078e00ff */
[----:B------:R-:W-:Y:S01]  /*1c60*/  SHF.L.U64.HI R16, R4, 0x6, R5 ;  /* 0x0000000604107819 */ /* 0x000fe20000010205 */
[----:B------:R-:W-:Y:S01]  /*1c70*/  @!P5 LDGSTS.E.BYPASS.LTC128B.128 [R226+0x7000], desc[UR12][R6.64+0x80] ;  /* 0x0700008006e2dfae */ /* 0x000fe2000b981a0c */
[----:B------:R-:W-:-:S02]  /*1c80*/  IMAD.SHL.U32 R0, R196, 0x40, RZ ;  /* 0x00000040c4007824 */ /* 0x000fc400078e00ff */
[----:B------:R-:W-:Y:S01]  /*1c90*/  IMAD.IADD R19, R23, 0x1, R19 ;  /* 0x0000000117137824 */ /* 0x000fe200078e0213 */
[----:B------:R-:W-:Y:S01]  /*1ca0*/  @!P5 LDGSTS.E.BYPASS.LTC128B.128 [R226+0xb000], desc[UR12][R6.64+0x100] ;  /* 0x0b00010006e2dfae */ /* 0x000fe2000b981a0c */
[----:B------:R-:W-:Y:S01]  /*1cb0*/  IMAD.SHL.U32 R8, R196, 0x20, RZ ;  /* 0x00000020c4087824 */ /* 0x000fe200078e00ff */
[----:B------:R-:W-:Y:S02]  /*1cc0*/  LOP3.LUT R9, R0, 0x200, RZ, 0xc0, !PT ;  /* 0x0000020000097812 */ /* 0x000fe400078ec0ff */
[----:B------:R2:W-:Y:S01]  /*1cd0*/  @!P5 LDGSTS.E.BYPASS.LTC128B.128 [R226+0xf000], desc[UR12][R6.64+0x180] ;  /* 0x0f00018006e2dfae */ /* 0x0005e2000b981a0c */
[----:B------:R-:W-:Y:S02]  /*1ce0*/  LOP3.LUT R177, R165, 0x1c0, R0, 0xf8, !PT ;  /* 0x000001c0a5b17812 */ /* 0x000fe400078ef800 */
[----:B------:R-:W-:Y:S01]  /*1cf0*/  LOP3.LUT R8, R9, 0x7c00, R8, 0xf8, !PT ;  /* 0x00007c0009087812 */ /* 0x000fe200078ef808 */
[----:B------:R-:W-:Y:S01]  /*1d00*/  @!P4 LDGSTS.E.BYPASS.LTC128B.128 [R226+0x10000], desc[UR12][R24.64] ;  /* 0x1000000018e2cfae */ /* 0x000fe2000b981a0c */
[----:B-1----:R-:W-:-:S02]  /*1d10*/  LEA R221, P1, R22, UR6, 0x1 ;  /* 0x0000000616dd7c11 */ /* 0x002fc4000f8208ff */
[----:B------:R-:W-:Y:S01]  /*1d20*/  LOP3.LUT R85, R177, 0x8, R96, 0x78, !PT ;  /* 0x00000008b1557812 */ /* 0x000fe200078e7860 */
[----:B------:R-:W-:Y:S01]  /*1d30*/  @!P4 LDGSTS.E.BYPASS.LTC128B.128 [R226+0x12000], desc[UR12][R24.64+0x80] ;  /* 0x1200008018e2cfae */ /* 0x000fe2000b981a0c */
[----:B------:R-:W-:Y:S02]  /*1d40*/  LEA.HI.X R220, R22, UR7, R19, 0x1, P1 ;  /* 0x0000000716dc7c11 */ /* 0x000fe400088f0c13 */
[----:B------:R-:W-:Y:S01]  /*1d50*/  LOP3.LUT R236, R0, 0x400, RZ, 0xc0, !PT ;  /* 0x0000040000ec7812 */ /* 0x000fe200078ec0ff */
[----:B------:R-:W-:Y:S01]  /*1d60*/  @!P4 LDGSTS.E.BYPASS.LTC128B.128 [R226+0x14000], desc[UR12][R24.64+0x100] ;  /* 0x1400010018e2cfae */ /* 0x000fe2000b981a0c */
[----:B------:R-:W-:Y:S01]  /*1d70*/  IMAD.IADD R8, R85, 0x1, R8 ;  /* 0x0000000155087824 */ /* 0x000fe200078e0208 */
[----:B------:R-:W-:Y:S02]  /*1d80*/  LOP3.LUT R96, R96, 0x1f0, RZ, 0xc0, !PT ;  /* 0x000001f060607812 */ /* 0x000fe400078ec0ff */
[----:B------:R-:W-:Y:S02]  /*1d90*/  @!P4 LDGSTS.E.BYPASS.LTC128B.128 [R226+0x16000], desc[UR12][R24.64+0x180] ;  /* 0x1600018018e2cfae */ /* 0x000fe4000b981a0c */
[----:B------:R-:W-:-:S02]  /*1da0*/  LEA R101, R8, UR5, 0x1 ;  /* 0x0000000508657c11 */ /* 0x000fc4000f8e08ff */
[----:B------:R-:W-:Y:S01]  /*1db0*/  @!P3 LDGSTS.E.BYPASS.LTC128B.128 [R226+0x11000], desc[UR12][R14.64] ;  /* 0x110000000ee2bfae */ /* 0x000fe2000b981a0c */
[----:B------:R-:W-:Y:S02]  /*1dc0*/  IADD3 R97, PT, PT, R96, 0x1, R97 ;  /* 0x0000000160617810 */ /* 0x000fe40007ffe061 */
[----:B------:R-:W-:Y:S01]  /*1dd0*/  IMAD.IADD R95, R101, 0x1, R176 ;  /* 0x00000001655f7824 */ /* 0x000fe200078e02b0 */
[----:B------:R-:W-:Y:S01]  /*1de0*/  @!P3 LDGSTS.E.BYPASS.LTC128B.128 [R226+0x13000], desc[UR12][R14.64+0x80] ;  /* 0x130000800ee2bfae */ /* 0x000fe2000b981a0c */
[----:B--2---:R-:W-:-:S03]  /*1df0*/  IMAD R7, R16, R13, RZ ;  /* 0x0000000d10077224 */ /* 0x004fc600078e02ff */
[----:B------:R-:W-:Y:S01]  /*1e00*/  @!P3 LDGSTS.E.BYPASS.LTC128B.128 [R226+0x15000], desc[UR12][R14.64+0x100] ;  /* 0x150001000ee2bfae */ /* 0x000fe2000b981a0c */
[----:B------:R-:W-:-:S03]  /*1e10*/  IMAD.WIDE.U32 R12, R12, R13, RZ ;  /* 0x0000000d0c0c7225 */ /* 0x000fc600078e00ff */
[----:B------:R-:W-:Y:S01]  /*1e20*/  @!P3 LDGSTS.E.BYPASS.LTC128B.128 [R226+0x17000], desc[UR12][R14.64+0x180] ;  /* 0x170001800ee2bfae */ /* 0x000fe2000b981a0c */
[----:B------:R-:W-:Y:S01]  /*1e30*/  IMAD.IADD R7, R13, 0x1, R7 ;  /* 0x000000010d077824 */ /* 0x000fe200078e0207 */
[----:B------:R-:W-:Y:S02]  /*1e40*/  @!P2 LEA R6, P0, R4, R12, 0x5 ;  /* 0x0000000c0406a211 */ /* 0x000fe400078028ff */
[----:B------:R-:W0:Y:S01]  /*1e50*/  LDGDEPBAR ;  /* 0x00000000000079af */ /* 0x000e220000000000 */
[----:B------:R-:W-:Y:S02]  /*1e60*/  @!P4 LEA R10, P1, R12, R221, 0x1 ;  /* 0x000000dd0c0ac211 */ /* 0x000fe400078208ff */
[----:B------:R-:W-:Y:S02]  /*1e70*/  @!P2 LEA.HI.X R5, R4, R7, R5, 0x5, P0 ;  /* 0x000000070405a211 */ /* 0x000fe400000f2c05 */
[----:B------:R-:W-:Y:S02]  /*1e80*/  @!P4 LEA.HI.X R11, R12, R220, R7, 0x1, P1 ;  /* 0x000000dc0c0bc211 */ /* 0x000fe400008f0c07 */
[----:B------:R-:W-:-:S02]  /*1e90*/  @!P2 LEA R12, P0, R6, R221, 0x1 ;  /* 0x000000dd060ca211 */ /* 0x000fc400078008ff */
[----:B------:R-:W-:Y:S02]  /*1ea0*/  LOP3.LUT R7, R177, 0x8, R196, 0x78, !PT ;  /* 0x00000008b1077812 */ /* 0x000fe400078e78c4 */
[----:B------:R-:W-:Y:S02]  /*1eb0*/  @!P2 LEA.HI.X R13, R6, R220, R5, 0x1, P0 ;  /* 0x000000dc060da211 */ /* 0x000fe400000f0c05 */
[----:B------:R-:W-:Y:S01]  /*1ec0*/  LOP3.LUT P0, RZ, R196, 0x2, RZ, 0xc0, !PT ;  /* 0x00000002c4ff7812 */ /* 0x000fe2000780c0ff */
[----:B------:R-:W-:-:S03]  /*1ed0*/  IMAD R236, R7, 0x2, R236 ;  /* 0x0000000207ec7824 */ /* 0x000fc600078e02ec */
[----:B------:R-:W-:Y:S01]  /*1ee0*/  SEL R84, R84, 0xffffffe0, !P0 ;  /* 0xffffffe054547807 */ /* 0x000fe20004000000 */
[----:B------:R-:W-:-:S04]  /*1ef0*/  VIADD R93, R236, UR5 ;  /* 0x00000005ec5d7c36 */ /* 0x000fc80008000000 */
[----:B------:R-:W-:Y:S01]  /*1f00*/  IMAD.IADD R99, R101, 0x1, R84 ;  /* 0x0000000165637824 */ /* 0x000fe200078e0254 */
[----:B------:R-:W-:-:S04]  /*1f10*/  DEPBAR.LE SB0, 0x0 ;  /* 0x000080000000791a */ /* 0x000fc80000000000 */
[----:B------:R-:W-:Y:S01]  /*1f20*/  BAR.SYNC.DEFER_BLOCKING 0x0 ;  /* 0x0000000000007b1d */ /* 0x000fe20000010000 */
[C---:B------:R-:W-:Y:S02]  /*1f30*/  IMAD.IADD R92, R93.reuse, 0x1, R84 ;  /* 0x000000015d5c7824 */ /* 0x040fe400078e0254 */
[----:B------:R-:W-:Y:S02]  /*1f40*/  IMAD.IADD R93, R93, 0x1, R176 ;  /* 0x000000015d5d7824 */ /* 0x000fe400078e02b0 */
[C---:B------:R-:W-:Y:S02]  /*1f50*/  IMAD.IADD R94, R84.reuse, 0x1, R95 ;  /* 0x00000001545e7824 */ /* 0x040fe400078e025f */
[----:B------:R-:W-:Y:S01]  /*1f60*/  IMAD.IADD R89, R84, 0x1, R93 ;  /* 0x0000000154597824 */ /* 0x000fe200078e025d */
        /* <DEDUP_REMOVED lines=26> */
[----:B------:R-:W5:Y:S04]  /*2110*/  LDSM.16.M88.4 R4, [R236+UR5+0x11800] ;  /* 0x01180005ec04783b */ /* 0x000f680008000200 */
[----:B------:R-:W-:Y:S04]  /*2120*/  LDSM.16.M88.4 R56, [R99] ;  /* 0x000000006338783b */ /* 0x000fe80000000200 */
[----:B-1----:R-:W1:Y:S04]  /*2130*/  LDSM.16.M88.4 R8, [R92+0x10000] ;  /* 0x010000005c08783b */ /* 0x002e680000000200 */
[----:B------:R-:W1:Y:S04]  /*2140*/  LDSM.16.M88.4 R20, [R92+0x10800] ;  /* 0x010800005c14783b */ /* 0x000e680000000200 */
[----:B------:R-:W1:Y:S04]  /*2150*/  LDSM.16.M88.4 R16, [R92+0x11000] ;  /* 0x011000005c10783b */ /* 0x000e680000000200 */
[----:B------:R-:W1:Y:S04]  /*2160*/  LDSM.16.M88.4 R60, [R92+0x11800] ;  /* 0x011800005c3c783b */ /* 0x000e680000000200 */
[----:B--2---:R-:W-:Y:S01]  /*2170*/  LDSM.16.M88.4 R12, [R93+0x10000] ;  /* 0x010000005d0c783b */ /* 0x004fe20000000200 */
[C---:B---3--:R-:W-:Y:S03]  /*2180*/  HMMA.16816.F32.BF16 R48, R72.reuse, R44, RZ ;  /* 0x0000002c4830723c */ /* 0x048fe600000418ff */
[----:B------:R-:W-:Y:S04]  /*2190*/  LDSM.16.M88.4 R68, [R93+0x11000] ;  /* 0x011000005d44783b */ /* 0x000fe80000000200 */
[----:B------:R-:W-:Y:S01]  /*21a0*/  LDSM.16.M88.4 R52, [R93+0x11800] ;  /* 0x011800005d34783b */ /* 0x000fe20000000200 */
[C---:B------:R-:W-:Y:S03]  /*21b0*/  HMMA.16816.F32.BF16 R44, R72.reuse, R46, RZ ;  /* 0x0000002e482c723c */ /* 0x040fe600000418ff */
[----:B------:R-:W-:Y:S04]  /*21c0*/  LDSM.16.M88.4 R64, [R89+0x10800] ;  /* 0x010800005940783b */ /* 0x000fe80000000200 */
[----:B------:R-:W-:Y:S01]  /*21d0*/  LDSM.16.M88.4 R76, [R95+0x8000] ;  /* 0x008000005f4c783b */ /* 0x000fe20000000200 */
[C---:B----4-:R-:W-:Y:S03]  /*21e0*/  HMMA.16816.F32.BF16 R40, R72.reuse, R36, RZ ;  /* 0x000000244828723c */ /* 0x050fe600000418ff */
[----:B------:R-:W-:Y:S04]  /*21f0*/  LDSM.16.M88.4 R80, [R93+0x15800] ;  /* 0x015800005d50783b */ /* 0x000fe80000000200 */
[----:B------:R-:W0:Y:S01]  /*2200*/  LDGDEPBAR ;  /* 0x00000000000079af */ /* 0x000e220000000000 */
[C---:B-----5:R-:W-:Y:S08]  /*2210*/  HMMA.16816.F32.BF16 R32, R72.reuse, R28, RZ ;  /* 0x0000001c4820723c */ /* 0x060ff000000418ff */
[C---:B------:R-:W-:Y:S08]  /*2220*/  HMMA.16816.F32.BF16 R36, R72.reuse, R38, RZ ;  /* 0x000000264824723c */ /* 0x040ff000000418ff */
[C---:B------:R-:W-:Y:S08]  /*2230*/  HMMA.16816.F32.BF16 R28, R72.reuse, R30, RZ ;  /* 0x0000001e481c723c */ /* 0x040ff000000418ff */
[C---:B------:R-:W-:Y:S08]  /*2240*/  HMMA.16816.F32.BF16 R24, R72.reuse, R4, RZ ;  /* 0x000000044818723c */ /* 0x040ff000000418ff */
[----:B------:R-:W-:Y:S01]  /*2250*/  HMMA.16816.F32.BF16 R72, R72, R6, RZ ;  /* 0x000000064848723c */ /* 0x000fe200000418ff */
[----:B------:R-:W2:Y:S07]  /*2260*/  LDSM.16.M88.4 R4, [R95] ;  /* 0x000000005f04783b */ /* 0x000eae0000000200 */
[C---:B-1----:R-:W-:Y:S08]  /*2270*/  HMMA.16816.F32.BF16 R48, R56.reuse, R8, R48 ;  /* 0x000000083830723c */ /* 0x042ff00000041830 */
[C---:B------:R-:W-:Y:S01]  /*2280*/  HMMA.16816.F32.BF16 R44, R56.reuse, R10, R44 ;  /* 0x0000000a382c723c */ /* 0x040fe2000004182c */
[----:B------:R-:W1:Y:S07]  /*2290*/  LDSM.16.M88.4 R8, [R93+0x10800] ;  /* 0x010800005d08783b */ /* 0x000e6e0000000200 */
        /* <DEDUP_REMOVED lines=10> */
[C---:B--2---:R-:W-:Y:S08]  /*2340*/  HMMA.16816.F32.BF16 R48, R4.reuse, R12, R48 ;  /* 0x0000000c0430723c */ /* 0x044ff00000041830 */
[C---:B------:R-:W-:Y:S01]  /*2350*/  HMMA.16816.F32.BF16 R44, R4.reuse, R14, R44 ;  /* 0x0000000e042c723c */ /* 0x040fe2000004182c */
[----:B------:R-:W-:Y:S07]  /*2360*/  LDSM.16.M88.4 R12, [R101+0x4000] ;  /* 0x00400000650c783b */ /* 0x000fee0000000200 */
[C---:B-1----:R-:W-:Y:S08]  /*2370*/  HMMA.16816.F32.BF16 R40, R4.reuse, R8, R40 ;  /* 0x000000080428723c */ /* 0x042ff00000041828 */
[C---:B------:R-:W-:Y:S01]  /*2380*/  HMMA.16816.F32.BF16 R36, R4.reuse, R10, R36 ;  /* 0x0000000a0424723c */ /* 0x040fe20000041824 */
[----:B------:R-:W1:Y:S07]  /*2390*/  LDSM.16.M88.4 R8, [R236+UR5+0x12000] ;  /* 0x01200005ec08783b */ /* 0x000e6e0008000200 */
[C---:B------:R-:W-:Y:S08]  /*23a0*/  HMMA.16816.F32.BF16 R32, R4.reuse, R68, R32 ;  /* 0x000000440420723c */ /* 0x040ff00000041820 */
[C---:B------:R-:W-:Y:S01]  /*23b0*/  HMMA.16816.F32.BF16 R28, R4.reuse, R70, R28 ;  /* 0x00000046041c723c */ /* 0x040fe2000004181c */
[----:B------:R-:W-:Y:S07]  /*23c0*/  LDSM.16.M88.4 R68, [R92+0x13800] ;  /* 0x013800005c44783b */ /* 0x000fee0000000200 */
[C---:B------:R-:W-:Y:S08]  /*23d0*/  HMMA.16816.F32.BF16 R24, R4.reuse, R52, R24 ;  /* 0x000000340418723c */ /* 0x040ff00000041818 */
[----:B------:R-:W-:Y:S01]  /*23e0*/  HMMA.16816.F32.BF16 R72, R4, R54, R72 ;  /* 0x000000360448723c */ /* 0x000fe20000041848 */
[----:B------:R-:W2:Y:S04]  /*23f0*/  LDSM.16.M88.4 R4, [R236+UR5+0x12800] ;  /* 0x01280005ec04783b */ /* 0x000ea80008000200 */
[----:B------:R-:W-:Y:S03]  /*2400*/  LDSM.16.M88.4 R52, [R236+UR5+0x13000] ;  /* 0x01300005ec34783b */ /* 0x000fe60008000200 */
[C---:B---3--:R-:W-:Y:S08]  /*2410*/  HMMA.16816.F32.BF16 R48, R20.reuse, R16, R48 ;  /* 0x000000101430723c */ /* 0x048ff00000041830 */
[C---:B------:R-:W-:Y:S01]  /*2420*/  HMMA.16816.F32.BF16 R44, R20.reuse, R18, R44 ;  /* 0x00000012142c723c */ /* 0x040fe2000004182c */
[----:B------:R-:W3:Y:S07]  /*2430*/  LDSM.16.M88.4 R16, [R236+UR5+0x13800] ;  /* 0x01380005ec10783b */ /* 0x000eee0008000200 */
[C---:B------:R-:W-:Y:S08]  /*2440*/  HMMA.16816.F32.BF16 R40, R20.reuse, R64, R40 ;  /* 0x000000401428723c */ /* 0x040ff00000041828 */
[C---:B------:R-:W-:Y:S01]  /*2450*/  HMMA.16816.F32.BF16 R36, R20.reuse, R66, R36 ;  /* 0x000000421424723c */ /* 0x040fe20000041824 */
[----:B------:R-:W-:Y:S07]  /*2460*/  LDSM.16.M88.4 R64, [R93+0x12800] ;  /* 0x012800005d40783b */ /* 0x000fee0000000200 */
[C---:B----4-:R-:W-:Y:S08]  /*2470*/  HMMA.16816.F32.BF16 R24, R20.reuse, R56, R24 ;  /* 0x000000381418723c */ /* 0x050ff00000041818 */
        /* <DEDUP_REMOVED lines=12> */
[C---:B---3--:R-:W-:Y:S08]  /*2540*/  HMMA.16816.F32.BF16 R24, R12.reuse, R16, R24 ;  /* 0x000000100c18723c */ /* 0x048ff00000041818 */
[C---:B------:R-:W-:Y:S08]  /*2550*/  HMMA.16816.F32.BF16 R32, R12.reuse, R52, R32 ;  /* 0x000000340c20723c */ /* 0x040ff00000041820 */
[C---:B------:R-:W-:Y:S01]  /*2560*/  HMMA.16816.F32.BF16 R28, R12.reuse, R54, R28 ;  /* 0x000000360c1c723c */ /* 0x040fe2000004181c */
[----:B------:R-:W-:Y:S07]  /*2570*/  LDSM.16.M88.4 R52, [R93+0x13800] ;  /* 0x013800005d34783b */ /* 0x000fee0000000200 */
[----:B------:R-:W-:Y:S01]  /*2580*/  HMMA.16816.F32.BF16 R72, R12, R18, R72 ;  /* 0x000000120c48723c */ /* 0x000fe20000041848 */
[----:B------:R-:W-:Y:S04]  /*2590*/  LDSM.16.M88.4 R12, [R95+0x4000] ;  /* 0x004000005f0c783b */ /* 0x000fe80000000200 */
[----:B------:R-:W3:Y:S03]  /*25a0*/  LDSM.16.M88.4 R16, [R93+0x12000] ;  /* 0x012000005d10783b */ /* 0x000ee60000000200 */
[C---:B-1----:R-:W-:Y:S08]  /*25b0*/  HMMA.16816.F32.BF16 R40, R56.reuse, R8, R40 ;  /* 0x000000083828723c */ /* 0x042ff00000041828 */
[C---:B------:R-:W-:Y:S01]  /*25c0*/  HMMA.16816.F32.BF16 R36, R56.reuse, R10, R36 ;  /* 0x0000000a3824723c */ /* 0x040fe20000041824 */
[----:B------:R-:W-:Y:S07]  /*25d0*/  LDSM.16.M88.4 R8, [R94+0x4000] ;  /* 0x004000005e08783b */ /* 0x000fee0000000200 */
[C---:B--2---:R-:W-:Y:S08]  /*25e0*/  HMMA.16816.F32.BF16 R32, R56.reuse, R4, R32 ;  /* 0x000000043820723c */ /* 0x044ff00000041820 */
        /* <DEDUP_REMOVED lines=21> */
[----:B------:R-:W-:Y:S03]  /*2740*/  LDSM.16.M88.4 R52, [R236+UR5+0x14800] ;  /* 0x01480005ec34783b */ /* 0x000fe60008000200 */
[C---:B-1----:R-:W-:Y:S08]  /*2750*/  HMMA.16816.F32.BF16 R48, R8.reuse, R4, R48 ;  /* 0x000000040830723c */ /* 0x042ff00000041830 */
[C---:B------:R-:W-:Y:S01]  /*2760*/  HMMA.16816.F32.BF16 R44, R8.reuse, R6, R44 ;  /* 0x00000006082c723c */ /* 0x040fe2000004182c */
[----:B------:R-:W1:Y:S07]  /*2770*/  LDSM.16.M88.4 R4, [R236+UR5+0x14000] ;  /* 0x01400005ec04783b */ /* 0x000e6e0008000200 */
[C---:B--2---:R-:W-:Y:S08]  /*2780*/  HMMA.16816.F32.BF16 R40, R8.reuse, R20, R40 ;  /* 0x000000140828723c */ /* 0x044ff00000041828 */
[C---:B------:R-:W-:Y:S01]  /*2790*/  HMMA.16816.F32.BF16 R36, R8.reuse, R22, R36 ;  /* 0x000000160824723c */ /* 0x040fe20000041824 */
[----:B------:R-:W2:Y:S07]  /*27a0*/  LDSM.16.M88.4 R20, [R236+UR5+0x15000] ;  /* 0x01500005ec14783b */ /* 0x000eae0008000200 */
[C---:B----4-:R-:W-:Y:S08]  /*27b0*/  HMMA.16816.F32.BF16 R32, R8.reuse, R56, R32 ;  /* 0x000000380820723c */ /* 0x050ff00000041820 */
[C---:B------:R-:W-:Y:S01]  /*27c0*/  HMMA.16816.F32.BF16 R28, R8.reuse, R58, R28 ;  /* 0x0000003a081c723c */ /* 0x040fe2000004181c */
[----:B------:R-:W-:Y:S07]  /*27d0*/  LDSM.16.M88.4 R56, [R236+UR5+0x15800] ;  /* 0x01580005ec38783b */ /* 0x000fee0008000200 */
        /* <DEDUP_REMOVED lines=9> */
[----:B------:R-:W4:Y:S07]  /*2870*/  LDSM.16.M88.4 R52, [R92+0x15000] ;  /* 0x015000005c34783b */ /* 0x000f2e0000000200 */
[C---:B--2---:R-:W-:Y:S08]  /*2880*/  HMMA.16816.F32.BF16 R32, R12.reuse, R20, R32 ;  /* 0x000000140c20723c */ /* 0x044ff00000041820 */
[----:B------:R-:W-:Y:S01]  /*2890*/  HMMA.16816.F32.BF16 R28, R12, R22, R28 ;  /* 0x000000160c1c723c */ /* 0x000fe2000004181c */
[----:B------:R-:W2:Y:S07]  /*28a0*/  LDSM.16.M88.4 R20, [R92+0x15800] ;  /* 0x015800005c14783b */ /* 0x000eae0000000200 */
[C---:B---3--:R-:W-:Y:S08]  /*28b0*/  HMMA.16816.F32.BF16 R48, R16.reuse, R8, R48 ;  /* 0x000000081030723c */ /* 0x048ff00000041830 */
[C---:B------:R-:W-:Y:S01]  /*28c0*/  HMMA.16816.F32.BF16 R44, R16.reuse, R10, R44 ;  /* 0x0000000a102c723c */ /* 0x040fe2000004182c */
[----:B------:R-:W3:Y:S07]  /*28d0*/  LDSM.16.M88.4 R8, [R93+0x14800] ;  /* 0x014800005d08783b */ /* 0x000eee0000000200 */
[C---:B-1----:R-:W-:Y:S08]  /*28e0*/  HMMA.16816.F32.BF16 R40, R16.reuse, R4, R40 ;  /* 0x000000041028723c */ /* 0x042ff00000041828 */
[----:B------:R-:W-:Y:S01]  /*28f0*/  HMMA.16816.F32.BF16 R36, R16, R6, R36 ;  /* 0x000000061024723c */ /* 0x000fe20000041824 */
[----:B------:R-:W1:Y:S07]  /*2900*/  LDSM.16.M88.4 R4, [R93+0x15000] ;  /* 0x015000005d04783b */ /* 0x000e6e0000000200 */
[C---:B------:R-:W-:Y:S08]  /*2910*/  HMMA.16816.F32.BF16 R24, R12.reuse, R56, R24 ;  /* 0x000000380c18723c */ /* 0x040ff00000041818 */
[----:B------:R-:W-:Y:S01]  /*2920*/  HMMA.16816.F32.BF16 R72, R12, R58, R72 ;  /* 0x0000003a0c48723c */ /* 0x000fe20000041848 */
[----:B------:R-:W5:Y:S04]  /*2930*/  LDSM.16.M88.4 R12, [R93+0x14000] ;  /* 0x014000005d0c783b */ /* 0x000f680000000200 */
[----:B------:R-:W5:Y:S03]  /*2940*/  LDSM.16.M88.4 R56, [R89+0x15000] ;  /* 0x015000005938783b */ /* 0x000f660000000200 */
[C---:B----4-:R-:W-:Y:S08]  /*2950*/  HMMA.16816.F32.BF16 R32, R16.reuse, R52, R32 ;  /* 0x000000341020723c */ /* 0x050ff00000041820 */
[C---:B------:R-:W-:Y:S01]  /*2960*/  HMMA.16816.F32.BF16 R28, R16.reuse, R54, R28 ;  /* 0x00000036101c723c */ /* 0x040fe2000004181c */
[----:B------:R-:W4:Y:S07]  /*2970*/  LDSM.16.M88.4 R52, [R89+0x15800] ;  /* 0x015800005934783b */ /* 0x000f2e0000000200 */
[C---:B--2---:R-:W-:Y:S08]  /*2980*/  HMMA.16816.F32.BF16 R24, R16.reuse, R20, R24 ;  /* 0x000000141018723c */ /* 0x044ff00000041818 */
[----:B------:R-:W-:Y:S01]  /*2990*/  HMMA.16816.F32.BF16 R72, R16, R22, R72 ;  /* 0x000000161048723c */ /* 0x000fe20000041848 */
[----:B------:R-:W-:Y:S04]  /*29a0*/  LDSM.16.M88.4 R20, [R101+0xc000] ;  /* 0x00c000006514783b */ /* 0x000fe80000000200 */
[----:B------:R-:W-:Y:S03]  /*29b0*/  LDSM.16.M88.4 R16, [R236+UR5+0x16000] ;  /* 0x01600005ec10783b */ /* 0x000fe60008000200 */
[C---:B---3--:R-:W-:Y:S08]  /*29c0*/  HMMA.16816.F32.BF16 R40, R76.reuse, R8, R40 ;  /* 0x000000084c28723c */ /* 0x048ff00000041828 */
[C---:B------:R-:W-:Y:S01]  /*29d0*/  HMMA.16816.F32.BF16 R36, R76.reuse, R10, R36 ;  /* 0x0000000a4c24723c */ /* 0x040fe20000041824 */
[----:B------:R-:W2:Y:S07]  /*29e0*/  LDSM.16.M88.4 R8, [R236+UR5+0x17000] ;  /* 0x01700005ec08783b */ /* 0x000eae0008000200 */
[C---:B-1----:R-:W-:Y:S08]  /*29f0*/  HMMA.16816.F32.BF16 R32, R76.reuse, R4, R32 ;  /* 0x000000044c20723c */ /* 0x042ff00000041820 */
[C---:B------:R-:W-:Y:S01]  /*2a00*/  HMMA.16816.F32.BF16 R28, R76.reuse, R6, R28 ;  /* 0x000000064c1c723c */ /* 0x040fe2000004181c */
[----:B------:R-:W-:Y:S07]  /*2a10*/  LDSM.16.M88.4 R4, [R236+UR5+0x17800] ;  /* 0x01780005ec04783b */ /* 0x000fee0008000200 */
[C---:B-----5:R-:W-:Y:S08]  /*2a20*/  HMMA.16816.F32.BF16 R48, R76.reuse, R12, R48 ;  /* 0x0000000c4c30723c */ /* 0x060ff00000041830 */
[C---:B------:R-:W-:Y:S01]  /*2a30*/  HMMA.16816.F32.BF16 R44, R76.reuse, R14, R44 ;  /* 0x0000000e4c2c723c */ /* 0x040fe2000004182c */
[----:B------:R-:W1:Y:S07]  /*2a40*/  LDSM.16.M88.4 R12, [R236+UR5+0x16800] ;  /* 0x01680005ec0c783b */ /* 0x000e6e0008000200 */
[C---:B------:R-:W-:Y:S08]  /*2a50*/  HMMA.16816.F32.BF16 R24, R76.reuse, R80, R24 ;  /* 0x000000504c18723c */ /* 0x040ff00000041818 */
[----:B------:R-:W-:Y:S08]  /*2a60*/  HMMA.16816.F32.BF16 R72, R76, R82, R72 ;  /* 0x000000524c48723c */ /* 0x000ff00000041848 */
[C---:B------:R-:W-:Y:S08]  /*2a70*/  HMMA.16816.F32.BF16 R40, R68.reuse, R60, R40 ;  /* 0x0000003c4428723c */ /* 0x040ff00000041828 */
[C---:B------:R-:W-:Y:S08]  /*2a80*/  HMMA.16816.F32.BF16 R36, R68.reuse, R62, R36 ;  /* 0x0000003e4424723c */ /* 0x040ff00000041824 */
[C---:B------:R-:W-:Y:S08]  /*2a90*/  HMMA.16816.F32.BF16 R32, R68.reuse, R56, R32 ;  /* 0x000000384420723c */ /* 0x040ff00000041820 */
[C---:B------:R-:W-:Y:S01]  /*2aa0*/  HMMA.16816.F32.BF16 R60, R68.reuse, R58, R28 ;  /* 0x0000003a443c723c */ /* 0x040fe2000004181c */
[----:B------:R-:W-:Y:S04]  /*2ab0*/  LDSM.16.M88.4 R56, [R99+0xc000] ;  /* 0x00c000006338783b */ /* 0x000fe80000000200 */
[----:B------:R-:W3:Y:S03]  /*2ac0*/  LDSM.16.M88.4 R28, [R92+0x16000] ;  /* 0x016000005c1c783b */ /* 0x000ee60000000200 */
[C---:B------:R-:W-:Y:S08]  /*2ad0*/  HMMA.16816.F32.BF16 R48, R68.reuse, R64, R48 ;  /* 0x000000404430723c */ /* 0x040ff00000041830 */
[C---:B------:R-:W-:Y:S08]  /*2ae0*/  HMMA.16816.F32.BF16 R44, R68.reuse, R66, R44 ;  /* 0x00000042442c723c */ /* 0x040ff0000004182c */
[C---:B----4-:R-:W-:Y:S01]  /*2af0*/  HMMA.16816.F32.BF16 R64, R68.reuse, R52, R24 ;  /* 0x000000344440723c */ /* 0x050fe20000041818 */
[----:B------:R-:W4:Y:S07]  /*2b00*/  LDSM.16.M88.4 R24, [R92+0x16800] ;  /* 0x016800005c18783b */ /* 0x000f2e0000000200 */
[----:B------:R-:W-:Y:S01]  /*2b10*/  HMMA.16816.F32.BF16 R72, R68, R54, R72 ;  /* 0x000000364448723c */ /* 0x000fe20000041848 */
[----:B------:R-:W-:Y:S04]  /*2b20*/  LDSM.16.M88.4 R68, [R89+0x16000] ;  /* 0x016000005944783b */ /* 0x000fe80000000200 */
[----:B------:R-:W-:Y:S03]  /*2b30*/  LDSM.16.M88.4 R52, [R93+0x17800] ;  /* 0x017800005d34783b */ /* 0x000fe60000000200 */
[C---:B--2---:R-:W-:Y:S08]  /*2b40*/  HMMA.16816.F32.BF16 R32, R20.reuse, R8, R32 ;  /* 0x000000081420723c */ /* 0x044ff00000041820 */
[C---:B------:R-:W-:Y:S01]  /*2b50*/  HMMA.16816.F32.BF16 R60, R20.reuse, R10, R60 ;  /* 0x0000000a143c723c */ /* 0x040fe2000004183c */
[----:B------:R-:W2:Y:S07]  /*2b60*/  LDSM.16.M88.4 R8, [R92+0x17000] ;  /* 0x017000005c08783b */ /* 0x000eae0000000200 */
[C---:B------:R-:W-:Y:S08]  /*2b70*/  HMMA.16816.F32.BF16 R48, R20.reuse, R16, R48 ;  /* 0x000000101430723c */ /* 0x040ff00000041830 */
        /* <DEDUP_REMOVED lines=15> */
[C---:B--2---:R-:W-:Y:S08]  /*2c70*/  HMMA.16816.F32.BF16 R32, R56.reuse, R8, R32 ;  /* 0x000000083820723c */ /* 0x044ff00000041820 */
[C---:B------:R-:W-:Y:S01]  /*2c80*/  HMMA.16816.F32.BF16 R60, R56.reuse, R10, R60 ;  /* 0x0000000a383c723c */ /* 0x040fe2000004183c */
[----:B------:R-:W2:Y:S07]  /*2c90*/  LDSM.16.M88.4 R8, [R89+0x16800] ;  /* 0x016800005908783b */ /* 0x000eae0000000200 */
[----:B-1----:R-:W-:Y:S01]  /*2ca0*/  HMMA.16816.F32.BF16 R64, R56, R12, R64 ;  /* 0x0000000c3840723c */ /* 0x002fe20000041840 */
[----:B------:R-:W-:Y:S01]  /*2cb0*/  SHF.R.U32.HI R13, RZ, 0x2, R196 ;  /* 0x00000002ff0d7819 */ /* 0x000fe200000116c4 */
[----:B------:R-:W-:-:S03]  /*2cc0*/  IMAD.SHL.U32 R12, R196, 0x2, RZ ;  /* 0x00000002c40c7824 */ /* 0x000fc600078e00ff */
[----:B------:R-:W-:-:S03]  /*2cd0*/  LOP3.LUT R13, R13, 0x7, RZ, 0xc0, !PT ;  /* 0x000000070d0d7812 */ /* 0x000fc600078ec0ff */
[----:B-----5:R-:W-:Y:S01]  /*2ce0*/  HMMA.16816.F32.BF16 R48, R16, R4, R48 ;  /* 0x000000041030723c */ /* 0x020fe20000041830 */
[----:B------:R-:W-:-:S04]  /*2cf0*/  IADD3 R13, PT, PT, -R98, R97, R13 ;  /* 0x00000061620d7210 */ /* 0x000fc80007ffe10d */
[----:B------:R-:W-:-:S03]  /*2d00*/  IADD3 R91, PT, PT, R13, R91, R90 ;  /* 0x0000005b0d5b7210 */ /* 0x000fc60007ffe05a */
[----:B------:R-:W-:Y:S01]  /*2d10*/  HMMA.16816.F32.BF16 R72, R56, R14, R72 ;  /* 0x0000000e3848723c */ /* 0x000fe20000041848 */
[----:B------:R-:W-:Y:S02]  /*2d20*/  LOP3.LUT R15, R12, 0x6, RZ, 0xc0, !PT ;  /* 0x000000060c0f7812 */ /* 0x000fe400078ec0ff */
[C---:B------:R-:W-:Y:S02]  /*2d30*/  VIMNMX R199, PT, PT, R91.reuse, R90, PT ;  /* 0x0000005a5bc77248 */ /* 0x040fe40003fe0100 */
[----:B------:R-:W-:Y:S01]  /*2d40*/  VIADDMNMX R198, R91, 0x8, R90, PT ;  /* 0x000000085bc67846 */ /* 0x000fe2000380015a */
[----:B------:R-:W-:Y:S02]  /*2d50*/  IMAD R216, R2, 0x40, R15 ;  /* 0x0000004002d87824 */ /* 0x000fe400078e020f */
[----:B------:R-:W-:Y:S01]  /*2d60*/  HMMA.16816.F32.BF16 R44, R16, R6, R44 ;  /* 0x00000006102c723c */ /* 0x000fe2000004182c */
[----:B------:R-:W1:Y:S01]  /*2d70*/  LDSM.16.M88.4 R4, [R89+0x17000] ;  /* 0x017000005904783b */ /* 0x000e620000000200 */
[----:B------:R-:W-:-:S05]  /*2d80*/  VIADD R12, R216, 0xffffffc0 ;  /* 0xffffffc0d80c7836 */ /* 0x000fca0000000000 */
[C---:B------:R-:W-:Y:S01]  /*2d90*/  ISETP.GE.AND P1, PT, R12.reuse, R199, PT ;  /* 0x000000c70c00720c */ /* 0x040fe20003f26270 */
[----:B---3--:R-:W-:Y:S01]  /*2da0*/  HMMA.16816.F32.BF16 R40, R16, R28, R40 ;  /* 0x0000001c1028723c */ /* 0x008fe20000041828 */
[----:B------:R-:W-:Y:S02]  /*2db0*/  ISETP.GE.AND P2, PT, R12, R198, PT ;  /* 0x000000c60c00720c */ /* 0x000fe40003f46270 */
[----:B------:R-:W3:Y:S01]  /*2dc0*/  LDSM.16.M88.4 R12, [R89+0x17800] ;  /* 0x01780000590c783b */ /* 0x000ee20000000200 */
[----:B------:R-:W-:-:S04]  /*2dd0*/  DEPBAR.LE SB0, 0x0 ;  /* 0x000080000000791a */ /* 0x000fc80000000000 */
[----:B------:R-:W-:Y:S08]  /*2de0*/  HMMA.16816.F32.BF16 R36, R16, R30, R36 ;  /* 0x0000001e1024723c */ /* 0x000ff00000041824 */
[----:B----4-:R-:W-:Y:S08]  /*2df0*/  HMMA.16816.F32.BF16 R48, R24, R68, R48 ;  /* 0x000000441830723c */ /* 0x010ff00000041830 */
[----:B------:R-:W-:Y:S08]  /*2e00*/  HMMA.16816.F32.BF16 R32, R16, R20, R32 ;  /* 0x000000141020723c */ /* 0x000ff00000041820 */
[----:B------:R-:W-:Y:S03]  /*2e10*/  HMMA.16816.F32.BF16 R44, R24, R70, R44 ;  /* 0x00000046182c723c */ /* 0x000fe6000004182c */
[----:B------:R-:W-:-:S02]  /*2e20*/  FSEL R48, R48, -INF , !P1 ;  /* 0xff80000030307808 */ /* 0x000fc40004800000 */
[----:B------:R-:W-:-:S03]  /*2e30*/  FSEL R50, R50, -INF , !P2 ;  /* 0xff80000032327808 */ /* 0x000fc60005000000 */
[----:B--2---:R-:W-:Y:S01]  /*2e40*/  HMMA.16816.F32.BF16 R40, R24, R8, R40 ;  /* 0x000000081828723c */ /* 0x004fe20000041828 */
[C---:B------:R-:W-:Y:S02]  /*2e50*/  VIADD R8, R216.reuse, 0xffffffc8 ;  /* 0xffffffc8d8087836 */ /* 0x040fe40000000000 */
[----:B------:R-:W-:Y:S01]  /*2e60*/  VIADD R9, R216, 0xffffffd0 ;  /* 0xffffffd0d8097836 */ /* 0x000fe20000000000 */
[----:B------:R-:W-:Y:S02]  /*2e70*/  BAR.SYNC.DEFER_BLOCKING 0x0 ;  /* 0x0000000000007b1d */ /* 0x000fe40000010000 */
[C---:B------:R-:W-:Y:S02]  /*2e80*/  ISETP.GE.AND P3, PT, R8.reuse, R199, PT ;  /* 0x000000c70800720c */ /* 0x040fe40003f66270 */
[----:B------:R-:W-:Y:S01]  /*2e90*/  HMMA.16816.F32.BF16 R60, R16, R22, R60 ;  /* 0x00000016103c723c */ /* 0x000fe2000004183c */
[----:B------:R-:W-:Y:S01]  /*2ea0*/  ISETP.GE.AND P1, PT, R8, R198, PT ;  /* 0x000000c60800720c */ /* 0x000fe20003f26270 */
[----:B------:R-:W-:Y:S01]  /*2eb0*/  VIADD R8, R216, 0xffffffc9 ;  /* 0xffffffc9d8087836 */ /* 0x000fe20000000000 */
[----:B------:R-:W-:-:S02]  /*2ec0*/  FSEL R44, R44, -INF , !P3 ;  /* 0xff8000002c2c7808 */ /* 0x000fc40005800000 */
[----:B------:R-:W-:Y:S02]  /*2ed0*/  FSEL R46, R46, -INF , !P1 ;  /* 0xff8000002e2e7808 */ /* 0x000fe40004800000 */
[----:B------:R-:W-:Y:S01]  /*2ee0*/  ISETP.GE.AND P2, PT, R8, R199, PT ;  /* 0x000000c70800720c */ /* 0x000fe20003f46270 */
[----:B------:R-:W-:Y:S01]  /*2ef0*/  HMMA.16816.F32.BF16 R64, R16, R52, R64 ;  /* 0x000000341040723c */ /* 0x000fe20000041840 */
[----:B------:R-:W-:Y:S02]  /*2f00*/  ISETP.GE.AND P3, PT, R9, R198, PT ;  /* 0x000000c60900720c */ /* 0x000fe40003f66270 */
[----:B------:R-:W-:-:S05]  /*2f10*/  FSEL R52, R45, -INF , !P2 ;  /* 0xff8000002d347808 */ /* 0x000fca0005000000 */
[----:B------:R-:W-:Y:S01]  /*2f20*/  HMMA.16816.F32.BF16 R72, R16, R54, R72 ;  /* 0x000000361048723c */ /* 0x000fe20000041848 */
[----:B------:R-:W-:-:S05]  /*2f30*/  VIADD R16, R216, 0xffffffc1 ;  /* 0xffffffc1d8107836 */ /* 0x000fca0000000000 */
[CC--:B------:R-:W-:Y:S02]  /*2f40*/  ISETP.GE.AND P4, PT, R16.reuse, R199.reuse, PT ;  /* 0x000000c71000720c */ /* 0x0c0fe40003f86270 */
[C---:B------:R-:W-:Y:S01]  /*2f50*/  HMMA.16816.F32.BF16 R36, R24.reuse, R10, R36 ;  /* 0x0000000a1824723c */ /* 0x040fe20000041824 */
[-C--:B------:R-:W-:Y:S01]  /*2f60*/  ISETP.GE.AND P5, PT, R16, R198.reuse, PT ;  /* 0x000000c61000720c */ /* 0x080fe20003fa6270 */
[----:B------:R-:W-:Y:S01]  /*2f70*/  VIADD R11, R216, 0xfffffff0 ;  /* 0xfffffff0d80b7836 */ /* 0x000fe20000000000 */
[----:B------:R-:W-:Y:S02]  /*2f80*/  FSEL R30, R49, -INF , !P4 ;  /* 0xff800000311e7808 */ /* 0x000fe40006000000 */
[----:B------:R-:W-:Y:S02]  /*2f90*/  FSEL R28, R51, -INF , !P5 ;  /* 0xff800000331c7808 */ /* 0x000fe40006800000 */
[-C--:B------:R-:W-:Y:S01]  /*2fa0*/  ISETP.GE.AND P4, PT, R8, R198.reuse, PT ;  /* 0x000000c60800720c */ /* 0x080fe20003f86270 */
[C---:B-1----:R-:W-:Y:S01]  /*2fb0*/  HMMA.16816.F32.BF16 R32, R24.reuse, R4, R32 ;  /* 0x000000041820723c */ /* 0x042fe20000041820 */
[-C--:B------:R-:W-:Y:S01]  /*2fc0*/  ISETP.GE.AND P5, PT, R9, R199.reuse, PT ;  /* 0x000000c70900720c */ /* 0x080fe20003fa6270 */
[C---:B------:R-:W-:Y:S01]  /*2fd0*/  VIADD R4, R216.reuse, 0xffffffd8 ;  /* 0xffffffd8d8047836 */ /* 0x040fe20000000000 */
[----:B------:R-:W-:Y:S01]  /*2fe0*/  FSEL R22, R47, -INF , !P4 ;  /* 0xff8000002f167808 */ /* 0x000fe20006000000 */
[----:B------:R-:W-:Y:S01]  /*2ff0*/  VIADD R8, R216, 0xffffffd1 ;  /* 0xffffffd1d8087836 */ /* 0x000fe20000000000 */
[----:B------:R-:W-:Y:S01]  /*3000*/  FSEL R18, R40, -INF , !P5 ;  /* 0xff80000028127808 */ /* 0x000fe20006800000 */
[----:B------:R-:W-:Y:S01]  /*3010*/  VIADD R5, R216, 0xffffffe0 ;  /* 0xffffffe0d8057836 */ /* 0x000fe20000000000 */
[CC--:B------:R-:W-:Y:S01]  /*3020*/  ISETP.GE.AND P4, PT, R4.reuse, R199.reuse, PT ;  /* 0x000000c70400720c */ /* 0x0c0fe20003f86270 */
[C---:B------:R-:W-:Y:S01]  /*3030*/  HMMA.16816.F32.BF16 R60, R24.reuse, R6, R60 ;  /* 0x00000006183c723c */ /* 0x040fe2000004183c */
[-C--:B------:R-:W-:Y:S01]  /*3040*/  ISETP.GE.AND P5, PT, R4, R198.reuse, PT ;  /* 0x000000c60400720c */ /* 0x080fe20003fa6270 */
[----:B------:R-:W-:Y:S01]  /*3050*/  VIADD R4, R216, 0xffffffd9 ;  /* 0xffffffd9d8047836 */ /* 0x000fe20000000000 */
[-C--:B------:R-:W-:Y:S01]  /*3060*/  ISETP.GE.AND P1, PT, R8, R199.reuse, PT ;  /* 0x000000c70800720c */ /* 0x080fe20003f26270 */
[----:B------:R-:W-:Y:S01]  /*3070*/  VIADD R9, R216, 0xfffffff1 ;  /* 0xfffffff1d8097836 */ /* 0x000fe20000000000 */
[----:B------:R-:W-:Y:S01]  /*3080*/  ISETP.GE.AND P2, PT, R8, R198, PT ;  /* 0x000000c60800720c */ /* 0x000fe20003f46270 */
[----:B------:R-:W-:Y:S01]  /*3090*/  VIADD R7, R216, 0xffffffe8 ;  /* 0xffffffe8d8077836 */ /* 0x000fe20000000000 */
[----:B------:R-:W-:Y:S01]  /*30a0*/  FSEL R16, R42, -INF , !P3 ;  /* 0xff8000002a107808 */ /* 0x000fe20005800000 */
[----:B---3--:R-:W-:Y:S01]  /*30b0*/  HMMA.16816.F32.BF16 R64, R24, R12, R64 ;  /* 0x0000000c1840723c */ /* 0x008fe20000041840 */
[----:B------:R-:W-:Y:S01]  /*30c0*/  FSEL R6, R41, -INF , !P1 ;  /* 0xff80000029067808 */ /* 0x000fe20004800000 */
[----:B------:R-:W-:Y:S01]  /*30d0*/  VIADD R13, R216, 0xffffffe9 ;  /* 0xffffffe9d80d7836 */ /* 0x000fe20000000000 */
[----:B------:R-:W-:-:S02]  /*30e0*/  ISETP.GE.AND P3, PT, R4, R199, PT ;  /* 0x000000c70400720c */ /* 0x000fc40003f66270 */
[-C--:B------:R-:W-:Y:S02]  /*30f0*/  ISETP.GE.AND P1, PT, R4, R198.reuse, PT ;  /* 0x000000c60400720c */ /* 0x080fe40003f26270 */
[----:B------:R-:W-:Y:S01]  /*3100*/  FSEL R20, R43, -INF , !P2 ;  /* 0xff8000002b147808 */ /* 0x000fe20005000000 */
[----:B------:R-:W-:Y:S01]  /*3110*/  HMMA.16816.F32.BF16 R72, R24, R14, R72 ;  /* 0x0000000e1848723c */ /* 0x000fe20000041848 */
[----:B------:R-:W-:Y:S02]  /*3120*/  FSEL R4, R36, -INF , !P4 ;  /* 0xff80000024047808 */ /* 0x000fe40006000000 */
[C---:B------:R-:W-:Y:S02]  /*3130*/  ISETP.GE.AND P2, PT, R5.reuse, R199, PT ;  /* 0x000000c70500720c */ /* 0x040fe40003f46270 */
[----:B------:R-:W-:Y:S01]  /*3140*/  ISETP.GE.AND P4, PT, R5, R198, PT ;  /* 0x000000c60500720c */ /* 0x000fe20003f86270 */
[----:B------:R-:W-:Y:S01]  /*3150*/  VIADD R5, R216, 0xffffffe1 ;  /* 0xffffffe1d8057836 */ /* 0x000fe20000000000 */
[----:B------:R-:W-:-:S02]  /*3160*/  FSEL R10, R38, -INF , !P5 ;  /* 0xff800000260a7808 */ /* 0x000fc40006800000 */
[----:B------:R-:W-:Y:S02]  /*3170*/  FMNMX3.FTZ R15, R48, R30, R44, !PT ;  /* 0x0000001e300f7276 */ /* 0x000fe4000781002c */
[-C--:B------:R-:W-:Y:S02]  /*3180*/  ISETP.GE.AND P5, PT, R5, R199.reuse, PT ;  /* 0x000000c70500720c */ /* 0x080fe40003fa6270 */
[----:B------:R-:W-:Y:S02]  /*3190*/  FSEL R8, R39, -INF , !P1 ;  /* 0xff80000027087808 */ /* 0x000fe40004800000 */
[----:B------:R-:W-:Y:S02]  /*31a0*/  FSEL R246, R33, -INF , !P5 ;  /* 0xff80000021f67808 */ /* 0x000fe40006800000 */
[----:B------:R-:W-:Y:S02]  /*31b0*/  ISETP.GE.AND P5, PT, R13, R199, PT ;  /* 0x000000c70d00720c */ /* 0x000fe40003fa6270 */
[----:B------:R-:W-:-:S02]  /*31c0*/  FMNMX3.FTZ R15, R15, R52, R18, !PT ;  /* 0x000000340f0f7276 */ /* 0x000fc40007810012 */
[----:B------:R-:W-:Y:S02]  /*31d0*/  FSEL R244, R61, -INF , !P5 ;  /* 0xff8000003df47808 */ /* 0x000fe40006800000 */
[-C--:B------:R-:W-:Y:S02]  /*31e0*/  ISETP.GE.AND P5, PT, R9, R199.reuse, PT ;  /* 0x000000c70900720c */ /* 0x080fe40003fa6270 */
[----:B------:R-:W-:Y:S02]  /*31f0*/  ISETP.GE.AND P1, PT, R7, R199, PT ;  /* 0x000000c70700720c */ /* 0x000fe40003f26270 */
[----:B------:R-:W-:Y:S02]  /*3200*/  FSEL R12, R37, -INF , !P3 ;  /* 0xff800000250c7808 */ /* 0x000fe40005800000 */
[----:B------:R-:W-:Y:S02]  /*3210*/  FSEL R200, R32, -INF , !P2 ;  /* 0xff80000020c87808 */ /* 0x000fe40005000000 */
[----:B------:R-:W-:-:S02]  /*3220*/  FMNMX3.FTZ R15, R15, R6, R4, !PT ;  /* 0x000000060f0f7276 */ /* 0x000fc40007810004 */
[----:B------:R-:W-:Y:S02]  /*3230*/  FSEL R234, R65, -INF , !P5 ;  /* 0xff80000041ea7808 */ /* 0x000fe40006800000 */
[----:B------:R-:W-:Y:S01]  /*3240*/  ISETP.GE.AND P2, PT, R7, R198, PT ;  /* 0x000000c60700720c */ /* 0x000fe20003f46270 */
[----:B------:R-:W-:Y:S01]  /*3250*/  VIADD R7, R216, 0xfffffff8 ;  /* 0xfffffff8d8077836 */ /* 0x000fe20000000000 */
[----:B------:R-:W-:Y:S02]  /*3260*/  FSEL R202, R60, -INF , !P1 ;  /* 0xff8000003cca7808 */ /* 0x000fe40004800000 */
[----:B------:R-:W-:Y:S02]  /*3270*/  ISETP.NE.AND P5, PT, R2, 0x1, PT ;  /* 0x000000010200780c */ /* 0x000fe40003fa5270 */
[----:B------:R-:W-:Y:S02]  /*3280*/  ISETP.GE.AND P1, PT, R11, R199, PT ;  /* 0x000000c70b00720c */ /* 0x000fe40003f26270 */
[----:B------:R-:W-:-:S02]  /*3290*/  FMNMX3.FTZ R15, R15, R12, R200, !PT ;  /* 0x0000000c0f0f7276 */ /* 0x000fc400078100c8 */
[----:B------:R-:W-:Y:S01]  /*32a0*/  ISETP.GE.AND P3, PT, R5, R198, PT ;  /* 0x000000c60500720c */ /* 0x000fe20003f66270 */
[----:B------:R-:W-:Y:S01]  /*32b0*/  VIADD R5, R216, 0xfffffff9 ;  /* 0xfffffff9d8057836 */ /* 0x000fe20000000000 */
[----:B------:R-:W-:Y:S02]  /*32c0*/  FSEL R238, R64, -INF , !P1 ;  /* 0xff80000040ee7808 */ /* 0x000fe40004800000 */
[-C--:B------:R-:W-:Y:S02]  /*32d0*/  ISETP.GE.AND P1, PT, R7, R199.reuse, PT ;  /* 0x000000c70700720c */ /* 0x080fe40003f26270 */
[----:B------:R-:W-:Y:S02]  /*32e0*/  FMNMX3.FTZ R15, R15, R246, R202, !PT ;  /* 0x000000f60f0f7276 */ /* 0x000fe400078100ca */
[----:B------:R-:W-:Y:S02]  /*32f0*/  FSEL R232, R72, -INF , !P1 ;  /* 0xff80000048e87808 */ /* 0x000fe40004800000 */
[----:B------:R-:W-:-:S02]  /*3300*/  ISETP.GE.AND P1, PT, R5, R199, PT ;  /* 0x000000c70500720c */ /* 0x000fc40003f26270 */
[----:B------:R-:W-:Y:S02]  /*3310*/  FMNMX3.FTZ R17, R15, R244, R238, !PT ;  /* 0x000000f40f117276 */ /* 0x000fe400078100ee */
[----:B------:R-:W-:Y:S02]  /*3320*/  FSEL R230, R73, -INF , !P1 ;  /* 0xff80000049e67808 */ /* 0x000fe40004800000 */
[----:B------:R-:W-:Y:S02]  /*3330*/  FMNMX3.FTZ R15, R50, R28, R46, !PT ;  /* 0x0000001c320f7276 */ /* 0x000fe4000781002e */
[----:B------:R-:W-:Y:S01]  /*3340*/  FMNMX3.FTZ R17, R17, R234, R232, !PT ;  /* 0x000000ea11117276 */ /* 0x000fe200078100e8 */
[----:B------:R-:W-:Y:S06]  /*3350*/  @!P5 BRA `(.L_x_185) ;  /* 0x000000000058d947 */ /* 0x000fec0003800000 */
[----:B------:R-:W-:-:S04]  /*3360*/  VIADD R14, R2, 0xfffffffe ;  /* 0xfffffffe020e7836 */ /* 0x000fc80000000000 */
[-C--:B------:R-:W-:Y:S02]  /*3370*/  IMAD R3, R3, R14.reuse, RZ ;  /* 0x0000000e03037224 */ /* 0x080fe400078e02ff */
[----:B------:R-:W-:-:S04]  /*3380*/  IMAD.WIDE.U32 R24, R86, R14, RZ ;  /* 0x0000000e56187225 */ /* 0x000fc800078e00ff */
[----:B------:R-:W-:Y:S01]  /*3390*/  IMAD.IADD R3, R25, 0x1, R3 ;  /* 0x0000000119037824 */ /* 0x000fe200078e0203 */
[----:B------:R-:W-:-:S04]  /*33a0*/  LEA R26, P1, R24, R223, 0x1 ;  /* 0x000000df181a7211 */ /* 0x000fc800078208ff */
[----:B------:R-:W-:Y:S02]  /*33b0*/  LEA.HI.X R27, R24, R222, R3, 0x1, P1 ;  /* 0x000000de181b7211 */ /* 0x000fe400008f0c03 */
[----:B------:R-:W-:-:S03]  /*33c0*/  IADD3 R24, P1, PT, R88, R24, RZ ;  /* 0x0000001858187210 */ /* 0x000fc60007f3e0ff */
[----:B------:R-:W-:Y:S01]  /*33d0*/  @!PT LDS RZ, [RZ] ;  /* 0x00000000fffff984 */ /* 0x000fe20000000800 */
[----:B------:R-:W-:Y:S01]  /*33e0*/  @!PT LDS RZ, [RZ] ;  /* 0x00000000fffff984 */ /* 0x000fe20000000800 */
[----:B------:R-:W-:Y:S01]  /*33f0*/  @!PT LDS RZ, [RZ] ;  /* 0x00000000fffff984 */ /* 0x000fe20000000800 */
[----:B------:R1:W-:Y:S02]  /*3400*/  LDGSTS.E.BYPASS.LTC128B.128 [R226+0x10000], desc[UR12][R26.64] ;  /* 0x100000001ae27fae */ /* 0x0003e4000b981a0c */
[----:B------:R-:W-:Y:S01]  /*3410*/  IMAD.X R3, R87, 0x1, R3, P1 ;  /* 0x0000000157037824 */ /* 0x000fe200008e0603 */
[C---:B------:R-:W-:Y:S01]  /*3420*/  LEA R32, P1, R24.reuse, R223, 0x1 ;  /* 0x000000df18207211 */ /* 0x040fe200078208ff */
[----:B------:R1:W-:Y:S03]  /*3430*/  LDGSTS.E.BYPASS.LTC128B.128 [R226+0x12000], desc[UR12][R26.64+0x80] ;  /* 0x120000801ae27fae */ /* 0x0003e6000b981a0c */
[----:B------:R-:W-:Y:S01]  /*3440*/  LEA.HI.X R33, R24, R222, R3, 0x1, P1 ;  /* 0x000000de18217211 */ /* 0x000fe200008f0c03 */
[----:B------:R1:W-:Y:S04]  /*3450*/  LDGSTS.E.BYPASS.LTC128B.128 [R226+0x14000], desc[UR12][R26.64+0x100] ;  /* 0x140001001ae27fae */ /* 0x0003e8000b981a0c */
[----:B------:R1:W-:Y:S04]  /*3460*/  LDGSTS.E.BYPASS.LTC128B.128 [R226+0x16000], desc[UR12][R26.64+0x180] ;  /* 0x160001801ae27fae */ /* 0x0003e8000b981a0c */
[----:B------:R1:W-:Y:S04]  /*3470*/  LDGSTS.E.BYPASS.LTC128B.128 [R226+0x11000], desc[UR12][R32.64] ;  /* 0x1100000020e27fae */ /* 0x0003e8000b981a0c */
[----:B------:R1:W-:Y:S04]  /*3480*/  LDGSTS.E.BYPASS.LTC128B.128 [R226+0x13000], desc[UR12][R32.64+0x80] ;  /* 0x1300008020e27fae */ /* 0x0003e8000b981a0c */
[----:B------:R1:W-:Y:S04]  /*3490*/  LDGSTS.E.BYPASS.LTC128B.128 [R226+0x15000], desc[UR12][R32.64+0x100] ;  /* 0x1500010020e27fae */ /* 0x0003e8000b981a0c */
[----:B------:R1:W-:Y:S04]  /*34a0*/  LDGSTS.E.BYPASS.LTC128B.128 [R226+0x17000], desc[UR12][R32.64+0x180] ;  /* 0x1700018020e27fae */ /* 0x0003e8000b981a0c */
[----:B------:R-:W0:Y:S02]  /*34b0*/  LDGDEPBAR ;  /* 0x00000000000079af */ /* 0x000e240000000000 */
.L_x_185:
[----:B------:R-:W-:Y:S01]  /*34c0*/  FMNMX.FTZ R3, R230, R17, !PT ;  /* 0x00000011e6037209 */ /* 0x000fe20007810000 */
[----:B------:R-:W2:Y:S01]  /*34d0*/  LDCU UR4, c[0x0][0x45c] ;  /* 0x00008b80ff0477ac */ /* 0x000ea20008000800 */
[----:B------:R-:W-:Y:S02]  /*34e0*/  FMNMX3.FTZ R15, R15, R22, R16, !PT ;  /* 0x000000160f0f7276 */ /* 0x000fe40007810010 */
[----:B------:R-:W-:Y:S01]  /*34f0*/  FSEL R206, R34, -INF , !P4 ;  /* 0xff80000022ce7808 */ /* 0x000fe20006000000 */
[----:B------:R-:W3:Y:S01]  /*3500*/  SHFL.BFLY PT, R14, R3, 0x2, 0x1f ;  /* 0x0c401f00030e7f89 */ /* 0x000ee200000e0000 */
[----:B------:R-:W-:Y:S02]  /*3510*/  FMNMX3.FTZ R15, R15, R20, R10, !PT ;  /* 0x000000140f0f7276 */ /* 0x000fe4000781000a */
[-C--:B------:R-:W-:Y:S02]  /*3520*/  ISETP.GE.AND P1, PT, R13, R198.reuse, PT ;  /* 0x000000c60d00720c */ /* 0x080fe40003f26270 */
        /* <DEDUP_REMOVED lines=15> */
[----:B---3--:R-:W-:Y:S02]  /*3620*/  FMNMX.FTZ R7, R3, R14, !PT ;  /* 0x0000000e03077209 */ /* 0x008fe40007810000 */
[----:B------:R-:W-:Y:S02]  /*3630*/  FMNMX.FTZ R5, R210, R5, !PT ;  /* 0x00000005d2057209 */ /* 0x000fe40007810000 */
[----:B------:R-:W-:Y:S01]  /*3640*/  LOP3.LUT R197, R85, 0x200, R0, 0xf8, !PT ;  /* 0x0000020055c57812 */ /* 0x000fe200078ef800 */
[----:B------:R-:W3:Y:S01]  /*3650*/  SHFL.BFLY PT, R164, R7, 0x1, 0x1f ;  /* 0x0c201f0007a47f89 */ /* 0x000ee200000e0000 */
[----:B------:R-:W-:-:S02]  /*3660*/  MOV R225, 0xffffffff ;  /* 0xffffffff00e17802 */ /* 0x000fc40000000f00 */
[----:B------:R-:W-:Y:S01]  /*3670*/  LEA R201, R197, UR5, 0x1 ;  /* 0x00000005c5c97c11 */ /* 0x000fe2000f8e08ff */
[----:B------:R-:W4:Y:S03]  /*3680*/  SHFL.BFLY PT, R14, R5, 0x2, 0x1f ;  /* 0x0c401f00050e7f89 */ /* 0x000f2600000e0000 */
[-C--:B------:R-:W-:Y:S01]  /*3690*/  IADD3 R204, PT, PT, R84, R201.reuse, RZ ;  /* 0x000000c954cc7210 */ /* 0x080fe20007ffe0ff */
[----:B------:R-:W-:Y:S01]  /*36a0*/  LDSM.16.MT88.4 R156, [R201+0x18000] ;  /* 0x01800000c99c783b */ /* 0x000fe20000004200 */
[----:B------:R-:W-:-:S03]  /*36b0*/  IADD3 R195, PT, PT, R176, R201, RZ ;  /* 0x000000c9b0c37210 */ /* 0x000fc60007ffe0ff */
[----:B------:R-:W-:Y:S01]  /*36c0*/  LDSM.16.MT88.4 R72, [R204+0x1a000] ;  /* 0x01a00000cc48783b */ /* 0x000fe20000004200 */
[----:B------:R-:W-:-:S03]  /*36d0*/  IADD3 R194, PT, PT, R84, R195, RZ ;  /* 0x000000c354c27210 */ /* 0x000fc60007ffe0ff */
[----:B------:R-:W-:Y:S04]  /*36e0*/  LDSM.16.MT88.4 R104, [R204+0x1c000] ;  /* 0x01c00000cc68783b */ /* 0x000fe80000004200 */
[----:B------:R-:W-:Y:S01]  /*36f0*/  LDSM.16.MT88.4 R40, [R204+0x18000] ;  /* 0x01800000cc28783b */ /* 0x000fe20000004200 */
[----:B---3--:R-:W-:-:S03]  /*3700*/  FMNMX.FTZ R164, R7, R164, !PT ;  /* 0x000000a407a47209 */ /* 0x008fc60007810000 */
[----:B------:R-:W-:Y:S01]  /*3710*/  LDSM.16.MT88.4 R136, [R204+0x1e000] ;  /* 0x01e00000cc88783b */ /* 0x000fe20000004200 */
[----:B----4-:R-:W-:Y:S01]  /*3720*/  FMNMX.FTZ R14, R5, R14, !PT ;  /* 0x0000000e050e7209 */ /* 0x010fe20007810000 */
[C---:B--2---:R-:W-:Y:S01]  /*3730*/  FMUL.FTZ R213, R164.reuse, UR4 ;  /* 0x00000004a4d57c20 */ /* 0x044fe20008410000 */
[----:B------:R-:W-:Y:S01]  /*3740*/  FSETP.NEU.FTZ.AND P1, PT, R164, -INF , PT ;  /* 0xff800000a400780b */ /* 0x000fe20003f3d000 */
[----:B------:R-:W-:Y:S03]  /*3750*/  LDSM.16.MT88.4 R56, [R194+0x18000] ;  /* 0x01800000c238783b */ /* 0x000fe60000004200 */
[----:B------:R-:W-:Y:S01]  /*3760*/  FSEL R213, R213, RZ, P1 ;  /* 0x000000ffd5d57208 */ /* 0x000fe20000800000 */
[----:B------:R-:W2:Y:S04]  /*3770*/  SHFL.BFLY PT, R3, R14, 0x1, 0x1f ;  /* 0x0c201f000e037f89 */ /* 0x000ea800000e0000 */
[--C-:B------:R-:W-:Y:S01]  /*3780*/  FFMA.FTZ R193, R48, UR4, -R213.reuse ;  /* 0x0000000430c17c23 */ /* 0x100fe200080108d5 */
[--C-:B------:R-:W-:Y:S01]  /*3790*/  FFMA.FTZ R192, R30, UR4, -R213.reuse ;  /* 0x000000041ec07c23 */ /* 0x100fe200080108d5 */
[--C-:B------:R-:W-:Y:S01]  /*37a0*/  FFMA.FTZ R189, R44, UR4, -R213.reuse ;  /* 0x000000042cbd7c23 */ /* 0x100fe200080108d5 */
[--C-:B------:R-:W-:Y:S01]  /*37b0*/  FFMA.FTZ R188, R52, UR4, -R213.reuse ;  /* 0x0000000434bc7c23 */ /* 0x100fe200080108d5 */
[----:B------:R-:W-:Y:S01]  /*37c0*/  LDSM.16.MT88.4 R64, [R201+0x1a000] ;  /* 0x01a00000c940783b */ /* 0x000fe20000004200 */
[--C-:B------:R-:W-:Y:S01]  /*37d0*/  FFMA.FTZ R184, R6, UR4, -R213.reuse ;  /* 0x0000000406b87c23 */ /* 0x100fe200080108d5 */
[--C-:B------:R-:W-:Y:S01]  /*37e0*/  FFMA.FTZ R181, R4, UR4, -R213.reuse ;  /* 0x0000000404b57c23 */ /* 0x100fe200080108d5 */
[----:B------:R-:W-:Y:S01]  /*37f0*/  MUFU.EX2 R193, R193 ;  /* 0x000000c100c17308 */ /* 0x000fe20000000800 */
[----:B------:R-:W-:Y:S01]  /*3800*/  LDSM.16.MT88.4 R80, [R195+0x1a000] ;  /* 0x01a00000c350783b */ /* 0x000fe20000004200 */
[--C-:B------:R-:W-:Y:S01]  /*3810*/  FFMA.FTZ R180, R12, UR4, -R213.reuse ;  /* 0x000000040cb47c23 */ /* 0x100fe200080108d5 */
[--C-:B------:R-:W-:Y:S01]  /*3820*/  FFMA.FTZ R185, R18, UR4, -R213.reuse ;  /* 0x0000000412b97c23 */ /* 0x100fe200080108d5 */
[--C-:B------:R-:W-:Y:S01]  /*3830*/  FFMA.FTZ R200, R200, UR4, -R213.reuse ;  /* 0x00000004c8c87c23 */ /* 0x100fe200080108d5 */
[----:B------:R-:W-:Y:S01]  /*3840*/  LDSM.16.MT88.4 R88, [R194+0x1a000] ;  /* 0x01a00000c258783b */ /* 0x000fe20000004200 */
[--C-:B------:R-:W-:Y:S01]  /*3850*/  FFMA.FTZ R203, R246, UR4, -R213.reuse ;  /* 0x00000004f6cb7c23 */ /* 0x100fe200080108d5 */
[--C-:B------:R-:W-:Y:S01]  /*3860*/  FFMA.FTZ R202, R202, UR4, -R213.reuse ;  /* 0x00000004caca7c23 */ /* 0x100fe200080108d5 */
[----:B------:R-:W3:Y:S01]  /*3870*/  MUFU.EX2 R192, R192 ;  /* 0x000000c000c07308 */ /* 0x000ee20000000800 */
[----:B------:R-:W-:Y:S01]  /*3880*/  LDSM.16.MT88.4 R96, [R201+0x1c000] ;  /* 0x01c00000c960783b */ /* 0x000fe20000004200 */
[--C-:B------:R-:W-:Y:S01]  /*3890*/  FFMA.FTZ R205, R244, UR4, -R213.reuse ;  /* 0x00000004f4cd7c23 */ /* 0x100fe200080108d5 */
[--C-:B------:R-:W-:Y:S01]  /*38a0*/  FFMA.FTZ R215, R238, UR4, -R213.reuse ;  /* 0x00000004eed77c23 */ /* 0x100fe200080108d5 */
[--C-:B------:R-:W-:Y:S01]  /*38b0*/  FFMA.FTZ R234, R234, UR4, -R213.reuse ;  /* 0x00000004eaea7c23 */ /* 0x100fe200080108d5 */
[----:B--2---:R-:W-:Y:S01]  /*38c0*/  FMNMX.FTZ R3, R14, R3, !PT ;  /* 0x000000030e037209 */ /* 0x004fe20007810000 */
[----:B------:R-:W-:Y:S01]  /*38d0*/  LDSM.16.MT88.4 R112, [R195+0x1c000] ;  /* 0x01c00000c370783b */ /* 0x000fe20000004200 */
[--C-:B------:R-:W-:Y:S01]  /*38e0*/  FFMA.FTZ R217, R232, UR4, -R213.reuse ;  /* 0x00000004e8d97c23 */ /* 0x100fe200080108d5 */
[----:B------:R-:W-:Y:S01]  /*38f0*/  MUFU.EX2 R189, R189 ;  /* 0x000000bd00bd7308 */ /* 0x000fe20000000800 */
[C---:B------:R-:W-:Y:S01]  /*3900*/  FSETP.NEU.FTZ.AND P1, PT, R3.reuse, -INF , PT ;  /* 0xff8000000300780b */ /* 0x040fe20003f3d000 */
[----:B------:R-:W-:Y:S01]  /*3910*/  FMUL.FTZ R209, R3, UR4 ;  /* 0x0000000403d17c20 */ /* 0x000fe20008410000 */
[----:B------:R-:W-:Y:S01]  /*3920*/  LDSM.16.MT88.4 R120, [R194+0x1c000] ;  /* 0x01c00000c278783b */ /* 0x000fe20000004200 */
[----:B------:R-:W-:-:S03]  /*3930*/  FFMA.FTZ R230, R230, UR4, -R213 ;  /* 0x00000004e6e67c23 */ /* 0x000fc600080108d5 */
[----:B------:R-:W-:Y:S01]  /*3940*/  FSEL R209, R209, RZ, P1 ;  /* 0x000000ffd1d17208 */ /* 0x000fe20000800000 */
[----:B------:R-:W-:Y:S01]  /*3950*/  LDSM.16.MT88.4 R128, [R201+0x1e000] ;  /* 0x01e00000c980783b */ /* 0x000fe20000004200 */
[----:B------:R-:W2:Y:S01]  /*3960*/  MUFU.EX2 R188, R188 ;  /* 0x000000bc00bc7308 */ /* 0x000ea20000000800 */
[----:B---3--:R-:W-:Y:S01]  /*3970*/  F2FP.BF16.F32.PACK_AB R148, R192, R193 ;  /* 0x000000c1c094723e */ /* 0x008fe200000010ff */
[----:B------:R-:W-:Y:S01]  /*3980*/  FADD.FTZ R192, R193, R192 ;  /* 0x000000c0c1c07221 */ /* 0x000fe20000010000 */
[--C-:B------:R-:W-:Y:S01]  /*3990*/  FFMA.FTZ R191, R50, UR4, -R209.reuse ;  /* 0x0000000432bf7c23 */ /* 0x100fe200080108d1 */
[--C-:B------:R-:W-:Y:S01]  /*39a0*/  FFMA.FTZ R190, R28, UR4, -R209.reuse ;  /* 0x000000041cbe7c23 */ /* 0x100fe200080108d1 */
[--C-:B------:R-:W-:Y:S01]  /*39b0*/  FFMA.FTZ R187, R46, UR4, -R209.reuse ;  /* 0x000000042ebb7c23 */ /* 0x100fe200080108d1 */
[--C-:B------:R-:W-:Y:S01]  /*39c0*/  FFMA.FTZ R186, R22, UR4, -R209.reuse ;  /* 0x0000000416ba7c23 */ /* 0x100fe200080108d1 */
[----:B------:R-:W3:Y:S01]  /*39d0*/  LDSM.16.MT88.4 R48, [R195+0x18000] ;  /* 0x01800000c330783b */ /* 0x000ee20000004200 */
[--C-:B------:R-:W-:Y:S01]  /*39e0*/  FFMA.FTZ R179, R10, UR4, -R209.reuse ;  /* 0x000000040ab37c23 */ /* 0x100fe200080108d1 */
[----:B------:R-:W-:Y:S01]  /*39f0*/  MUFU.EX2 R191, R191 ;  /* 0x000000bf00bf7308 */ /* 0x000fe20000000800 */
[--C-:B------:R-:W-:Y:S01]  /*3a00*/  FFMA.FTZ R178, R8, UR4, -R209.reuse ;  /* 0x0000000408b27c23 */ /* 0x100fe200080108d1 */
[----:B------:R-:W4:Y:S01]  /*3a10*/  LDSM.16.MT88.4 R152, [R195+0x1e000] ;  /* 0x01e00000c398783b */ /* 0x000f220000004200 */
[--C-:B------:R-:W-:Y:S01]  /*3a20*/  FFMA.FTZ R183, R16, UR4, -R209.reuse ;  /* 0x0000000410b77c23 */ /* 0x100fe200080108d1 */
[--C-:B------:R-:W-:Y:S01]  /*3a30*/  FFMA.FTZ R182, R20, UR4, -R209.reuse ;  /* 0x0000000414b67c23 */ /* 0x100fe200080108d1 */
[--C-:B------:R-:W-:Y:S01]  /*3a40*/  FFMA.FTZ R206, R206, UR4, -R209.reuse ;  /* 0x00000004cece7c23 */ /* 0x100fe200080108d1 */
[----:B------:R-:W5:Y:S01]  /*3a50*/  LDSM.16.MT88.4 R4, [R194+0x1e000] ;  /* 0x01e00000c204783b */ /* 0x000f620000004200 */
[--C-:B------:R-:W-:Y:S01]  /*3a60*/  FFMA.FTZ R207, R242, UR4, -R209.reuse ;  /* 0x00000004f2cf7c23 */ /* 0x100fe200080108d1 */
[----:B------:R-:W1:Y:S01]  /*3a70*/  MUFU.EX2 R190, R190 ;  /* 0x000000be00be7308 */ /* 0x000e620000000800 */
        /* <DEDUP_REMOVED lines=11> */
[----:B------:R-:W-:-:S02]  /*3b30*/  FADD.FTZ R189, R189, R192 ;  /* 0x000000c0bdbd7221 */ /* 0x000fc40000010000 */
[----:B------:R-:W2:Y:S02]  /*3b40*/  LDSM.16.MT88.4 R20, [R195+0x18800] ;  /* 0x01880000c314783b */ /* 0x000ea40000004200 */
[----:B------:R-:W3:Y:S01]  /*3b50*/  MUFU.EX2 R186, R186 ;  /* 0x000000ba00ba7308 */ /* 0x000ee20000000800 */
[----:B-1----:R-:W-:Y:S01]  /*3b60*/  F2FP.BF16.F32.PACK_AB R149, R190, R191 ;  /* 0x000000bfbe95723e */ /* 0x002fe200000010ff */
[----:B------:R-:W-:Y:S01]  /*3b70*/  LDSM.16.MT88.4 R172, [R204+0x1e800] ;  /* 0x01e80000ccac783b */ /* 0x000fe20000004200 */
[----:B------:R-:W-:Y:S01]  /*3b80*/  FADD.FTZ R190, R191, R190 ;  /* 0x000000bebfbe7221 */ /* 0x000fe20000010000 */
[----:B------:R-:W-:Y:S02]  /*3b90*/  FADD.FTZ R188, R188, R189 ;  /* 0x000000bdbcbc7221 */ /* 0x000fe40000010000 */
[----:B------:R-:W-:Y:S02]  /*3ba0*/  LDSM.16.MT88.4 R168, [R201+0x18800] ;  /* 0x01880000c9a8783b */ /* 0x000fe40000004200 */
[----:B------:R-:W-:Y:S02]  /*3bb0*/  MUFU.EX2 R185, R185 ;  /* 0x000000b900b97308 */ /* 0x000fe40000000800 */
[----:B------:R-:W-:Y:S04]  /*3bc0*/  LDSM.16.MT88.4 R32, [R194+0x18800] ;  /* 0x01880000c220783b */ /* 0x000fe80000004200 */
[----:B------:R-:W-:Y:S02]  /*3bd0*/  LDSM.16.MT88.4 R28, [R201+0x1a800] ;  /* 0x01a80000c91c783b */ /* 0x000fe40000004200 */
[----:B------:R-:W1:Y:S01]  /*3be0*/  MUFU.EX2 R184, R184 ;  /* 0x000000b800b87308 */ /* 0x000e620000000800 */
[----:B---3--:R-:W-:Y:S01]  /*3bf0*/  F2FP.BF16.F32.PACK_AB R151, R186, R187 ;  /* 0x000000bbba97723e */ /* 0x008fe200000010ff */
        /* <DEDUP_REMOVED lines=9> */
[----:B------:R-:W3:Y:S01]  /*3c90*/  MUFU.EX2 R182, R182 ;  /* 0x000000b600b67308 */ /* 0x000ee20000000800 */
        /* <DEDUP_REMOVED lines=26> */
[C---:B----4-:R-:W-:Y:S07]  /*3e40*/  HMMA.16816.F32.BF16 R140, R148.reuse, R152, RZ ;  /* 0x00000098948c723c */ /* 0x050fee00000418ff */
        /* <DEDUP_REMOVED lines=8> */
[----:B------:R-:W4:Y:S01]  /*3ed0*/  MUFU.EX2 R227, R227 ;  /* 0x000000e300e37308 */ /* 0x000f220000000800 */
        /* <DEDUP_REMOVED lines=9> */
[----:B-----5:R-:W-:Y:S01]  /*3f70*/  HMMA.16816.F32.BF16 R144, R148, R4, RZ ;  /* 0x000000049490723c */ /* 0x020fe200000418ff */
[----:B-1----:R-:W-:Y:S01]  /*3f80*/  F2FP.BF16.F32.PACK_AB R4, R184, R185 ;  /* 0x000000b9b804723e */ /* 0x002fe200000010ff */
[----:B------:R-:W-:Y:S01]  /*3f90*/  FADD.FTZ R185, R185, R188 ;  /* 0x000000bcb9b97221 */ /* 0x000fe20000010000 */
[----:B---3--:R-:W-:Y:S01]  /*3fa0*/  F2FP.BF16.F32.PACK_AB R5, R182, R183 ;  /* 0x000000b7b605723e */ /* 0x008fe200000010ff */
        /* <DEDUP_REMOVED lines=19> */
[C---:B--2---:R-:W-:Y:S08]  /*40e0*/  HMMA.16816.F32.BF16 R108, R4.reuse, R8, R108 ;  /* 0x00000008046c723c */ /* 0x044ff0000004186c */
[C---:B------:R-:W-:Y:S01]  /*40f0*/  HMMA.16816.F32.BF16 R112, R4.reuse, R10, R112 ;  /* 0x0000000a0470723c */ /* 0x040fe20000041870 */
[----:B------:R-:W2:Y:S07]  /*4100*/  LDSM.16.MT88.4 R8, [R194+0x1e800] ;  /* 0x01e80000c208783b */ /* 0x000eae0000004200 */
[C---:B------:R-:W-:Y:S01]  /*4110*/  HMMA.16816.F32.BF16 R48, R4.reuse, R22, R48 ;  /* 0x000000160430723c */ /* 0x040fe20000041830 */
[----:B------:R-:W5:Y:S07]  /*4120*/  LDSM.16.MT88.4 R20, [R194+0x1c800] ;  /* 0x01c80000c214783b */ /* 0x000f6e0000004200 */
[C---:B---3--:R-:W-:Y:S08]  /*4130*/  HMMA.16816.F32.BF16 R76, R4.reuse, R16, R76 ;  /* 0x00000010044c723c */ /* 0x048ff0000004184c */
        /* <DEDUP_REMOVED lines=22> */
[----:B------:R-:W4:Y:S07]  /*42a0*/  LDSM.16.MT88.4 R24, [R204+0x19000] ;  /* 0x01900000cc18783b */ /* 0x000f2e0000004200 */
[C---:B-----5:R-:W-:Y:S08]  /*42b0*/  HMMA.16816.F32.BF16 R116, R4.reuse, R20, R116 ;  /* 0x000000140474723c */ /* 0x060ff00000041874 */
[C---:B------:R-:W-:Y:S01]  /*42c0*/  HMMA.16816.F32.BF16 R120, R4.reuse, R22, R120 ;  /* 0x000000160478723c */ /* 0x040fe20000041878 */
[----:B------:R-:W-:Y:S07]  /*42d0*/  LDSM.16.MT88.4 R20, [R204+0x1d000] ;  /* 0x01d00000cc14783b */ /* 0x000fee0000004200 */
[C---:B---3--:R-:W-:Y:S08]  /*42e0*/  HMMA.16816.F32.BF16 R124, R4.reuse, R16, R124 ;  /* 0x00000010047c723c */ /* 0x048ff0000004187c */
[----:B------:R-:W-:Y:S01]  /*42f0*/  HMMA.16816.F32.BF16 R128, R4, R18, R128 ;  /* 0x000000120480723c */ /* 0x000fe20000041880 */
[----:B------:R-:W-:Y:S01]  /*4300*/  F2FP.BF16.F32.PACK_AB R4, R203, R200 ;  /* 0x000000c8cb04723e */ /* 0x000fe200000010ff */
[----:B------:R-:W3:Y:S01]  /*4310*/  LDSM.16.MT88.4 R16, [R201+0x19000] ;  /* 0x01900000c910783b */ /* 0x000ee20000004200 */
        /* <DEDUP_REMOVED lines=9> */
[C---:B----4-:R-:W-:Y:S08]  /*43b0*/  HMMA.16816.F32.BF16 R36, R4.reuse, R24, R36 ;  /* 0x000000180424723c */ /* 0x050ff00000041824 */
        /* <DEDUP_REMOVED lines=13> */
[----:B------:R-:W5:Y:S07]  /*4490*/  LDSM.16.MT88.4 R20, [R195+0x1d000] ;  /* 0x01d00000c314783b */ /* 0x000f6e0000004200 */
[C---:B----4-:R-:W-:Y:S08]  /*44a0*/  HMMA.16816.F32.BF16 R76, R4.reuse, R24, R76 ;  /* 0x00000018044c723c */ /* 0x050ff0000004184c */
[C---:B------:R-:W-:Y:S01]  /*44b0*/  HMMA.16816.F32.BF16 R80, R4.reuse, R26, R80 ;  /* 0x0000001a0450723c */ /* 0x040fe20000041850 */
[----:B------:R-:W-:Y:S07]  /*44c0*/  LDSM.16.MT88.4 R24, [R194+0x1f000] ;  /* 0x01f00000c218783b */ /* 0x000fee0000004200 */
        /* <DEDUP_REMOVED lines=17> */
[----:B------:R-:W-:Y:S07]  /*45e0*/  LDSM.16.MT88.4 R20, [R204+0x1d800] ;  /* 0x01d80000cc14783b */ /* 0x000fee0000004200 */
[C---:B---3--:R-:W-:Y:S08]  /*45f0*/  HMMA.16816.F32.BF16 R140, R4.reuse, R16, R140 ;  /* 0x00000010048c723c */ /* 0x048ff0000004188c */
[C---:B------:R-:W-:Y:S01]  /*4600*/  HMMA.16816.F32.BF16 R152, R4.reuse, R18, R152 ;  /* 0x000000120498723c */ /* 0x040fe20000041898 */
[----:B------:R-:W3:Y:S07]  /*4610*/  LDSM.16.MT88.4 R16, [R204+0x1f800] ;  /* 0x01f80000cc10783b */ /* 0x000eee0000004200 */
[C---:B------:R-:W-:Y:S08]  /*4620*/  HMMA.16816.F32.BF16 R144, R4.reuse, R24, R144 ;  /* 0x000000180490723c */ /* 0x040ff00000041890 */
        /* <DEDUP_REMOVED lines=63> */
[C---:B---3--:R-:W-:Y:S08]  /*4a20*/  HMMA.16816.F32.BF16 R144, R4.reuse, R16, R144 ;  /* 0x000000100490723c */ /* 0x048ff00000041890 */
[----:B------:R-:W-:Y:S01]  /*4a30*/  HMMA.16816.F32.BF16 R148, R4, R18, R148 ;  /* 0x000000120494723c */ /* 0x000fe20000041894 */
[----:B------:R-:W-:-:S04]  /*4a40*/  NOP ;  /* 0x0000000000007918 */ /* 0x000fc80000000000 */
[----:B------:R-:W-:-:S15]  /*4a50*/  @!P5 BRA `(.L_x_186) ;  /* 0x000000680080d947 */ /* 0x000fde0003800000 */
[----:B------:R-:W1:Y:S01]  /*4a60*/  LDC.64 R4, c[0x0][0x3c0] ;  /* 0x0000f000ff047b82 */ /* 0x000e620000000a00 */
[----:B------:R-:W-:-:S04]  /*4a70*/  DEPBAR.LE SB0, 0x0 ;  /* 0x000080000000791a */ /* 0x000fc80000000000 */
[----:B------:R-:W-:Y:S01]  /*4a80*/  VIADD R11, R2, 0xfffffffe ;  /* 0xfffffffe020b7836 */ /* 0x000fe20000000000 */
[----:B------:R-:W-:Y:S01]  /*4a90*/  LOP3.LUT R10, R0, 0x200, RZ, 0xc0, !PT ;  /* 0x00000200000a7812 */ /* 0x000fe200078ec0ff */
[C---:B------:R-:W-:Y:S01]  /*4aa0*/  IMAD.SHL.U32 R6, R196.reuse, 0x8, RZ ;  /* 0x00000008c4067824 */ /* 0x040fe200078e00ff */
[--C-:B------:R-:W-:Y:S01]  /*4ab0*/  SHF.R.U32.HI R8, RZ, 0x1, R196.reuse ;  /* 0x00000001ff087819 */ /* 0x100fe200000116c4 */
[----:B------:R-:W-:Y:S02]  /*4ac0*/  IMAD.SHL.U32 R9, R196, 0x20, RZ ;  /* 0x00000020c4097824 */ /* 0x000fe400078e00ff */
[----:B------:R-:W-:Y:S01]  /*4ad0*/  IMAD.MOV.U32 R208, RZ, RZ, 0x20 ;  /* 0x00000020ffd07424 */ /* 0x000fe200078e00ff */
[----:B------:R-:W-:Y:S01]  /*4ae0*/  LOP3.LUT R7, R6, 0x1f8, RZ, 0xc0, !PT ;  /* 0x000001f806077812 */ /* 0x000fe200078ec0ff */
[----:B------:R-:W-:Y:S01]  /*4af0*/  VIADD R219, R236, UR5 ;  /* 0x00000005ecdb7c36 */ /* 0x000fe20008000000 */
[----:B------:R-:W-:Y:S02]  /*4b00*/  LOP3.LUT R9, R10, 0x7c00, R9, 0xf8, !PT ;  /* 0x00007c000a097812 */ /* 0x000fe400078ef809 */
[----:B------:R-:W-:-:S02]  /*4b10*/  LOP3.LUT R7, R7, 0x38, R196, 0x78, !PT ;  /* 0x0000003807077812 */ /* 0x000fc400078e78c4 */
[----:B------:R-:W-:Y:S02]  /*4b20*/  LOP3.LUT R8, R177, 0x8, R8, 0x78, !PT ;  /* 0x00000008b1087812 */ /* 0x000fe400078e7808 */
[----:B------:R-:W-:Y:S02]  /*4b30*/  LOP3.LUT R7, R7, 0x1e00, R6, 0xf8, !PT ;  /* 0x00001e0007077812 */ /* 0x000fe400078ef806 */
[----:B------:R-:W-:Y:S01]  /*4b40*/  LOP3.LUT R8, R9, R8, RZ, 0xfc, !PT ;  /* 0x0000000809087212 */ /* 0x000fe200078efcff */
[----:B-1----:R-:W-:Y:S01]  /*4b50*/  IMAD.WIDE.U32 R14, R11, R4, RZ ;  /* 0x000000040b0e7225 */ /* 0x002fe200078e00ff */
[----:B------:R-:W-:Y:S02]  /*4b60*/  LEA R226, R7, UR5, 0x1 ;  /* 0x0000000507e27c11 */ /* 0x000fe4000f8e08ff */
[----:B------:R-:W-:Y:S01]  /*4b70*/  LEA R213, R8, UR5, 0x1 ;  /* 0x0000000508d57c11 */ /* 0x000fe2000f8e08ff */
[----:B------:R-:W-:Y:S01]  /*4b80*/  IMAD R11, R11, R5, R15 ;  /* 0x000000050b0b7224 */ /* 0x000fe200078e020f */
[----:B------:R-:W-:Y:S01]  /*4b90*/  BAR.SYNC.DEFER_BLOCKING 0x0 ;  /* 0x0000000000007b1d */ /* 0x000fe20000010000 */
[C---:B------:R-:W-:Y:S01]  /*4ba0*/  IMAD.SHL.U32 R13, R14.reuse, 0x40, RZ ;  /* 0x000000400e0d7824 */ /* 0x040fe200078e00ff */
[----:B------:R-:W-:Y:S01]  /*4bb0*/  LEA R10, P2, R14, R221, 0x7 ;  /* 0x000000dd0e0a7211 */ /* 0x000fe200078438ff */
[----:B------:R-:W-:Y:S01]  /*4bc0*/  IMAD.IADD R228, R176, 0x1, R213 ;  /* 0x00000001b0e47824 */ /* 0x000fe200078e02d5 */
[----:B------:R-:W-:-:S02]  /*4bd0*/  SHF.L.U64.HI R12, R14, 0x6, R11 ;  /* 0x000000060e0c7819 */ /* 0x000fc4000001020b */
[----:B------:R-:W-:Y:S02]  /*4be0*/  LEA R13, P1, R4, R13, 0x5 ;  /* 0x0000000d040d7211 */ /* 0x000fe400078228ff */
[----:B------:R-:W-:Y:S02]  /*4bf0*/  LEA.HI.X R11, R14, R220, R11, 0x7, P2 ;  /* 0x000000dc0e0b7211 */ /* 0x000fe400010f3c0b */
[----:B------:R-:W-:Y:S02]  /*4c00*/  LEA.HI.X R12, R4, R12, R5, 0x5, P1 ;  /* 0x0000000c040c7211 */ /* 0x000fe400008f2c05 */
[C---:B------:R-:W-:Y:S02]  /*4c10*/  LEA R4, P1, R13.reuse, R221, 0x1 ;  /* 0x000000dd0d047211 */ /* 0x040fe400078208ff */
[----:B------:R-:W-:Y:S02]  /*4c20*/  SEL R208, R208, 0xffffffe0, !P0 ;  /* 0xffffffe0d0d07807 */ /* 0x000fe40004000000 */
[----:B------:R-:W-:-:S03]  /*4c30*/  LEA.HI.X R5, R13, R220, R12, 0x1, P1 ;  /* 0x000000dc0d057211 */ /* 0x000fc600008f0c0c */
[C---:B------:R-:W-:Y:S02]  /*4c40*/  IMAD.IADD R212, R208.reuse, 0x1, R213 ;  /* 0x00000001d0d47824 */ /* 0x040fe400078e02d5 */
[C---:B------:R-:W-:Y:S02]  /*4c50*/  IMAD.IADD R230, R219.reuse, 0x1, R208 ;  /* 0x00000001dbe67824 */ /* 0x040fe400078e02d0 */
[----:B------:R-:W-:Y:S01]  /*4c60*/  IMAD.IADD R219, R219, 0x1, R176 ;  /* 0x00000001dbdb7824 */ /* 0x000fe200078e02b0 */
[----:B------:R-:W-:Y:S01]  /*4c70*/  @!PT LDS RZ, [RZ] ;  /* 0x00000000fffff984 */ /* 0x000fe20000000800 */
[----:B------:R-:W-:Y:S01]  /*4c80*/  @!PT LDS RZ, [RZ] ;  /* 0x00000000fffff984 */ /* 0x000fe20000000800 */
[----:B------:R-:W-:Y:S01]  /*4c90*/  @!PT LDS RZ, [RZ] ;  /* 0x00000000fffff984 */ /* 0x000fe20000000800 */
[----:B------:R-:W-:Y:S01]  /*4ca0*/  LDGSTS.E.BYPASS.LTC128B.128 [R226+0x18000], desc[UR12][R10.64] ;  /* 0x180000000ae27fae */ /* 0x000fe2000b981a0c */
[C---:B------:R-:W-:Y:S02]  /*4cb0*/  IMAD.IADD R231, R208.reuse, 0x1, R228 ;  /* 0x00000001d0e77824 */ /* 0x040fe400078e02e4 */
[----:B------:R-:W-:Y:S01]  /*4cc0*/  IMAD.IADD R217, R208, 0x1, R219 ;  /* 0x00000001d0d97824 */ /* 0x000fe200078e02db */
        /* <DEDUP_REMOVED lines=8> */
[----:B------:R-:W2:Y:S04]  /*4d50*/  LDSM.16.M88.4 R12, [R236+UR5+0x10000] ;  /* 0x01000005ec0c783b */ /* 0x000ea80008000200 */
[----:B------:R-:W3:Y:S04]  /*4d60*/  LDSM.16.M88.4 R188, [R236+UR5+0x10800] ;  /* 0x01080005ecbc783b */ /* 0x000ee80008000200 */
[----:B------:R-:W4:Y:S04]  /*4d70*/  LDSM.16.M88.4 R180, [R236+UR5+0x11000] ;  /* 0x01100005ecb4783b */ /* 0x000f280008000200 */
[----:B------:R-:W5:Y:S04]  /*4d80*/  LDSM.16.M88.4 R20, [R236+UR5+0x11800] ;  /* 0x01180005ec14783b */ /* 0x000f680008000200 */
[----:B------:R-:W-:Y:S04]  /*4d90*/  LDSM.16.M88.4 R204, [R230+0x10000] ;  /* 0x01000000e6cc783b */ /* 0x000fe80000000200 */
[----:B-1----:R-:W1:Y:S04]  /*4da0*/  LDSM.16.M88.4 R4, [R212] ;  /* 0x00000000d404783b */ /* 0x002e680000000200 */
[----:B------:R-:W1:Y:S04]  /*4db0*/  LDSM.16.M88.4 R200, [R230+0x10800] ;  /* 0x01080000e6c8783b */ /* 0x000e680000000200 */
[----:B------:R-:W1:Y:S04]  /*4dc0*/  LDSM.16.M88.4 R28, [R230+0x11000] ;  /* 0x01100000e61c783b */ /* 0x000e680000000200 */
[----:B------:R-:W1:Y:S04]  /*4dd0*/  LDSM.16.M88.4 R8, [R230+0x11800] ;  /* 0x01180000e608783b */ /* 0x000e680000000200 */
[----:B------:R-:W-:Y:S01]  /*4de0*/  LDSM.16.M88.4 R32, [R228] ;  /* 0x00000000e420783b */ /* 0x000fe20000000200 */
[C---:B--2---:R-:W-:Y:S03]  /*4df0*/  HMMA.16816.F32.BF16 R16, R172.reuse, R12, RZ ;  /* 0x0000000cac10723c */ /* 0x044fe600000418ff */
[----:B------:R-:W2:Y:S04]  /*4e00*/  LDSM.16.M88.4 R168, [R219+0x10000] ;  /* 0x01000000dba8783b */ /* 0x000ea80000000200 */
[----:B------:R-:W2:Y:S01]  /*4e10*/  LDSM.16.M88.4 R24, [R219+0x10800] ;  /* 0x01080000db18783b */ /* 0x000ea20000000200 */
[C---:B---3--:R-:W-:Y:S03]  /*4e20*/  HMMA.16816.F32.BF16 R192, R172.reuse, R188, RZ ;  /* 0x000000bcacc0723c */ /* 0x048fe600000418ff */
[----:B------:R-:W-:Y:S04]  /*4e30*/  LDSM.16.M88.4 R208, [R217+0x11000] ;  /* 0x01100000d9d0783b */ /* 0x000fe80000000200 */
[----:B------:R-:W-:Y:S01]  /*4e40*/  LDSM.16.M88.4 R232, [R230+0x16000] ;  /* 0x01600000e6e8783b */ /* 0x000fe20000000200 */
[C---:B------:R-:W-:Y:S03]  /*4e50*/  HMMA.16816.F32.BF16 R12, R172.reuse, R14, RZ ;  /* 0x0000000eac0c723c */ /* 0x040fe600000418ff */
[----:B------:R-:W0:Y:S05]  /*4e60*/  LDGDEPBAR ;  /* 0x00000000000079af */ /* 0x000e2a0000000000 */
[C---:B------:R-:W-:Y:S08]  /*4e70*/  HMMA.16816.F32.BF16 R188, R172.reuse, R190, RZ ;  /* 0x000000beacbc723c */ /* 0x040ff000000418ff */
[C---:B----4-:R-:W-:Y:S08]  /*4e80*/  HMMA.16816.F32.BF16 R184, R172.reuse, R180, RZ ;  /* 0x000000b4acb8723c */ /* 0x050ff000000418ff */
[C---:B------:R-:W-:Y:S08]  /*4e90*/  HMMA.16816.F32.BF16 R180, R172.reuse, R182, RZ ;  /* 0x000000b6acb4723c */ /* 0x040ff000000418ff */
[C---:B-----5:R-:W-:Y:S08]  /*4ea0*/  HMMA.16816.F32.BF16 R176, R172.reuse, R20, RZ ;  /* 0x00000014acb0723c */ /* 0x060ff000000418ff */
[----:B------:R-:W-:Y:S01]  /*4eb0*/  HMMA.16816.F32.BF16 R172, R172, R22, RZ ;  /* 0x00000016acac723c */ /* 0x000fe200000418ff */
[----:B------:R-:W3:Y:S07]  /*4ec0*/  LDSM.16.M88.4 R20, [R219+0x11000] ;  /* 0x01100000db14783b */ /* 0x000eee0000000200 */
[C---:B-1----:R-:W-:Y:S08]  /*4ed0*/  HMMA.16816.F32.BF16 R16, R4.reuse, R204, R16 ;  /* 0x000000cc0410723c */ /* 0x042ff00000041810 */
[C---:B------:R-:W-:Y:S01]  /*4ee0*/  HMMA.16816.F32.BF16 R12, R4.reuse, R206, R12 ;  /* 0x000000ce040c723c */ /* 0x040fe2000004180c */
[----:B------:R-:W-:Y:S07]  /*4ef0*/  LDSM.16.M88.4 R204, [R236+UR5+0x12800] ;  /* 0x01280005eccc783b */ /* 0x000fee0008000200 */
[C---:B------:R-:W-:Y:S08]  /*4f00*/  HMMA.16816.F32.BF16 R192, R4.reuse, R200, R192 ;  /* 0x000000c804c0723c */ /* 0x040ff000000418c0 */
[C---:B------:R-:W-:Y:S01]  /*4f10*/  HMMA.16816.F32.BF16 R188, R4.reuse, R202, R188 ;  /* 0x000000ca04bc723c */ /* 0x040fe200000418bc */
[----:B------:R-:W1:Y:S07]  /*4f20*/  LDSM.16.M88.4 R200, [R219+0x11800] ;  /* 0x01180000dbc8783b */ /* 0x000e6e0000000200 */
[C---:B------:R-:W-:Y:S08]  /*4f30*/  HMMA.16816.F32.BF16 R184, R4.reuse, R28, R184 ;  /* 0x0000001c04b8723c */ /* 0x040ff000000418b8 */
[C---:B------:R-:W-:Y:S01]  /*4f40*/  HMMA.16816.F32.BF16 R180, R4.reuse, R30, R180 ;  /* 0x0000001e04b4723c */ /* 0x040fe200000418b4 */
[----:B------:R-:W-:Y:S07]  /*4f50*/  LDSM.16.M88.4 R28, [R217+0x10000] ;  /* 0x01000000d91c783b */ /* 0x000fee0000000200 */
[C---:B------:R-:W-:Y:S08]  /*4f60*/  HMMA.16816.F32.BF16 R176, R4.reuse, R8, R176 ;  /* 0x0000000804b0723c */ /* 0x040ff000000418b0 */
[----:B------:R-:W-:Y:S01]  /*4f70*/  HMMA.16816.F32.BF16 R172, R4, R10, R172 ;  /* 0x0000000a04ac723c */ /* 0x000fe200000418ac */
[----:B------:R-:W4:Y:S04]  /*4f80*/  LDSM.16.M88.4 R8, [R231] ;  /* 0x00000000e708783b */ /* 0x000f280000000200 */
[----:B------:R-:W5:Y:S03]  /*4f90*/  LDSM.16.M88.4 R4, [R217+0x10800] ;  /* 0x01080000d904783b */ /* 0x000f660000000200 */
[C---:B--2---:R-:W-:Y:S08]  /*4fa0*/  HMMA.16816.F32.BF16 R16, R32.reuse, R168, R16 ;  /* 0x000000a82010723c */ /* 0x044ff00000041810 */
[C---:B------:R-:W-:Y:S01]  /*4fb0*/  HMMA.16816.F32.BF16 R12, R32.reuse, R170, R12 ;  /* 0x000000aa200c723c */ /* 0x040fe2000004180c */
[----:B------:R-:W2:Y:S07]  /*4fc0*/  LDSM.16.M88.4 R168, [R217+0x11800] ;  /* 0x01180000d9a8783b */ /* 0x000eae0000000200 */
[C---:B------:R-:W-:Y:S08]  /*4fd0*/  HMMA.16816.F32.BF16 R192, R32.reuse, R24, R192 ;  /* 0x0000001820c0723c */ /* 0x040ff000000418c0 */
[C---:B------:R-:W-:Y:S01]  /*4fe0*/  HMMA.16816.F32.BF16 R188, R32.reuse, R26, R188 ;  /* 0x0000001a20bc723c */ /* 0x040fe200000418bc */
[----:B------:R-:W-:Y:S07]  /*4ff0*/  LDSM.16.M88.4 R24, [R213+0x4000] ;  /* 0x00400000d518783b */ /* 0x000fee0000000200 */
[C---:B---3--:R-:W-:Y:S08]  /*5000*/  HMMA.16816.F32.BF16 R184, R32.reuse, R20, R184 ;  /* 0x0000001420b8723c */ /* 0x048ff000000418b8 */
[C---:B------:R-:W-:Y:S01]  /*5010*/  HMMA.16816.F32.BF16 R180, R32.reuse, R22, R180 ;  /* 0x0000001620b4723c */ /* 0x040fe200000418b4 */
[----:B------:R-:W3:Y:S07]  /*5020*/  LDSM.16.M88.4 R20, [R236+UR5+0x12000] ;  /* 0x01200005ec14783b */ /* 0x000eee0008000200 */
[C---:B-1----:R-:W-:Y:S08]  /*5030*/  HMMA.16816.F32.BF16 R176, R32.reuse, R200, R176 ;  /* 0x000000c820b0723c */ /* 0x042ff000000418b0 */
[----:B------:R-:W-:Y:S01]  /*5040*/  HMMA.16816.F32.BF16 R172, R32, R202, R172 ;  /* 0x000000ca20ac723c */ /* 0x000fe200000418ac */
[----:B------:R-:W1:Y:S04]  /*5050*/  LDSM.16.M88.4 R200, [R236+UR5+0x13000] ;  /* 0x01300005ecc8783b */ /* 0x000e680008000200 */
[----:B------:R-:W1:Y:S03]  /*5060*/  LDSM.16.M88.4 R32, [R236+UR5+0x13800] ;  /* 0x01380005ec20783b */ /* 0x000e660008000200 */
[C---:B----4-:R-:W-:Y:S08]  /*5070*/  HMMA.16816.F32.BF16 R16, R8.reuse, R28, R16 ;  /* 0x0000001c0810723c */ /* 0x050ff00000041810 */
[C---:B------:R-:W-:Y:S01]  /*5080*/  HMMA.16816.F32.BF16 R12, R8.reuse, R30, R12 ;  /* 0x0000001e080c723c */ /* 0x040fe2000004180c */
[----:B------:R-:W-:Y:S07]  /*5090*/  LDSM.16.M88.4 R28, [R212+0x4000] ;  /* 0x00400000d41c783b */ /* 0x000fee0000000200 */
[C---:B-----5:R-:W-:Y:S08]  /*50a0*/  HMMA.16816.F32.BF16 R192, R8.reuse, R4, R192 ;  /* 0x0000000408c0723c */ /* 0x060ff000000418c0 */
[C---:B------:R-:W-:Y:S01]  /*50b0*/  HMMA.16816.F32.BF16 R188, R8.reuse, R6, R188 ;  /* 0x0000000608bc723c */ /* 0x040fe200000418bc */
[----:B------:R-:W4:Y:S07]  /*50c0*/  LDSM.16.M88.4 R4, [R230+0x12000] ;  /* 0x01200000e604783b */ /* 0x000f2e0000000200 */
        /* <DEDUP_REMOVED lines=10> */
[C---:B------:R-:W-:Y:S08]  /*5170*/  HMMA.16816.F32.BF16 R192, R24.reuse, R204, R192 ;  /* 0x000000cc18c0723c */ /* 0x040ff000000418c0 */
[C---:B------:R-:W-:Y:S01]  /*5180*/  HMMA.16816.F32.BF16 R188, R24.reuse, R206, R188 ;  /* 0x000000ce18bc723c */ /* 0x040fe200000418bc */
[----:B------:R-:W-:Y:S07]  /*5190*/  LDSM.16.M88.4 R204, [R231+0x4000] ;  /* 0x00400000e7cc783b */ /* 0x000fee0000000200 */
[C---:B-1----:R-:W-:Y:S08]  /*51a0*/  HMMA.16816.F32.BF16 R184, R24.reuse, R200, R184 ;  /* 0x000000c818b8723c */ /* 0x042ff000000418b8 */
[C---:B------:R-:W-:Y:S01]  /*51b0*/  HMMA.16816.F32.BF16 R180, R24.reuse, R202, R180 ;  /* 0x000000ca18b4723c */ /* 0x040fe200000418b4 */
[----:B------:R-:W-:Y:S07]  /*51c0*/  LDSM.16.M88.4 R200, [R236+UR5+0x15800] ;  /* 0x01580005ecc8783b */ /* 0x000fee0008000200 */
[C---:B------:R-:W-:Y:S08]  /*51d0*/  HMMA.16816.F32.BF16 R176, R24.reuse, R32, R176 ;  /* 0x0000002018b0723c */ /* 0x040ff000000418b0 */
[----:B------:R-:W-:Y:S01]  /*51e0*/  HMMA.16816.F32.BF16 R172, R24, R34, R172 ;  /* 0x0000002218ac723c */ /* 0x000fe200000418ac */
[----:B------:R-:W-:Y:S04]  /*51f0*/  LDSM.16.M88.4 R24, [R219+0x12000] ;  /* 0x01200000db18783b */ /* 0x000fe80000000200 */
[----:B------:R-:W-:Y:S03]  /*5200*/  LDSM.16.M88.4 R32, [R219+0x13000] ;  /* 0x01300000db20783b */ /* 0x000fe60000000200 */
[C---:B----4-:R-:W-:Y:S08]  /*5210*/  HMMA.16816.F32.BF16 R16, R28.reuse, R4, R16 ;  /* 0x000000041c10723c */ /* 0x050ff00000041810 */
        /* <DEDUP_REMOVED lines=20> */
[----:B------:R-:W-:Y:S07]  /*5360*/  LDSM.16.M88.4 R32, [R213+0x8000] ;  /* 0x00800000d520783b */ /* 0x000fee0000000200 */
[C---:B---3--:R-:W-:Y:S08]  /*5370*/  HMMA.16816.F32.BF16 R176, R4.reuse, R20, R176 ;  /* 0x0000001404b0723c */ /* 0x048ff000000418b0 */
[----:B------:R-:W-:Y:S01]  /*5380*/  HMMA.16816.F32.BF16 R172, R4, R22, R172 ;  /* 0x0000001604ac723c */ /* 0x000fe200000418ac */
[----:B------:R-:W3:Y:S04]  /*5390*/  LDSM.16.M88.4 R20, [R236+UR5+0x14800] ;  /* 0x01480005ec14783b */ /* 0x000ee80008000200 */
[----:B------:R-:W4:Y:S03]  /*53a0*/  LDSM.16.M88.4 R4, [R236+UR5+0x15000] ;  /* 0x01500005ec04783b */ /* 0x000f260008000200 */
[C---:B-1----:R-:W-:Y:S08]  /*53b0*/  HMMA.16816.F32.BF16 R192, R204.reuse, R24, R192 ;  /* 0x00000018ccc0723c */ /* 0x042ff000000418c0 */
[C---:B------:R-:W-:Y:S01]  /*53c0*/  HMMA.16816.F32.BF16 R188, R204.reuse, R26, R188 ;  /* 0x0000001accbc723c */ /* 0x040fe200000418bc */
[----:B------:R-:W-:Y:S07]  /*53d0*/  LDSM.16.M88.4 R24, [R230+0x14800] ;  /* 0x01480000e618783b */ /* 0x000fee0000000200 */
[C---:B------:R-:W-:Y:S08]  /*53e0*/  HMMA.16816.F32.BF16 R16, R204.reuse, R28, R16 ;  /* 0x0000001ccc10723c */ /* 0x040ff00000041810 */
        /* <DEDUP_REMOVED lines=15> */
[C---:B----4-:R-:W-:Y:S08]  /*54e0*/  HMMA.16816.F32.BF16 R184, R32.reuse, R4, R184 ;  /* 0x0000000420b8723c */ /* 0x050ff000000418b8 */
[C---:B------:R-:W-:Y:S01]  /*54f0*/  HMMA.16816.F32.BF16 R180, R32.reuse, R6, R180 ;  /* 0x0000000620b4723c */ /* 0x040fe200000418b4 */
[----:B------:R-:W4:Y:S07]  /*5500*/  LDSM.16.M88.4 R4, [R228+0x8000] ;  /* 0x00800000e404783b */ /* 0x000f2e0000000200 */
[C---:B------:R-:W-:Y:S08]  /*5510*/  HMMA.16816.F32.BF16 R176, R32.reuse, R200, R176 ;  /* 0x000000c820b0723c */ /* 0x040ff000000418b0 */
[----:B------:R-:W-:Y:S01]  /*5520*/  HMMA.16816.F32.BF16 R172, R32, R202, R172 ;  /* 0x000000ca20ac723c */ /* 0x000fe200000418ac */
[----:B------:R-:W5:Y:S04]  /*5530*/  LDSM.16.M88.4 R200, [R219+0x15000] ;  /* 0x01500000dbc8783b */ /* 0x000f680000000200 */
[----:B------:R-:W-:Y:S03]  /*5540*/  LDSM.16.M88.4 R32, [R231+0x8000] ;  /* 0x00800000e720783b */ /* 0x000fe60000000200 */
[C---:B-1----:R-:W-:Y:S08]  /*5550*/  HMMA.16816.F32.BF16 R16, R8.reuse, R28, R16 ;  /* 0x0000001c0810723c */ /* 0x042ff00000041810 */
[C---:B------:R-:W-:Y:S01]  /*5560*/  HMMA.16816.F32.BF16 R12, R8.reuse, R30, R12 ;  /* 0x0000001e080c723c */ /* 0x040fe2000004180c */
[----:B------:R-:W1:Y:S07]  /*5570*/  LDSM.16.M88.4 R28, [R219+0x15800] ;  /* 0x01580000db1c783b */ /* 0x000e6e0000000200 */
[C---:B------:R-:W-:Y:S08]  /*5580*/  HMMA.16816.F32.BF16 R192, R8.reuse, R24, R192 ;  /* 0x0000001808c0723c */ /* 0x040ff000000418c0 */
[C---:B------:R-:W-:Y:S01]  /*5590*/  HMMA.16816.F32.BF16 R188, R8.reuse, R26, R188 ;  /* 0x0000001a08bc723c */ /* 0x040fe200000418bc */
[----:B------:R-:W-:Y:S07]  /*55a0*/  LDSM.16.M88.4 R24, [R217+0x14000] ;  /* 0x01400000d918783b */ /* 0x000fee0000000200 */
[C---:B--2---:R-:W-:Y:S08]  /*55b0*/  HMMA.16816.F32.BF16 R184, R8.reuse, R208, R184 ;  /* 0x000000d008b8723c */ /* 0x044ff000000418b8 */
[C---:B------:R-:W-:Y:S01]  /*55c0*/  HMMA.16816.F32.BF16 R180, R8.reuse, R210, R180 ;  /* 0x000000d208b4723c */ /* 0x040fe200000418b4 */
[----:B------:R-:W-:Y:S07]  /*55d0*/  LDSM.16.M88.4 R208, [R230+0x16800] ;  /* 0x01680000e6d0783b */ /* 0x000fee0000000200 */
[C---:B---3--:R-:W-:Y:S08]  /*55e0*/  HMMA.16816.F32.BF16 R176, R8.reuse, R20, R176 ;  /* 0x0000001408b0723c */ /* 0x048ff000000418b0 */
[----:B------:R-:W-:Y:S01]  /*55f0*/  HMMA.16816.F32.BF16 R172, R8, R22, R172 ;  /* 0x0000001608ac723c */ /* 0x000fe200000418ac */
[----:B------:R-:W2:Y:S04]  /*5600*/  LDSM.16.M88.4 R20, [R217+0x14800] ;  /* 0x01480000d914783b */ /* 0x000ea80000000200 */
[----:B------:R-:W3:Y:S03]  /*5610*/  LDSM.16.M88.4 R8, [R217+0x15000] ;  /* 0x01500000d908783b */ /* 0x000ee60000000200 */
[C---:B----4-:R-:W-:Y:S08]  /*5620*/  HMMA.16816.F32.BF16 R16, R4.reuse, R168, R16 ;  /* 0x000000a80410723c */ /* 0x050ff00000041810 */
[C---:B------:R-:W-:Y:S01]  /*5630*/  HMMA.16816.F32.BF16 R12, R4.reuse, R170, R12 ;  /* 0x000000aa040c723c */ /* 0x040fe2000004180c */
[----:B------:R-:W4:Y:S07]  /*5640*/  LDSM.16.M88.4 R168, [R217+0x15800] ;  /* 0x01580000d9a8783b */ /* 0x000f2e0000000200 */
[C---:B------:R-:W-:Y:S08]  /*5650*/  HMMA.16816.F32.BF16 R192, R4.reuse, R204, R192 ;  /* 0x000000cc04c0723c */ /* 0x040ff000000418c0 */
[C---:B------:R-:W-:Y:S01]  /*5660*/  HMMA.16816.F32.BF16 R188, R4.reuse, R206, R188 ;  /* 0x000000ce04bc723c */ /* 0x040fe200000418bc */
[----:B------:R-:W-:Y:S07]  /*5670*/  LDSM.16.M88.4 R204, [R230+0x17000] ;  /* 0x01700000e6cc783b */ /* 0x000fee0000000200 */
[C---:B-----5:R-:W-:Y:S08]  /*5680*/  HMMA.16816.F32.BF16 R184, R4.reuse, R200, R184 ;  /* 0x000000c804b8723c */ /* 0x060ff000000418b8 */
[C---:B------:R-:W-:Y:S01]  /*5690*/  HMMA.16816.F32.BF16 R180, R4.reuse, R202, R180 ;  /* 0x000000ca04b4723c */ /* 0x040fe200000418b4 */
[----:B------:R-:W-:Y:S07]  /*56a0*/  LDSM.16.M88.4 R200, [R230+0x17800] ;  /* 0x01780000e6c8783b */ /* 0x000fee0000000200 */
[C---:B-1----:R-:W-:Y:S08]  /*56b0*/  HMMA.16816.F32.BF16 R176, R4.reuse, R28, R176 ;  /* 0x0000001c04b0723c */ /* 0x042ff000000418b0 */
[----:B------:R-:W-:Y:S01]  /*56c0*/  HMMA.16816.F32.BF16 R172, R4, R30, R172 ;  /* 0x0000001e04ac723c */ /* 0x000fe200000418ac */
[----:B------:R-:W-:Y:S04]  /*56d0*/  LDSM.16.M88.4 R4, [R213+0xc000] ;  /* 0x00c00000d504783b */ /* 0x000fe80000000200 */
[----:B------:R-:W1:Y:S03]  /*56e0*/  LDSM.16.M88.4 R28, [R236+UR5+0x16000] ;  /* 0x01600005ec1c783b */ /* 0x000e660008000200 */
[C---:B--2---:R-:W-:Y:S01]  /*56f0*/  HMMA.16816.F32.BF16 R192, R32.reuse, R20, R192 ;  /* 0x0000001420c0723c */ /* 0x044fe200000418c0 */
[----:B------:R-:W-:Y:S07]  /*5700*/  LDSM.16.M88.4 R212, [R212+0xc000] ;  /* 0x00c00000d4d4783b */ /* 0x000fee0000000200 */
[C---:B------:R-:W-:Y:S01]  /*5710*/  HMMA.16816.F32.BF16 R188, R32.reuse, R22, R188 ;  /* 0x0000001620bc723c */ /* 0x040fe200000418bc */
[----:B------:R-:W2:Y:S07]  /*5720*/  LDSM.16.M88.4 R20, [R236+UR5+0x17000] ;  /* 0x01700005ec14783b */ /* 0x000eae0008000200 */
[C---:B---3--:R-:W-:Y:S08]  /*5730*/  HMMA.16816.F32.BF16 R184, R32.reuse, R8, R184 ;  /* 0x0000000820b8723c */ /* 0x048ff000000418b8 */
[C---:B------:R-:W-:Y:S01]  /*5740*/  HMMA.16816.F32.BF16 R180, R32.reuse, R10, R180 ;  /* 0x0000000a20b4723c */ /* 0x040fe200000418b4 */
[----:B------:R-:W3:Y:S07]  /*5750*/  LDSM.16.M88.4 R8, [R236+UR5+0x17800] ;  /* 0x01780005ec08783b */ /* 0x000eee0008000200 */
[C---:B------:R-:W-:Y:S08]  /*5760*/  HMMA.16816.F32.BF16 R16, R32.reuse, R24, R16 ;  /* 0x000000182010723c */ /* 0x040ff00000041810 */
[C---:B------:R-:W-:Y:S01]  /*5770*/  HMMA.16816.F32.BF16 R12, R32.reuse, R26, R12 ;  /* 0x0000001a200c723c */ /* 0x040fe2000004180c */
[----:B------:R-:W5:Y:S07]  /*5780*/  LDSM.16.M88.4 R24, [R236+UR5+0x16800] ;  /* 0x01680005ec18783b */ /* 0x000f6e0008000200 */
[C---:B----4-:R-:W-:Y:S08]  /*5790*/  HMMA.16816.F32.BF16 R176, R32.reuse, R168, R176 ;  /* 0x000000a820b0723c */ /* 0x050ff000000418b0 */
[----:B------:R-:W-:Y:S01]  /*57a0*/  HMMA.16816.F32.BF16 R172, R32, R170, R172 ;  /* 0x000000aa20ac723c */ /* 0x000fe200000418ac */
[----:B------:R-:W-:Y:S04]  /*57b0*/  LDSM.16.M88.4 R168, [R228+0xc000] ;  /* 0x00c00000e4a8783b */ /* 0x000fe80000000200 */
[----:B------:R-:W4:Y:S03]  /*57c0*/  LDSM.16.M88.4 R32, [R219+0x16000] ;  /* 0x01600000db20783b */ /* 0x000f260000000200 */
[C---:B-1----:R-:W-:Y:S08]  /*57d0*/  HMMA.16816.F32.BF16 R16, R4.reuse, R28, R16 ;  /* 0x0000001c0410723c */ /* 0x042ff00000041810 */
[C---:B------:R-:W-:Y:S01]  /*57e0*/  HMMA.16816.F32.BF16 R12, R4.reuse, R30, R12 ;  /* 0x0000001e040c723c */ /* 0x040fe2000004180c */
[----:B------:R-:W-:Y:S07]  /*57f0*/  LDSM.16.M88.4 R28, [R219+0x16800] ;  /* 0x01680000db1c783b */ /* 0x000fee0000000200 */
[C---:B--2---:R-:W-:Y:S08]  /*5800*/  HMMA.16816.F32.BF16 R184, R4.reuse, R20, R184 ;  /* 0x0000001404b8723c */ /* 0x044ff000000418b8 */
[C---:B------:R-:W-:Y:S01]  /*5810*/  HMMA.16816.F32.BF16 R180, R4.reuse, R22, R180 ;  /* 0x0000001604b4723c */ /* 0x040fe200000418b4 */
[----:B------:R-:W1:Y:S07]  /*5820*/  LDSM.16.M88.4 R20, [R219+0x17800] ;  /* 0x01780000db14783b */ /* 0x000e6e0000000200 */
[C---:B---3--:R-:W-:Y:S08]  /*5830*/  HMMA.16816.F32.BF16 R176, R4.reuse, R8, R176 ;  /* 0x0000000804b0723c */ /* 0x048ff000000418b0 */
[C---:B------:R-:W-:Y:S01]  /*5840*/  HMMA.16816.F32.BF16 R172, R4.reuse, R10, R172 ;  /* 0x0000000a04ac723c */ /* 0x040fe200000418ac */
[----:B------:R-:W-:Y:S07]  /*5850*/  LDSM.16.M88.4 R8, [R231+0xc000] ;  /* 0x00c00000e708783b */ /* 0x000fee0000000200 */
[C---:B-----5:R-:W-:Y:S08]  /*5860*/  HMMA.16816.F32.BF16 R192, R4.reuse, R24, R192 ;  /* 0x0000001804c0723c */ /* 0x060ff000000418c0 */
[----:B------:R-:W-:Y:S01]  /*5870*/  HMMA.16816.F32.BF16 R188, R4, R26, R188 ;  /* 0x0000001a04bc723c */ /* 0x000fe200000418bc */
[----:B------:R-:W2:Y:S04]  /*5880*/  LDSM.16.M88.4 R4, [R217+0x16000] ;  /* 0x01600000d904783b */ /* 0x000ea80000000200 */
[----:B------:R-:W3:Y:S03]  /*5890*/  LDSM.16.M88.4 R24, [R219+0x17000] ;  /* 0x01700000db18783b */ /* 0x000ee60000000200 */
[C---:B------:R-:W-:Y:S08]  /*58a0*/  HMMA.16816.F32.BF16 R16, R212.reuse, R232, R16 ;  /* 0x000000e8d410723c */ /* 0x040ff00000041810 */
[C---:B------:R-:W-:Y:S08]  /*58b0*/  HMMA.16816.F32.BF16 R12, R212.reuse, R234, R12 ;  /* 0x000000ead40c723c */ /* 0x040ff0000004180c */
[C---:B------:R-:W-:Y:S08]  /*58c0*/  HMMA.16816.F32.BF16 R176, R212.reuse, R200, R176 ;  /* 0x000000c8d4b0723c */ /* 0x040ff000000418b0 */
[----:B------:R-:W-:Y:S01]  /*58d0*/  HMMA.16816.F32.BF16 R200, R212, R202, R172 ;  /* 0x000000cad4c8723c */ /* 0x000fe200000418ac */
[----:B------:R-:W5:Y:S07]  /*58e0*/  LDSM.16.M88.4 R172, [R217+0x16800] ;  /* 0x01680000d9ac783b */ /* 0x000f6e0000000200 */
[----:B----4-:R-:W-:Y:S08]  /*58f0*/  HMMA.16816.F32.BF16 R16, R168, R32, R16 ;  /* 0x00000020a810723c */ /* 0x010ff00000041810 */
[----:B------:R-:W-:Y:S08]  /*5900*/  HMMA.16816.F32.BF16 R192, R212, R208, R192 ;  /* 0x000000d0d4c0723c */ /* 0x000ff000000418c0 */
[----:B------:R-:W-:Y:S08]  /*5910*/  HMMA.16816.F32.BF16 R12, R168, R34, R12 ;  /* 0x00000022a80c723c */ /* 0x000ff0000004180c */
[----:B------:R-:W-:Y:S08]  /*5920*/  HMMA.16816.F32.BF16 R188, R212, R210, R188 ;  /* 0x000000d2d4bc723c */ /* 0x000ff000000418bc */
[C---:B-1----:R-:W-:Y:S08]  /*5930*/  HMMA.16816.F32.BF16 R176, R168.reuse, R20, R176 ;  /* 0x00000014a8b0723c */ /* 0x042ff000000418b0 */
[----:B------:R-:W-:Y:S01]  /*5940*/  HMMA.16816.F32.BF16 R200, R168, R22, R200 ;  /* 0x00000016a8c8723c */ /* 0x000fe200000418c8 */
[----:B------:R-:W1:Y:S07]  /*5950*/  LDSM.16.M88.4 R20, [R217+0x17000] ;  /* 0x01700000d914783b */ /* 0x000e6e0000000200 */
[----:B------:R-:W-:Y:S08]  /*5960*/  HMMA.16816.F32.BF16 R184, R212, R204, R184 ;  /* 0x000000ccd4b8723c */ /* 0x000ff000000418b8 */
        /* <DEDUP_REMOVED lines=10> */
[----:B------:R-:W-:-:S03]  /*5a10*/  FSEL R18, R18, -INF , !P5 ;  /* 0xff80000012127808 */ /* 0x000fc60006800000 */
[----:B------:R-:W-:Y:S01]  /*5a20*/  HMMA.16816.F32.BF16 R12, R8, R6, R12 ;  /* 0x00000006080c723c */ /* 0x000fe2000004180c */
[----:B------:R-:W2:Y:S01]  /*5a30*/  LDSM.16.M88.4 R4, [R217+0x17800] ;  /* 0x01780000d904783b */ /* 0x000ea20000000200 */
[----:B------:R-:W-:-:S06]  /*5a40*/  DEPBAR.LE SB0, 0x0 ;  /* 0x000080000000791a */ /* 0x000fcc0000000000 */
[C---:B------:R-:W-:Y:S08]  /*5a50*/  HMMA.16816.F32.BF16 R188, R168.reuse, R30, R188 ;  /* 0x0000001ea8bc723c */ /* 0x040ff000000418bc */
[----:B---3--:R-:W-:Y:S01]  /*5a60*/  HMMA.16816.F32.BF16 R184, R168, R24, R184 ;  /* 0x00000018a8b8723c */ /* 0x008fe200000418b8 */
[C---:B------:R-:W-:Y:S02]  /*5a70*/  VIADD R24, R216.reuse, 0xffffff88 ;  /* 0xffffff88d8187836 */ /* 0x040fe40000000000 */
[----:B------:R-:W-:-:S03]  /*5a80*/  VIADD R25, R216, 0xffffff89 ;  /* 0xffffff89d8197836 */ /* 0x000fc60000000000 */
[CC--:B------:R-:W-:Y:S02]  /*5a90*/  ISETP.GE.AND P1, PT, R24.reuse, R199.reuse, PT ;  /* 0x000000c71800720c */ /* 0x0c0fe40003f26270 */
[----:B------:R-:W-:Y:S01]  /*5aa0*/  HMMA.16816.F32.BF16 R180, R168, R26, R180 ;  /* 0x0000001aa8b4723c */ /* 0x000fe200000418b4 */
[-C--:B------:R-:W-:Y:S02]  /*5ab0*/  ISETP.GE.AND P3, PT, R24, R198.reuse, PT ;  /* 0x000000c61800720c */ /* 0x080fe40003f66270 */
[----:B------:R-:W-:Y:S01]  /*5ac0*/  FSEL R24, R17, -INF , !P2 ;  /* 0xff80000011187808 */ /* 0x000fe20005000000 */
[C---:B------:R-:W-:Y:S01]  /*5ad0*/  VIADD R17, R216.reuse, 0xffffff90 ;  /* 0xffffff90d8117836 */ /* 0x040fe20000000000 */
[----:B------:R-:W-:Y:S01]  /*5ae0*/  FSEL R26, R19, -INF , !P4 ;  /* 0xff800000131a7808 */ /* 0x000fe20006000000 */
[----:B------:R-:W-:Y:S01]  /*5af0*/  VIADD R19, R216, 0xffffff91 ;  /* 0xffffff91d8137836 */ /* 0x000fe20000000000 */
[C---:B------:R-:W-:Y:S01]  /*5b00*/  ISETP.GE.AND P5, PT, R25.reuse, R199, PT ;  /* 0x000000c71900720c */ /* 0x040fe20003fa6270 */
[----:B-----5:R-:W-:Y:S01]  /*5b10*/  HMMA.16816.F32.BF16 R192, R8, R172, R192 ;  /* 0x000000ac08c0723c */ /* 0x020fe200000418c0 */
[----:B------:R-:W-:-:S02]  /*5b20*/  ISETP.GE.AND P2, PT, R25, R198, PT ;  /* 0x000000c61900720c */ /* 0x000fc40003f46270 */
[----:B------:R-:W-:Y:S02]  /*5b30*/  FSEL R28, R12, -INF , !P1 ;  /* 0xff8000000c1c7808 */ /* 0x000fe40004800000 */
[----:B------:R-:W-:Y:S02]  /*5b40*/  FSEL R14, R14, -INF , !P3 ;  /* 0xff8000000e0e7808 */ /* 0x000fe40005800000 */
[----:B------:R-:W-:Y:S01]  /*5b50*/  FSEL R12, R13, -INF , !P5 ;  /* 0xff8000000d0c7808 */ /* 0x000fe20006800000 */
[----:B------:R-:W-:Y:S01]  /*5b60*/  HMMA.16816.F32.BF16 R188, R8, R174, R188 ;  /* 0x000000ae08bc723c */ /* 0x000fe200000418bc */
[CC--:B------:R-:W-:Y:S01]  /*5b70*/  ISETP.GE.AND P4, PT, R17.reuse, R199.reuse, PT ;  /* 0x000000c71100720c */ /* 0x0c0fe20003f86270 */
[----:B------:R-:W-:Y:S01]  /*5b80*/  VIADD R13, R216, 0xffffff98 ;  /* 0xffffff98d80d7836 */ /* 0x000fe20000000000 */
[----:B------:R-:W-:Y:S02]  /*5b90*/  ISETP.GE.AND P1, PT, R17, R198, PT ;  /* 0x000000c61100720c */ /* 0x000fe40003f26270 */
[----:B------:R-:W-:-:S02]  /*5ba0*/  ISETP.GE.AND P3, PT, R19, R199, PT ;  /* 0x000000c71300720c */ /* 0x000fc40003f66270 */
[----:B------:R-:W-:Y:S01]  /*5bb0*/  ISETP.GE.AND P5, PT, R19, R198, PT ;  /* 0x000000c61300720c */ /* 0x000fe20003fa6270 */
[C---:B-1----:R-:W-:Y:S01]  /*5bc0*/  HMMA.16816.F32.BF16 R184, R8.reuse, R20, R184 ;  /* 0x0000001408b8723c */ /* 0x042fe200000418b8 */
[----:B------:R-:W-:Y:S01]  /*5bd0*/  FSEL R20, R15, -INF , !P2 ;  /* 0xff8000000f147808 */ /* 0x000fe20005000000 */
[----:B------:R-:W-:Y:S01]  /*5be0*/  VIADD R15, R216, 0xffffff99 ;  /* 0xffffff99d80f7836 */ /* 0x000fe20000000000 */
[----:B------:R-:W-:Y:S02]  /*5bf0*/  FSEL R214, R192, -INF , !P4 ;  /* 0xff800000c0d67808 */ /* 0x000fe40006000000 */
[----:B------:R-:W-:Y:S02]  /*5c00*/  FSEL R172, R194, -INF , !P1 ;  /* 0xff800000c2ac7808 */ /* 0x000fe40004800000 */
[----:B------:R-:W-:Y:S01]  /*5c10*/  FSEL R212, R193, -INF , !P3 ;  /* 0xff800000c1d47808 */ /* 0x000fe20005800000 */
[----:B------:R-:W-:Y:S01]  /*5c20*/  HMMA.16816.F32.BF16 R180, R8, R22, R180 ;  /* 0x0000001608b4723c */ /* 0x000fe200000418b4 */
[----:B------:R-:W-:Y:S01]  /*5c30*/  BAR.SYNC.DEFER_BLOCKING 0x0 ;  /* 0x0000000000007b1d */ /* 0x000fe20000010000 */
[----:B------:R-:W-:-:S02]  /*5c40*/  ISETP.GE.AND P2, PT, R13, R199, PT ;  /* 0x000000c70d00720c */ /* 0x000fc40003f46270 */
[-C--:B------:R-:W-:Y:S01]  /*5c50*/  ISETP.GE.AND P4, PT, R13, R198.reuse, PT ;  /* 0x000000c60d00720c */ /* 0x080fe20003f86270 */
[C---:B------:R-:W-:Y:S01]  /*5c60*/  VIADD R13, R216.reuse, 0xffffffa0 ;  /* 0xffffffa0d80d7836 */ /* 0x040fe20000000000 */
[C---:B------:R-:W-:Y:S02]  /*5c70*/  ISETP.GE.AND P1, PT, R15.reuse, R199, PT ;  /* 0x000000c70f00720c */ /* 0x040fe40003f26270 */
[----:B------:R-:W-:Y:S01]  /*5c80*/  ISETP.GE.AND P3, PT, R15, R198, PT ;  /* 0x000000c60f00720c */ /* 0x000fe20003f66270 */
[C---:B------:R-:W-:Y:S01]  /*5c90*/  VIADD R15, R216.reuse, 0xffffffa1 ;  /* 0xffffffa1d80f7836 */ /* 0x040fe20000000000 */
[----:B--2---:R-:W-:Y:S01]  /*5ca0*/  HMMA.16816.F32.BF16 R176, R8, R4, R176 ;  /* 0x0000000408b0723c */ /* 0x004fe200000418b0 */
[----:B------:R-:W-:Y:S01]  /*5cb0*/  FSEL R170, R195, -INF , !P5 ;  /* 0xff800000c3aa7808 */ /* 0x000fe20006800000 */
[----:B------:R-:W-:Y:S01]  /*5cc0*/  VIADD R4, R216, 0xffffffa9 ;  /* 0xffffffa9d8047836 */ /* 0x000fe20000000000 */
[----:B------:R-:W-:Y:S02]  /*5cd0*/  FSEL R188, R188, -INF , !P2 ;  /* 0xff800000bcbc7808 */ /* 0x000fe40005000000 */
[----:B------:R-:W-:-:S02]  /*5ce0*/  FSEL R190, R190, -INF , !P4 ;  /* 0xff800000bebe7808 */ /* 0x000fc40006000000 */
[CC--:B------:R-:W-:Y:S01]  /*5cf0*/  ISETP.GE.AND P5, PT, R13.reuse, R199.reuse, PT ;  /* 0x000000c70d00720c */ /* 0x0c0fe20003fa6270 */
[----:B------:R-:W-:Y:S01]  /*5d00*/  HMMA.16816.F32.BF16 R200, R8, R6, R200 ;  /* 0x0000000608c8723c */ /* 0x000fe200000418c8 */
[----:B------:R-:W-:Y:S01]  /*5d10*/  ISETP.GE.AND P2, PT, R13, R198, PT ;  /* 0x000000c60d00720c */ /* 0x000fe20003f46270 */
[C---:B------:R-:W-:Y:S01]  /*5d20*/  VIADD R13, R216.reuse, 0xffffffa8 ;  /* 0xffffffa8d80d7836 */ /* 0x040fe20000000000 */
[----:B------:R-:W-:Y:S01]  /*5d30*/  ISETP.GE.AND P4, PT, R15, R199, PT ;  /* 0x000000c70f00720c */ /* 0x000fe20003f86270 */
[----:B------:R-:W-:Y:S01]  /*5d40*/  VIADD R6, R216, 0xffffffb1 ;  /* 0xffffffb1d8067836 */ /* 0x000fe20000000000 */
[----:B------:R-:W-:Y:S02]  /*5d50*/  FSEL R186, R186, -INF , !P2 ;  /* 0xff800000baba7808 */ /* 0x000fe40005000000 */
[----:B------:R-:W-:Y:S02]  /*5d60*/  FSEL R248, R185, -INF , !P4 ;  /* 0xff800000b9f87808 */ /* 0x000fe40006000000 */
[----:B------:R-:W-:-:S02]  /*5d70*/  FSEL R174, R189, -INF , !P1 ;  /* 0xff800000bdae7808 */ /* 0x000fc40004800000 */
[----:B------:R-:W-:Y:S02]  /*5d80*/  FSEL R168, R191, -INF , !P3 ;  /* 0xff800000bfa87808 */ /* 0x000fe40005800000 */
[CC--:B------:R-:W-:Y:S02]  /*5d90*/  ISETP.GE.AND P2, PT, R4.reuse, R199.reuse, PT ;  /* 0x000000c70400720c */ /* 0x0c0fe40003f46270 */
[-C--:B------:R-:W-:Y:S01]  /*5da0*/  ISETP.GE.AND P4, PT, R4, R198.reuse, PT ;  /* 0x000000c60400720c */ /* 0x080fe20003f86270 */
[----:B------:R-:W-:Y:S01]  /*5db0*/  VIADD R4, R216, 0xffffffb0 ;  /* 0xffffffb0d8047836 */ /* 0x000fe20000000000 */
[----:B------:R-:W-:Y:S02]  /*5dc0*/  ISETP.GE.AND P1, PT, R15, R198, PT ;  /* 0x000000c60f00720c */ /* 0x000fe40003f26270 */
[----:B------:R-:W-:Y:S02]  /*5dd0*/  ISETP.GE.AND P3, PT, R13, R199, PT ;  /* 0x000000c70d00720c */ /* 0x000fe40003f66270 */
[----:B------:R-:W-:-:S02]  /*5de0*/  FSEL R252, R184, -INF , !P5 ;  /* 0xff800000b8fc7808 */ /* 0x000fc40006800000 */
[----:B------:R-:W-:Y:S02]  /*5df0*/  FMNMX3.FTZ R7, R164, R16, R24, !PT ;  /* 0x00000010a4077276 */ /* 0x000fe40007810018 */
[----:B------:R-:W-:Y:S02]  /*5e00*/  FSEL R184, R187, -INF , !P1 ;  /* 0xff800000bbb87808 */ /* 0x000fe40004800000 */
[----:B------:R-:W-:Y:S02]  /*5e10*/  FSEL R185, R180, -INF , !P3 ;  /* 0xff800000b4b97808 */ /* 0x000fe40005800000 */
[C---:B------:R-:W-:Y:S02]  /*5e20*/  ISETP.GE.AND P1, PT, R4.reuse, R199, PT ;  /* 0x000000c70400720c */ /* 0x040fe40003f26270 */
[----:B------:R-:W-:Y:S01]  /*5e30*/  ISETP.GE.AND P3, PT, R4, R198, PT ;  /* 0x000000c60400720c */ /* 0x000fe20003f66270 */
[C---:B------:R-:W-:Y:S01]  /*5e40*/  VIADD R4, R216.reuse, 0xffffffb8 ;  /* 0xffffffb8d8047836 */ /* 0x040fe20000000000 */
[----:B------:R-:W-:Y:S01]  /*5e50*/  FMNMX3.FTZ R7, R7, R28, R12, !PT ;  /* 0x0000001c07077276 */ /* 0x000fe2000781000c */
[----:B------:R-:W-:Y:S01]  /*5e60*/  VIADD R216, R216, 0xffffffb9 ;  /* 0xffffffb9d8d87836 */ /* 0x000fe20000000000 */
[----:B------:R-:W-:-:S02]  /*5e70*/  FSEL R246, R176, -INF , !P1 ;  /* 0xff800000b0f67808 */ /* 0x000fc40004800000 */
[----:B------:R-:W-:Y:S02]  /*5e80*/  FMNMX3.FTZ R7, R7, R214, R212, !PT ;  /* 0x000000d607077276 */ /* 0x000fe400078100d4 */
[----:B------:R-:W-:Y:S02]  /*5e90*/  ISETP.GE.AND P1, PT, R4, R199, PT ;  /* 0x000000c70400720c */ /* 0x000fe40003f26270 */
[----:B------:R-:W-:Y:S02]  /*5ea0*/  FMNMX3.FTZ R7, R7, R188, R174, !PT ;  /* 0x000000bc07077276 */ /* 0x000fe400078100ae */
[----:B------:R-:W-:Y:S02]  /*5eb0*/  FSEL R242, R200, -INF , !P1 ;  /* 0xff800000c8f27808 */ /* 0x000fe40004800000 */
[----:B------:R-:W-:Y:S02]  /*5ec0*/  ISETP.GE.U32.AND P1, PT, R2, 0x3, PT ;  /* 0x000000030200780c */ /* 0x000fe40003f26070 */
[----:B------:R-:W-:-:S02]  /*5ed0*/  FSEL R250, R181, -INF , !P2 ;  /* 0xff800000b5fa7808 */ /* 0x000fc40005000000 */
[-C--:B------:R-:W-:Y:S02]  /*5ee0*/  ISETP.GE.AND P2, PT, R6, R199.reuse, PT ;  /* 0x000000c70600720c */ /* 0x080fe40003f46270 */
[----:B------:R-:W-:Y:S02]  /*5ef0*/  FMNMX3.FTZ R7, R7, R252, R248, !PT ;  /* 0x000000fc07077276 */ /* 0x000fe400078100f8 */
[----:B------:R-:W-:Y:S02]  /*5f00*/  FSEL R244, R177, -INF , !P2 ;  /* 0xff800000b1f47808 */ /* 0x000fe40005000000 */
[----:B------:R-:W-:Y:S02]  /*5f10*/  FMNMX3.FTZ R5, R3, R18, R26, !PT ;  /* 0x0000001203057276 */ /* 0x000fe4000781001a */
[----:B------:R-:W-:Y:S02]  /*5f20*/  ISETP.GE.AND P2, PT, R216, R199, PT ;  /* 0x000000c7d800720c */ /* 0x000fe40003f46270 */
[----:B------:R-:W-:-:S02]  /*5f30*/  FMNMX3.FTZ R7, R7, R185, R250, !PT ;  /* 0x000000b907077276 */ /* 0x000fc400078100fa */
[----:B------:R-:W-:Y:S02]  /*5f40*/  FMNMX3.FTZ R5, R5, R14, R20, !PT ;  /* 0x0000000e05057276 */ /* 0x000fe40007810014 */
[----:B------:R-:W-:Y:S02]  /*5f50*/  FSEL R240, R201, -INF , !P2 ;  /* 0xff800000c9f07808 */ /* 0x000fe40005000000 */
[----:B------:R-:W-:Y:S02]  /*5f60*/  FMNMX3.FTZ R7, R7, R246, R244, !PT ;  /* 0x000000f607077276 */ /* 0x000fe400078100f4 */
[----:B------:R-:W-:Y:S02]  /*5f70*/  FMNMX3.FTZ R11, R5, R172, R170, !PT ;  /* 0x000000ac050b7276 */ /* 0x000fe400078100aa */
[----:B------:R-:W-:Y:S02]  /*5f80*/  ISETP.GE.AND P5, PT, R13, R198, PT ;  /* 0x000000c60d00720c */ /* 0x000fe40003fa6270 */
[----:B------:R-:W-:Y:S01]  /*5f90*/  FMNMX3.FTZ R5, R7, R242, R240, !PT ;  /* 0x000000f207057276 */ /* 0x000fe200078100f0 */
[----:B------:R-:W-:Y:S10]  /*5fa0*/  @!P1 BRA `(.L_x_187) ;  /* 0x00000000005c9947 */ /* 0x000ff40003800000 */
[----:B------:R-:W-:-:S04]  /*5fb0*/  VIADD R7, R2, 0xfffffffd ;  /* 0xfffffffd02077836 */ /* 0x000fc80000000000 */
[----:B------:R-:W-:-:S04]  /*5fc0*/  IMAD.WIDE.U32 R22, R7, R166, RZ ;  /* 0x000000a607167225 */ /* 0x000fc800078e00ff */
[----:B------:R-:W-:Y:S02]  /*5fd0*/  IMAD R7, R7, R167, R23 ;  /* 0x000000a707077224 */ /* 0x000fe400078e0217 */
[----:B------:R-:W-:-:S03]  /*5fe0*/  IMAD.SHL.U32 R9, R22, 0x40, RZ ;  /* 0x0000004016097824 */ /* 0x000fc600078e00ff */
[----:B------:R-:W-:Y:S02]  /*5ff0*/  SHF.L.U64.HI R8, R22, 0x6, R7 ;  /* 0x0000000616087819 */ /* 0x000fe40000010207 */
[----:B------:R-:W-:-:S04]  /*6000*/  LEA R9, P2, R166, R9, 0x5 ;  /* 0x00000009a6097211 */ /* 0x000fc800078428ff */
[----:B------:R-:W-:Y:S02]  /*6010*/  LEA.HI.X R8, R166, R8, R167, 0x5, P2 ;  /* 0x00000008a6087211 */ /* 0x000fe400010f2ca7 */
[----:B------:R-:W-:-:S04]  /*6020*/  LEA R30, P2, R22, R223, 0x7 ;  /* 0x000000df161e7211 */ /* 0x000fc800078438ff */
[----:B------:R-:W-:Y:S02]  /*6030*/  LEA.HI.X R31, R22, R222, R7, 0x7, P2 ;  /* 0x000000de161f7211 */ /* 0x000fe400010f3c07 */
[----:B------:R-:W-:-:S03]  /*6040*/  LEA R22, P2, R9, R223, 0x1 ;  /* 0x000000df09167211 */ /* 0x000fc600078408ff */
[----:B------:R-:W-:Y:S01]  /*6050*/  @!PT LDS RZ, [RZ] ;  /* 0x00000000fffff984 */ /* 0x000fe20000000800 */
[----:B------:R-:W-:Y:S01]  /*6060*/  @!PT LDS RZ, [RZ] ;  /* 0x00000000fffff984 */ /* 0x000fe20000000800 */
[----:B------:R-:W-:Y:S01]  /*6070*/  @!PT LDS RZ, [RZ] ;  /* 0x00000000fffff984 */ /* 0x000fe20000000800 */
        /* <DEDUP_REMOVED lines=10> */
.L_x_187:
[----:B------:R-:W-:Y:S01]  /*6120*/  FMNMX3.FTZ R11, R11, R190, R168, !PT ;  /* 0x000000be0b0b7276 */ /* 0x000fe200078100a8 */
[----:B------:R-:W2:Y:S01]  /*6130*/  S2UR UR6, SR_CgaCtaId ;  /* 0x00000000000679c3 */ /* 0x000ea20000008800 */
[----:B------:R-:W-:Y:S01]  /*6140*/  ISETP.GE.AND P2, PT, R6, R198, PT ;  /* 0x000000c60600720c */ /* 0x000fe20003f46270 */
[----:B------:R-:W3:Y:S01]  /*6150*/  LDCU UR4, c[0x0][0x45c] ;  /* 0x00008b80ff0477ac */ /* 0x000ee20008000800 */
[----:B------:R-:W-:Y:S01]  /*6160*/  FSEL R194, R182, -INF , !P5 ;  /* 0xff800000b6c27808 */ /* 0x000fe20006800000 */
[----:B------:R-:W4:Y:S01]  /*6170*/  SHFL.BFLY PT, R6, R5, 0x2, 0x1f ;  /* 0x0c401f0005067f89 */ /* 0x000f2200000e0000 */
[----:B------:R-:W-:Y:S01]  /*6180*/  FSEL R192, R183, -INF , !P4 ;  /* 0xff800000b7c07808 */ /* 0x000fe20006000000 */
[----:B------:R-:W-:Y:S01]  /*6190*/  UMOV UR5, 0x400 ;  /* 0x0000040000057882 */ /* 0x000fe20000000000 */
[----:B------:R-:W-:Y:S02]  /*61a0*/  FMNMX3.FTZ R11, R11, R186, R184, !PT ;  /* 0x000000ba0b0b7276 */ /* 0x000fe400078100b8 */
[----:B------:R-:W-:-:S02]  /*61b0*/  ISETP.GE.AND P5, PT, R4, R198, PT ;  /* 0x000000c60400720c */ /* 0x000fc40003fa6270 */
[----:B------:R-:W-:Y:S02]  /*61c0*/  ISETP.GE.AND P4, PT, R216, R198, PT ;  /* 0x000000c6d800720c */ /* 0x000fe40003f86270 */
[----:B------:R-:W-:Y:S02]  /*61d0*/  FSEL R238, R178, -INF , !P3 ;  /* 0xff800000b2ee7808 */ /* 0x000fe40005800000 */
[----:B------:R-:W-:Y:S02]  /*61e0*/  FSEL R236, R179, -INF , !P2 ;  /* 0xff800000b3ec7808 */ /* 0x000fe40005000000 */
[----:B------:R-:W-:Y:S02]  /*61f0*/  FMNMX3.FTZ R11, R11, R194, R192, !PT ;  /* 0x000000c20b0b7276 */ /* 0x000fe400078100c0 */
[----:B------:R-:W-:Y:S02]  /*6200*/  FSEL R234, R202, -INF , !P5 ;  /* 0xff800000caea7808 */ /* 0x000fe40006800000 */
[----:B------:R-:W-:-:S02]  /*6210*/  FSEL R232, R203, -INF , !P4 ;  /* 0xff800000cbe87808 */ /* 0x000fc40006000000 */
[----:B------:R-:W-:Y:S01]  /*6220*/  FMNMX3.FTZ R7, R11, R238, R236, !PT ;  /* 0x000000ee0b077276 */ /* 0x000fe200078100ec */
[----:B--2---:R-:W-:-:S03]  /*6230*/  ULEA UR5, UR6, UR5, 0x18 ;  /* 0x0000000506057291 */ /* 0x004fc6000f8ec0ff */
[----:B------:R-:W-:Y:S02]  /*6240*/  FMNMX3.FTZ R7, R7, R234, R232, !PT ;  /* 0x000000ea07077276 */ /* 0x000fe400078100e8 */
[----:B----4-:R-:W-:Y:S02]  /*6250*/  FMNMX.FTZ R6, R5, R6, !PT ;  /* 0x0000000605067209 */ /* 0x010fe40007810000 */
[----:B------:R-:W-:Y:S01]  /*6260*/  LEA R197, R197, UR5, 0x1 ;  /* 0x00000005c5c57c11 */ /* 0x000fe2000f8e08ff */
[----:B------:R-:W2:Y:S03]  /*6270*/  SHFL.BFLY PT, R4, R7, 0x2, 0x1f ;  /* 0x0c401f0007047f89 */ /* 0x000ea600000e0000 */
[----:B------:R-:W-:Y:S01]  /*6280*/  IADD3 R219, PT, PT, R197, 0x18040, RZ ;  /* 0x00018040c5db7810 */ /* 0x000fe20007ffe0ff */
[----:B------:R-:W4:Y:S01]  /*6290*/  SHFL.BFLY PT, R217, R6, 0x1, 0x1f ;  /* 0x0c201f0006d97f89 */ /* 0x000f2200000e0000 */
[----:B--2---:R-:W-:-:S02]  /*62a0*/  FMNMX.FTZ R5, R7, R4, !PT ;  /* 0x0000000407057209 */ /* 0x004fc40007810000 */
[----:B----4-:R-:W-:-:S03]  /*62b0*/  FMNMX.FTZ R217, R6, R217, !PT ;  /* 0x000000d906d97209 */ /* 0x010fc60007810000 */
[----:B------:R-:W2:Y:S01]  /*62c0*/  SHFL.BFLY PT, R216, R5, 0x1, 0x1f ;  /* 0x0c201f0005d87f89 */ /* 0x000ea200000e0000 */
[C---:B------:R-:W-:Y:S01]  /*62d0*/  FSETP.NEU.FTZ.AND P3, PT, R217.reuse, -INF , PT ;  /* 0xff800000d900780b */ /* 0x040fe20003f7d000 */
[----:B---3--:R-:W-:-:S05]  /*62e0*/  FMUL.FTZ R233, R217, UR4 ;  /* 0x00000004d9e97c20 */ /* 0x008fca0008410000 */
[----:B------:R-:W-:-:S05]  /*62f0*/  FSEL R233, R233, RZ, P3 ;  /* 0x000000ffe9e97208 */ /* 0x000fca0001800000 */
[--C-:B------:R-:W-:Y:S01]  /*6300*/  FFMA.FTZ R205, R24, UR4, -R233.reuse ;  /* 0x0000000418cd7c23 */ /* 0x100fe200080108e9 */
[----:B------:R-:W-:Y:S01]  /*6310*/  MOV R24, 0x20 ;  /* 0x0000002000187802 */ /* 0x000fe20000000f00 */
[--C-:B------:R-:W-:Y:S01]  /*6320*/  FFMA.FTZ R206, R16, UR4, -R233.reuse ;  /* 0x0000000410ce7c23 */ /* 0x100fe200080108e9 */
[--C-:B------:R-:W-:Y:S01]  /*6330*/  FFMA.FTZ R204, R28, UR4, -R233.reuse ;  /* 0x000000041ccc7c23 */ /* 0x100fe200080108e9 */
[--C-:B------:R-:W-:Y:S01]  /*6340*/  FFMA.FTZ R203, R12, UR4, -R233.reuse ;  /* 0x000000040ccb7c23 */ /* 0x100fe200080108e9 */
[----:B------:R-:W-:Y:S01]  /*6350*/  SEL R24, R24, 0xffffffe0, !P0 ;  /* 0xffffffe018187807 */ /* 0x000fe20004000000 */
[----:B------:R-:W-:Y:S01]  /*6360*/  MUFU.EX2 R205, R205 ;  /* 0x000000cd00cd7308 */ /* 0x000fe20000000800 */
[--C-:B------:R-:W-:Y:S01]  /*6370*/  FFMA.FTZ R209, R214, UR4, -R233.reuse ;  /* 0x00000004d6d17c23 */ /* 0x100fe200080108e9 */
[--C-:B------:R-:W-:Y:S01]  /*6380*/  FFMA.FTZ R235, R252, UR4, -R233.reuse ;  /* 0x00000004fceb7c23 */ /* 0x100fe200080108e9 */
[----:B------:R-:W-:Y:S01]  /*6390*/  IADD3 R230, PT, PT, R24, R197, RZ ;  /* 0x000000c518e67210 */ /* 0x000fe20007ffe0ff */
[--C-:B------:R-:W-:Y:S01]  /*63a0*/  FFMA.FTZ R248, R248, UR4, -R233.reuse ;  /* 0x00000004f8f87c23 */ /* 0x100fe200080108e9 */
[----:B--2---:R-:W-:Y:S01]  /*63b0*/  FMNMX.FTZ R216, R5, R216, !PT ;  /* 0x000000d805d87209 */ /* 0x004fe20007810000 */
[----:B------:R-:W-:Y:S01]  /*63c0*/  FFMA.FTZ R237, R185, UR4, -R233 ;  /* 0x00000004b9ed7c23 */ /* 0x000fe200080108e9 */
[----:B------:R-:W-:Y:S01]  /*63d0*/  FSEL R5, R217, RZ, P3 ;  /* 0x000000ffd9057208 */ /* 0x000fe20001800000 */
[----:B------:R-:W2:Y:S01]  /*63e0*/  MUFU.EX2 R206, R206 ;  /* 0x000000ce00ce7308 */ /* 0x000ea20000000800 */
[C---:B------:R-:W-:Y:S01]  /*63f0*/  FSETP.NEU.FTZ.AND P2, PT, R216.reuse, -INF , PT ;  /* 0xff800000d800780b */ /* 0x040fe20003f5d000 */
[----:B------:R-:W-:Y:S01]  /*6400*/  FMUL.FTZ R231, R216, UR4 ;  /* 0x00000004d8e77c20 */ /* 0x000fe20008410000 */
[----:B------:R-:W-:Y:S01]  /*6410*/  LDSM.16.MT88.4 R180, [R230+0x1e800] ;  /* 0x01e80000e6b4783b */ /* 0x000fe20000004200 */
[----:B------:R-:W-:Y:S01]  /*6420*/  FADD.FTZ R210, R164, -R5 ;  /* 0x80000005a4d27221 */ /* 0x000fe20000010000 */
[----:B------:R-:W-:Y:S01]  /*6430*/  FSEL R208, R216, RZ, P2 ;  /* 0x000000ffd8d07208 */ /* 0x000fe20001000000 */
[----:B------:R-:W-:Y:S01]  /*6440*/  FFMA.FTZ R164, R212, UR4, -R233 ;  /* 0x00000004d4a47c23 */ /* 0x000fe200080108e9 */
[----:B------:R-:W-:Y:S01]  /*6450*/  FSEL R231, R231, RZ, P2 ;  /* 0x000000ffe7e77208 */ /* 0x000fe20001000000 */
[----:B------:R-:W-:Y:S01]  /*6460*/  FMUL.FTZ R210, R210, UR4 ;  /* 0x00000004d2d27c20 */ /* 0x000fe20008410000 */
[----:B------:R-:W-:Y:S01]  /*6470*/  MUFU.EX2 R204, R204 ;  /* 0x000000cc00cc7308 */ /* 0x000fe20000000800 */
[----:B------:R-:W-:Y:S01]  /*6480*/  FADD.FTZ R208, R3, -R208 ;  /* 0x800000d003d07221 */ /* 0x000fe20000010000 */
[----:B------:R-:W-:Y:S01]  /*6490*/  IADD3 R3, PT, PT, R197, 0x18000, RZ ;  /* 0x00018000c5037810 */ /* 0x000fe20007ffe0ff */
[--C-:B------:R-:W-:Y:S01]  /*64a0*/  FFMA.FTZ R202, R18, UR4, -R231.reuse ;  /* 0x0000000412ca7c23 */ /* 0x100fe200080108e7 */
[--C-:B------:R-:W-:Y:S01]  /*64b0*/  FFMA.FTZ R201, R26, UR4, -R231.reuse ;  /* 0x000000041ac97c23 */ /* 0x100fe200080108e7 */
[----:B------:R-:W-:Y:S01]  /*64c0*/  FMUL.FTZ R208, R208, UR4 ;  /* 0x00000004d0d07c20 */ /* 0x000fe20008410000 */
[----:B------:R-:W-:Y:S01]  /*64d0*/  @P6 IADD3 R219, PT, PT, R3, -0x40, RZ ;  /* 0xffffffc003db6810 */ /* 0x000fe20007ffe0ff */
[--C-:B------:R-:W-:Y:S01]  /*64e0*/  FFMA.FTZ R200, R14, UR4, -R231.reuse ;  /* 0x000000040ec87c23 */ /* 0x100fe200080108e7 */
[----:B------:R-:W3:Y:S01]  /*64f0*/  MUFU.EX2 R210, R210 ;  /* 0x000000d200d27308 */ /* 0x000ee20000000800 */
[----:B------:R-:W-:Y:S01]  /*6500*/  FFMA.FTZ R207, R20, UR4, -R231 ;  /* 0x0000000414cf7c23 */ /* 0x000fe200080108e7 */
[----:B------:R-:W-:Y:S01]  /*6510*/  IADD3 R211, PT, PT, R24, R219, RZ ;  /* 0x000000db18d37210 */ /* 0x000fe20007ffe0ff */
[----:B-1----:R-:W-:Y:S01]  /*6520*/  LDSM.16.MT88.4 R20, [R230+0x18000] ;  /* 0x01800000e614783b */ /* 0x002fe20000004200 */
[----:B--2---:R-:W-:Y:S01]  /*6530*/  F2FP.BF16.F32.PACK_AB R4, R205, R206 ;  /* 0x000000cecd04723e */ /* 0x004fe200000010ff */
[--C-:B------:R-:W-:Y:S01]  /*6540*/  FFMA.FTZ R212, R188, UR4, -R233.reuse ;  /* 0x00000004bcd47c23 */ /* 0x100fe200080108e9 */
[----:B------:R-:W-:Y:S01]  /*6550*/  FFMA.FTZ R3, R174, UR4, -R233 ;  /* 0x00000004ae037c23 */ /* 0x000fe200080108e9 */
[----:B------:R-:W-:Y:S01]  /*6560*/  LDSM.16.MT88.4 R28, [R219] ;  /* 0x00000000db1c783b */ /* 0x000fe20000004200 */
[----:B------:R-:W1:Y:S01]  /*6570*/  MUFU.EX2 R208, R208 ;  /* 0x000000d000d07308 */ /* 0x000e620000000800 */
[--C-:B------:R-:W-:Y:S01]  /*6580*/  FFMA.FTZ R228, R172, UR4, -R231.reuse ;  /* 0x00000004ace47c23 */ /* 0x100fe200080108e7 */
[--C-:B------:R-:W-:Y:S01]  /*6590*/  FFMA.FTZ R213, R170, UR4, -R231.reuse ;  /* 0x00000004aad57c23 */ /* 0x100fe200080108e7 */
[----:B------:R-:W-:Y:S01]  /*65a0*/  LDSM.16.MT88.4 R12, [R197+0x18000] ;  /* 0x01800000c50c783b */ /* 0x000fe20000004200 */
[--C-:B------:R-:W-:Y:S01]  /*65b0*/  FFMA.FTZ R215, R190, UR4, -R231.reuse ;  /* 0x00000004bed77c23 */ /* 0x100fe200080108e7 */
[----:B------:R-:W-:Y:S01]  /*65c0*/  FFMA.FTZ R214, R168, UR4, -R231 ;  /* 0x00000004a8d67c23 */ /* 0x000fe200080108e7 */
[----:B------:R-:W-:Y:S01]  /*65d0*/  FFMA.FTZ R250, R250, UR4, -R233 ;  /* 0x00000004fafa7c23 */ /* 0x000fe200080108e9 */
[----:B------:R-:W-:Y:S01]  /*65e0*/  LDSM.16.MT88.4 R168, [R211+0x2800] ;  /* 0x00280000d3a8783b */ /* 0x000fe20000004200 */
[----:B------:R-:W2:Y:S01]  /*65f0*/  MUFU.EX2 R203, R203 ;  /* 0x000000cb00cb7308 */ /* 0x000ea20000000800 */
[-C--:B---3--:R-:W-:Y:S01]  /*6600*/  FMUL.FTZ R16, R36, R210.reuse ;  /* 0x000000d224107220 */ /* 0x088fe20000410000 */
        /* <DEDUP_REMOVED lines=13> */
[----:B------:R-:W-:Y:S01]  /*66e0*/  FMUL.FTZ R35, R55, R208 ;  /* 0x000000d037237220 */ /* 0x000fe20000410000 */
[----:B------:R-:W3:Y:S01]  /*66f0*/  MUFU.EX2 R201, R201 ;  /* 0x000000c900c97308 */ /* 0x000ee20000000800 */
[----:B------:R-:W4:Y:S01]  /*6700*/  LDSM.16.MT88.4 R44, [R197+0x1a000] ;  /* 0x01a00000c52c783b */ /* 0x000f220000004200 */
[----:B--2---:R-:W-:Y:S01]  /*6710*/  F2FP.BF16.F32.PACK_AB R6, R203, R204 ;  /* 0x000000cccb06723e */ /* 0x004fe200000010ff */
[----:B------:R-:W-:Y:S01]  /*6720*/  FMUL.FTZ R57, R57, R210 ;  /* 0x000000d239397220 */ /* 0x000fe20000410000 */
[-C--:B------:R-:W-:Y:S01]  /*6730*/  FMUL.FTZ R58, R58, R208.reuse ;  /* 0x000000d03a3a7220 */ /* 0x080fe20000410000 */
[----:B------:R-:W2:Y:S01]  /*6740*/  LDSM.16.MT88.4 R52, [R230+0x1a000] ;  /* 0x01a00000e634783b */ /* 0x000ea20000004200 */
[----:B------:R-:W-:Y:S01]  /*6750*/  FMUL.FTZ R59, R59, R208 ;  /* 0x000000d03b3b7220 */ /* 0x000fe20000410000 */
[-C--:B------:R-:W-:Y:S01]  /*6760*/  FMUL.FTZ R40, R40, R210.reuse ;  /* 0x000000d228287220 */ /* 0x080fe20000410000 */
[----:B------:R-:W-:Y:S01]  /*6770*/  MUFU.EX2 R200, R200 ;  /* 0x000000c800c87308 */ /* 0x000fe20000000800 */
[----:B------:R-:W-:Y:S01]  /*6780*/  FMUL.FTZ R41, R41, R210 ;  /* 0x000000d229297220 */ /* 0x000fe20000410000 */
[-C--:B------:R-:W-:Y:S01]  /*6790*/  FMUL.FTZ R42, R42, R208.reuse ;  /* 0x000000d02a2a7220 */ /* 0x080fe20000410000 */
[----:B------:R-:W-:Y:S01]  /*67a0*/  FMUL.FTZ R43, R43, R208 ;  /* 0x000000d02b2b7220 */ /* 0x000fe20000410000 */
[-C--:B------:R-:W-:Y:S01]  /*67b0*/  FMUL.FTZ R48, R48, R210.reuse ;  /* 0x000000d230307220 */ /* 0x080fe20000410000 */
[----:B------:R-:W-:Y:S01]  /*67c0*/  FMUL.FTZ R49, R49, R210 ;  /* 0x000000d231317220 */ /* 0x000fe20000410000 */
[-C--:B------:R-:W-:Y:S01]  /*67d0*/  FMUL.FTZ R50, R50, R208.reuse ;  /* 0x000000d032327220 */ /* 0x080fe20000410000 */
[----:B------:R-:W-:Y:S01]  /*67e0*/  FMUL.FTZ R51, R51, R208 ;  /* 0x000000d033337220 */ /* 0x000fe20000410000 */
[----:B------:R-:W5:Y:S01]  /*67f0*/  MUFU.EX2 R207, R207 ;  /* 0x000000cf00cf7308 */ /* 0x000f620000000800 */
[----:B---3--:R-:W-:Y:S01]  /*6800*/  F2FP.BF16.F32.PACK_AB R5, R201, R202 ;  /* 0x000000cac905723e */ /* 0x008fe200000010ff */
[-C--:B------:R-:W-:Y:S01]  /*6810*/  FMUL.FTZ R64, R64, R210.reuse ;  /* 0x000000d240407220 */ /* 0x080fe20000410000 */
[----:B------:R-:W-:Y:S01]  /*6820*/  FMUL.FTZ R65, R65, R210 ;  /* 0x000000d241417220 */ /* 0x000fe20000410000 */
        /* <DEDUP_REMOVED lines=12> */
[----:B------:R-:W-:Y:S01]  /*68f0*/  FMUL.FTZ R82, R82, R208 ;  /* 0x000000d052527220 */ /* 0x000fe20000410000 */
[----:B-----5:R-:W-:Y:S01]  /*6900*/  F2FP.BF16.F32.PACK_AB R7, R207, R200 ;  /* 0x000000c8cf07723e */ /* 0x020fe200000010ff */
[----:B------:R-:W-:Y:S01]  /*6910*/  FMUL.FTZ R83, R83, R208 ;  /* 0x000000d053537220 */ /* 0x000fe20000410000 */
[-C--:B------:R-:W-:Y:S01]  /*6920*/  FMUL.FTZ R88, R88, R210.reuse ;  /* 0x000000d258587220 */ /* 0x080fe20000410000 */
[----:B------:R-:W-:Y:S01]  /*6930*/  FMUL.FTZ R89, R89, R210 ;  /* 0x000000d259597220 */ /* 0x000fe20000410000 */
[-C--:B------:R-:W-:Y:S01]  /*6940*/  FMUL.FTZ R90, R90, R208.reuse ;  /* 0x000000d05a5a7220 */ /* 0x080fe20000410000 */
[----:B------:R-:W-:Y:S01]  /*6950*/  FMUL.FTZ R91, R91, R208 ;  /* 0x000000d05b5b7220 */ /* 0x000fe20000410000 */
[-C--:B------:R-:W-:Y:S01]  /*6960*/  FMUL.FTZ R104, R104, R210.reuse ;  /* 0x000000d268687220 */ /* 0x080fe20000410000 */
[C---:B-1----:R-:W-:Y:S01]  /*6970*/  HMMA.16816.F32.BF16 R32, R4.reuse, R36, R32 ;  /* 0x000000240420723c */ /* 0x042fe20000041820 */
[----:B------:R-:W-:Y:S01]  /*6980*/  FMUL.FTZ R105, R105, R210 ;  /* 0x000000d269697220 */ /* 0x000fe20000410000 */
[-C--:B------:R-:W-:Y:S01]  /*6990*/  FMUL.FTZ R106, R106, R208.reuse ;  /* 0x000000d06a6a7220 */ /* 0x080fe20000410000 */
[----:B------:R-:W-:Y:S01]  /*69a0*/  FMUL.FTZ R107, R107, R208 ;  /* 0x000000d06b6b7220 */ /* 0x000fe20000410000 */
[-C--:B------:R-:W-:Y:S01]  /*69b0*/  FMUL.FTZ R112, R112, R210.reuse ;  /* 0x000000d270707220 */ /* 0x080fe20000410000 */
[----:B------:R-:W-:Y:S01]  /*69c0*/  FMUL.FTZ R113, R113, R210 ;  /* 0x000000d271717220 */ /* 0x000fe20000410000 */
[-C--:B------:R-:W-:Y:S01]  /*69d0*/  FMUL.FTZ R114, R114, R208.reuse ;  /* 0x000000d072727220 */ /* 0x080fe20000410000 */
[----:B------:R-:W-:Y:S01]  /*69e0*/  FMUL.FTZ R115, R115, R208 ;  /* 0x000000d073737220 */ /* 0x000fe20000410000 */
[C---:B------:R-:W-:Y:S01]  /*69f0*/  HMMA.16816.F32.BF16 R36, R4.reuse, R38, R56 ;  /* 0x000000260424723c */ /* 0x040fe20000041838 */
[-C--:B------:R-:W-:Y:S01]  /*6a00*/  FMUL.FTZ R56, R76, R210.reuse ;  /* 0x000000d24c387220 */ /* 0x080fe20000410000 */
[----:B------:R-:W-:Y:S01]  /*6a10*/  FMUL.FTZ R57, R77, R210 ;  /* 0x000000d24d397220 */ /* 0x000fe20000410000 */
[-C--:B------:R-:W-:Y:S01]  /*6a20*/  FMUL.FTZ R58, R78, R208.reuse ;  /* 0x000000d04e3a7220 */ /* 0x080fe20000410000 */
[----:B------:R-:W-:Y:S01]  /*6a30*/  FMUL.FTZ R59, R79, R208 ;  /* 0x000000d04f3b7220 */ /* 0x000fe20000410000 */
[-C--:B------:R-:W-:Y:S01]  /*6a40*/  FMUL.FTZ R136, R136, R210.reuse ;  /* 0x000000d288887220 */ /* 0x080fe20000410000 */
[----:B------:R-:W-:Y:S01]  /*6a50*/  LDSM.16.MT88.4 R76, [R197+0x1c000] ;  /* 0x01c00000c54c783b */ /* 0x000fe20000004200 */
[----:B------:R-:W-:Y:S01]  /*6a60*/  FMUL.FTZ R137, R137, R210 ;  /* 0x000000d289897220 */ /* 0x000fe20000410000 */
[C---:B------:R-:W-:Y:S01]  /*6a70*/  HMMA.16816.F32.BF16 R16, R4.reuse, R20, R16 ;  /* 0x000000140410723c */ /* 0x040fe20000041810 */
[-C--:B------:R-:W-:Y:S01]  /*6a80*/  FMUL.FTZ R138, R138, R208.reuse ;  /* 0x000000d08a8a7220 */ /* 0x080fe20000410000 */
[----:B------:R-:W-:Y:S01]  /*6a90*/  FMUL.FTZ R139, R139, R208 ;  /* 0x000000d08b8b7220 */ /* 0x000fe20000410000 */
[-C--:B------:R-:W-:Y:S01]  /*6aa0*/  FMUL.FTZ R8, R160, R210.reuse ;  /* 0x000000d2a0087220 */ /* 0x080fe20000410000 */
[----:B------:R-:W-:Y:S01]  /*6ab0*/  FMUL.FTZ R9, R161, R210 ;  /* 0x000000d2a1097220 */ /* 0x000fe20000410000 */
[-C--:B------:R-:W-:Y:S01]  /*6ac0*/  FMUL.FTZ R10, R162, R208.reuse ;  /* 0x000000d0a20a7220 */ /* 0x080fe20000410000 */
[----:B------:R-:W-:Y:S01]  /*6ad0*/  FMUL.FTZ R11, R163, R208 ;  /* 0x000000d0a30b7220 */ /* 0x000fe20000410000 */
[-C--:B------:R-:W-:Y:S01]  /*6ae0*/  FMUL.FTZ R156, R156, R210.reuse ;  /* 0x000000d29c9c7220 */ /* 0x080fe20000410000 */
[C---:B------:R-:W-:Y:S01]  /*6af0*/  HMMA.16816.F32.BF16 R20, R4.reuse, R22, R40 ;  /* 0x000000160414723c */ /* 0x040fe20000041828 */
[-C--:B------:R-:W-:Y:S01]  /*6b00*/  FMUL.FTZ R40, R60, R210.reuse ;  /* 0x000000d23c287220 */ /* 0x080fe20000410000 */
[----:B------:R-:W-:Y:S01]  /*6b10*/  FMUL.FTZ R41, R61, R210 ;  /* 0x000000d23d297220 */ /* 0x000fe20000410000 */
[-C--:B------:R-:W-:Y:S01]  /*6b20*/  FMUL.FTZ R42, R62, R208.reuse ;  /* 0x000000d03e2a7220 */ /* 0x080fe20000410000 */
[----:B------:R-:W-:Y:S01]  /*6b30*/  FMUL.FTZ R43, R63, R208 ;  /* 0x000000d03f2b7220 */ /* 0x000fe20000410000 */
[----:B------:R-:W-:Y:S01]  /*6b40*/  FMUL.FTZ R157, R157, R210 ;  /* 0x000000d29d9d7220 */ /* 0x000fe20000410000 */
[----:B------:R-:W1:Y:S01]  /*6b50*/  LDSM.16.MT88.4 R60, [R219+0x2000] ;  /* 0x00200000db3c783b */ /* 0x000e620000004200 */
[-C--:B------:R-:W-:Y:S01]  /*6b60*/  FMUL.FTZ R158, R158, R208.reuse ;  /* 0x000000d09e9e7220 */ /* 0x080fe20000410000 */
[C---:B------:R-:W-:Y:S01]  /*6b70*/  HMMA.16816.F32.BF16 R24, R4.reuse, R28, R24 ;  /* 0x0000001c0418723c */ /* 0x040fe20000041818 */
[----:B------:R-:W-:Y:S01]  /*6b80*/  FMUL.FTZ R159, R159, R208 ;  /* 0x000000d09f9f7220 */ /* 0x000fe20000410000 */
[-C--:B------:R-:W-:Y:S01]  /*6b90*/  FMUL.FTZ R120, R120, R210.reuse ;  /* 0x000000d278787220 */ /* 0x080fe20000410000 */
[----:B------:R-:W-:Y:S01]  /*6ba0*/  FMUL.FTZ R121, R121, R210 ;  /* 0x000000d279797220 */ /* 0x000fe20000410000 */
[-C--:B------:R-:W-:Y:S01]  /*6bb0*/  FMUL.FTZ R122, R122, R208.reuse ;  /* 0x000000d07a7a7220 */ /* 0x080fe20000410000 */
[----:B------:R-:W-:Y:S01]  /*6bc0*/  FMUL.FTZ R123, R123, R208 ;  /* 0x000000d07b7b7220 */ /* 0x000fe20000410000 */
[----:B------:R-:W-:Y:S01]  /*6bd0*/  MUFU.EX2 R209, R209 ;  /* 0x000000d100d17308 */ /* 0x000fe20000000800 */
[-C--:B------:R-:W-:Y:S01]  /*6be0*/  FMUL.FTZ R128, R128, R210.reuse ;  /* 0x000000d280807220 */ /* 0x080fe20000410000 */
[C---:B------:R-:W-:Y:S01]  /*6bf0*/  HMMA.16816.F32.BF16 R28, R4.reuse, R30, R48 ;  /* 0x0000001e041c723c */ /* 0x040fe20000041830 */
[-C--:B------:R-:W-:Y:S01]  /*6c00*/  FMUL.FTZ R48, R68, R210.reuse ;  /* 0x000000d244307220 */ /* 0x080fe20000410000 */
[----:B------:R-:W-:Y:S01]  /*6c10*/  FMUL.FTZ R49, R69, R210 ;  /* 0x000000d245317220 */ /* 0x000fe20000410000 */
[-C--:B------:R-:W-:Y:S01]  /*6c20*/  FMUL.FTZ R50, R70, R208.reuse ;  /* 0x000000d046327220 */ /* 0x080fe20000410000 */
[----:B------:R-:W-:Y:S01]  /*6c30*/  FMUL.FTZ R51, R71, R208 ;  /* 0x000000d047337220 */ /* 0x000fe20000410000 */
[----:B------:R-:W-:Y:S01]  /*6c40*/  FMUL.FTZ R129, R129, R210 ;  /* 0x000000d281817220 */ /* 0x000fe20000410000 */
[----:B------:R-:W3:Y:S01]  /*6c50*/  LDSM.16.MT88.4 R68, [R211+0x2000] ;  /* 0x00200000d344783b */ /* 0x000ee20000004200 */
[----:B------:R-:W5:Y:S01]  /*6c60*/  MUFU.EX2 R164, R164 ;  /* 0x000000a400a47308 */ /* 0x000f620000000800 */
[C---:B----4-:R-:W-:Y:S01]  /*6c70*/  HMMA.16816.F32.BF16 R40, R4.reuse, R44, R40 ;  /* 0x0000002c0428723c */ /* 0x050fe20000041828 */
[-C--:B------:R-:W-:Y:S01]  /*6c80*/  FMUL.FTZ R130, R130, R208.reuse ;  /* 0x000000d082827220 */ /* 0x080fe20000410000 */
[----:B------:R-:W-:Y:S01]  /*6c90*/  FMUL.FTZ R131, R131, R208 ;  /* 0x000000d083837220 */ /* 0x000fe20000410000 */
[-C--:B------:R-:W-:Y:S01]  /*6ca0*/  FMUL.FTZ R152, R152, R210.reuse ;  /* 0x000000d298987220 */ /* 0x080fe20000410000 */
[----:B------:R-:W-:Y:S01]  /*6cb0*/  FMUL.FTZ R153, R153, R210 ;  /* 0x000000d299997220 */ /* 0x000fe20000410000 */
[-C--:B------:R-:W-:Y:S01]  /*6cc0*/  FMUL.FTZ R154, R154, R208.reuse ;  /* 0x000000d09a9a7220 */ /* 0x080fe20000410000 */
[----:B------:R-:W-:Y:S01]  /*6cd0*/  FMUL.FTZ R155, R155, R208 ;  /* 0x000000d09b9b7220 */ /* 0x000fe20000410000 */
[----:B------:R-:W-:Y:S01]  /*6ce0*/  MUFU.EX2 R212, R212 ;  /* 0x000000d400d47308 */ /* 0x000fe20000000800 */
[C---:B------:R-:W-:Y:S01]  /*6cf0*/  HMMA.16816.F32.BF16 R44, R4.reuse, R46, R64 ;  /* 0x0000002e042c723c */ /* 0x040fe20000041840 */
[-C--:B------:R-:W-:Y:S01]  /*6d00*/  FMUL.FTZ R64, R84, R210.reuse ;  /* 0x000000d254407220 */ /* 0x080fe20000410000 */
[----:B------:R-:W-:Y:S01]  /*6d10*/  FMUL.FTZ R65, R85, R210 ;  /* 0x000000d255417220 */ /* 0x000fe20000410000 */
[-C--:B------:R-:W-:Y:S01]  /*6d20*/  FMUL.FTZ R66, R86, R208.reuse ;  /* 0x000000d056427220 */ /* 0x080fe20000410000 */
[----:B------:R-:W-:Y:S01]  /*6d30*/  FMUL.FTZ R67, R87, R208 ;  /* 0x000000d057437220 */ /* 0x000fe20000410000 */
[----:B------:R-:W-:Y:S01]  /*6d40*/  LDSM.16.MT88.4 R172, [R219+0x4800] ;  /* 0x00480000dbac783b */ /* 0x000fe20000004200 */
[--C-:B------:R-:W-:Y:S01]  /*6d50*/  FFMA.FTZ R239, R186, UR4, -R231.reuse ;  /* 0x00000004baef7c23 */ /* 0x100fe200080108e7 */
[----:B------:R-:W-:Y:S01]  /*6d60*/  MUFU.EX2 R3, R3 ;  /* 0x0000000300037308 */ /* 0x000fe20000000800 */
[C---:B--2---:R-:W-:Y:S01]  /*6d70*/  HMMA.16816.F32.BF16 R48, R4.reuse, R52, R48 ;  /* 0x000000340430723c */ /* 0x044fe20000041830 */
[----:B------:R-:W2:Y:S01]  /*6d80*/  LDSM.16.MT88.4 R84, [R230+0x1c000] ;  /* 0x01c00000e654783b */ /* 0x000ea20000004200 */
[--C-:B------:R-:W-:Y:S01]  /*6d90*/  FFMA.FTZ R252, R184, UR4, -R231.reuse ;  /* 0x00000004b8fc7c23 */ /* 0x100fe200080108e7 */
[--C-:B------:R-:W-:Y:S01]  /*6da0*/  FFMA.FTZ R241, R194, UR4, -R231.reuse ;  /* 0x00000004c2f17c23 */ /* 0x100fe200080108e7 */
[----:B------:R-:W-:Y:S01]  /*6db0*/  FFMA.FTZ R243, R192, UR4, -R231 ;  /* 0x00000004c0f37c23 */ /* 0x000fe200080108e7 */
[----:B------:R-:W-:Y:S01]  /*6dc0*/  LDSM.16.MT88.4 R188, [R219+0x6800] ;  /* 0x00680000dbbc783b */ /* 0x000fe20000004200 */
[--C-:B------:R-:W-:Y:S01]  /*6dd0*/  FFMA.FTZ R245, R246, UR4, -R233.reuse ;  /* 0x00000004f6f57c23 */ /* 0x100fe200080108e9 */
        /* <DEDUP_REMOVED lines=8> */
[----:B------:R-:W4:Y:S01]  /*6e60*/  MUFU.EX2 R213, R213 ;  /* 0x000000d500d57308 */ /* 0x000f220000000800 */
[C---:B-1----:R-:W-:Y:S01]  /*6e70*/  HMMA.16816.F32.BF16 R56, R4.reuse, R60, R56 ;  /* 0x0000003c0438723c */ /* 0x042fe20000041838 */
[----:B------:R-:W1:Y:S01]  /*6e80*/  LDSM.16.MT88.4 R92, [R219+0x4000] ;  /* 0x00400000db5c783b */ /* 0x000e620000004200 */
[----:B------:R-:W-:Y:S01]  /*6e90*/  FFMA.FTZ R242, R242, UR4, -R233 ;  /* 0x00000004f2f27c23 */ /* 0x000fe200080108e9 */
[--C-:B------:R-:W-:Y:S01]  /*6ea0*/  FFMA.FTZ R238, R238, UR4, -R231.reuse ;  /* 0x00000004eeee7c23 */ /* 0x100fe200080108e7 */
[--C-:B------:R-:W-:Y:S01]  /*6eb0*/  FFMA.FTZ R247, R236, UR4, -R231.reuse ;  /* 0x00000004ecf77c23 */ /* 0x100fe200080108e7 */
[----:B------:R-:W-:Y:S01]  /*6ec0*/  FFMA.FTZ R234, R234, UR4, -R231 ;  /* 0x00000004eaea7c23 */ /* 0x000fe200080108e7 */
[----:B------:R-:W-:Y:S01]  /*6ed0*/  FFMA.FTZ R233, R240, UR4, -R233 ;  /* 0x00000004f0e97c23 */ /* 0x000fe200080108e9 */
[----:B------:R-:W-:Y:S01]  /*6ee0*/  MUFU.EX2 R215, R215 ;  /* 0x000000d700d77308 */ /* 0x000fe20000000800 */
[----:B------:R-:W-:Y:S01]  /*6ef0*/  HMMA.16816.F32.BF16 R72, R4, R76, R72 ;  /* 0x0000004c0448723c */ /* 0x000fe20000041848 */
[----:B------:R-:W-:Y:S01]  /*6f00*/  FFMA.FTZ R231, R232, UR4, -R231 ;  /* 0x00000004e8e77c23 */ /* 0x000fe200080108e7 */
[----:B------:R-:W-:Y:S01]  /*6f10*/  FFMA.FTZ R206, R229, R210, R206 ;  /* 0x000000d2e5ce7223 */ /* 0x000fe200000100ce */
[----:B------:R-:W-:-:S03]  /*6f20*/  FFMA.FTZ R202, R227, R208, R202 ;  /* 0x000000d0e3ca7223 */ /* 0x000fc600000100ca */
[----:B------:R-:W-:Y:S01]  /*6f30*/  FADD.FTZ R205, R205, R206 ;  /* 0x000000cecdcd7221 */ /* 0x000fe20000010000 */
[----:B------:R-:W4:Y:S01]  /*6f40*/  MUFU.EX2 R214, R214 ;  /* 0x000000d600d67308 */ /* 0x000f220000000800 */
[C---:B------:R-:W-:Y:S01]  /*6f50*/  HMMA.16816.F32.BF16 R76, R4.reuse, R78, R96 ;  /* 0x0000004e044c723c */ /* 0x040fe20000041860 */
[-C--:B------:R-:W-:Y:S01]  /*6f60*/  FMUL.FTZ R96, R116, R210.reuse ;  /* 0x000000d274607220 */ /* 0x080fe20000410000 */
[----:B------:R-:W-:Y:S01]  /*6f70*/  FMUL.FTZ R97, R117, R210 ;  /* 0x000000d275617220 */ /* 0x000fe20000410000 */
[-C--:B------:R-:W-:Y:S01]  /*6f80*/  FMUL.FTZ R98, R118, R208.reuse ;  /* 0x000000d076627220 */ /* 0x080fe20000410000 */
[----:B------:R-:W-:Y:S01]  /*6f90*/  FMUL.FTZ R99, R119, R208 ;  /* 0x000000d077637220 */ /* 0x000fe20000410000 */
[----:B------:R-:W-:Y:S01]  /*6fa0*/  FADD.FTZ R201, R201, R202 ;  /* 0x000000cac9c97221 */ /* 0x000fe20000010000 */
[----:B------:R-:W5:Y:S01]  /*6fb0*/  LDSM.16.MT88.4 R116, [R230+0x1e000] ;  /* 0x01e00000e674783b */ /* 0x000f620000004200 */
[----:B------:R-:W-:Y:S01]  /*6fc0*/  MUFU.EX2 R235, R235 ;  /* 0x000000eb00eb7308 */ /* 0x000fe20000000800 */
[C---:B------:R-:W-:Y:S01]  /*6fd0*/  HMMA.16816.F32.BF16 R60, R4.reuse, R62, R80 ;  /* 0x0000003e043c723c */ /* 0x040fe20000041850 */
[-C--:B------:R-:W-:Y:S01]  /*6fe0*/  FMUL.FTZ R80, R100, R210.reuse ;  /* 0x000000d264507220 */ /* 0x080fe20000410000 */
[----:B------:R-:W-:Y:S01]  /*6ff0*/  FMUL.FTZ R81, R101, R210 ;  /* 0x000000d265517220 */ /* 0x000fe20000410000 */
[-C--:B------:R-:W-:Y:S01]  /*7000*/  FMUL.FTZ R82, R102, R208.reuse ;  /* 0x000000d066527220 */ /* 0x080fe20000410000 */
[----:B------:R-:W-:Y:S01]  /*7010*/  FMUL.FTZ R83, R103, R208 ;  /* 0x000000d067537220 */ /* 0x000fe20000410000 */
[----:B------:R-:W-:Y:S01]  /*7020*/  FADD.FTZ R204, R204, R205 ;  /* 0x000000cdcccc7221 */ /* 0x000fe20000010000 */
[----:B------:R-:W4:Y:S01]  /*7030*/  LDSM.16.MT88.4 R100, [R211+0x4000] ;  /* 0x00400000d364783b */ /* 0x000f220000004200 */
[----:B------:R-:W4:Y:S01]  /*7040*/  MUFU.EX2 R248, R248 ;  /* 0x000000f800f87308 */ /* 0x000f220000000800 */
[----:B---3--:R-:W-:Y:S01]  /*7050*/  HMMA.16816.F32.BF16 R64, R4, R68, R64 ;  /* 0x000000440440723c */ /* 0x008fe20000041840 */
[----:B------:R-:W-:Y:S01]  /*7060*/  FADD.FTZ R200, R200, R201 ;  /* 0x000000c9c8c87221 */ /* 0x000fe20000010000 */
[----:B------:R-:W-:-:S03]  /*7070*/  FADD.FTZ R204, R203, R204 ;  /* 0x000000cccbcc7221 */ /* 0x000fc60000010000 */
[----:B------:R-:W-:Y:S02]  /*7080*/  FADD.FTZ R207, R207, R200 ;  /* 0x000000c8cfcf7221 */ /* 0x000fe40000010000 */
[----:B------:R-:W-:Y:S01]  /*7090*/  MUFU.EX2 R237, R237 ;  /* 0x000000ed00ed7308 */ /* 0x000fe20000000800 */
[C---:B------:R-:W-:Y:S01]  /*70a0*/  HMMA.16816.F32.BF16 R68, R4.reuse, R70, R88 ;  /* 0x000000460444723c */ /* 0x040fe20000041858 */
[-C--:B------:R-:W-:Y:S01]  /*70b0*/  FMUL.FTZ R88, R108, R210.reuse ;  /* 0x000000d26c587220 */ /* 0x080fe20000410000 */
[----:B------:R-:W-:Y:S01]  /*70c0*/  FMUL.FTZ R89, R109, R210 ;  /* 0x000000d26d597220 */ /* 0x000fe20000410000 */
[-C--:B------:R-:W-:Y:S01]  /*70d0*/  FMUL.FTZ R90, R110, R208.reuse ;  /* 0x000000d06e5a7220 */ /* 0x080fe20000410000 */
[----:B------:R-:W-:Y:S02]  /*70e0*/  FMUL.FTZ R91, R111, R208 ;  /* 0x000000d06f5b7220 */ /* 0x000fe40000410000 */
[----:B------:R-:W3:Y:S01]  /*70f0*/  LDSM.16.MT88.4 R108, [R197+0x1e000] ;  /* 0x01e00000c56c783b */ /* 0x000ee20000004200 */
[----:B------:R-:W-:Y:S01]  /*7100*/  MUFU.EX2 R250, R250 ;  /* 0x000000fa00fa7308 */ /* 0x000fe20000000800 */
[C---:B--2---:R-:W-:Y:S07]  /*7110*/  HMMA.16816.F32.BF16 R80, R4.reuse, R84, R80 ;  /* 0x000000540450723c */ /* 0x044fee0000041850 */
[----:B------:R-:W-:Y:S01]  /*7120*/  MUFU.EX2 R239, R239 ;  /* 0x000000ef00ef7308 */ /* 0x000fe20000000800 */
[----:B------:R-:W-:Y:S01]  /*7130*/  HMMA.16816.F32.BF16 R84, R4, R86, R104 ;  /* 0x000000560454723c */ /* 0x000fe20000041868 */
[-C--:B------:R-:W-:Y:S01]  /*7140*/  FMUL.FTZ R104, R124, R210.reuse ;  /* 0x000000d27c687220 */ /* 0x080fe20000410000 */
[----:B------:R-:W-:Y:S01]  /*7150*/  FMUL.FTZ R105, R125, R210 ;  /* 0x000000d27d697220 */ /* 0x000fe20000410000 */
[-C--:B------:R-:W-:Y:S01]  /*7160*/  FMUL.FTZ R106, R126, R208.reuse ;  /* 0x000000d07e6a7220 */ /* 0x080fe20000410000 */
[----:B------:R-:W-:-:S02]  /*7170*/  FMUL.FTZ R107, R127, R208 ;  /* 0x000000d07f6b7220 */ /* 0x000fc40000410000 */
[----:B------:R-:W2:Y:S01]  /*7180*/  LDSM.16.MT88.4 R124, [R219+0x6000] ;  /* 0x00600000db7c783b */ /* 0x000ea20000004200 */
[----:B------:R-:W2:Y:S01]  /*7190*/  MUFU.EX2 R252, R252 ;  /* 0x000000fc00fc7308 */ /* 0x000ea20000000800 */
[C---:B-1----:R-:W-:Y:S07]  /*71a0*/  HMMA.16816.F32.BF16 R88, R4.reuse, R92, R88 ;  /* 0x0000005c0458723c */ /* 0x042fee0000041858 */
[----:B------:R-:W-:Y:S01]  /*71b0*/  MUFU.EX2 R241, R241 ;  /* 0x000000f100f17308 */ /* 0x000fe20000000800 */
[----:B------:R-:W-:Y:S01]  /*71c0*/  HMMA.16816.F32.BF16 R92, R4, R94, R112 ;  /* 0x0000005e045c723c */ /* 0x000fe20000041870 */
[-C--:B------:R-:W-:Y:S01]  /*71d0*/  FMUL.FTZ R112, R132, R210.reuse ;  /* 0x000000d284707220 */ /* 0x080fe20000410000 */
[----:B------:R-:W-:Y:S01]  /*71e0*/  FMUL.FTZ R113, R133, R210 ;  /* 0x000000d285717220 */ /* 0x000fe20000410000 */
[-C--:B------:R-:W-:Y:S01]  /*71f0*/  FMUL.FTZ R114, R134, R208.reuse ;  /* 0x000000d086727220 */ /* 0x080fe20000410000 */
[----:B------:R-:W-:-:S02]  /*7200*/  FMUL.FTZ R115, R135, R208 ;  /* 0x000000d087737220 */ /* 0x000fc40000410000 */
[----:B------:R-:W1:Y:S01]  /*7210*/  LDSM.16.MT88.4 R132, [R211+0x6000] ;  /* 0x00600000d384783b */ /* 0x000e620000004200 */
[----:B------:R-:W1:Y:S01]  /*7220*/  MUFU.EX2 R243, R243 ;  /* 0x000000f300f37308 */ /* 0x000e620000000800 */
[C---:B------:R-:W-:Y:S07]  /*7230*/  HMMA.16816.F32.BF16 R8, R4.reuse, R12, R8 ;  /* 0x0000000c0408723c */ /* 0x040fee0000041808 */
[----:B------:R-:W-:Y:S01]  /*7240*/  MUFU.EX2 R245, R245 ;  /* 0x000000f500f57308 */ /* 0x000fe20000000800 */
[C---:B-----5:R-:W-:Y:S07]  /*7250*/  HMMA.16816.F32.BF16 R112, R4.reuse, R116, R112 ;  /* 0x000000740470723c */ /* 0x060fee0000041870 */
[----:B------:R-:W5:Y:S01]  /*7260*/  MUFU.EX2 R244, R244 ;  /* 0x000000f400f47308 */ /* 0x000f620000000800 */
[C---:B------:R-:W-:Y:S01]  /*7270*/  HMMA.16816.F32.BF16 R116, R4.reuse, R118, R136 ;  /* 0x000000760474723c */ /* 0x040fe20000041888 */
[----:B------:R-:W5:Y:S06]  /*7280*/  LDSM.16.MT88.4 R136, [R197+0x18800] ;  /* 0x01880000c588783b */ /* 0x000f6c0000004200 */
[----:B------:R-:W-:Y:S01]  /*7290*/  MUFU.EX2 R242, R242 ;  /* 0x000000f200f27308 */ /* 0x000fe20000000800 */
[C---:B------:R-:W-:Y:S01]  /*72a0*/  HMMA.16816.F32.BF16 R12, R4.reuse, R14, R156 ;  /* 0x0000000e040c723c */ /* 0x040fe2000004189c */
[----:B------:R-:W5:Y:S06]  /*72b0*/  LDSM.16.MT88.4 R156, [R230+0x18800] ;  /* 0x01880000e69c783b */ /* 0x000f6c0000004200 */
[----:B------:R-:W-:Y:S01]  /*72c0*/  MUFU.EX2 R233, R233 ;  /* 0x000000e900e97308 */ /* 0x000fe20000000800 */
[C---:B----4-:R-:W-:Y:S07]  /*72d0*/  HMMA.16816.F32.BF16 R96, R4.reuse, R100, R96 ;  /* 0x000000640460723c */ /* 0x050fee0000041860 */
[----:B------:R-:W-:Y:S01]  /*72e0*/  MUFU.EX2 R238, R238 ;  /* 0x000000ee00ee7308 */ /* 0x000fe20000000800 */
        /* <DEDUP_REMOVED lines=8> */
[C---:B---3--:R-:W-:Y:S01]  /*7370*/  HMMA.16816.F32.BF16 R104, R4.reuse, R108, R104 ;  /* 0x0000006c0468723c */ /* 0x048fe20000041868 */
[----:B------:R-:W-:Y:S01]  /*7380*/  FMUL.FTZ R143, R151, R208 ;  /* 0x000000d0978f7220 */ /* 0x000fe20000410000 */
[----:B------:R-:W3:Y:S01]  /*7390*/  MUFU.EX2 R247, R247 ;  /* 0x000000f700f77308 */ /* 0x000ee20000000800 */
[----:B------:R-:W-:Y:S05]  /*73a0*/  LDSM.16.MT88.4 R148, [R211+0x800] ;  /* 0x00080000d394783b */ /* 0x000fea0000004200 */
[C---:B------:R-:W-:Y:S01]  /*73b0*/  HMMA.16816.F32.BF16 R108, R4.reuse, R110, R128 ;  /* 0x0000006e046c723c */ /* 0x040fe20000041880 */
[-C--:B------:R-:W-:Y:S01]  /*73c0*/  FMUL.FTZ R128, R144, R210.reuse ;  /* 0x000000d290807220 */ /* 0x080fe20000410000 */
[----:B------:R-:W-:Y:S01]  /*73d0*/  FMUL.FTZ R129, R145, R210 ;  /* 0x000000d291817220 */ /* 0x000fe20000410000 */
[-C--:B------:R-:W-:Y:S01]  /*73e0*/  FMUL.FTZ R130, R146, R208.reuse ;  /* 0x000000d092827220 */ /* 0x080fe20000410000 */
[----:B------:R-:W-:Y:S01]  /*73f0*/  FMUL.FTZ R131, R147, R208 ;  /* 0x000000d093837220 */ /* 0x000fe20000410000 */
[----:B------:R-:W-:Y:S01]  /*7400*/  MUFU.EX2 R234, R234 ;  /* 0x000000ea00ea7308 */ /* 0x000fe20000000800 */
[----:B------:R-:W-:Y:S02]  /*7410*/  LDSM.16.MT88.4 R144, [R219+0x2800] ;  /* 0x00280000db90783b */ /* 0x000fe40000004200 */
[C---:B--2---:R-:W-:Y:S05]  /*7420*/  HMMA.16816.F32.BF16 R120, R4.reuse, R124, R120 ;  /* 0x0000007c0478723c */ /* 0x044fea0000041878 */
[----:B------:R-:W2:Y:S03]  /*7430*/  MUFU.EX2 R231, R231 ;  /* 0x000000e700e77308 */ /* 0x000ea60000000800 */
[C---:B------:R-:W-:Y:S01]  /*7440*/  HMMA.16816.F32.BF16 R124, R4.reuse, R126, R152 ;  /* 0x0000007e047c723c */ /* 0x040fe20000041898 */
[----:B------:R-:W4:Y:S07]  /*7450*/  LDSM.16.MT88.4 R152, [R219+0x800] ;  /* 0x00080000db98783b */ /* 0x000f2e0000004200 */
[----:B-1----:R-:W-:Y:S01]  /*7460*/  HMMA.16816.F32.BF16 R128, R4, R132, R128 ;  /* 0x000000840480723c */ /* 0x002fe20000041880 */
[----:B------:R-:W-:Y:S01]  /*7470*/  F2FP.BF16.F32.PACK_AB R132, R164, R209 ;  /* 0x000000d1a484723e */ /* 0x000fe200000010ff */
[----:B------:R-:W-:Y:S01]  /*7480*/  FADD.FTZ R209, R209, R204 ;  /* 0x000000ccd1d17221 */ /* 0x000fe20000010000 */
[----:B------:R-:W-:Y:S01]  /*7490*/  F2FP.BF16.F32.PACK_AB R133, R213, R228 ;  /* 0x000000e4d585723e */ /* 0x000fe200000010ff */
[----:B------:R-:W-:-:S02]  /*74a0*/  FADD.FTZ R228, R228, R207 ;  /* 0x000000cfe4e47221 */ /* 0x000fc40000010000 */
[----:B------:R-:W-:Y:S01]  /*74b0*/  FADD.FTZ R209, R164, R209 ;  /* 0x000000d1a4d17221 */ /* 0x000fe20000010000 */
[----:B------:R-:W-:Y:S01]  /*74c0*/  MOV R164, R217 ;  /* 0x000000d900a47202 */ /* 0x000fe20000000f00 */
        /* <DEDUP_REMOVED lines=8> */
[----:B-----5:R-:W-:Y:S01]  /*7550*/  HMMA.16816.F32.BF16 R8, R132, R136, R8 ;  /* 0x000000888408723c */ /* 0x020fe20000041808 */
[----:B------:R-:W-:Y:S01]  /*7560*/  MOV R3, R216 ;  /* 0x000000d800037202 */ /* 0x000fe20000000f00 */
[----:B------:R-:W-:-:S06]  /*7570*/  FADD.FTZ R214, R214, R215 ;  /* 0x000000d7d6d67221 */ /* 0x000fcc0000010000 */
[C---:B------:R-:W-:Y:S01]  /*7580*/  HMMA.16816.F32.BF16 R12, R132.reuse, R138, R12 ;  /* 0x0000008a840c723c */ /* 0x040fe2000004180c */
[----:B------:R-:W1:Y:S07]  /*7590*/  LDSM.16.MT88.4 R136, [R230+0x1a800] ;  /* 0x01a80000e688783b */ /* 0x000e6e0000004200 */
[C---:B------:R-:W-:Y:S08]  /*75a0*/  HMMA.16816.F32.BF16 R16, R132.reuse, R156, R16 ;  /* 0x0000009c8410723c */ /* 0x040ff00000041810 */
[C---:B------:R-:W-:Y:S01]  /*75b0*/  HMMA.16816.F32.BF16 R20, R132.reuse, R158, R20 ;  /* 0x0000009e8414723c */ /* 0x040fe20000041814 */
[----:B------:R-:W5:Y:S07]  /*75c0*/  LDSM.16.MT88.4 R156, [R211+0x4800] ;  /* 0x00480000d39c783b */ /* 0x000f6e0000004200 */
[C---:B----4-:R-:W-:Y:S08]  /*75d0*/  HMMA.16816.F32.BF16 R24, R132.reuse, R152, R24 ;  /* 0x000000988418723c */ /* 0x050ff00000041818 */
[C---:B------:R-:W-:Y:S01]  /*75e0*/  HMMA.16816.F32.BF16 R28, R132.reuse, R154, R28 ;  /* 0x0000009a841c723c */ /* 0x040fe2000004181c */
[----:B------:R-:W4:Y:S07]  /*75f0*/  LDSM.16.MT88.4 R152, [R230+0x1c800] ;  /* 0x01c80000e698783b */ /* 0x000f2e0000004200 */
[C---:B------:R-:W-:Y:S08]  /*7600*/  HMMA.16816.F32.BF16 R32, R132.reuse, R148, R32 ;  /* 0x000000948420723c */ /* 0x040ff00000041820 */
[C---:B------:R-:W-:Y:S08]  /*7610*/  HMMA.16816.F32.BF16 R36, R132.reuse, R150, R36 ;  /* 0x000000968424723c */ /* 0x040ff00000041824 */
[C---:B-1----:R-:W-:Y:S08]  /*7620*/  HMMA.16816.F32.BF16 R48, R132.reuse, R136, R48 ;  /* 0x000000888430723c */ /* 0x042ff00000041830 */
[C---:B------:R-:W-:Y:S01]  /*7630*/  HMMA.16816.F32.BF16 R136, R132.reuse, R138, R52 ;  /* 0x0000008a8488723c */ /* 0x040fe20000041834 */
[----:B------:R-:W1:Y:S07]  /*7640*/  LDSM.16.MT88.4 R52, [R197+0x1e800] ;  /* 0x01e80000c534783b */ /* 0x000e6e0000004200 */
[C---:B------:R-:W-:Y:S01]  /*7650*/  HMMA.16816.F32.BF16 R148, R132.reuse, R168, R64 ;  /* 0x000000a88494723c */ /* 0x040fe20000041840 */
[----:B------:R-:W3:Y:S07]  /*7660*/  LDSM.16.MT88.4 R64, [R211+0x6800] ;  /* 0x00680000d340783b */ /* 0x000eee0000004200 */
[C---:B-----5:R-:W-:Y:S01]  /*7670*/  HMMA.16816.F32.BF16 R176, R132.reuse, R156, R96 ;  /* 0x0000009c84b0723c */ /* 0x060fe20000041860 */
[----:B------:R-:W-:Y:S07]  /*7680*/  LDSM.16.MT88.4 R96, [R197+0x1d000] ;  /* 0x01d00000c560783b */ /* 0x000fee0000004200 */
[C---:B------:R-:W-:Y:S01]  /*7690*/  HMMA.16816.F32.BF16 R100, R132.reuse, R158, R100 ;  /* 0x0000009e8464723c */ /* 0x040fe20000041864 */
[----:B------:R-:W5:Y:S07]  /*76a0*/  LDSM.16.MT88.4 R156, [R197+0x19000] ;  /* 0x01900000c59c783b */ /* 0x000f6e0000004200 */
[C---:B----4-:R-:W-:Y:S08]  /*76b0*/  HMMA.16816.F32.BF16 R80, R132.reuse, R152, R80 ;  /* 0x000000988450723c */ /* 0x050ff00000041850 */
[C---:B------:R-:W-:Y:S08]  /*76c0*/  HMMA.16816.F32.BF16 R68, R132.reuse, R170, R68 ;  /* 0x000000aa8444723c */ /* 0x040ff00000041844 */
[C---:B------:R-:W-:Y:S01]  /*76d0*/  HMMA.16816.F32.BF16 R152, R132.reuse, R154, R84 ;  /* 0x0000009a8498723c */ /* 0x040fe20000041854 */
[----:B------:R-:W4:Y:S07]  /*76e0*/  LDSM.16.MT88.4 R84, [R219+0x3000] ;  /* 0x00300000db54783b */ /* 0x000f2e0000004200 */
[C---:B------:R-:W-:Y:S01]  /*76f0*/  HMMA.16816.F32.BF16 R168, R132.reuse, R172, R88 ;  /* 0x000000ac84a8723c */ /* 0x040fe20000041858 */
[----:B------:R-:W2:Y:S07]  /*7700*/  LDSM.16.MT88.4 R88, [R211+0x3000] ;  /* 0x00300000d358783b */ /* 0x000eae0000004200 */
[C---:B------:R-:W-:Y:S08]  /*7710*/  HMMA.16816.F32.BF16 R40, R132.reuse, R140, R40 ;  /* 0x0000008c8428723c */ /* 0x040ff00000041828 */
[C---:B------:R-:W-:Y:S08]  /*7720*/  HMMA.16816.F32.BF16 R44, R132.reuse, R142, R44 ;  /* 0x0000008e842c723c */ /* 0x040ff0000004182c */
[C---:B------:R-:W-:Y:S01]  /*7730*/  HMMA.16816.F32.BF16 R140, R132.reuse, R144, R56 ;  /* 0x00000090848c723c */ /* 0x040fe20000041838 */
[----:B------:R-:W-:Y:S07]  /*7740*/  LDSM.16.MT88.4 R56, [R211+0x1000] ;  /* 0x00100000d338783b */ /* 0x000fee0000004200 */
[C---:B------:R-:W-:Y:S08]  /*7750*/  HMMA.16816.F32.BF16 R112, R132.reuse, R180, R112 ;  /* 0x000000b48470723c */ /* 0x040ff00000041870 */
[C---:B------:R-:W-:Y:S01]  /*7760*/  HMMA.16816.F32.BF16 R184, R132.reuse, R188, R120 ;  /* 0x000000bc84b8723c */ /* 0x040fe20000041878 */
[----:B------:R-:W-:Y:S07]  /*7770*/  LDSM.16.MT88.4 R120, [R211+0x5000] ;  /* 0x00500000d378783b */ /* 0x000fee0000004200 */
[C---:B------:R-:W-:Y:S01]  /*7780*/  HMMA.16816.F32.BF16 R144, R132.reuse, R146, R60 ;  /* 0x000000928490723c */ /* 0x040fe2000004183c */
[----:B------:R-:W-:Y:S07]  /*7790*/  LDSM.16.MT88.4 R60, [R230+0x19000] ;  /* 0x01900000e63c783b */ /* 0x000fee0000004200 */
[C---:B------:R-:W-:Y:S08]  /*77a0*/  HMMA.16816.F32.BF16 R72, R132.reuse, R160, R72 ;  /* 0x000000a08448723c */ /* 0x040ff00000041848 */
[C---:B------:R-:W-:Y:S08]  /*77b0*/  HMMA.16816.F32.BF16 R76, R132.reuse, R162, R76 ;  /* 0x000000a2844c723c */ /* 0x040ff0000004184c */
[C---:B------:R-:W-:Y:S01]  /*77c0*/  HMMA.16816.F32.BF16 R172, R132.reuse, R174, R92 ;  /* 0x000000ae84ac723c */ /* 0x040fe2000004185c */
[----:B------:R-:W2:Y:S07]  /*77d0*/  LDSM.16.MT88.4 R92, [R230+0x1b000] ;  /* 0x01b00000e65c783b */ /* 0x000eae0000004200 */
[C---:B-1----:R-:W-:Y:S08]  /*77e0*/  HMMA.16816.F32.BF16 R104, R132.reuse, R52, R104 ;  /* 0x000000348468723c */ /* 0x042ff00000041868 */
[C---:B------:R-:W-:Y:S01]  /*77f0*/  HMMA.16816.F32.BF16 R108, R132.reuse, R54, R108 ;  /* 0x00000036846c723c */ /* 0x040fe2000004186c */
[----:B------:R-:W-:Y:S07]  /*7800*/  LDSM.16.MT88.4 R52, [R219+0x1000] ;  /* 0x00100000db34783b */ /* 0x000fee0000004200 */
[C---:B------:R-:W-:Y:S01]  /*7810*/  HMMA.16816.F32.BF16 R180, R132.reuse, R182, R116 ;  /* 0x000000b684b4723c */ /* 0x040fe20000041874 */
[----:B------:R-:W-:Y:S07]  /*7820*/  LDSM.16.MT88.4 R116, [R219+0x5000] ;  /* 0x00500000db74783b */ /* 0x000fee0000004200 */
[C---:B------:R-:W-:Y:S08]  /*7830*/  HMMA.16816.F32.BF16 R188, R132.reuse, R190, R124 ;  /* 0x000000be84bc723c */ /* 0x040ff0000004187c */
[C---:B---3--:R-:W-:Y:S01]  /*7840*/  HMMA.16816.F32.BF16 R192, R132.reuse, R64, R128 ;  /* 0x0000004084c0723c */ /* 0x048fe20000041880 */
[----:B------:R-:W-:Y:S07]  /*7850*/  LDSM.16.MT88.4 R128, [R197+0x1f000] ;  /* 0x01f00000c580783b */ /* 0x000fee0000004200 */
[----:B------:R-:W-:Y:S01]  /*7860*/  HMMA.16816.F32.BF16 R4, R132, R66, R4 ;  /* 0x000000428404723c */ /* 0x000fe20000041804 */
[----:B------:R-:W-:Y:S01]  /*7870*/  F2FP.BF16.F32.PACK_AB R132, R248, R235 ;  /* 0x000000ebf884723e */ /* 0x000fe200000010ff */
[----:B------:R-:W-:Y:S01]  /*7880*/  LDSM.16.MT88.4 R64, [R197+0x1b000] ;  /* 0x01b00000c540783b */ /* 0x000fe20000004200 */
[----:B------:R-:W-:Y:S01]  /*7890*/  F2FP.BF16.F32.PACK_AB R133, R252, R239 ;  /* 0x000000effc85723e */ /* 0x000fe200000010ff */
[----:B------:R-:W-:Y:S01]  /*78a0*/  FADD.FTZ R235, R235, R212 ;  /* 0x000000d4ebeb7221 */ /* 0x000fe20000010000 */
[----:B------:R-:W-:Y:S01]  /*78b0*/  F2FP.BF16.F32.PACK_AB R134, R250, R237 ;  /* 0x000000edfa86723e */ /* 0x000fe200000010ff */
[----:B------:R-:W-:Y:S01]  /*78c0*/  FADD.FTZ R239, R239, R214 ;  /* 0x000000d6efef7221 */ /* 0x000fe20000010000 */
[----:B------:R-:W-:Y:S01]  /*78d0*/  F2FP.BF16.F32.PACK_AB R135, R243, R241 ;  /* 0x000000f1f387723e */ /* 0x000fe200000010ff */
[----:B------:R-:W-:-:S04]  /*78e0*/  FADD.FTZ R248, R248, R235 ;  /* 0x000000ebf8f87221 */ /* 0x000fc80000010000 */
[----:B------:R-:W-:Y:S02]  /*78f0*/  FADD.FTZ R237, R237, R248 ;  /* 0x000000f8eded7221 */ /* 0x000fe40000010000 */
[----:B-----5:R-:W-:Y:S02]  /*7900*/  HMMA.16816.F32.BF16 R160, R132, R156, R8 ;  /* 0x0000009c84a0723c */ /* 0x020fe40000041808 */
[----:B------:R-:W-:-:S06]  /*7910*/  FADD.FTZ R250, R250, R237 ;  /* 0x000000edfafa7221 */ /* 0x000fcc0000010000 */
[C---:B------:R-:W-:Y:S01]  /*7920*/  HMMA.16816.F32.BF16 R156, R132.reuse, R158, R12 ;  /* 0x0000009e849c723c */ /* 0x040fe2000004180c */
[----:B------:R-:W1:Y:S07]  /*7930*/  LDSM.16.MT88.4 R12, [R230+0x1d000] ;  /* 0x01d00000e60c783b */ /* 0x000e6e0000004200 */
[C---:B----4-:R-:W-:Y:S08]  /*7940*/  HMMA.16816.F32.BF16 R140, R132.reuse, R84, R140 ;  /* 0x00000054848c723c */ /* 0x050ff0000004188c */
[C---:B------:R-:W-:Y:S08]  /*7950*/  HMMA.16816.F32.BF16 R8, R132.reuse, R86, R144 ;  /* 0x000000568408723c */ /* 0x040ff00000041890 */
[C---:B--2---:R-:W-:Y:S01]  /*7960*/  HMMA.16816.F32.BF16 R84, R132.reuse, R88, R148 ;  /* 0x000000588454723c */ /* 0x044fe20000041894 */
[----:B------:R-:W2:Y:S07]  /*7970*/  LDSM.16.MT88.4 R148, [R211+0x7000] ;  /* 0x00700000d394783b */ /* 0x000eae0000004200 */
[C---:B------:R-:W-:Y:S08]  /*7980*/  HMMA.16816.F32.BF16 R48, R132.reuse, R92, R48 ;  /* 0x0000005c8430723c */ /* 0x040ff00000041830 */
[C---:B------:R-:W-:Y:S08]  /*7990*/  HMMA.16816.F32.BF16 R136, R132.reuse, R94, R136 ;  /* 0x0000005e8488723c */ /* 0x040ff00000041888 */
[C---:B-1----:R-:W-:Y:S08]  /*79a0*/  HMMA.16816.F32.BF16 R80, R132.reuse, R12, R80 ;  /* 0x0000000c8450723c */ /* 0x042ff00000041850 */
[C---:B------:R-:W-:Y:S01]  /*79b0*/  HMMA.16816.F32.BF16 R152, R132.reuse, R14, R152 ;  /* 0x0000000e8498723c */ /* 0x040fe20000041898 */
[----:B------:R-:W1:Y:S07]  /*79c0*/  LDSM.16.MT88.4 R12, [R230+0x1f000] ;  /* 0x01f00000e60c783b */ /* 0x000e6e0000004200 */
[C---:B------:R-:W-:Y:S01]  /*79d0*/  HMMA.16816.F32.BF16 R92, R132.reuse, R96, R72 ;  /* 0x00000060845c723c */ /* 0x040fe20000041848 */
[----:B------:R-:W3:Y:S07]  /*79e0*/  LDSM.16.MT88.4 R72, [R230+0x1b800] ;  /* 0x01b80000e648783b */ /* 0x000eee0000004200 */
[C---:B--2---:R-:W-:Y:S01]  /*79f0*/  HMMA.16816.F32.BF16 R144, R132.reuse, R148, R192 ;  /* 0x000000948490723c */ /* 0x044fe200000418c0 */
[----:B------:R-:W2:Y:S07]  /*7a00*/  LDSM.16.MT88.4 R192, [R230+0x1f800] ;  /* 0x01f80000e6c0783b */ /* 0x000eae0000004200 */
[C---:B------:R-:W-:Y:S08]  /*7a10*/  HMMA.16816.F32.BF16 R16, R132.reuse, R60, R16 ;  /* 0x0000003c8410723c */ /* 0x040ff00000041810 */
[C---:B------:R-:W-:Y:S08]  /*7a20*/  HMMA.16816.F32.BF16 R20, R132.reuse, R62, R20 ;  /* 0x0000003e8414723c */ /* 0x040ff00000041814 */
[C---:B------:R-:W-:Y:S01]  /*7a30*/  HMMA.16816.F32.BF16 R60, R132.reuse, R64, R40 ;  /* 0x00000040843c723c */ /* 0x040fe20000041828 */
[----:B------:R-:W-:Y:S07]  /*7a40*/  LDSM.16.MT88.4 R40, [R230+0x19800] ;  /* 0x01980000e628783b */ /* 0x000fee0000004200 */
[C---:B------:R-:W-:Y:S01]  /*7a50*/  HMMA.16816.F32.BF16 R124, R132.reuse, R128, R104 ;  /* 0x00000080847c723c */ /* 0x040fe20000041868 */
[----:B------:R-:W4:Y:S07]  /*7a60*/  LDSM.16.MT88.4 R104, [R230+0x1d800] ;  /* 0x01d80000e668783b */ /* 0x000f2e0000004200 */
[C---:B------:R-:W-:Y:S08]  /*7a70*/  HMMA.16816.F32.BF16 R64, R132.reuse, R66, R44 ;  /* 0x000000428440723c */ /* 0x040ff0000004182c */
[C---:B------:R-:W-:Y:S01]  /*7a80*/  HMMA.16816.F32.BF16 R128, R132.reuse, R130, R108 ;  /* 0x000000828480723c */ /* 0x040fe2000004186c */
[----:B------:R-:W5:Y:S07]  /*7a90*/  LDSM.16.MT88.4 R108, [R219+0x3800] ;  /* 0x00380000db6c783b */ /* 0x000f6e0000004200 */
[C---:B-1----:R-:W-:Y:S01]  /*7aa0*/  HMMA.16816.F32.BF16 R44, R132.reuse, R12, R112 ;  /* 0x0000000c842c723c */ /* 0x042fe20000041870 */
[----:B------:R-:W-:Y:S07]  /*7ab0*/  LDSM.16.MT88.4 R112, [R219+0x5800] ;  /* 0x00580000db70783b */ /* 0x000fee0000004200 */
[C---:B------:R-:W-:Y:S01]  /*7ac0*/  HMMA.16816.F32.BF16 R12, R132.reuse, R14, R180 ;  /* 0x0000000e840c723c */ /* 0x040fe200000418b4 */
[----:B------:R-:W-:Y:S07]  /*7ad0*/  LDSM.16.MT88.4 R180, [R219+0x7800] ;  /* 0x00780000dbb4783b */ /* 0x000fee0000004200 */
[----:B------:R-:W-:Y:S01]  /*7ae0*/  HMMA.16816.F32.BF16 R148, R132, R150, R4 ;  /* 0x000000968494723c */ /* 0x000fe20000041804 */
[----:B------:R-:W-:Y:S01]  /*7af0*/  F2FP.BF16.F32.PACK_AB R4, R244, R245 ;  /* 0x000000f5f404723e */ /* 0x000fe200000010ff */
[----:B------:R-:W-:Y:S01]  /*7b00*/  FADD.FTZ R245, R245, R250 ;  /* 0x000000faf5f57221 */ /* 0x000fe20000010000 */
[----:B------:R-:W-:-:S02]  /*7b10*/  F2FP.BF16.F32.PACK_AB R5, R247, R238 ;  /* 0x000000eef705723e */ /* 0x000fc400000010ff */
[----:B------:R-:W-:Y:S01]  /*7b20*/  F2FP.BF16.F32.PACK_AB R6, R233, R242 ;  /* 0x000000f2e906723e */ /* 0x000fe200000010ff */
[----:B------:R-:W-:Y:S01]  /*7b30*/  FADD.FTZ R245, R244, R245 ;  /* 0x000000f5f4f57221 */ /* 0x000fe20000010000 */
[----:B------:R-:W-:Y:S01]  /*7b40*/  F2FP.BF16.F32.PACK_AB R7, R231, R234 ;  /* 0x000000eae707723e */ /* 0x000fe200000010ff */
[----:B------:R-:W-:Y:S02]  /*7b50*/  HMMA.16816.F32.BF16 R24, R132, R52, R24 ;  /* 0x000000348418723c */ /* 0x000fe40000041818 */
[----:B------:R-:W-:-:S04]  /*7b60*/  FADD.FTZ R242, R242, R245 ;  /* 0x000000f5f2f27221 */ /* 0x000fc80000010000 */
[----:B------:R-:W-:Y:S02]  /*7b70*/  FADD.FTZ R229, R233, R242 ;  /* 0x000000f2e9e57221 */ /* 0x000fe40000010000 */
[C---:B------:R-:W-:Y:S08]  /*7b80*/  HMMA.16816.F32.BF16 R28, R132.reuse, R54, R28 ;  /* 0x00000036841c723c */ /* 0x040ff0000004181c */
[C---:B------:R-:W-:Y:S08]  /*7b90*/  HMMA.16816.F32.BF16 R88, R132.reuse, R90, R68 ;  /* 0x0000005a8458723c */ /* 0x040ff00000041844 */
[----:B------:R-:W-:Y:S01]  /*7ba0*/  HMMA.16816.F32.BF16 R52, R132, R56, R32 ;  /* 0x000000388434723c */ /* 0x000fe20000041820 */
[----:B------:R-:W1:Y:S07]  /*7bb0*/  LDSM.16.MT88.4 R32, [R219+0x7000] ;  /* 0x00700000db20783b */ /* 0x000e6e0000004200 */
[C---:B---3--:R-:W-:Y:S08]  /*7bc0*/  HMMA.16816.F32.BF16 R68, R4.reuse, R72, R48 ;  /* 0x000000480444723c */ /* 0x048ff00000041830 */
[----:B------:R-:W-:Y:S08]  /*7bd0*/  HMMA.16816.F32.BF16 R72, R4, R74, R136 ;  /* 0x0000004a0448723c */ /* 0x000ff00000041888 */
[----:B------:R-:W-:Y:S01]  /*7be0*/  HMMA.16816.F32.BF16 R96, R132, R98, R76 ;  /* 0x000000628460723c */ /* 0x000fe2000004184c */
[----:B------:R-:W3:Y:S07]  /*7bf0*/  LDSM.16.MT88.4 R76, [R219+0x1800] ;  /* 0x00180000db4c783b */ /* 0x000eee0000004200 */
[----:B--2---:R-:W-:Y:S01]  /*7c00*/  HMMA.16816.F32.BF16 R136, R4, R194, R12 ;  /* 0x000000c20488723c */ /* 0x004fe2000004180c */
[----:B------:R-:W2:Y:S07]  /*7c10*/  LDSM.16.MT88.4 R12, [R197+0x1d800] ;  /* 0x01d80000c50c783b */ /* 0x000eae0000004200 */
[C---:B------:R-:W-:Y:S08]  /*7c20*/  HMMA.16816.F32.BF16 R168, R132.reuse, R116, R168 ;  /* 0x0000007484a8723c */ /* 0x040ff000000418a8 */
[C---:B------:R-:W-:Y:S08]  /*7c30*/  HMMA.16816.F32.BF16 R172, R132.reuse, R118, R172 ;  /* 0x0000007684ac723c */ /* 0x040ff000000418ac */
[C---:B------:R-:W-:Y:S01]  /*7c40*/  HMMA.16816.F32.BF16 R116, R132.reuse, R120, R176 ;  /* 0x000000788474723c */ /* 0x040fe200000418b0 */
[----:B------:R-:W-:Y:S07]  /*7c50*/  LDSM.16.MT88.4 R176, [R197+0x19800] ;  /* 0x01980000c5b0783b */ /* 0x000fee0000004200 */
[----:B------:R-:W-:Y:S08]  /*7c60*/  HMMA.16816.F32.BF16 R120, R132, R122, R100 ;  /* 0x0000007a8478723c */ /* 0x000ff00000041864 */
[C---:B----4-:R-:W-:Y:S08]  /*7c70*/  HMMA.16816.F32.BF16 R100, R4.reuse, R104, R80 ;  /* 0x000000680464723c */ /* 0x050ff00000041850 */
[----:B-----5:R-:W-:Y:S01]  /*7c80*/  HMMA.16816.F32.BF16 R80, R4, R110, R8 ;  /* 0x0000006e0450723c */ /* 0x020fe20000041808 */
[----:B------:R-:W4:Y:S07]  /*7c90*/  LDSM.16.MT88.4 R8, [R211+0x5800] ;  /* 0x00580000d308783b */ /* 0x000f2e0000004200 */
[C---:B------:R-:W-:Y:S08]  /*7ca0*/  HMMA.16816.F32.BF16 R56, R132.reuse, R58, R36 ;  /* 0x0000003a8438723c */ /* 0x040ff00000041824 */
[C---:B-1----:R-:W-:Y:S08]  /*7cb0*/  HMMA.16816.F32.BF16 R184, R132.reuse, R32, R184 ;  /* 0x0000002084b8723c */ /* 0x042ff000000418b8 */
[----:B------:R-:W-:Y:S01]  /*7cc0*/  HMMA.16816.F32.BF16 R188, R132, R34, R188 ;  /* 0x0000002284bc723c */ /* 0x000fe200000418bc */
[----:B------:R-:W1:Y:S07]  /*7cd0*/  LDSM.16.MT88.4 R32, [R211+0x1800] ;  /* 0x00180000d320783b */ /* 0x000e6e0000004200 */
[C---:B------:R-:W-:Y:S01]  /*7ce0*/  HMMA.16816.F32.BF16 R36, R4.reuse, R40, R16 ;  /* 0x000000280424723c */ /* 0x040fe20000041810 */
[----:B------:R-:W-:Y:S07]  /*7cf0*/  LDSM.16.MT88.4 R16, [R211+0x3800] ;  /* 0x00380000d310783b */ /* 0x000fee0000004200 */
[C---:B------:R-:W-:Y:S08]  /*7d00*/  HMMA.16816.F32.BF16 R132, R4.reuse, R192, R44 ;  /* 0x000000c00484723c */ /* 0x040ff0000004182c */
[C---:B------:R-:W-:Y:S01]  /*7d10*/  HMMA.16816.F32.BF16 R40, R4.reuse, R42, R20 ;  /* 0x0000002a0428723c */ /* 0x040fe20000041814 */
[----:B------:R-:W5:Y:S07]  /*7d20*/  LDSM.16.MT88.4 R20, [R197+0x1b800] ;  /* 0x01b80000c514783b */ /* 0x000f6e0000004200 */
[C---:B---3--:R-:W-:Y:S01]  /*7d30*/  HMMA.16816.F32.BF16 R44, R4.reuse, R76, R24 ;  /* 0x0000004c042c723c */ /* 0x048fe20000041818 */
[----:B------:R-:W3:Y:S07]  /*7d40*/  LDSM.16.MT88.4 R24, [R197+0x1f800] ;  /* 0x01f80000c518783b */ /* 0x000eee0000004200 */
[C---:B--2---:R-:W-:Y:S08]  /*7d50*/  HMMA.16816.F32.BF16 R92, R4.reuse, R12, R92 ;  /* 0x0000000c045c723c */ /* 0x044ff0000004185c */
[C---:B------:R-:W-:Y:S01]  /*7d60*/  HMMA.16816.F32.BF16 R96, R4.reuse, R14, R96 ;  /* 0x0000000e0460723c */ /* 0x040fe20000041860 */
[----:B------:R-:W2:Y:S07]  /*7d70*/  LDSM.16.MT88.4 R12, [R211+0x7800] ;  /* 0x00780000d30c783b */ /* 0x000eae0000004200 */
[----:B----4-:R-:W-:Y:S01]  /*7d80*/  HMMA.16816.F32.BF16 R116, R4, R8, R116 ;  /* 0x000000080474723c */ /* 0x010fe20000041874 */
        /* <DEDUP_REMOVED lines=9> */
[----:B------:R-:W-:-:S07]  /*7e20*/  FADD.FTZ R227, R231, R234 ;  /* 0x000000eae7e37221 */ /* 0x000fce0000010000 */
[C---:B------:R-:W-:Y:S08]  /*7e30*/  HMMA.16816.F32.BF16 R108, R4.reuse, R112, R168 ;  /* 0x00000070046c723c */ /* 0x040ff000000418a8 */
[C---:B------:R-:W-:Y:S08]  /*7e40*/  HMMA.16816.F32.BF16 R112, R4.reuse, R114, R172 ;  /* 0x000000720470723c */ /* 0x040ff000000418ac */
[C---:B------:R-:W-:Y:S08]  /*7e50*/  HMMA.16816.F32.BF16 R140, R4.reuse, R180, R184 ;  /* 0x000000b4048c723c */ /* 0x040ff000000418b8 */
[C---:B------:R-:W-:Y:S08]  /*7e60*/  HMMA.16816.F32.BF16 R152, R4.reuse, R182, R188 ;  /* 0x000000b60498723c */ /* 0x040ff000000418bc */
[C---:B------:R-:W-:Y:S08]  /*7e70*/  HMMA.16816.F32.BF16 R160, R4.reuse, R176, R160 ;  /* 0x000000b004a0723c */ /* 0x040ff000000418a0 */
[C---:B------:R-:W-:Y:S08]  /*7e80*/  HMMA.16816.F32.BF16 R156, R4.reuse, R178, R156 ;  /* 0x000000b2049c723c */ /* 0x040ff0000004189c */
[C---:B-1----:R-:W-:Y:S08]  /*7e90*/  HMMA.16816.F32.BF16 R52, R4.reuse, R32, R52 ;  /* 0x000000200434723c */ /* 0x042ff00000041834 */
[C---:B------:R-:W-:Y:S08]  /*7ea0*/  HMMA.16816.F32.BF16 R56, R4.reuse, R34, R56 ;  /* 0x000000220438723c */ /* 0x040ff00000041838 */
[C---:B-----5:R-:W-:Y:S08]  /*7eb0*/  HMMA.16816.F32.BF16 R60, R4.reuse, R20, R60 ;  /* 0x00000014043c723c */ /* 0x060ff0000004183c */
[C---:B------:R-:W-:Y:S08]  /*7ec0*/  HMMA.16816.F32.BF16 R64, R4.reuse, R22, R64 ;  /* 0x000000160440723c */ /* 0x040ff00000041840 */
[C---:B------:R-:W-:Y:S08]  /*7ed0*/  HMMA.16816.F32.BF16 R84, R4.reuse, R16, R84 ;  /* 0x000000100454723c */ /* 0x040ff00000041854 */
[C---:B------:R-:W-:Y:S08]  /*7ee0*/  HMMA.16816.F32.BF16 R88, R4.reuse, R18, R88 ;  /* 0x000000120458723c */ /* 0x040ff00000041858 */
[C---:B------:R-:W-:Y:S08]  /*7ef0*/  HMMA.16816.F32.BF16 R120, R4.reuse, R10, R120 ;  /* 0x0000000a0478723c */ /* 0x040ff00000041878 */
[C---:B---3--:R-:W-:Y:S08]  /*7f00*/  HMMA.16816.F32.BF16 R124, R4.reuse, R24, R124 ;  /* 0x00000018047c723c */ /* 0x048ff0000004187c */
[C---:B------:R-:W-:Y:S08]  /*7f10*/  HMMA.16816.F32.BF16 R128, R4.reuse, R26, R128 ;  /* 0x0000001a0480723c */ /* 0x040ff00000041880 */
[C---:B--2---:R-:W-:Y:S08]  /*7f20*/  HMMA.16816.F32.BF16 R144, R4.reuse, R12, R144 ;  /* 0x0000000c0490723c */ /* 0x044ff00000041890 */
        /* <DEDUP_REMOVED lines=8> */
[----:B------:R-:W-:Y:S01]  /*7fb0*/  SHF.R.U32.HI R12, RZ, 0x1, R196 ;  /* 0x00000001ff0c7819 */ /* 0x000fe200000116c4 */
[----:B------:R-:W-:Y:S01]  /*7fc0*/  IMAD.SHL.U32 R6, R196, 0x20, RZ ;  /* 0x00000020c4067824 */ /* 0x000fe200078e00ff */
[----:B------:R-:W-:Y:S01]  /*7fd0*/  LOP3.LUT R230, R0, 0x400, RZ, 0xc0, !PT ;  /* 0x0000040000e67812 */ /* 0x000fe200078ec0ff */
[----:B------:R-:W-:Y:S01]  /*7fe0*/  IMAD.MOV.U32 R208, RZ, RZ, 0x20 ;  /* 0x00000020ffd07424 */ /* 0x000fe200078e00ff */
[----:B------:R-:W-:Y:S02]  /*7ff0*/  LOP3.LUT R165, R165, 0x38, RZ, 0xc0, !PT ;  /* 0x00000038a5a57812 */ /* 0x000fe400078ec0ff */
[----:B------:R-:W-:Y:S02]  /*8000*/  LOP3.LUT R6, R9, 0x7c00, R6, 0xf8, !PT ;  /* 0x00007c0009067812 */ /* 0x000fe400078ef806 */
[----:B------:R-:W-:-:S02]  /*8010*/  LOP3.LUT R9, R165, 0x1c0, R0, 0xf8, !PT ;  /* 0x000001c0a5097812 */ /* 0x000fc400078ef800 */
[----:B------:R-:W-:Y:S01]  /*8020*/  SEL R208, R208, 0xffffffe0, !P0 ;  /* 0xffffffe0d0d07807 */ /* 0x000fe20004000000 */
[----:B-1----:R-:W-:-:S04]  /*8030*/  IMAD.WIDE.U32 R10, R7, R4, RZ ;  /* 0x00000004070a7225 */ /* 0x002fc800078e00ff */
[----:B------:R-:W-:Y:S01]  /*8040*/  IMAD R7, R7, R5, R11 ;  /* 0x0000000507077224 */ /* 0x000fe200078e020b */
[----:B------:R-:W-:Y:S01]  /*8050*/  BAR.SYNC.DEFER_BLOCKING 0x0 ;  /* 0x0000000000007b1d */ /* 0x000fe20000010000 */
[C---:B------:R-:W-:Y:S01]  /*8060*/  IMAD.SHL.U32 R3, R10.reuse, 0x40, RZ ;  /* 0x000000400a037824 */ /* 0x040fe200078e00ff */
[C---:B------:R-:W-:Y:S02]  /*8070*/  LEA R16, P2, R10.reuse, R221, 0x7 ;  /* 0x000000dd0a107211 */ /* 0x040fe400078438ff */
[----:B------:R-:W-:Y:S02]  /*8080*/  SHF.L.U64.HI R11, R10, 0x6, R7 ;  /* 0x000000060a0b7819 */ /* 0x000fe40000010207 */
[C---:B------:R-:W-:Y:S02]  /*8090*/  LEA R8, P1, R4.reuse, R3, 0x5 ;  /* 0x0000000304087211 */ /* 0x040fe400078228ff */
[----:B------:R-:W-:Y:S02]  /*80a0*/  LOP3.LUT R3, R9, 0x8, R12, 0x78, !PT ;  /* 0x0000000809037812 */ /* 0x000fe400078e780c */
[----:B------:R-:W-:-:S02]  /*80b0*/  LEA.HI.X R5, R4, R11, R5, 0x5, P1 ;  /* 0x0000000b04057211 */ /* 0x000fc400008f2c05 */
[----:B------:R-:W-:Y:S02]  /*80c0*/  LEA R4, P1, R8, R221, 0x1 ;  /* 0x000000dd08047211 */ /* 0x000fe400078208ff */
[-C--:B------:R-:W-:Y:S02]  /*80d0*/  LEA.HI.X R17, R10, R220.reuse, R7, 0x7, P2 ;  /* 0x000000dc0a117211 */ /* 0x080fe400010f3c07 */
[----:B------:R-:W-:Y:S02]  /*80e0*/  LOP3.LUT R9, R9, 0x8, R196, 0x78, !PT ;  /* 0x0000000809097812 */ /* 0x000fe400078e78c4 */
[----:B------:R-:W-:Y:S02]  /*80f0*/  LOP3.LUT R3, R6, R3, RZ, 0xfc, !PT ;  /* 0x0000000306037212 */ /* 0x000fe400078efcff */
[----:B------:R-:W-:Y:S01]  /*8100*/  LEA.HI.X R5, R8, R220, R5, 0x1, P1 ;  /* 0x000000dc08057211 */ /* 0x000fe200008f0c05 */
[----:B------:R-:W-:Y:S01]  /*8110*/  IMAD R230, R9, 0x2, R230 ;  /* 0x0000000209e67824 */ /* 0x000fe200078e02e6 */
[----:B------:R-:W-:Y:S01]  /*8120*/  LEA R213, R3, UR5, 0x1 ;  /* 0x0000000503d57c11 */ /* 0x000fe2000f8e08ff */
[----:B------:R-:W-:Y:S01]  /*8130*/  @!PT LDS RZ, [RZ] ;  /* 0x00000000fffff984 */ /* 0x000fe20000000800 */
[----:B------:R-:W-:Y:S01]  /*8140*/  @!PT LDS RZ, [RZ] ;  /* 0x00000000fffff984 */ /* 0x000fe20000000800 */
[----:B------:R-:W-:Y:S01]  /*8150*/  @!PT LDS RZ, [RZ] ;  /* 0x00000000fffff984 */ /* 0x000fe20000000800 */
[----:B------:R-:W-:Y:S02]  /*8160*/  LDGSTS.E.BYPASS.LTC128B.128 [R226+0x18000], desc[UR12][R16.64] ;  /* 0x1800000010e27fae */ /* 0x000fe4000b981a0c */
[----:B------:R-:W-:-:S02]  /*8170*/  VIADD R3, R230, UR5 ;  /* 0x00000005e6037c36 */ /* 0x000fc40008000000 */
[----:B------:R-:W-:Y:S01]  /*8180*/  IMAD.IADD R212, R208, 0x1, R213 ;  /* 0x00000001d0d47824 */ /* 0x000fe200078e02d5 */
[----:B------:R-:W-:Y:S01]  /*8190*/  LDGSTS.E.BYPASS.LTC128B.128 [R226+0x1a000], desc[UR12][R16.64+0x80] ;  /* 0x1a00008010e27fae */ /* 0x000fe2000b981a0c */
[----:B------:R-:W-:-:S03]  /*81a0*/  IMAD.IADD R228, R3, 0x1, R208 ;  /* 0x0000000103e47824 */ /* 0x000fc600078e02d0 */
        /* <DEDUP_REMOVED lines=8> */
[----:B------:R-:W-:Y:S04]  /*8230*/  LDSM.16.M88.4 R24, [R228+0x10000] ;  /* 0x01000000e418783b */ /* 0x000fe80000000200 */
[----:B------:R-:W3:Y:S04]  /*8240*/  LDSM.16.M88.4 R188, [R230+UR5+0x10800] ;  /* 0x01080005e6bc783b */ /* 0x000ee80008000200 */
[----:B------:R-:W-:Y:S04]  /*8250*/  LDSM.16.M88.4 R180, [R230+UR5+0x11000] ;  /* 0x01100005e6b4783b */ /* 0x000fe80008000200 */
[----:B------:R-:W-:Y:S04]  /*8260*/  LDSM.16.M88.4 R28, [R230+UR5+0x11800] ;  /* 0x01180005e61c783b */ /* 0x000fe80008000200 */
[----:B-1----:R-:W1:Y:S04]  /*8270*/  LDSM.16.M88.4 R4, [R212] ;  /* 0x00000000d404783b */ /* 0x002e680000000200 */
[----:B------:R-:W4:Y:S04]  /*8280*/  LDSM.16.M88.4 R20, [R228+0x10800] ;  /* 0x01080000e414783b */ /* 0x000f280000000200 */
[----:B------:R-:W5:Y:S04]  /*8290*/  LDSM.16.M88.4 R8, [R228+0x11000] ;  /* 0x01100000e408783b */ /* 0x000f680000000200 */
[----:B------:R-:W5:Y:S04]  /*82a0*/  LDSM.16.M88.4 R204, [R228+0x11800] ;  /* 0x01180000e4cc783b */ /* 0x000f680000000200 */
[----:B------:R-:W0:Y:S01]  /*82b0*/  LDGDEPBAR ;  /* 0x00000000000079af */ /* 0x000e220000000000 */
[C---:B--2---:R-:W-:Y:S08]  /*82c0*/  HMMA.16816.F32.BF16 R16, R172.reuse, R12, RZ ;  /* 0x0000000cac10723c */ /* 0x044ff000000418ff */
[C---:B------:R-:W-:Y:S08]  /*82d0*/  HMMA.16816.F32.BF16 R12, R172.reuse, R14, RZ ;  /* 0x0000000eac0c723c */ /* 0x040ff000000418ff */
[----:B---3--:R-:W-:Y:S08]  /*82e0*/  HMMA.16816.F32.BF16 R192, R172, R188, RZ ;  /* 0x000000bcacc0723c */ /* 0x008ff000000418ff */
[----:B-1----:R-:W-:Y:S01]  /*82f0*/  HMMA.16816.F32.BF16 R16, R4, R24, R16 ;  /* 0x000000180410723c */ /* 0x002fe20000041810 */
[----:B------:R-:W-:-:S05]  /*8300*/  IMAD.MOV.U32 R24, RZ, RZ, 0x40 ;  /* 0x00000040ff187424 */ /* 0x000fca00078e00ff */
[----:B------:R-:W-:Y:S02]  /*8310*/  SEL R24, R24, 0xffffffc0, !P6 ;  /* 0xffffffc018187807 */ /* 0x000fe40007000000 */
[C---:B------:R-:W-:Y:S03]  /*8320*/  HMMA.16816.F32.BF16 R184, R172.reuse, R180, RZ ;  /* 0x000000b4acb8723c */ /* 0x040fe600000418ff */
[----:B------:R-:W-:Y:S02]  /*8330*/  IMAD.IADD R225, R24, 0x1, R213 ;  /* 0x0000000118e17824 */ /* 0x000fe400078e02d5 */
[----:B------:R-:W-:Y:S02]  /*8340*/  IMAD.IADD R164, R3, 0x1, R24 ;  /* 0x0000000103a47824 */ /* 0x000fe400078e0218 */
[C---:B------:R-:W-:Y:S01]  /*8350*/  IMAD.IADD R219, R208.reuse, 0x1, R225 ;  /* 0x00000001d0db7824 */ /* 0x040fe200078e02e1 */
[C---:B------:R-:W-:Y:S01]  /*8360*/  HMMA.16816.F32.BF16 R188, R172.reuse, R190, RZ ;  /* 0x000000beacbc723c */ /* 0x040fe200000418ff */
[----:B------:R-:W-:Y:S01]  /*8370*/  IMAD.IADD R3, R208, 0x1, R164 ;  /* 0x00000001d0037824 */ /* 0x000fe200078e02a4 */
[----:B------:R-:W-:Y:S04]  /*8380*/  LDSM.16.M88.4 R200, [R164+0x10000] ;  /* 0x01000000a4c8783b */ /* 0x000fe80000000200 */
[----:B------:R-:W-:Y:S02]  /*8390*/  LDSM.16.M88.4 R168, [R164+0x10800] ;  /* 0x01080000a4a8783b */ /* 0x000fe40000000200 */
[----:B------:R-:W-:Y:S02]  /*83a0*/  HMMA.16816.F32.BF16 R180, R172, R182, RZ ;  /* 0x000000b6acb4723c */ /* 0x000fe400000418ff */
[----:B------:R-:W-:Y:S04]  /*83b0*/  LDSM.16.M88.4 R32, [R164+0x11000] ;  /* 0x01100000a420783b */ /* 0x000fe80000000200 */
[----:B------:R-:W-:Y:S02]  /*83c0*/  LDSM.16.M88.4 R208, [R230+UR5+0x12000] ;  /* 0x01200005e6d0783b */ /* 0x000fe40008000200 */
[----:B------:R-:W-:Y:S02]  /*83d0*/  HMMA.16816.F32.BF16 R12, R4, R26, R12 ;  /* 0x0000001a040c723c */ /* 0x000fe4000004180c */
[----:B------:R-:W1:Y:S06]  /*83e0*/  LDSM.16.M88.4 R24, [R225] ;  /* 0x00000000e118783b */ /* 0x000e6c0000000200 */
[C---:B------:R-:W-:Y:S08]  /*83f0*/  HMMA.16816.F32.BF16 R176, R172.reuse, R28, RZ ;  /* 0x0000001cacb0723c */ /* 0x040ff000000418ff */
[----:B------:R-:W-:Y:S01]  /*8400*/  HMMA.16816.F32.BF16 R172, R172, R30, RZ ;  /* 0x0000001eacac723c */ /* 0x000fe200000418ff */
[----:B------:R-:W2:Y:S07]  /*8410*/  LDSM.16.M88.4 R28, [R164+0x11800] ;  /* 0x01180000a41c783b */ /* 0x000eae0000000200 */
[C---:B----4-:R-:W-:Y:S08]  /*8420*/  HMMA.16816.F32.BF16 R192, R4.reuse, R20, R192 ;  /* 0x0000001404c0723c */ /* 0x050ff000000418c0 */
[C---:B------:R-:W-:Y:S01]  /*8430*/  HMMA.16816.F32.BF16 R188, R4.reuse, R22, R188 ;  /* 0x0000001604bc723c */ /* 0x040fe200000418bc */
[----:B------:R-:W-:Y:S07]  /*8440*/  LDSM.16.M88.4 R20, [R3+0x10000] ;  /* 0x010000000314783b */ /* 0x000fee0000000200 */
[C---:B-----5:R-:W-:Y:S08]  /*8450*/  HMMA.16816.F32.BF16 R184, R4.reuse, R8, R184 ;  /* 0x0000000804b8723c */ /* 0x060ff000000418b8 */
        /* <DEDUP_REMOVED lines=148> */
[----:B------:R-:W1:Y:S04]  /*8da0*/  LDSM.16.M88.4 R28, [R164+0x16800] ;  /* 0x01680000a41c783b */ /* 0x000e680000000200 */
[----:B------:R-:W-:Y:S03]  /*8db0*/  LDSM.16.M88.4 R8, [R219+0xc000] ;  /* 0x00c00000db08783b */ /* 0x000fe60000000200 */
[C---:B--2---:R-:W-:Y:S08]  /*8dc0*/  HMMA.16816.F32.BF16 R16, R212.reuse, R4, R16 ;  /* 0x00000004d410723c */ /* 0x044ff00000041810 */
[C---:B------:R-:W-:Y:S01]  /*8dd0*/  HMMA.16816.F32.BF16 R12, R212.reuse, R6, R12 ;  /* 0x00000006d40c723c */ /* 0x040fe2000004180c */
[----:B------:R-:W2:Y:S07]  /*8de0*/  LDSM.16.M88.4 R4, [R3+0x16000] ;  /* 0x016000000304783b */ /* 0x000eae0000000200 */
[C---:B-----5:R-:W-:Y:S08]  /*8df0*/  HMMA.16816.F32.BF16 R184, R212.reuse, R204, R184 ;  /* 0x000000ccd4b8723c */ /* 0x060ff000000418b8 */
[C---:B------:R-:W-:Y:S08]  /*8e00*/  HMMA.16816.F32.BF16 R176, R212.reuse, R200, R176 ;  /* 0x000000c8d4b0723c */ /* 0x040ff000000418b0 */
[C---:B------:R-:W-:Y:S01]  /*8e10*/  HMMA.16816.F32.BF16 R200, R212.reuse, R202, R172 ;  /* 0x000000cad4c8723c */ /* 0x040fe200000418ac */
[----:B------:R-:W5:Y:S07]  /*8e20*/  LDSM.16.M88.4 R172, [R3+0x16800] ;  /* 0x0168000003ac783b */ /* 0x000f6e0000000200 */
[----:B------:R-:W-:Y:S08]  /*8e30*/  HMMA.16816.F32.BF16 R192, R212, R208, R192 ;  /* 0x000000d0d4c0723c */ /* 0x000ff000000418c0 */
[----:B---3--:R-:W-:Y:S08]  /*8e40*/  HMMA.16816.F32.BF16 R16, R168, R32, R16 ;  /* 0x00000020a810723c */ /* 0x008ff00000041810 */
[----:B------:R-:W-:Y:S08]  /*8e50*/  HMMA.16816.F32.BF16 R188, R212, R210, R188 ;  /* 0x000000d2d4bc723c */ /* 0x000ff000000418bc */
[C---:B------:R-:W-:Y:S08]  /*8e60*/  HMMA.16816.F32.BF16 R12, R168.reuse, R34, R12 ;  /* 0x00000022a80c723c */ /* 0x040ff0000004180c */
[----:B----4-:R-:W-:Y:S01]  /*8e70*/  HMMA.16816.F32.BF16 R184, R168, R24, R184 ;  /* 0x00000018a8b8723c */ /* 0x010fe200000418b8 */
[----:B------:R-:W-:-:S05]  /*8e80*/  IMAD.SHL.U32 R25, R196, 0x2, RZ ;  /* 0x00000002c4197824 */ /* 0x000fca00078e00ff */
[----:B------:R-:W-:Y:S02]  /*8e90*/  LOP3.LUT R25, R25, 0x6, RZ, 0xc0, !PT ;  /* 0x0000000619197812 */ /* 0x000fe400078ec0ff */
[----:B-1----:R-:W-:Y:S03]  /*8ea0*/  HMMA.16816.F32.BF16 R176, R168, R20, R176 ;  /* 0x00000014a8b0723c */ /* 0x002fe600000418b0 */
[----:B------:R-:W-:-:S05]  /*8eb0*/  IMAD R24, R2, 0x40, R25 ;  /* 0x0000004002187824 */ /* 0x000fca00078e0219 */
[----:B------:R-:W-:Y:S01]  /*8ec0*/  HMMA.16816.F32.BF16 R200, R168, R22, R200 ;  /* 0x00000016a8c8723c */ /* 0x000fe200000418c8 */
[----:B------:R-:W1:Y:S07]  /*8ed0*/  LDSM.16.M88.4 R20, [R3+0x17000] ;  /* 0x017000000314783b */ /* 0x000e6e0000000200 */
[----:B------:R-:W-:Y:S08]  /*8ee0*/  HMMA.16816.F32.BF16 R180, R212, R206, R180 ;  /* 0x000000ced4b4723c */ /* 0x000ff000000418b4 */
[----:B------:R-:W-:Y:S01]  /*8ef0*/  HMMA.16816.F32.BF16 R192, R168, R28, R192 ;  /* 0x0000001ca8c0723c */ /* 0x000fe200000418c0 */
[----:B------:R-:W-:-:S07]  /*8f00*/  VIADD R28, R24, 0xffffff51 ;  /* 0xffffff51181c7836 */ /* 0x000fce0000000000 */
[----:B--2---:R-:W-:Y:S01]  /*8f10*/  HMMA.16816.F32.BF16 R16, R8, R4, R16 ;  /* 0x000000040810723c */ /* 0x004fe20000041810 */
[C---:B------:R-:W-:Y:S02]  /*8f20*/  VIADD R4, R24.reuse, 0xffffff40 ;  /* 0xffffff4018047836 */ /* 0x040fe40000000000 */
[----:B------:R-:W-:-:S03]  /*8f30*/  VIADD R5, R24, 0xffffff41 ;  /* 0xffffff4118057836 */ /* 0x000fc60000000000 */
[CC--:B------:R-:W-:Y:S02]  /*8f40*/  ISETP.GE.AND P3, PT, R4.reuse, R199.reuse, PT ;  /* 0x000000c70400720c */ /* 0x0c0fe40003f66270 */
[----:B------:R-:W-:Y:S01]  /*8f50*/  HMMA.16816.F32.BF16 R188, R168, R30, R188 ;  /* 0x0000001ea8bc723c */ /* 0x000fe200000418bc */
[-C--:B------:R-:W-:Y:S02]  /*8f60*/  ISETP.GE.AND P5, PT, R4, R198.reuse, PT ;  /* 0x000000c60400720c */ /* 0x080fe40003fa6270 */
[C---:B------:R-:W-:Y:S02]  /*8f70*/  ISETP.GE.AND P1, PT, R5.reuse, R199, PT ;  /* 0x000000c70500720c */ /* 0x040fe40003f26270 */
[----:B------:R-:W-:-:S03]  /*8f80*/  ISETP.GE.AND P4, PT, R5, R198, PT ;  /* 0x000000c60500720c */ /* 0x000fc60003f86270 */
[----:B------:R-:W-:Y:S01]  /*8f90*/  HMMA.16816.F32.BF16 R12, R8, R6, R12 ;  /* 0x00000006080c723c */ /* 0x000fe2000004180c */
[----:B------:R2:W3:Y:S01]  /*8fa0*/  LDSM.16.M88.4 R4, [R3+0x17800] ;  /* 0x017800000304783b */ /* 0x0004e20000000200 */
[----:B------:R-:W-:-:S04]  /*8fb0*/  DEPBAR.LE SB0, 0x0 ;  /* 0x000080000000791a */ /* 0x000fc80000000000 */
[----:B------:R-:W-:Y:S02]  /*8fc0*/  FSEL R25, R16, -INF , !P3 ;  /* 0xff80000010197808 */ /* 0x000fe40005800000 */
[----:B------:R-:W-:Y:S01]  /*8fd0*/  HMMA.16816.F32.BF16 R180, R168, R26, R180 ;  /* 0x0000001aa8b4723c */ /* 0x000fe200000418b4 */
[----:B------:R-:W-:Y:S01]  /*8fe0*/  VIADD R26, R24, 0xffffff48 ;  /* 0xffffff48181a7836 */ /* 0x000fe20000000000 */
[----:B------:R-:W-:Y:S01]  /*8ff0*/  FSEL R18, R18, -INF , !P5 ;  /* 0xff80000012127808 */ /* 0x000fe20006800000 */
[----:B------:R-:W-:Y:S01]  /*9000*/  VIADD R27, R24, 0xffffff49 ;  /* 0xffffff49181b7836 */ /* 0x000fe20000000000 */
[----:B------:R-:W-:Y:S02]  /*9010*/  FSEL R17, R17, -INF , !P1 ;  /* 0xff80000011117808 */ /* 0x000fe40004800000 */
[CC--:B------:R-:W-:Y:S02]  /*9020*/  ISETP.GE.AND P2, PT, R26.reuse, R199.reuse, PT ;  /* 0x000000c71a00720c */ /* 0x0c0fe40003f46270 */
[----:B-----5:R-:W-:Y:S01]  /*9030*/  HMMA.16816.F32.BF16 R192, R8, R172, R192 ;  /* 0x000000ac08c0723c */ /* 0x020fe200000418c0 */
[----:B------:R-:W-:Y:S01]  /*9040*/  ISETP.GE.AND P3, PT, R26, R198, PT ;  /* 0x000000c61a00720c */ /* 0x000fe20003f66270 */
[----:B------:R-:W-:Y:S01]  /*9050*/  VIADD R26, R24, 0xffffff50 ;  /* 0xffffff50181a7836 */ /* 0x000fe20000000000 */
[----:B------:R-:W-:Y:S01]  /*9060*/  BAR.SYNC.DEFER_BLOCKING 0x0 ;  /* 0x0000000000007b1d */ /* 0x000fe20000010000 */
[----:B------:R-:W-:-:S02]  /*9070*/  ISETP.GE.AND P5, PT, R27, R199, PT ;  /* 0x000000c71b00720c */ /* 0x000fc40003fa6270 */
[-C--:B------:R-:W-:Y:S02]  /*9080*/  ISETP.GE.AND P1, PT, R27, R198.reuse, PT ;  /* 0x000000c61b00720c */ /* 0x080fe40003f26270 */
[C---:B------:R-:W-:Y:S01]  /*9090*/  HMMA.16816.F32.BF16 R188, R8.reuse, R174, R188 ;  /* 0x000000ae08bc723c */ /* 0x040fe200000418bc */
[----:B------:R-:W-:Y:S01]  /*90a0*/  FSEL R16, R19, -INF , !P4 ;  /* 0xff80000013107808 */ /* 0x000fe20006000000 */
[----:B--2---:R-:W-:Y:S01]  /*90b0*/  VIADD R3, R24, 0xffffff58 ;  /* 0xffffff5818037836 */ /* 0x004fe20000000000 */
[----:B------:R-:W-:Y:S01]  /*90c0*/  FSEL R27, R12, -INF , !P2 ;  /* 0xff8000000c1b7808 */ /* 0x000fe20005000000 */
[----:B------:R-:W-:Y:S01]  /*90d0*/  VIADD R12, R24, 0xffffff59 ;  /* 0xffffff59180c7836 */ /* 0x000fe20000000000 */
[C---:B------:R-:W-:Y:S02]  /*90e0*/  ISETP.GE.AND P4, PT, R26.reuse, R199, PT ;  /* 0x000000c71a00720c */ /* 0x040fe40003f86270 */
[----:B------:R-:W-:Y:S01]  /*90f0*/  ISETP.GE.AND P2, PT, R26, R198, PT ;  /* 0x000000c61a00720c */ /* 0x000fe20003f46270 */
[----:B-1----:R-:W-:Y:S01]  /*9100*/  HMMA.16816.F32.BF16 R184, R8, R20, R184 ;  /* 0x0000001408b8723c */ /* 0x002fe200000418b8 */
[----:B------:R-:W-:-:S02]  /*9110*/  FSEL R26, R14, -INF , !P3 ;  /* 0xff8000000e1a7808 */ /* 0x000fc40005800000 */
[----:B------:R-:W-:Y:S02]  /*9120*/  ISETP.GE.AND P3, PT, R28, R199, PT ;  /* 0x000000c71c00720c */ /* 0x000fe40003f66270 */
[----:B------:R-:W-:Y:S02]  /*9130*/  FSEL R19, R13, -INF , !P5 ;  /* 0xff8000000d137808 */ /* 0x000fe40006800000 */
[----:B------:R-:W-:Y:S01]  /*9140*/  FSEL R194, R194, -INF , !P2 ;  /* 0xff800000c2c27808 */ /* 0x000fe20005000000 */
[----:B------:R-:W-:Y:S01]  /*9150*/  HMMA.16816.F32.BF16 R20, R8, R22, R180 ;  /* 0x000000160814723c */ /* 0x000fe200000418b4 */
[----:B------:R-:W-:Y:S02]  /*9160*/  FSEL R171, R193, -INF , !P3 ;  /* 0xff800000c1ab7808 */ /* 0x000fe40005800000 */
[----:B------:R-:W-:Y:S02]  /*9170*/  ISETP.GE.AND P5, PT, R28, R198, PT ;  /* 0x000000c61c00720c */ /* 0x000fe40003fa6270 */
[----:B------:R-:W-:-:S02]  /*9180*/  FSEL R175, R192, -INF , !P4 ;  /* 0xff800000c0af7808 */ /* 0x000fc40006000000 */
[CC--:B------:R-:W-:Y:S01]  /*9190*/  ISETP.GE.AND P2, PT, R12.reuse, R199.reuse, PT ;  /* 0x000000c70c00720c */ /* 0x0c0fe20003f46270 */
[----:B---3--:R-:W-:Y:S01]  /*91a0*/  HMMA.16816.F32.BF16 R200, R8, R6, R200 ;  /* 0x0000000608c8723c */ /* 0x008fe200000418c8 */
[-C--:B------:R-:W-:Y:S01]  /*91b0*/  ISETP.GE.AND P3, PT, R12, R198.reuse, PT ;  /* 0x000000c60c00720c */ /* 0x080fe20003f66270 */
[C---:B------:R-:W-:Y:S01]  /*91c0*/  VIADD R12, R24.reuse, 0xffffff61 ;  /* 0xffffff61180c7836 */ /* 0x040fe20000000000 */
        /* <DEDUP_REMOVED lines=8> */
[----:B------:R-:W-:Y:S01]  /*9250*/  FSEL R172, R195, -INF , !P5 ;  /* 0xff800000c3ac7808 */ /* 0x000fe20006800000 */
[----:B------:R-:W-:Y:S01]  /*9260*/  HMMA.16816.F32.BF16 R12, R8, R4, R176 ;  /* 0x00000004080c723c */ /* 0x000fe200000418b0 */
[----:B------:R-:W-:Y:S01]  /*9270*/  FSEL R173, R188, -INF , !P1 ;  /* 0xff800000bcad7808 */ /* 0x000fe20004800000 */
[----:B------:R-:W-:Y:S01]  /*9280*/  VIADD R4, R24, 0xffffff69 ;  /* 0xffffff6918047836 */ /* 0x000fe20000000000 */
[----:B------:R-:W-:-:S02]  /*9290*/  ISETP.GE.AND P5, PT, R3, R199, PT ;  /* 0x000000c70300720c */ /* 0x000fc40003fa6270 */
[-C--:B------:R-:W-:Y:S01]  /*92a0*/  ISETP.GE.AND P1, PT, R3, R198.reuse, PT ;  /* 0x000000c60300720c */ /* 0x080fe20003f26270 */
[----:B------:R-:W-:Y:S01]  /*92b0*/  VIADD R3, R24, 0xffffff68 ;  /* 0xffffff6818037836 */ /* 0x000fe20000000000 */
[----:B------:R-:W-:Y:S02]  /*92c0*/  FSEL R170, R191, -INF , !P3 ;  /* 0xff800000bfaa7808 */ /* 0x000fe40005800000 */
[----:B------:R-:W-:Y:S02]  /*92d0*/  FSEL R191, R184, -INF , !P5 ;  /* 0xff800000b8bf7808 */ /* 0x000fe40006800000 */
[C---:B------:R-:W-:Y:S02]  /*92e0*/  ISETP.GE.AND P3, PT, R3.reuse, R199, PT ;  /* 0x000000c70300720c */ /* 0x040fe40003f66270 */
[----:B------:R-:W-:Y:S01]  /*92f0*/  ISETP.GE.AND P5, PT, R3, R198, PT ;  /* 0x000000c60300720c */ /* 0x000fe20003fa6270 */
[----:B------:R-:W-:Y:S01]  /*9300*/  VIADD R3, R24, 0xffffff70 ;  /* 0xffffff7018037836 */ /* 0x000fe20000000000 */
[----:B------:R-:W-:-:S02]  /*9310*/  FSEL R186, R186, -INF , !P1 ;  /* 0xff800000baba7808 */ /* 0x000fc40004800000 */
[----:B------:R-:W-:Y:S02]  /*9320*/  FSEL R189, R185, -INF , !P4 ;  /* 0xff800000b9bd7808 */ /* 0x000fe40006000000 */
[C---:B------:R-:W-:Y:S02]  /*9330*/  ISETP.GE.AND P1, PT, R4.reuse, R199, PT ;  /* 0x000000c70400720c */ /* 0x040fe40003f26270 */
[----:B------:R-:W-:Y:S01]  /*9340*/  ISETP.GE.AND P4, PT, R4, R198, PT ;  /* 0x000000c60400720c */ /* 0x000fe20003f86270 */
[----:B------:R-:W-:Y:S01]  /*9350*/  VIADD R4, R24, 0xffffff71 ;  /* 0xffffff7118047836 */ /* 0x000fe20000000000 */
[----:B------:R-:W-:Y:S02]  /*9360*/  FSEL R188, R187, -INF , !P2 ;  /* 0xff800000bbbc7808 */ /* 0x000fe40005000000 */
[----:B------:R-:W-:Y:S02]  /*9370*/  FMNMX3.FTZ R6, R217, R25, R17, !PT ;  /* 0x00000019d9067276 */ /* 0x000fe40007810011 */
[----:B------:R-:W-:-:S02]  /*9380*/  FSEL R193, R20, -INF , !P3 ;  /* 0xff80000014c17808 */ /* 0x000fc40005800000 */
[CC--:B------:R-:W-:Y:S02]  /*9390*/  ISETP.GE.AND P2, PT, R3.reuse, R199.reuse, PT ;  /* 0x000000c70300720c */ /* 0x0c0fe40003f46270 */
[----:B------:R-:W-:Y:S01]  /*93a0*/  ISETP.GE.AND P3, PT, R3, R198, PT ;  /* 0x000000c60300720c */ /* 0x000fe20003f66270 */
[C---:B------:R-:W-:Y:S01]  /*93b0*/  VIADD R3, R24.reuse, 0xffffff78 ;  /* 0xffffff7818037836 */ /* 0x040fe20000000000 */
[----:B------:R-:W-:Y:S01]  /*93c0*/  FSEL R187, R21, -INF , !P1 ;  /* 0xff80000015bb7808 */ /* 0x000fe20004800000 */
[----:B------:R-:W-:Y:S01]  /*93d0*/  VIADD R24, R24, 0xffffff79 ;  /* 0xffffff7918187836 */ /* 0x000fe20000000000 */
[----:B------:R-:W-:Y:S02]  /*93e0*/  ISETP.GE.AND P1, PT, R4, R199, PT ;  /* 0x000000c70400720c */ /* 0x000fe40003f26270 */
[----:B------:R-:W-:Y:S02]  /*93f0*/  FMNMX3.FTZ R6, R6, R27, R19, !PT ;  /* 0x0000001b06067276 */ /* 0x000fe40007810013 */
[----:B------:R-:W-:-:S02]  /*9400*/  FSEL R183, R13, -INF , !P1 ;  /* 0xff8000000db77808 */ /* 0x000fc40004800000 */
[----:B------:R-:W-:Y:S02]  /*9410*/  FMNMX3.FTZ R6, R6, R175, R171, !PT ;  /* 0x000000af06067276 */ /* 0x000fe400078100ab */
[----:B------:R-:W-:Y:S02]  /*9420*/  ISETP.GE.AND P1, PT, R24, R199, PT ;  /* 0x000000c71800720c */ /* 0x000fe40003f26270 */
[----:B------:R-:W-:Y:S02]  /*9430*/  FMNMX3.FTZ R6, R6, R173, R169, !PT ;  /* 0x000000ad06067276 */ /* 0x000fe400078100a9 */
[----:B------:R-:W-:Y:S02]  /*9440*/  FSEL R179, R201, -INF , !P1 ;  /* 0xff800000c9b37808 */ /* 0x000fe40004800000 */
[----:B------:R-:W-:Y:S02]  /*9450*/  ISETP.NE.AND P1, PT, R2, 0x3, PT ;  /* 0x000000030200780c */ /* 0x000fe40003f25270 */
[----:B------:R-:W-:-:S02]  /*9460*/  FMNMX3.FTZ R6, R6, R191, R189, !PT ;  /* 0x000000bf06067276 */ /* 0x000fc400078100bd */
[----:B------:R-:W-:Y:S02]  /*9470*/  FSEL R185, R12, -INF , !P2 ;  /* 0xff8000000cb97808 */ /* 0x000fe40005000000 */
[----:B------:R-:W-:Y:S02]  /*9480*/  ISETP.GE.AND P2, PT, R3, R199, PT ;  /* 0x000000c70300720c */ /* 0x000fe40003f46270 */
[----:B------:R-:W-:Y:S02]  /*9490*/  FMNMX3.FTZ R5, R216, R18, R16, !PT ;  /* 0x00000012d8057276 */ /* 0x000fe40007810010 */
[----:B------:R-:W-:Y:S02]  /*94a0*/  FMNMX3.FTZ R6, R6, R193, R187, !PT ;  /* 0x000000c106067276 */ /* 0x000fe400078100bb */
[----:B------:R-:W-:Y:S02]  /*94b0*/  FSEL R181, R200, -INF , !P2 ;  /* 0xff800000c8b57808 */ /* 0x000fe40005000000 */
[----:B------:R-:W-:-:S02]  /*94c0*/  ISETP.GE.AND P2, PT, R4, R198, PT ;  /* 0x000000c60400720c */ /* 0x000fc40003f46270 */
[----:B------:R-:W-:Y:S02]  /*94d0*/  FMNMX3.FTZ R5, R5, R26, R28, !PT ;  /* 0x0000001a05057276 */ /* 0x000fe4000781001c */
[----:B------:R-:W-:Y:S02]  /*94e0*/  FMNMX3.FTZ R4, R6, R185, R183, !PT ;  /* 0x000000b906047276 */ /* 0x000fe400078100b7 */
[----:B------:R-:W-:Y:S02]  /*94f0*/  FMNMX3.FTZ R9, R5, R194, R172, !PT ;  /* 0x000000c205097276 */ /* 0x000fe400078100ac */
[----:B------:R-:W-:Y:S01]  /*9500*/  FMNMX3.FTZ R4, R4, R181, R179, !PT ;  /* 0x000000b504047276 */ /* 0x000fe200078100b3 */
[----:B------:R-:W-:Y:S06]  /*9510*/  @!P1 BRA `(.L_x_188) ;  /* 0x00000000005c9947 */ /* 0x000fec0003800000 */
        /* <DEDUP_REMOVED lines=23> */
.L_x_188:
[----:B------:R-:W-:Y:S01]  /*9690*/  FMNMX3.FTZ R5, R9, R168, R170, !PT ;  /* 0x000000a809057276 */ /* 0x000fe200078100aa */
[----:B------:R-:W2:Y:S01]  /*96a0*/  LDCU UR4, c[0x0][0x45c] ;  /* 0x00008b80ff0477ac */ /* 0x000ea20008000800 */
[----:B------:R-:W-:Y:S02]  /*96b0*/  FSEL R192, R22, -INF , !P5 ;  /* 0xff80000016c07808 */ /* 0x000fe40006800000 */
[----:B------:R-:W-:Y:S02]  /*96c0*/  FSEL R190, R23, -INF , !P4 ;  /* 0xff80000017be7808 */ /* 0x000fe40006000000 */
[----:B------:R-:W-:Y:S02]  /*96d0*/  FMNMX3.FTZ R5, R5, R186, R188, !PT ;  /* 0x000000ba05057276 */ /* 0x000fe400078100bc */
[-C--:B------:R-:W-:Y:S02]  /*96e0*/  ISETP.GE.AND P1, PT, R3, R198.reuse, PT ;  /* 0x000000c60300720c */ /* 0x080fe40003f26270 */
[----:B------:R-:W-:Y:S01]  /*96f0*/  ISETP.GE.AND P4, PT, R24, R198, PT ;  /* 0x000000c61800720c */ /* 0x000fe20003f86270 */
[----:B------:R-:W3:Y:S01]  /*9700*/  SHFL.BFLY PT, R3, R4, 0x2, 0x1f ;  /* 0x0c401f0004037f89 */ /* 0x000ee200000e0000 */
[----:B------:R-:W-:-:S02]  /*9710*/  FSEL R182, R14, -INF , !P3 ;  /* 0xff8000000eb67808 */ /* 0x000fc40005800000 */
[----:B------:R-:W-:Y:S02]  /*9720*/  FSEL R180, R15, -INF , !P2 ;  /* 0xff8000000fb47808 */ /* 0x000fe40005000000 */
[----:B------:R-:W-:Y:S01]  /*9730*/  FMNMX3.FTZ R5, R5, R192, R190, !PT ;  /* 0x000000c005057276 */ /* 0x000fe200078100be */
[----:B-1----:R-:W-:Y:S01]  /*9740*/  LDSM.16.MT88.4 R12, [R197+0x18000] ;  /* 0x01800000c50c783b */ /* 0x002fe20000004200 */
[----:B------:R-:W-:Y:S02]  /*9750*/  FSEL R178, R202, -INF , !P1 ;  /* 0xff800000cab27808 */ /* 0x000fe40004800000 */
[----:B------:R-:W-:Y:S02]  /*9760*/  FSEL R176, R203, -INF , !P4 ;  /* 0xff800000cbb07808 */ /* 0x000fe40006000000 */
[----:B------:R-:W-:Y:S02]  /*9770*/  FMNMX3.FTZ R5, R5, R182, R180, !PT ;  /* 0x000000b605057276 */ /* 0x000fe400078100b4 */
[----:B------:R-:W-:-:S02]  /*9780*/  MOV R212, 0x20 ;  /* 0x0000002000d47802 */ /* 0x000fc40000000f00 */
[----:B------:R-:W-:Y:S02]  /*9790*/  FMNMX3.FTZ R6, R5, R178, R176, !PT ;  /* 0x000000b205067276 */ /* 0x000fe400078100b0 */
[----:B------:R-:W-:Y:S02]  /*97a0*/  SEL R212, R212, 0xffffffe0, !P0 ;  /* 0xffffffe0d4d47807 */ /* 0x000fe40004000000 */
[----:B------:R-:W-:Y:S01]  /*97b0*/  IADD3 R219, PT, PT, R197, 0x18040, RZ ;  /* 0x00018040c5db7810 */ /* 0x000fe20007ffe0ff */
[----:B------:R-:W1:Y:S01]  /*97c0*/  SHFL.BFLY PT, R5, R6, 0x2, 0x1f ;  /* 0x0c401f0006057f89 */ /* 0x000e6200000e0000 */
[----:B------:R-:W-:Y:S02]  /*97d0*/  IADD3 R225, PT, PT, R212, R197, RZ ;  /* 0x000000c5d4e17210 */ /* 0x000fe40007ffe0ff */
[----:B---3--:R-:W-:-:S03]  /*97e0*/  FMNMX.FTZ R7, R4, R3, !PT ;  /* 0x0000000304077209 */ /* 0x008fc60007810000 */
[----:B------:R-:W-:Y:S04]  /*97f0*/  LDSM.16.MT88.4 R20, [R225+0x18000] ;  /* 0x01800000e114783b */ /* 0x000fe80000004200 */
[----:B------:R-:W3:Y:S04]  /*9800*/  SHFL.BFLY PT, R164, R7, 0x1, 0x1f ;  /* 0x0c201f0007a47f89 */ /* 0x000ee800000e0000 */
[----:B------:R-:W-:Y:S01]  /*9810*/  LDSM.16.MT88.4 R200, [R225+0x19800] ;  /* 0x01980000e1c8783b */ /* 0x000fe20000004200 */
[----:B-1----:R-:W-:-:S05]  /*9820*/  FMNMX.FTZ R4, R6, R5, !PT ;  /* 0x0000000506047209 */ /* 0x002fca0007810000 */
[----:B------:R-:W1:Y:S01]  /*9830*/  SHFL.BFLY PT, R3, R4, 0x1, 0x1f ;  /* 0x0c201f0004037f89 */ /* 0x000e6200000e0000 */
[----:B---3--:R-:W-:-:S04]  /*9840*/  FMNMX.FTZ R164, R7, R164, !PT ;  /* 0x000000a407a47209 */ /* 0x008fc80007810000 */
[C---:B------:R-:W-:Y:S01]  /*9850*/  FSETP.NEU.FTZ.AND P2, PT, R164.reuse, -INF , PT ;  /* 0xff800000a400780b */ /* 0x040fe20003f5d000 */
[----:B--2---:R-:W-:-:S05]  /*9860*/  FMUL.FTZ R184, R164, UR4 ;  /* 0x00000004a4b87c20 */ /* 0x004fca0008410000 */
[----:B------:R-:W-:-:S05]  /*9870*/  FSEL R184, R184, RZ, P2 ;  /* 0x000000ffb8b87208 */ /* 0x000fca0001000000 */
[--C-:B------:R-:W-:Y:S01]  /*9880*/  FFMA.FTZ R206, R25, UR4, -R184.reuse ;  /* 0x0000000419ce7c23 */ /* 0x100fe200080108b8 */
[--C-:B------:R-:W-:Y:S01]  /*9890*/  FFMA.FTZ R205, R17, UR4, -R184.reuse ;  /* 0x0000000411cd7c23 */ /* 0x100fe200080108b8 */
[--C-:B------:R-:W-:Y:S01]  /*98a0*/  FFMA.FTZ R204, R27, UR4, -R184.reuse ;  /* 0x000000041bcc7c23 */ /* 0x100fe200080108b8 */
[--C-:B------:R-:W-:Y:S01]  /*98b0*/  FFMA.FTZ R199, R19, UR4, -R184.reuse ;  /* 0x0000000413c77c23 */ /* 0x100fe200080108b8 */
[----:B-1----:R-:W-:Y:S01]  /*98c0*/  FMNMX.FTZ R3, R4, R3, !PT ;  /* 0x0000000304037209 */ /* 0x002fe20007810000 */
[--C-:B------:R-:W-:Y:S01]  /*98d0*/  FFMA.FTZ R211, R173, UR4, -R184.reuse ;  /* 0x00000004add37c23 */ /* 0x100fe200080108b8 */
[----:B------:R-:W-:Y:S01]  /*98e0*/  FSEL R4, R164, RZ, P2 ;  /* 0x000000ffa4047208 */ /* 0x000fe20001000000 */
[----:B------:R-:W-:Y:S01]  /*98f0*/  MUFU.EX2 R206, R206 ;  /* 0x000000ce00ce7308 */ /* 0x000fe20000000800 */
[C---:B------:R-:W-:Y:S01]  /*9900*/  FSETP.NEU.FTZ.AND P1, PT, R3.reuse, -INF , PT ;  /* 0xff8000000300780b */ /* 0x040fe20003f3d000 */
[----:B------:R-:W-:Y:S01]  /*9910*/  FMUL.FTZ R177, R3, UR4 ;  /* 0x0000000403b17c20 */ /* 0x000fe20008410000 */
[----:B------:R-:W-:Y:S01]  /*9920*/  FFMA.FTZ R210, R169, UR4, -R184 ;  /* 0x00000004a9d27c23 */ /* 0x000fe200080108b8 */
[----:B------:R-:W-:Y:S01]  /*9930*/  FADD.FTZ R209, R217, -R4 ;  /* 0x80000004d9d17221 */ /* 0x000fe20000010000 */
[----:B------:R-:W-:Y:S01]  /*9940*/  FSEL R5, R3, RZ, P1 ;  /* 0x000000ff03057208 */ /* 0x000fe20000800000 */
[--C-:B------:R-:W-:Y:S01]  /*9950*/  FFMA.FTZ R217, R175, UR4, -R184.reuse ;  /* 0x00000004afd97c23 */ /* 0x100fe200080108b8 */
[----:B------:R-:W-:Y:S01]  /*9960*/  FSEL R177, R177, RZ, P1 ;  /* 0x000000ffb1b17208 */ /* 0x000fe20000800000 */
[----:B------:R-:W-:Y:S01]  /*9970*/  FMUL.FTZ R209, R209, UR4 ;  /* 0x00000004d1d17c20 */ /* 0x000fe20008410000 */
[----:B------:R-:W1:Y:S01]  /*9980*/  MUFU.EX2 R205, R205 ;  /* 0x000000cd00cd7308 */ /* 0x000e620000000800 */
[----:B------:R-:W-:Y:S01]  /*9990*/  FADD.FTZ R208, R216, -R5 ;  /* 0x80000005d8d07221 */ /* 0x000fe20000010000 */
[--C-:B------:R-:W-:Y:S01]  /*99a0*/  FFMA.FTZ R216, R171, UR4, -R184.reuse ;  /* 0x00000004abd87c23 */ /* 0x100fe200080108b8 */
[--C-:B------:R-:W-:Y:S01]  /*99b0*/  FFMA.FTZ R167, R16, UR4, -R177.reuse ;  /* 0x0000000410a77c23 */ /* 0x100fe200080108b1 */
[----:B------:R-:W-:Y:S01]  /*99c0*/  IADD3 R16, PT, PT, R197, 0x18000, RZ ;  /* 0x00018000c5107810 */ /* 0x000fe20007ffe0ff */
[----:B------:R-:W-:Y:S01]  /*99d0*/  FMUL.FTZ R208, R208, UR4 ;  /* 0x00000004d0d07c20 */ /* 0x000fe20008410000 */
[--C-:B------:R-:W-:Y:S01]  /*99e0*/  FFMA.FTZ R207, R28, UR4, -R177.reuse ;  /* 0x000000041ccf7c23 */ /* 0x100fe200080108b1 */
[--C-:B------:R-:W-:Y:S01]  /*99f0*/  FFMA.FTZ R198, R18, UR4, -R177.reuse ;  /* 0x0000000412c67c23 */ /* 0x100fe200080108b1 */
[----:B------:R-:W2:Y:S01]  /*9a00*/  MUFU.EX2 R209, R209 ;  /* 0x000000d100d17308 */ /* 0x000ea20000000800 */
[----:B------:R-:W-:Y:S01]  /*9a10*/  @P6 IADD3 R219, PT, PT, R16, -0x40, RZ ;  /* 0xffffffc010db6810 */ /* 0x000fe20007ffe0ff */
[--C-:B------:R-:W-:Y:S01]  /*9a20*/  FFMA.FTZ R166, R26, UR4, -R177.reuse ;  /* 0x000000041aa67c23 */ /* 0x100fe200080108b1 */
[--C-:B------:R-:W-:Y:S01]  /*9a30*/  FFMA.FTZ R215, R194, UR4, -R177.reuse ;  /* 0x00000004c2d77c23 */ /* 0x100fe200080108b1 */
[--C-:B------:R-:W-:Y:S01]  /*9a40*/  FFMA.FTZ R214, R172, UR4, -R177.reuse ;  /* 0x00000004acd67c23 */ /* 0x100fe200080108b1 */
[----:B------:R-:W-:Y:S01]  /*9a50*/  IADD3 R212, PT, PT, R212, R219, RZ ;  /* 0x000000dbd4d47210 */ /* 0x000fe20007ffe0ff */
[----:B------:R-:W3:Y:S01]  /*9a60*/  LDSM.16.MT88.4 R28, [R219] ;  /* 0x00000000db1c783b */ /* 0x000ee20000004200 */
[--C-:B------:R-:W-:Y:S01]  /*9a70*/  FFMA.FTZ R213, R168, UR4, -R177.reuse ;  /* 0x00000004a8d57c23 */ /* 0x100fe200080108b1 */
[----:B------:R-:W4:Y:S01]  /*9a80*/  MUFU.EX2 R208, R208 ;  /* 0x000000d000d07308 */ /* 0x000f220000000800 */
[----:B-1----:R-:W-:Y:S01]  /*9a90*/  F2FP.BF16.F32.PACK_AB R4, R205, R206 ;  /* 0x000000cecd04723e */ /* 0x002fe200000010ff */
[--C-:B------:R-:W-:Y:S01]  /*9aa0*/  FFMA.FTZ R228, R170, UR4, -R177.reuse ;  /* 0x00000004aae47c23 */ /* 0x100fe200080108b1 */
[----:B------:R-:W-:Y:S01]  /*9ab0*/  LDSM.16.MT88.4 R172, [R212+0x800] ;  /* 0x00080000d4ac783b */ /* 0x000fe20000004200 */
[--C-:B------:R-:W-:Y:S01]  /*9ac0*/  FFMA.FTZ R230, R191, UR4, -R184.reuse ;  /* 0x00000004bfe67c23 */ /* 0x100fe200080108b8 */
[--C-:B------:R-:W-:Y:S01]  /*9ad0*/  FFMA.FTZ R231, R189, UR4, -R184.reuse ;  /* 0x00000004bde77c23 */ /* 0x100fe200080108b8 */
[--C-:B------:R-:W-:Y:S01]  /*9ae0*/  FFMA.FTZ R232, R193, UR4, -R184.reuse ;  /* 0x00000004c1e87c23 */ /* 0x100fe200080108b8 */
[----:B------:R-:W-:Y:S01]  /*9af0*/  LDSM.16.MT88.4 R168, [R219+0x2800] ;  /* 0x00280000dba8783b */ /* 0x000fe20000004200 */
[----:B------:R-:W-:Y:S01]  /*9b00*/  MUFU.EX2 R204, R204 ;  /* 0x000000cc00cc7308 */ /* 0x000fe20000000800 */
[-C--:B--2---:R-:W-:Y:S01]  /*9b10*/  FMUL.FTZ R16, R36, R209.reuse ;  /* 0x000000d124107220 */ /* 0x084fe20000410000 */
[-C--:B------:R-:W-:Y:S01]  /*9b20*/  FMUL.FTZ R17, R37, R209.reuse ;  /* 0x000000d125117220 */ /* 0x080fe20000410000 */
[-C--:B------:R-:W-:Y:S01]  /*9b30*/  FMUL.FTZ R24, R44, R209.reuse ;  /* 0x000000d12c187220 */ /* 0x080fe20000410000 */
[-C--:B------:R-:W-:Y:S01]  /*9b40*/  FMUL.FTZ R25, R45, R209.reuse ;  /* 0x000000d12d197220 */ /* 0x080fe20000410000 */
[-C--:B------:R-:W-:Y:S01]  /*9b50*/  FMUL.FTZ R32, R52, R209.reuse ;  /* 0x000000d134207220 */ /* 0x080fe20000410000 */
[-C--:B------:R-:W-:Y:S01]  /*9b60*/  FMUL.FTZ R33, R53, R209.reuse ;  /* 0x000000d135217220 */ /* 0x080fe20000410000 */
[-C--:B------:R-:W-:Y:S01]  /*9b70*/  FMUL.FTZ R40, R40, R209.reuse ;  /* 0x000000d128287220 */ /* 0x080fe20000410000 */
[----:B------:R-:W1:Y:S01]  /*9b80*/  MUFU.EX2 R199, R199 ;  /* 0x000000c700c77308 */ /* 0x000e620000000800 */
[-C--:B----4-:R-:W-:Y:S01]  /*9b90*/  FMUL.FTZ R18, R38, R208.reuse ;  /* 0x000000d026127220 */ /* 0x090fe20000410000 */
[-C--:B------:R-:W-:Y:S01]  /*9ba0*/  FMUL.FTZ R19, R39, R208.reuse ;  /* 0x000000d027137220 */ /* 0x080fe20000410000 */
[-C--:B------:R-:W-:Y:S01]  /*9bb0*/  FMUL.FTZ R26, R46, R208.reuse ;  /* 0x000000d02e1a7220 */ /* 0x080fe20000410000 */
[-C--:B------:R-:W-:Y:S01]  /*9bc0*/  FMUL.FTZ R27, R47, R208.reuse ;  /* 0x000000d02f1b7220 */ /* 0x080fe20000410000 */
[----:B------:R-:W2:Y:S01]  /*9bd0*/  LDSM.16.MT88.4 R36, [R212] ;  /* 0x00000000d424783b */ /* 0x000ea20000004200 */
[-C--:B------:R-:W-:Y:S01]  /*9be0*/  FMUL.FTZ R34, R54, R208.reuse ;  /* 0x000000d036227220 */ /* 0x080fe20000410000 */
[-C--:B------:R-:W-:Y:S01]  /*9bf0*/  FMUL.FTZ R35, R55, R208.reuse ;  /* 0x000000d037237220 */ /* 0x080fe20000410000 */
[----:B------:R-:W-:Y:S01]  /*9c00*/  MUFU.EX2 R198, R198 ;  /* 0x000000c600c67308 */ /* 0x000fe20000000800 */
[----:B------:R-:W4:Y:S01]  /*9c10*/  LDSM.16.MT88.4 R44, [R197+0x1a000] ;  /* 0x01a00000c52c783b */ /* 0x000f220000004200 */
[-C--:B------:R-:W-:Y:S01]  /*9c20*/  FMUL.FTZ R41, R41, R209.reuse ;  /* 0x000000d129297220 */ /* 0x080fe20000410000 */
[-C--:B------:R-:W-:Y:S01]  /*9c30*/  FMUL.FTZ R42, R42, R208.reuse ;  /* 0x000000d02a2a7220 */ /* 0x080fe20000410000 */
[----:B------:R-:W-:Y:S01]  /*9c40*/  FMUL.FTZ R43, R43, R208 ;  /* 0x000000d02b2b7220 */ /* 0x000fe20000410000 */
[----:B------:R-:W5:Y:S01]  /*9c50*/  LDSM.16.MT88.4 R52, [R225+0x1a000] ;  /* 0x01a00000e134783b */ /* 0x000f620000004200 */
[-C--:B------:R-:W-:Y:S01]  /*9c60*/  FMUL.FTZ R48, R48, R209.reuse ;  /* 0x000000d130307220 */ /* 0x080fe20000410000 */
[-C--:B------:R-:W-:Y:S01]  /*9c70*/  FMUL.FTZ R49, R49, R209.reuse ;  /* 0x000000d131317220 */ /* 0x080fe20000410000 */
[----:B------:R-:W3:Y:S01]  /*9c80*/  MUFU.EX2 R167, R167 ;  /* 0x000000a700a77308 */ /* 0x000ee20000000800 */
[----:B-1----:R-:W-:Y:S01]  /*9c90*/  F2FP.BF16.F32.PACK_AB R6, R199, R204 ;  /* 0x000000ccc706723e */ /* 0x002fe200000010ff */
        /* <DEDUP_REMOVED lines=14> */
[----:B------:R-:W1:Y:S01]  /*9d80*/  MUFU.EX2 R207, R207 ;  /* 0x000000cf00cf7308 */ /* 0x000e620000000800 */
[----:B---3--:R-:W-:Y:S01]  /*9d90*/  F2FP.BF16.F32.PACK_AB R5, R167, R198 ;  /* 0x000000c6a705723e */ /* 0x008fe200000010ff */
        /* <DEDUP_REMOVED lines=14> */
[-C--:B------:R-:W-:Y:S01]  /*9e80*/  FMUL.FTZ R105, R105, R209.reuse ;  /* 0x000000d169697220 */ /* 0x080fe20000410000 */
[----:B-1----:R-:W-:Y:S01]  /*9e90*/  F2FP.BF16.F32.PACK_AB R7, R207, R166 ;  /* 0x000000a6cf07723e */ /* 0x002fe200000010ff */
        /* <DEDUP_REMOVED lines=35> */
[----:B------:R-:W-:Y:S01]  /*a0d0*/  MUFU.EX2 R217, R217 ;  /* 0x000000d900d97308 */ /* 0x000fe20000000800 */
[----:B------:R-:W3:Y:S01]  /*a0e0*/  LDSM.16.MT88.4 R68, [R212+0x2000] ;  /* 0x00200000d444783b */ /* 0x000ee20000004200 */
[-C--:B------:R-:W-:Y:S01]  /*a0f0*/  FMUL.FTZ R136, R136, R209.reuse ;  /* 0x000000d188887220 */ /* 0x080fe20000410000 */
[C---:B--2---:R-:W-:Y:S01]  /*a100*/  HMMA.16816.F32.BF16 R32, R4.reuse, R36, R32 ;  /* 0x000000240420723c */ /* 0x044fe20000041820 */
[-C--:B------:R-:W-:Y:S01]  /*a110*/  FMUL.FTZ R137, R137, R209.reuse ;  /* 0x000000d189897220 */ /* 0x080fe20000410000 */
[-C--:B------:R-:W-:Y:S01]  /*a120*/  FMUL.FTZ R138, R138, R208.reuse ;  /* 0x000000d08a8a7220 */ /* 0x080fe20000410000 */
[-C--:B------:R-:W-:Y:S01]  /*a130*/  FMUL.FTZ R139, R139, R208.reuse ;  /* 0x000000d08b8b7220 */ /* 0x080fe20000410000 */
[-C--:B------:R-:W-:Y:S01]  /*a140*/  FMUL.FTZ R152, R152, R209.reuse ;  /* 0x000000d198987220 */ /* 0x080fe20000410000 */
[----:B------:R-:W2:Y:S01]  /*a150*/  MUFU.EX2 R216, R216 ;  /* 0x000000d800d87308 */ /* 0x000ea20000000800 */
[-C--:B------:R-:W-:Y:S01]  /*a160*/  FMUL.FTZ R153, R153, R209.reuse ;  /* 0x000000d199997220 */ /* 0x080fe20000410000 */
[-C--:B------:R-:W-:Y:S01]  /*a170*/  FMUL.FTZ R154, R154, R208.reuse ;  /* 0x000000d09a9a7220 */ /* 0x080fe20000410000 */
[C---:B----4-:R-:W-:Y:S01]  /*a180*/  HMMA.16816.F32.BF16 R40, R4.reuse, R44, R40 ;  /* 0x0000002c0428723c */ /* 0x050fe20000041828 */
[-C--:B------:R-:W-:Y:S01]  /*a190*/  FMUL.FTZ R155, R155, R208.reuse ;  /* 0x000000d09b9b7220 */ /* 0x080fe20000410000 */
[-C--:B------:R-:W-:Y:S01]  /*a1a0*/  FMUL.FTZ R148, R148, R209.reuse ;  /* 0x000000d194947220 */ /* 0x080fe20000410000 */
[-C--:B------:R-:W-:Y:S01]  /*a1b0*/  FMUL.FTZ R149, R149, R209.reuse ;  /* 0x000000d195957220 */ /* 0x080fe20000410000 */
[-C--:B------:R-:W-:Y:S01]  /*a1c0*/  FMUL.FTZ R150, R150, R208.reuse ;  /* 0x000000d096967220 */ /* 0x080fe20000410000 */
[----:B------:R-:W-:Y:S01]  /*a1d0*/  MUFU.EX2 R211, R211 ;  /* 0x000000d300d37308 */ /* 0x000fe20000000800 */
[-C--:B------:R-:W-:Y:S01]  /*a1e0*/  FMUL.FTZ R151, R151, R208.reuse ;  /* 0x000000d097977220 */ /* 0x080fe20000410000 */
[----:B------:R-:W-:Y:S01]  /*a1f0*/  LDSM.16.MT88.4 R160, [R197+0x18800] ;  /* 0x01880000c5a0783b */ /* 0x000fe20000004200 */
[C---:B------:R-:W-:Y:S01]  /*a200*/  HMMA.16816.F32.BF16 R36, R4.reuse, R38, R56 ;  /* 0x000000260424723c */ /* 0x040fe20000041838 */
[-C--:B------:R-:W-:Y:S01]  /*a210*/  FMUL.FTZ R56, R76, R209.reuse ;  /* 0x000000d14c387220 */ /* 0x080fe20000410000 */
[-C--:B------:R-:W-:Y:S01]  /*a220*/  FMUL.FTZ R57, R77, R209.reuse ;  /* 0x000000d14d397220 */ /* 0x080fe20000410000 */
[-C--:B------:R-:W-:Y:S01]  /*a230*/  FMUL.FTZ R58, R78, R208.reuse ;  /* 0x000000d04e3a7220 */ /* 0x080fe20000410000 */
[-C--:B------:R-:W-:Y:S01]  /*a240*/  FMUL.FTZ R59, R79, R208.reuse ;  /* 0x000000d04f3b7220 */ /* 0x080fe20000410000 */
[----:B------:R-:W-:Y:S01]  /*a250*/  MUFU.EX2 R210, R210 ;  /* 0x000000d200d27308 */ /* 0x000fe20000000800 */
[----:B------:R-:W4:Y:S01]  /*a260*/  LDSM.16.MT88.4 R76, [R197+0x1c000] ;  /* 0x01c00000c54c783b */ /* 0x000f220000004200 */
[--C-:B------:R-:W-:Y:S01]  /*a270*/  FFMA.FTZ R233, R187, UR4, -R184.reuse ;  /* 0x00000004bbe97c23 */ /* 0x100fe200080108b8 */
[C---:B------:R-:W-:Y:S01]  /*a280*/  HMMA.16816.F32.BF16 R44, R4.reuse, R46, R64 ;  /* 0x0000002e042c723c */ /* 0x040fe20000041840 */
[-C--:B------:R-:W-:Y:S01]  /*a290*/  FMUL.FTZ R64, R84, R209.reuse ;  /* 0x000000d154407220 */ /* 0x080fe20000410000 */
[-C--:B------:R-:W-:Y:S01]  /*a2a0*/  FMUL.FTZ R65, R85, R209.reuse ;  /* 0x000000d155417220 */ /* 0x080fe20000410000 */
[-C--:B------:R-:W-:Y:S01]  /*a2b0*/  FMUL.FTZ R66, R86, R208.reuse ;  /* 0x000000d056427220 */ /* 0x080fe20000410000 */
[-C--:B------:R-:W-:Y:S01]  /*a2c0*/  FMUL.FTZ R67, R87, R208.reuse ;  /* 0x000000d057437220 */ /* 0x080fe20000410000 */
[----:B------:R-:W-:Y:S01]  /*a2d0*/  MUFU.EX2 R215, R215 ;  /* 0x000000d700d77308 */ /* 0x000fe20000000800 */
[----:B------:R-:W2:Y:S01]  /*a2e0*/  LDSM.16.MT88.4 R84, [R225+0x1c000] ;  /* 0x01c00000e154783b */ /* 0x000ea20000004200 */
[--C-:B------:R-:W-:Y:S01]  /*a2f0*/  FFMA.FTZ R234, R186, UR4, -R177.reuse ;  /* 0x00000004baea7c23 */ /* 0x100fe200080108b1 */
[C---:B-----5:R-:W-:Y:S01]  /*a300*/  HMMA.16816.F32.BF16 R48, R4.reuse, R52, R48 ;  /* 0x000000340430723c */ /* 0x060fe20000041830 */
[--C-:B------:R-:W-:Y:S01]  /*a310*/  FFMA.FTZ R235, R188, UR4, -R177.reuse ;  /* 0x00000004bceb7c23 */ /* 0x100fe200080108b1 */
[--C-:B------:R-:W-:Y:S01]  /*a320*/  FFMA.FTZ R236, R192, UR4, -R177.reuse ;  /* 0x00000004c0ec7c23 */ /* 0x100fe200080108b1 */
[--C-:B------:R-:W-:Y:S01]  /*a330*/  FFMA.FTZ R237, R190, UR4, -R177.reuse ;  /* 0x00000004beed7c23 */ /* 0x100fe200080108b1 */
[--C-:B------:R-:W-:Y:S01]  /*a340*/  FFMA.FTZ R239, R183, UR4, -R184.reuse ;  /* 0x00000004b7ef7c23 */ /* 0x100fe200080108b8 */
[----:B------:R-:W5:Y:S01]  /*a350*/  MUFU.EX2 R214, R214 ;  /* 0x000000d600d67308 */ /* 0x000f620000000800 */
[--C-:B------:R-:W-:Y:S01]  /*a360*/  FFMA.FTZ R240, R181, UR4, -R184.reuse ;  /* 0x00000004b5f07c23 */ /* 0x100fe200080108b8 */
        /* <DEDUP_REMOVED lines=9> */
[C---:B-1----:R-:W-:Y:S01]  /*a400*/  HMMA.16816.F32.BF16 R56, R4.reuse, R60, R56 ;  /* 0x0000003c0438723c */ /* 0x042fe20000041838 */
[--C-:B------:R-:W-:Y:S01]  /*a410*/  FFMA.FTZ R238, R185, UR4, -R184.reuse ;  /* 0x00000004b9ee7c23 */ /* 0x100fe200080108b8 */
[----:B------:R-:W-:Y:S01]  /*a420*/  LDSM.16.MT88.4 R188, [R225+0x1f800] ;  /* 0x01f80000e1bc783b */ /* 0x000fe20000004200 */
[----:B------:R-:W-:Y:S01]  /*a430*/  FFMA.FTZ R241, R179, UR4, -R184 ;  /* 0x00000004b3f17c23 */ /* 0x000fe200080108b8 */
[--C-:B------:R-:W-:Y:S01]  /*a440*/  FFMA.FTZ R244, R178, UR4, -R177.reuse ;  /* 0x00000004b2f47c23 */ /* 0x100fe200080108b1 */
[----:B------:R-:W1:Y:S01]  /*a450*/  MUFU.EX2 R228, R228 ;  /* 0x000000e400e47308 */ /* 0x000e620000000800 */
[----:B------:R-:W-:Y:S01]  /*a460*/  LDSM.16.MT88.4 R180, [R219+0x5800] ;  /* 0x00580000dbb4783b */ /* 0x000fe20000004200 */
[----:B------:R-:W-:Y:S01]  /*a470*/  FFMA.FTZ R245, R176, UR4, -R177 ;  /* 0x00000004b0f57c23 */ /* 0x000fe200080108b1 */
[C---:B------:R-:W-:Y:S01]  /*a480*/  HMMA.16816.F32.BF16 R60, R4.reuse, R62, R80 ;  /* 0x0000003e043c723c */ /* 0x040fe20000041850 */
[-C--:B------:R-:W-:Y:S01]  /*a490*/  FMUL.FTZ R80, R100, R209.reuse ;  /* 0x000000d164507220 */ /* 0x080fe20000410000 */
[-C--:B------:R-:W-:Y:S01]  /*a4a0*/  FMUL.FTZ R81, R101, R209.reuse ;  /* 0x000000d165517220 */ /* 0x080fe20000410000 */
[-C--:B------:R-:W-:Y:S01]  /*a4b0*/  FMUL.FTZ R82, R102, R208.reuse ;  /* 0x000000d066527220 */ /* 0x080fe20000410000 */
[-C--:B------:R-:W-:Y:S01]  /*a4c0*/  FMUL.FTZ R83, R103, R208.reuse ;  /* 0x000000d067537220 */ /* 0x080fe20000410000 */
[----:B------:R-:W-:Y:S01]  /*a4d0*/  MUFU.EX2 R230, R230 ;  /* 0x000000e600e67308 */ /* 0x000fe20000000800 */
[----:B------:R-:W1:Y:S01]  /*a4e0*/  LDSM.16.MT88.4 R100, [R212+0x4000] ;  /* 0x00400000d464783b */ /* 0x000e620000004200 */
[----:B------:R-:W-:Y:S01]  /*a4f0*/  FFMA.FTZ R206, R229, R209, R206 ;  /* 0x000000d1e5ce7223 */ /* 0x000fe200000100ce */
[----:B---3--:R-:W-:Y:S01]  /*a500*/  HMMA.16816.F32.BF16 R64, R4, R68, R64 ;  /* 0x000000440440723c */ /* 0x008fe20000041840 */
[----:B------:R-:W-:Y:S01]  /*a510*/  FFMA.FTZ R198, R227, R208, R198 ;  /* 0x000000d0e3c67223 */ /* 0x000fe200000100c6 */
[----:B------:R-:W-:Y:S01]  /*a520*/  LDSM.16.MT88.4 R192, [R225+0x1b800] ;  /* 0x01b80000e1c0783b */ /* 0x000fe20000004200 */
[----:B------:R-:W-:-:S02]  /*a530*/  FADD.FTZ R205, R205, R206 ;  /* 0x000000cecdcd7221 */ /* 0x000fc40000010000 */
[----:B------:R-:W3:Y:S01]  /*a540*/  MUFU.EX2 R231, R231 ;  /* 0x000000e700e77308 */ /* 0x000ee20000000800 */
[----:B------:R-:W-:Y:S01]  /*a550*/  LDSM.16.MT88.4 R184, [R219+0x1800] ;  /* 0x00180000dbb8783b */ /* 0x000fe20000004200 */
[----:B------:R-:W-:Y:S01]  /*a560*/  FADD.FTZ R167, R167, R198 ;  /* 0x000000c6a7a77221 */ /* 0x000fe20000010000 */
[C---:B------:R-:W-:Y:S01]  /*a570*/  HMMA.16816.F32.BF16 R68, R4.reuse, R70, R88 ;  /* 0x000000460444723c */ /* 0x040fe20000041858 */
[-C--:B------:R-:W-:Y:S01]  /*a580*/  FMUL.FTZ R88, R108, R209.reuse ;  /* 0x000000d16c587220 */ /* 0x080fe20000410000 */
[-C--:B------:R-:W-:Y:S01]  /*a590*/  FMUL.FTZ R89, R109, R209.reuse ;  /* 0x000000d16d597220 */ /* 0x080fe20000410000 */
[-C--:B------:R-:W-:Y:S01]  /*a5a0*/  FMUL.FTZ R90, R110, R208.reuse ;  /* 0x000000d06e5a7220 */ /* 0x080fe20000410000 */
[-C--:B------:R-:W-:Y:S01]  /*a5b0*/  FMUL.FTZ R91, R111, R208.reuse ;  /* 0x000000d06f5b7220 */ /* 0x080fe20000410000 */
[----:B------:R-:W-:Y:S01]  /*a5c0*/  MUFU.EX2 R232, R232 ;  /* 0x000000e800e87308 */ /* 0x000fe20000000800 */
[----:B------:R-:W3:Y:S02]  /*a5d0*/  LDSM.16.MT88.4 R108, [R197+0x1e000] ;  /* 0x01e00000c56c783b */ /* 0x000ee40000004200 */
[C---:B----4-:R-:W-:Y:S02]  /*a5e0*/  HMMA.16816.F32.BF16 R72, R4.reuse, R76, R72 ;  /* 0x0000004c0448723c */ /* 0x050fe40000041848 */
[----:B------:R-:W-:Y:S03]  /*a5f0*/  LDSM.16.MT88.4 R176, [R219+0x7800] ;  /* 0x00780000dbb0783b */ /* 0x000fe60000004200 */
[----:B------:R-:W-:Y:S03]  /*a600*/  MUFU.EX2 R233, R233 ;  /* 0x000000e900e97308 */ /* 0x000fe60000000800 */
[C---:B--2---:R-:W-:Y:S05]  /*a610*/  HMMA.16816.F32.BF16 R80, R4.reuse, R84, R80 ;  /* 0x000000540450723c */ /* 0x044fea0000041850 */
[----:B------:R-:W-:Y:S03]  /*a620*/  MUFU.EX2 R234, R234 ;  /* 0x000000ea00ea7308 */ /* 0x000fe60000000800 */
[C---:B------:R-:W-:Y:S01]  /*a630*/  HMMA.16816.F32.BF16 R76, R4.reuse, R78, R96 ;  /* 0x0000004e044c723c */ /* 0x040fe20000041860 */
[-C--:B------:R-:W-:Y:S01]  /*a640*/  FMUL.FTZ R96, R116, R209.reuse ;  /* 0x000000d174607220 */ /* 0x080fe20000410000 */
[-C--:B------:R-:W-:Y:S01]  /*a650*/  FMUL.FTZ R97, R117, R209.reuse ;  /* 0x000000d175617220 */ /* 0x080fe20000410000 */
[-C--:B------:R-:W-:Y:S01]  /*a660*/  FMUL.FTZ R98, R118, R208.reuse ;  /* 0x000000d076627220 */ /* 0x080fe20000410000 */
[-C--:B------:R-:W-:Y:S01]  /*a670*/  FMUL.FTZ R99, R119, R208.reuse ;  /* 0x000000d077637220 */ /* 0x080fe20000410000 */
[----:B------:R-:W2:Y:S01]  /*a680*/  MUFU.EX2 R235, R235 ;  /* 0x000000eb00eb7308 */ /* 0x000ea20000000800 */
[----:B------:R-:W4:Y:S02]  /*a690*/  LDSM.16.MT88.4 R116, [R225+0x1e000] ;  /* 0x01e00000e174783b */ /* 0x000f240000004200 */
[C---:B------:R-:W-:Y:S01]  /*a6a0*/  HMMA.16816.F32.BF16 R84, R4.reuse, R86, R104 ;  /* 0x000000560454723c */ /* 0x040fe20000041868 */
[-C--:B------:R-:W-:Y:S01]  /*a6b0*/  FMUL.FTZ R104, R124, R209.reuse ;  /* 0x000000d17c687220 */ /* 0x080fe20000410000 */
[-C--:B------:R-:W-:Y:S01]  /*a6c0*/  FMUL.FTZ R105, R125, R209.reuse ;  /* 0x000000d17d697220 */ /* 0x080fe20000410000 */
[-C--:B------:R-:W-:Y:S01]  /*a6d0*/  FMUL.FTZ R106, R126, R208.reuse ;  /* 0x000000d07e6a7220 */ /* 0x080fe20000410000 */
[-C--:B------:R-:W-:Y:S01]  /*a6e0*/  FMUL.FTZ R107, R127, R208.reuse ;  /* 0x000000d07f6b7220 */ /* 0x080fe20000410000 */
[----:B------:R-:W-:Y:S01]  /*a6f0*/  MUFU.EX2 R236, R236 ;  /* 0x000000ec00ec7308 */ /* 0x000fe20000000800 */
[----:B------:R-:W2:Y:S02]  /*a700*/  LDSM.16.MT88.4 R124, [R219+0x6000] ;  /* 0x00600000db7c783b */ /* 0x000ea40000004200 */
[C---:B-----5:R-:W-:Y:S05]  /*a710*/  HMMA.16816.F32.BF16 R88, R4.reuse, R92, R88 ;  /* 0x0000005c0458723c */ /* 0x060fea0000041858 */
[----:B------:R-:W5:Y:S03]  /*a720*/  MUFU.EX2 R237, R237 ;  /* 0x000000ed00ed7308 */ /* 0x000f660000000800 */
[C---:B------:R-:W-:Y:S01]  /*a730*/  HMMA.16816.F32.BF16 R92, R4.reuse, R94, R112 ;  /* 0x0000005e045c723c */ /* 0x040fe20000041870 */
[-C--:B------:R-:W-:Y:S01]  /*a740*/  FMUL.FTZ R112, R132, R209.reuse ;  /* 0x000000d184707220 */ /* 0x080fe20000410000 */
[-C--:B------:R-:W-:Y:S01]  /*a750*/  FMUL.FTZ R113, R133, R209.reuse ;  /* 0x000000d185717220 */ /* 0x080fe20000410000 */
[-C--:B------:R-:W-:Y:S01]  /*a760*/  FMUL.FTZ R114, R134, R208.reuse ;  /* 0x000000d086727220 */ /* 0x080fe20000410000 */
[-C--:B------:R-:W-:Y:S01]  /*a770*/  FMUL.FTZ R115, R135, R208.reuse ;  /* 0x000000d087737220 */ /* 0x080fe20000410000 */
[----:B------:R-:W-:Y:S01]  /*a780*/  MUFU.EX2 R238, R238 ;  /* 0x000000ee00ee7308 */ /* 0x000fe20000000800 */
[----:B------:R-:W5:Y:S02]  /*a790*/  LDSM.16.MT88.4 R132, [R212+0x6000] ;  /* 0x00600000d484783b */ /* 0x000f640000004200 */
[C---:B------:R-:W-:Y:S05]  /*a7a0*/  HMMA.16816.F32.BF16 R8, R4.reuse, R12, R8 ;  /* 0x0000000c0408723c */ /* 0x040fea0000041808 */
[----:B------:R-:W5:Y:S03]  /*a7b0*/  MUFU.EX2 R239, R239 ;  /* 0x000000ef00ef7308 */ /* 0x000f660000000800 */
[C---:B------:R-:W-:Y:S01]  /*a7c0*/  HMMA.16816.F32.BF16 R12, R4.reuse, R14, R156 ;  /* 0x0000000e040c723c */ /* 0x040fe2000004189c */
[----:B------:R-:W5:Y:S04]  /*a7d0*/  LDSM.16.MT88.4 R156, [R225+0x18800] ;  /* 0x01880000e19c783b */ /* 0x000f680000004200 */
[----:B------:R-:W-:Y:S03]  /*a7e0*/  MUFU.EX2 R240, R240 ;  /* 0x000000f000f07308 */ /* 0x000fe60000000800 */
[C---:B-1----:R-:W-:Y:S05]  /*a7f0*/  HMMA.16816.F32.BF16 R96, R4.reuse, R100, R96 ;  /* 0x000000640460723c */ /* 0x042fea0000041860 */
        /* <DEDUP_REMOVED lines=8> */
[C---:B---3--:R-:W-:Y:S05]  /*a880*/  HMMA.16816.F32.BF16 R104, R4.reuse, R108, R104 ;  /* 0x0000006c0468723c */ /* 0x048fea0000041868 */
[----:B------:R-:W1:Y:S03]  /*a890*/  MUFU.EX2 R243, R243 ;  /* 0x000000f300f37308 */ /* 0x000e660000000800 */
[C---:B------:R-:W-:Y:S01]  /*a8a0*/  HMMA.16816.F32.BF16 R108, R4.reuse, R110, R128 ;  /* 0x0000006e046c723c */ /* 0x040fe20000041880 */
[-C--:B------:R-:W-:Y:S01]  /*a8b0*/  FMUL.FTZ R128, R144, R209.reuse ;  /* 0x000000d190807220 */ /* 0x080fe20000410000 */
[----:B------:R-:W-:Y:S01]  /*a8c0*/  FMUL.FTZ R129, R145, R209 ;  /* 0x000000d191817220 */ /* 0x000fe20000410000 */
[-C--:B------:R-:W-:Y:S01]  /*a8d0*/  FMUL.FTZ R130, R146, R208.reuse ;  /* 0x000000d092827220 */ /* 0x080fe20000410000 */
[----:B------:R-:W-:Y:S01]  /*a8e0*/  FMUL.FTZ R131, R147, R208 ;  /* 0x000000d093837220 */ /* 0x000fe20000410000 */
[----:B------:R-:W-:Y:S01]  /*a8f0*/  MUFU.EX2 R244, R244 ;  /* 0x000000f400f47308 */ /* 0x000fe20000000800 */
[----:B------:R-:W-:Y:S02]  /*a900*/  LDSM.16.MT88.4 R144, [R225+0x1c800] ;  /* 0x01c80000e190783b */ /* 0x000fe40000004200 */
[C---:B----4-:R-:W-:Y:S05]  /*a910*/  HMMA.16816.F32.BF16 R112, R4.reuse, R116, R112 ;  /* 0x000000740470723c */ /* 0x050fea0000041870 */
[----:B------:R-:W3:Y:S03]  /*a920*/  MUFU.EX2 R245, R245 ;  /* 0x000000f500f57308 */ /* 0x000ee60000000800 */
[C---:B--2---:R-:W-:Y:S08]  /*a930*/  HMMA.16816.F32.BF16 R120, R4.reuse, R124, R120 ;  /* 0x0000007c0478723c */ /* 0x044ff00000041878 */
[C---:B------:R-:W-:Y:S01]  /*a940*/  HMMA.16816.F32.BF16 R116, R4.reuse, R118, R136 ;  /* 0x000000760474723c */ /* 0x040fe20000041888 */
[----:B------:R-:W-:Y:S07]  /*a950*/  LDSM.16.MT88.4 R136, [R225+0x1a800] ;  /* 0x01a80000e188783b */ /* 0x000fee0000004200 */
[C---:B------:R-:W-:Y:S01]  /*a960*/  HMMA.16816.F32.BF16 R124, R4.reuse, R126, R152 ;  /* 0x0000007e047c723c */ /* 0x040fe20000041898 */
[----:B------:R-:W-:Y:S07]  /*a970*/  LDSM.16.MT88.4 R152, [R219+0x800] ;  /* 0x00080000db98783b */ /* 0x000fee0000004200 */
[----:B-----5:R-:W-:Y:S01]  /*a980*/  HMMA.16816.F32.BF16 R128, R4, R132, R128 ;  /* 0x000000840480723c */ /* 0x020fe20000041880 */
[----:B------:R-:W-:-:S02]  /*a990*/  F2FP.BF16.F32.PACK_AB R132, R216, R217 ;  /* 0x000000d9d884723e */ /* 0x000fc400000010ff */
[----:B------:R-:W-:-:S05]  /*a9a0*/  F2FP.BF16.F32.PACK_AB R133, R214, R215 ;  /* 0x000000d7d685723e */ /* 0x000fca00000010ff */
[----:B------:R-:W-:Y:S01]  /*a9b0*/  HMMA.16816.F32.BF16 R4, R4, R134, R148 ;  /* 0x000000860404723c */ /* 0x000fe20000041894 */
[----:B------:R-:W-:Y:S01]  /*a9c0*/  F2FP.BF16.F32.PACK_AB R134, R210, R211 ;  /* 0x000000d3d286723e */ /* 0x000fe200000010ff */
[----:B------:R-:W2:Y:S01]  /*a9d0*/  LDSM.16.MT88.4 R148, [R197+0x1c800] ;  /* 0x01c80000c594783b */ /* 0x000ea20000004200 */
[----:B------:R-:W-:-:S07]  /*a9e0*/  F2FP.BF16.F32.PACK_AB R135, R228, R213 ;  /* 0x000000d5e487723e */ /* 0x000fce00000010ff */
[C---:B------:R-:W-:Y:S08]  /*a9f0*/  HMMA.16816.F32.BF16 R16, R132.reuse, R156, R16 ;  /* 0x0000009c8410723c */ /* 0x040ff00000041810 */
[C---:B------:R-:W-:Y:S01]  /*aa00*/  HMMA.16816.F32.BF16 R20, R132.reuse, R158, R20 ;  /* 0x0000009e8414723c */ /* 0x040fe20000041814 */
[----:B------:R-:W4:Y:S07]  /*aa10*/  LDSM.16.MT88.4 R156, [R219+0x4800] ;  /* 0x00480000db9c783b */ /* 0x000f2e0000004200 */
[C---:B------:R-:W-:Y:S08]  /*aa20*/  HMMA.16816.F32.BF16 R8, R132.reuse, R160, R8 ;  /* 0x000000a08408723c */ /* 0x040ff00000041808 */
[C---:B------:R-:W-:Y:S01]  /*aa30*/  HMMA.16816.F32.BF16 R12, R132.reuse, R162, R12 ;  /* 0x000000a2840c723c */ /* 0x040fe2000004180c */
[----:B------:R-:W5:Y:S07]  /*aa40*/  LDSM.16.MT88.4 R160, [R212+0x2800] ;  /* 0x00280000d4a0783b */ /* 0x000f6e0000004200 */
[C---:B--2---:R-:W-:Y:S08]  /*aa50*/  HMMA.16816.F32.BF16 R72, R132.reuse, R148, R72 ;  /* 0x000000948448723c */ /* 0x044ff00000041848 */
[C---:B------:R-:W-:Y:S08]  /*aa60*/  HMMA.16816.F32.BF16 R76, R132.reuse, R150, R76 ;  /* 0x00000096844c723c */ /* 0x040ff0000004184c */
[C---:B------:R-:W-:Y:S08]  /*aa70*/  HMMA.16816.F32.BF16 R48, R132.reuse, R136, R48 ;  /* 0x000000888430723c */ /* 0x040ff00000041830 */
[C---:B----4-:R-:W-:Y:S01]  /*aa80*/  HMMA.16816.F32.BF16 R148, R132.reuse, R156, R88 ;  /* 0x0000009c8494723c */ /* 0x050fe20000041858 */
[----:B------:R-:W2:Y:S07]  /*aa90*/  LDSM.16.MT88.4 R88, [R219+0x6800] ;  /* 0x00680000db58783b */ /* 0x000eae0000004200 */
[C---:B------:R-:W-:Y:S08]  /*aaa0*/  HMMA.16816.F32.BF16 R24, R132.reuse, R152, R24 ;  /* 0x000000988418723c */ /* 0x040ff00000041818 */
[C---:B------:R-:W-:Y:S01]  /*aab0*/  HMMA.16816.F32.BF16 R28, R132.reuse, R154, R28 ;  /* 0x0000009a841c723c */ /* 0x040fe2000004181c */
[----:B------:R-:W4:Y:S07]  /*aac0*/  LDSM.16.MT88.4 R152, [R212+0x4800] ;  /* 0x00480000d498783b */ /* 0x000f2e0000004200 */
[C---:B------:R-:W-:Y:S08]  /*aad0*/  HMMA.16816.F32.BF16 R40, R132.reuse, R140, R40 ;  /* 0x0000008c8428723c */ /* 0x040ff00000041828 */
[C---:B------:R-:W-:Y:S08]  /*aae0*/  HMMA.16816.F32.BF16 R44, R132.reuse, R142, R44 ;  /* 0x0000008e842c723c */ /* 0x040ff0000004182c */
[C---:B------:R-:W-:Y:S01]  /*aaf0*/  HMMA.16816.F32.BF16 R136, R132.reuse, R138, R52 ;  /* 0x0000008a8488723c */ /* 0x040fe20000041834 */
[----:B------:R-:W1:Y:S07]  /*ab00*/  LDSM.16.MT88.4 R52, [R197+0x1e800] ;  /* 0x01e80000c534783b */ /* 0x000e6e0000004200 */
[C---:B------:R-:W-:Y:S01]  /*ab10*/  HMMA.16816.F32.BF16 R140, R132.reuse, R168, R56 ;  /* 0x000000a8848c723c */ /* 0x040fe20000041838 */
[----:B------:R-:W3:Y:S07]  /*ab20*/  LDSM.16.MT88.4 R56, [R225+0x1e800] ;  /* 0x01e80000e138783b */ /* 0x000eee0000004200 */
[C---:B-----5:R-:W-:Y:S08]  /*ab30*/  HMMA.16816.F32.BF16 R64, R132.reuse, R160, R64 ;  /* 0x000000a08440723c */ /* 0x060ff00000041840 */
[C---:B------:R-:W-:Y:S01]  /*ab40*/  HMMA.16816.F32.BF16 R68, R132.reuse, R162, R68 ;  /* 0x000000a28444723c */ /* 0x040fe20000041844 */
[----:B------:R-:W5:Y:S07]  /*ab50*/  LDSM.16.MT88.4 R160, [R212+0x6800] ;  /* 0x00680000d4a0783b */ /* 0x000f6e0000004200 */
[C---:B------:R-:W-:Y:S08]  /*ab60*/  HMMA.16816.F32.BF16 R80, R132.reuse, R144, R80 ;  /* 0x000000908450723c */ /* 0x040ff00000041850 */
[C---:B------:R-:W-:Y:S01]  /*ab70*/  HMMA.16816.F32.BF16 R144, R132.reuse, R146, R84 ;  /* 0x000000928490723c */ /* 0x040fe20000041854 */
[----:B------:R-:W5:Y:S07]  /*ab80*/  LDSM.16.MT88.4 R84, [R197+0x19000] ;  /* 0x01900000c554783b */ /* 0x000f6e0000004200 */
[C---:B------:R-:W-:Y:S08]  /*ab90*/  HMMA.16816.F32.BF16 R92, R132.reuse, R158, R92 ;  /* 0x0000009e845c723c */ /* 0x040ff0000004185c */
[C---:B--2---:R-:W-:Y:S01]  /*aba0*/  HMMA.16816.F32.BF16 R156, R132.reuse, R88, R120 ;  /* 0x00000058849c723c */ /* 0x044fe20000041878 */
[----:B------:R-:W-:Y:S07]  /*abb0*/  LDSM.16.MT88.4 R120, [R197+0x1b000] ;  /* 0x01b00000c578783b */ /* 0x000fee0000004200 */
[C---:B------:R-:W-:Y:S01]  /*abc0*/  HMMA.16816.F32.BF16 R124, R132.reuse, R90, R124 ;  /* 0x0000005a847c723c */ /* 0x040fe2000004187c */
[----:B------:R-:W2:Y:S07]  /*abd0*/  LDSM.16.MT88.4 R88, [R225+0x19000] ;  /* 0x01900000e158783b */ /* 0x000eae0000004200 */
[C---:B----4-:R-:W-:Y:S08]  /*abe0*/  HMMA.16816.F32.BF16 R96, R132.reuse, R152, R96 ;  /* 0x000000988460723c */ /* 0x050ff00000041860 */
[C---:B------:R-:W-:Y:S08]  /*abf0*/  HMMA.16816.F32.BF16 R100, R132.reuse, R154, R100 ;  /* 0x0000009a8464723c */ /* 0x040ff00000041864 */
[C---:B-1----:R-:W-:Y:S08]  /*ac00*/  HMMA.16816.F32.BF16 R104, R132.reuse, R52, R104 ;  /* 0x000000348468723c */ /* 0x042ff00000041868 */
[C---:B------:R-:W-:Y:S01]  /*ac10*/  HMMA.16816.F32.BF16 R108, R132.reuse, R54, R108 ;  /* 0x00000036846c723c */ /* 0x040fe2000004186c */
[----:B------:R-:W1:Y:S07]  /*ac20*/  LDSM.16.MT88.4 R52, [R219+0x1000] ;  /* 0x00100000db34783b */ /* 0x000e6e0000004200 */
[C---:B---3--:R-:W-:Y:S08]  /*ac30*/  HMMA.16816.F32.BF16 R112, R132.reuse, R56, R112 ;  /* 0x000000388470723c */ /* 0x048ff00000041870 */
[C---:B------:R-:W-:Y:S01]  /*ac40*/  HMMA.16816.F32.BF16 R152, R132.reuse, R58, R116 ;  /* 0x0000003a8498723c */ /* 0x040fe20000041874 */
[----:B------:R-:W3:Y:S04]  /*ac50*/  LDSM.16.MT88.4 R56, [R212+0x1000] ;  /* 0x00100000d438783b */ /* 0x000ee80000004200 */
[----:B------:R-:W-:Y:S03]  /*ac60*/  LDSM.16.MT88.4 R116, [R197+0x1d000] ;  /* 0x01d00000c574783b */ /* 0x000fe60000004200 */
[C---:B------:R-:W-:Y:S08]  /*ac70*/  HMMA.16816.F32.BF16 R32, R132.reuse, R172, R32 ;  /* 0x000000ac8420723c */ /* 0x040ff00000041820 */
[C---:B------:R-:W-:Y:S08]  /*ac80*/  HMMA.16816.F32.BF16 R60, R132.reuse, R170, R60 ;  /* 0x000000aa843c723c */ /* 0x040ff0000004183c */
[C---:B------:R-:W-:Y:S08]  /*ac90*/  HMMA.16816.F32.BF16 R36, R132.reuse, R174, R36 ;  /* 0x000000ae8424723c */ /* 0x040ff00000041824 */
[C---:B-----5:R-:W-:Y:S08]  /*aca0*/  HMMA.16816.F32.BF16 R168, R132.reuse, R160, R128 ;  /* 0x000000a084a8723c */ /* 0x060ff00000041880 */
[----:B------:R-:W-:Y:S01]  /*acb0*/  HMMA.16816.F32.BF16 R4, R132, R162, R4 ;  /* 0x000000a28404723c */ /* 0x000fe20000041804 */
[----:B------:R-:W-:-:S02]  /*acc0*/  F2FP.BF16.F32.PACK_AB R132, R231, R230 ;  /* 0x000000e6e784723e */ /* 0x000fc400000010ff */
[----:B------:R-:W-:Y:S02]  /*acd0*/  F2FP.BF16.F32.PACK_AB R133, R235, R234 ;  /* 0x000000eaeb85723e */ /* 0x000fe400000010ff */
[----:B------:R-:W-:Y:S02]  /*ace0*/  F2FP.BF16.F32.PACK_AB R134, R233, R232 ;  /* 0x000000e8e986723e */ /* 0x000fe400000010ff */
[----:B------:R-:W-:-:S07]  /*acf0*/  F2FP.BF16.F32.PACK_AB R135, R237, R236 ;  /* 0x000000eced87723e */ /* 0x000fce00000010ff */
[C---:B------:R-:W-:Y:S01]  /*ad00*/  HMMA.16816.F32.BF16 R160, R132.reuse, R84, R8 ;  /* 0x0000005484a0723c */ /* 0x040fe20000041808 */
[----:B------:R-:W-:Y:S07]  /*ad10*/  LDSM.16.MT88.4 R8, [R219+0x3000] ;  /* 0x00300000db08783b */ /* 0x000fee0000004200 */
[C---:B------:R-:W-:Y:S01]  /*ad20*/  HMMA.16816.F32.BF16 R128, R132.reuse, R86, R12 ;  /* 0x000000568480723c */ /* 0x040fe2000004180c */
[----:B------:R-:W4:Y:S04]  /*ad30*/  LDSM.16.MT88.4 R84, [R225+0x1b000] ;  /* 0x01b00000e154783b */ /* 0x000f280000004200 */
[----:B------:R-:W-:Y:S03]  /*ad40*/  LDSM.16.MT88.4 R12, [R219+0x5000] ;  /* 0x00500000db0c783b */ /* 0x000fe60000004200 */
[C---:B--2---:R-:W-:Y:S08]  /*ad50*/  HMMA.16816.F32.BF16 R16, R132.reuse, R88, R16 ;  /* 0x000000588410723c */ /* 0x044ff00000041810 */
[C---:B------:R-:W-:Y:S01]  /*ad60*/  HMMA.16816.F32.BF16 R20, R132.reuse, R90, R20 ;  /* 0x0000005a8414723c */ /* 0x040fe20000041814 */
[----:B------:R-:W2:Y:S07]  /*ad70*/  LDSM.16.MT88.4 R88, [R212+0x3000] ;  /* 0x00300000d458783b */ /* 0x000eae0000004200 */
[C---:B-1----:R-:W-:Y:S08]  /*ad80*/  HMMA.16816.F32.BF16 R24, R132.reuse, R52, R24 ;  /* 0x000000348418723c */ /* 0x042ff00000041818 */
[C---:B------:R-:W-:Y:S08]  /*ad90*/  HMMA.16816.F32.BF16 R28, R132.reuse, R54, R28 ;  /* 0x00000036841c723c */ /* 0x040ff0000004181c */
[C---:B---3--:R-:W-:Y:S01]  /*ada0*/  HMMA.16816.F32.BF16 R52, R132.reuse, R56, R32 ;  /* 0x000000388434723c */ /* 0x048fe20000041820 */
[----:B------:R-:W1:Y:S07]  /*adb0*/  LDSM.16.MT88.4 R32, [R225+0x1d000] ;  /* 0x01d00000e120783b */ /* 0x000e6e0000004200 */
[C---:B------:R-:W-:Y:S08]  /*adc0*/  HMMA.16816.F32.BF16 R56, R132.reuse, R58, R36 ;  /* 0x0000003a8438723c */ /* 0x040ff00000041824 */
[C---:B----4-:R-:W-:Y:S08]  /*add0*/  HMMA.16816.F32.BF16 R48, R132.reuse, R84, R48 ;  /* 0x000000548430723c */ /* 0x050ff00000041830 */
[C---:B------:R-:W-:Y:S08]  /*ade0*/  HMMA.16816.F32.BF16 R136, R132.reuse, R86, R136 ;  /* 0x000000568488723c */ /* 0x040ff00000041888 */
[C---:B------:R-:W-:Y:S08]  /*adf0*/  HMMA.16816.F32.BF16 R40, R132.reuse, R120, R40 ;  /* 0x000000788428723c */ /* 0x040ff00000041828 */
[C---:B------:R-:W-:Y:S01]  /*ae00*/  HMMA.16816.F32.BF16 R36, R132.reuse, R122, R44 ;  /* 0x0000007a8424723c */ /* 0x040fe2000004182c */
[----:B------:R-:W3:Y:S07]  /*ae10*/  LDSM.16.MT88.4 R120, [R212+0x5000] ;  /* 0x00500000d478783b */ /* 0x000eee0000004200 */
[C---:B--2---:R-:W-:Y:S01]  /*ae20*/  HMMA.16816.F32.BF16 R84, R132.reuse, R88, R64 ;  /* 0x000000588454723c */ /* 0x044fe20000041840 */
[----:B------:R-:W-:Y:S07]  /*ae30*/  LDSM.16.MT88.4 R64, [R197+0x1b800] ;  /* 0x01b80000c540783b */ /* 0x000fee0000004200 */
[C---:B------:R-:W-:Y:S08]  /*ae40*/  HMMA.16816.F32.BF16 R140, R132.reuse, R8, R140 ;  /* 0x00000008848c723c */ /* 0x040ff0000004188c */
[C---:B------:R-:W-:Y:S08]  /*ae50*/  HMMA.16816.F32.BF16 R88, R132.reuse, R90, R68 ;  /* 0x0000005a8458723c */ /* 0x040ff00000041844 */
[C---:B------:R-:W-:Y:S01]  /*ae60*/  HMMA.16816.F32.BF16 R8, R132.reuse, R10, R60 ;  /* 0x0000000a8408723c */ /* 0x040fe2000004183c */
[----:B------:R-:W2:Y:S07]  /*ae70*/  LDSM.16.MT88.4 R60, [R197+0x1f000] ;  /* 0x01f00000c53c783b */ /* 0x000eae0000004200 */
[C---:B------:R-:W-:Y:S01]  /*ae80*/  HMMA.16816.F32.BF16 R68, R132.reuse, R118, R76 ;  /* 0x000000768444723c */ /* 0x040fe2000004184c */
[----:B------:R-:W4:Y:S07]  /*ae90*/  LDSM.16.MT88.4 R76, [R225+0x1f000] ;  /* 0x01f00000e14c783b */ /* 0x000f2e0000004200 */
[C---:B-1----:R-:W-:Y:S08]  /*aea0*/  HMMA.16816.F32.BF16 R80, R132.reuse, R32, R80 ;  /* 0x000000208450723c */ /* 0x042ff00000041850 */
[C---:B------:R-:W-:Y:S08]  /*aeb0*/  HMMA.16816.F32.BF16 R44, R132.reuse, R34, R144 ;  /* 0x00000022842c723c */ /* 0x040ff00000041890 */
[C---:B------:R-:W-:Y:S01]  /*aec0*/  HMMA.16816.F32.BF16 R32, R132.reuse, R12, R148 ;  /* 0x0000000c8420723c */ /* 0x040fe20000041894 */
[----:B------:R-:W1:Y:S07]  /*aed0*/  LDSM.16.MT88.4 R148, [R212+0x7000] ;  /* 0x00700000d494783b */ /* 0x000e6e0000004200 */
[C---:B------:R-:W-:Y:S01]  /*aee0*/  HMMA.16816.F32.BF16 R12, R132.reuse, R14, R92 ;  /* 0x0000000e840c723c */ /* 0x040fe2000004185c */
[----:B------:R-:W5:Y:S07]  /*aef0*/  LDSM.16.MT88.4 R92, [R219+0x7000] ;  /* 0x00700000db5c783b */ /* 0x000f6e0000004200 */
[C---:B------:R-:W-:Y:S08]  /*af00*/  HMMA.16816.F32.BF16 R72, R132.reuse, R116, R72 ;  /* 0x000000748448723c */ /* 0x040ff00000041848 */
[C---:B---3--:R-:W-:Y:S01]  /*af10*/  HMMA.16816.F32.BF16 R116, R132.reuse, R120, R96 ;  /* 0x000000788474723c */ /* 0x048fe20000041860 */
[----:B------:R-:W-:Y:S07]  /*af20*/  LDSM.16.MT88.4 R96, [R197+0x1d800] ;  /* 0x01d80000c560783b */ /* 0x000fee0000004200 */
[C---:B------:R-:W-:Y:S08]  /*af30*/  HMMA.16816.F32.BF16 R120, R132.reuse, R122, R100 ;  /* 0x0000007a8478723c */ /* 0x040ff00000041864 */
[C---:B--2---:R-:W-:Y:S08]  /*af40*/  HMMA.16816.F32.BF16 R104, R132.reuse, R60, R104 ;  /* 0x0000003c8468723c */ /* 0x044ff00000041868 */
[C---:B------:R-:W-:Y:S01]  /*af50*/  HMMA.16816.F32.BF16 R100, R132.reuse, R62, R108 ;  /* 0x0000003e8464723c */ /* 0x040fe2000004186c */
[----:B------:R-:W2:Y:S04]  /*af60*/  LDSM.16.MT88.4 R60, [R197+0x19800] ;  /* 0x01980000c53c783b */ /* 0x000ea80000004200 */
[----:B------:R-:W-:Y:S03]  /*af70*/  LDSM.16.MT88.4 R108, [R219+0x3800] ;  /* 0x00380000db6c783b */ /* 0x000fe60000004200 */
[C---:B----4-:R-:W-:Y:S08]  /*af80*/  HMMA.16816.F32.BF16 R112, R132.reuse, R76, R112 ;  /* 0x0000004c8470723c */ /* 0x050ff00000041870 */
[C---:B------:R-:W-:Y:S08]  /*af90*/  HMMA.16816.F32.BF16 R76, R132.reuse, R78, R152 ;  /* 0x0000004e844c723c */ /* 0x040ff00000041898 */
[C---:B-1----:R-:W-:Y:S01]  /*afa0*/  HMMA.16816.F32.BF16 R144, R132.reuse, R148, R168 ;  /* 0x000000948490723c */ /* 0x042fe200000418a8 */
[----:B------:R-:W1:Y:S07]  /*afb0*/  LDSM.16.MT88.4 R168, [R197+0x1f800] ;  /* 0x01f80000c5a8783b */ /* 0x000e6e0000004200 */
[C---:B-----5:R-:W-:Y:S08]  /*afc0*/  HMMA.16816.F32.BF16 R172, R132.reuse, R92, R156 ;  /* 0x0000005c84ac723c */ /* 0x060ff0000004189c */
[C---:B------:R-:W-:Y:S08]  /*afd0*/  HMMA.16816.F32.BF16 R152, R132.reuse, R94, R124 ;  /* 0x0000005e8498723c */ /* 0x040ff0000004187c */
[----:B------:R-:W-:Y:S01]  /*afe0*/  HMMA.16816.F32.BF16 R148, R132, R150, R4 ;  /* 0x000000968494723c */ /* 0x000fe20000041804 */
[----:B------:R3:W4:Y:S01]  /*aff0*/  LDSM.16.MT88.4 R132, [R225+0x1d800] ;  /* 0x01d80000e184783b */ /* 0x0007220000004200 */
[----:B------:R-:W-:-:S02]  /*b000*/  F2FP.BF16.F32.PACK_AB R4, R239, R238 ;  /* 0x000000eeef04723e */ /* 0x000fc400000010ff */
[----:B------:R-:W-:Y:S02]  /*b010*/  F2FP.BF16.F32.PACK_AB R5, R243, R242 ;  /* 0x000000f2f305723e */ /* 0x000fe400000010ff */
[----:B------:R-:W-:Y:S02]  /*b020*/  F2FP.BF16.F32.PACK_AB R6, R241, R240 ;  /* 0x000000f0f106723e */ /* 0x000fe400000010ff */
[----:B------:R-:W-:-:S07]  /*b030*/  F2FP.BF16.F32.PACK_AB R7, R245, R244 ;  /* 0x000000f4f507723e */ /* 0x000fce00000010ff */
[C---:B--2---:R-:W-:Y:S08]  /*b040*/  HMMA.16816.F32.BF16 R160, R4.reuse, R60, R160 ;  /* 0x0000003c04a0723c */ /* 0x044ff000000418a0 */
[----:B------:R-:W-:Y:S01]  /*b050*/  HMMA.16816.F32.BF16 R156, R4, R62, R128 ;  /* 0x0000003e049c723c */ /* 0x000fe20000041880 */
[----:B---3--:R-:W-:-:S07]  /*b060*/  IADD3 R225, PT, PT, R2, -0x4, RZ ;  /* 0xfffffffc02e17810 */ /* 0x008fce0007ffe0ff */
[C---:B------:R-:W-:Y:S08]  /*b070*/  HMMA.16816.F32.BF16 R60, R4.reuse, R64, R40 ;  /* 0x00000040043c723c */ /* 0x040ff00000041828 */
[C---:B-1----:R-:W-:Y:S08]  /*b080*/  HMMA.16816.F32.BF16 R128, R4.reuse, R170, R100 ;  /* 0x000000aa0480723c */ /* 0x042ff00000041864 */
[C---:B------:R-:W-:Y:S08]  /*b090*/  HMMA.16816.F32.BF16 R64, R4.reuse, R66, R36 ;  /* 0x000000420440723c */ /* 0x040ff00000041824 */
[C---:B----4-:R-:W-:Y:S08]  /*b0a0*/  HMMA.16816.F32.BF16 R100, R4.reuse, R132, R80 ;  /* 0x000000840464723c */ /* 0x050ff00000041850 */
[C---:B------:R-:W-:Y:S01]  /*b0b0*/  HMMA.16816.F32.BF16 R124, R4.reuse, R168, R104 ;  /* 0x000000a8047c723c */ /* 0x040fe20000041868 */
[----:B------:R-:W1:Y:S07]  /*b0c0*/  LDSM.16.MT88.4 R168, [R212+0x1800] ;  /* 0x00180000d4a8783b */ /* 0x000e6e0000004200 */
        /* <DEDUP_REMOVED lines=43> */
[C---:B------:R-:W-:Y:S08]  /*b380*/  HMMA.16816.F32.BF16 R44, R4.reuse, R184, R24 ;  /* 0x000000b8042c723c */ /* 0x040ff00000041818 */
[C---:B------:R-:W-:Y:S08]  /*b390*/  HMMA.16816.F32.BF16 R48, R4.reuse, R186, R28 ;  /* 0x000000ba0430723c */ /* 0x040ff0000004181c */
[C---:B------:R-:W-:Y:S08]  /*b3a0*/  HMMA.16816.F32.BF16 R108, R4.reuse, R180, R32 ;  /* 0x000000b4046c723c */ /* 0x040ff00000041820 */
[C---:B------:R-:W-:Y:S08]  /*b3b0*/  HMMA.16816.F32.BF16 R140, R4.reuse, R176, R172 ;  /* 0x000000b0048c723c */ /* 0x040ff000000418ac */
[C---:B------:R-:W-:Y:S08]  /*b3c0*/  HMMA.16816.F32.BF16 R152, R4.reuse, R178, R152 ;  /* 0x000000b20498723c */ /* 0x040ff00000041898 */
[C---:B-1----:R-:W-:Y:S08]  /*b3d0*/  HMMA.16816.F32.BF16 R52, R4.reuse, R168, R52 ;  /* 0x000000a80434723c */ /* 0x042ff00000041834 */
[C---:B------:R-:W-:Y:S08]  /*b3e0*/  HMMA.16816.F32.BF16 R56, R4.reuse, R170, R56 ;  /* 0x000000aa0438723c */ /* 0x040ff00000041838 */
[C---:B--2---:R-:W-:Y:S08]  /*b3f0*/  HMMA.16816.F32.BF16 R84, R4.reuse, R16, R84 ;  /* 0x000000100454723c */ /* 0x044ff00000041854 */
[C---:B------:R-:W-:Y:S08]  /*b400*/  HMMA.16816.F32.BF16 R88, R4.reuse, R18, R88 ;  /* 0x000000120458723c */ /* 0x040ff00000041858 */
[C---:B---3--:R-:W-:Y:S08]  /*b410*/  HMMA.16816.F32.BF16 R116, R4.reuse, R20, R116 ;  /* 0x000000140474723c */ /* 0x048ff00000041874 */
[C---:B------:R-:W-:Y:S08]  /*b420*/  HMMA.16816.F32.BF16 R120, R4.reuse, R22, R120 ;  /* 0x000000160478723c */ /* 0x040ff00000041878 */
[C---:B----4-:R-:W-:Y:S08]  /*b430*/  HMMA.16816.F32.BF16 R144, R4.reuse, R8, R144 ;  /* 0x000000080490723c */ /* 0x050ff00000041890 */
[----:B------:R-:W-:-:S15]  /*b440*/  HMMA.16816.F32.BF16 R148, R4, R10, R148 ;  /* 0x0000000a0494723c */ /* 0x000fde0000041894 */
[----:B------:R-:W-:-:S05]  /*b450*/  NOP ;  /* 0x0000000000007918 */ /* 0x000fca0000000000 */
.L_x_186:
[----:B------:R-:W-:-:S13]  /*b460*/  ISETP.GE.AND P1, PT, R225, RZ, PT ;  /* 0x000000ffe100720c */ /* 0x000fda0003f26270 */
[----:B------:R-:W-:Y:S05]  /*b470*/  @!P1 BRA `(.L_x_189) ;  /* 0x00000030000c9947 */ /* 0x000fea0003800000 */
[----:B------:R-:W-:Y:S01]  /*b480*/  LOP3.LUT R165, R165, 0x1c0, R0, 0xf8, !PT ;  /* 0x000001c0a5a57812 */ /* 0x000fe200078ef800 */
[----:B------:R-:W-:Y:S01]  /*b490*/  IMAD.SHL.U32 R4, R196, 0x20, RZ ;  /* 0x00000020c4047824 */ /* 0x000fe200078e00ff */
[C---:B------:R-:W-:Y:S01]  /*b4a0*/  LOP3.LUT R5, R0.reuse, 0x200, RZ, 0xc0, !PT ;  /* 0x0000020000057812 */ /* 0x040fe200078ec0ff */
[----:B------:R-:W1:Y:S01]  /*b4b0*/  LDCU.64 UR6, c[0x0][0x3c0] ;  /* 0x00007800ff0677ac */ /* 0x000e620008000a00 */
[--C-:B------:R-:W-:Y:S01]  /*b4c0*/  SHF.R.U32.HI R2, RZ, 0x1, R196.reuse ;  /* 0x00000001ff027819 */ /* 0x100fe200000116c4 */
[----:B------:R-:W-:Y:S01]  /*b4d0*/  IMAD.MOV.U32 R214, RZ, RZ, 0x40 ;  /* 0x00000040ffd67424 */ /* 0x000fe200078e00ff */
[----:B------:R-:W-:Y:S01]  /*b4e0*/  LOP3.LUT R219, R0, 0x400, RZ, 0xc0, !PT ;  /* 0x0000040000db7812 */ /* 0x000fe200078ec0ff */
[----:B------:R-:W-:Y:S01]  /*b4f0*/  IMAD.MOV.U32 R216, RZ, RZ, 0x20 ;  /* 0x00000020ffd87424 */ /* 0x000fe200078e00ff */
[----:B------:R-:W-:Y:S01]  /*b500*/  LOP3.LUT R196, R165, 0x8, R196, 0x78, !PT ;  /* 0x00000008a5c47812 */ /* 0x000fe200078e78c4 */
[----:B------:R-:W2:Y:S01]  /*b510*/  LDCU UR4, c[0x0][0x45c] ;  /* 0x00008b80ff0477ac */ /* 0x000ea20008000800 */
[----:B------:R-:W-:-:S02]  /*b520*/  LOP3.LUT R4, R5, 0x7c00, R4, 0xf8, !PT ;  /* 0x00007c0005047812 */ /* 0x000fc400078ef804 */
[----:B------:R-:W-:Y:S01]  /*b530*/  LOP3.LUT R165, R165, 0x8, R2, 0x78, !PT ;  /* 0x00000008a5a57812 */ /* 0x000fe200078e7802 */
[----:B------:R-:W-:Y:S01]  /*b540*/  IMAD R219, R196, 0x2, R219 ;  /* 0x00000002c4db7824 */ /* 0x000fe200078e02db */
[----:B------:R-:W-:Y:S02]  /*b550*/  SEL R214, R214, 0xffffffc0, !P6 ;  /* 0xffffffc0d6d67807 */ /* 0x000fe40007000000 */
[----:B------:R-:W-:Y:S01]  /*b560*/  LOP3.LUT R215, R4, R165, RZ, 0xfc, !PT ;  /* 0x000000a504d77212 */ /* 0x000fe200078efcff */
[----:B------:R-:W-:Y:S01]  /*b570*/  VIADD R219, R219, UR5 ;  /* 0x00000005dbdb7c36 */ /* 0x000fe20008000000 */
[----:B------:R-:W-:Y:S01]  /*b580*/  LOP3.LUT R213, R165, 0x200, R0, 0xf8, !PT ;  /* 0x00000200a5d57812 */ /* 0x000fe200078ef800 */
[----:B------:R-:W-:Y:S01]  /*b590*/  IMAD.MOV.U32 R0, RZ, RZ, R3 ;  /* 0x000000ffff007224 */ /* 0x000fe200078e0003 */
[----:B------:R-:W-:Y:S01]  /*b5a0*/  LEA R215, R215, UR5, 0x1 ;  /* 0x00000005d7d77c11 */ /* 0x000fe2000f8e08ff */
[----:B------:R-:W-:Y:S01]  /*b5b0*/  IMAD.IADD R217, R219, 0x1, R214 ;  /* 0x00000001dbd97824 */ /* 0x000fe200078e02d6 */
[----:B------:R-:W-:Y:S01]  /*b5c0*/  SEL R216, R216, 0xffffffe0, !P0 ;  /* 0xffffffe0d8d87807 */ /* 0x000fe20004000000 */
[----:B-1----:R-:W-:Y:S01]  /*b5d0*/  USHF.L.U64.HI UR8, UR6, 0x5, UR7 ;  /* 0x0000000506087899 */ /* 0x002fe20008010207 */
[----:B------:R-:W-:Y:S01]  /*b5e0*/  LEA R213, R213, UR5, 0x1 ;  /* 0x00000005d5d57c11 */ /* 0x000fe2000f8e08ff */
[----:B------:R-:W-:Y:S01]  /*b5f0*/  IMAD.IADD R214, R214, 0x1, R215 ;  /* 0x00000001d6d67824 */ /* 0x000fe200078e02d7 */
[----:B------:R-:W-:Y:S01]  /*b600*/  MOV R165, R164 ;  /* 0x000000a400a57202 */ /* 0x000fe20000000f00 */
[----:B------:R-:W-:Y:S01]  /*b610*/  IMAD.IADD R210, R219, 0x1, R216 ;  /* 0x00000001dbd27824 */ /* 0x000fe200078e02d8 */
[C---:B------:R-:W-:Y:S01]  /*b620*/  IADD3 R212, PT, PT, R216.reuse, R213, RZ ;  /* 0x000000d5d8d47210 */ /* 0x040fe20007ffe0ff */
[C---:B------:R-:W-:Y:S01]  /*b630*/  VIADD R230, R213.reuse, 0x18040 ;  /* 0x00018040d5e67836 */ /* 0x040fe20000000000 */
[C---:B------:R-:W-:Y:S01]  /*b640*/  IADD3 R209, PT, PT, R216.reuse, R215, RZ ;  /* 0x000000d7d8d17210 */ /* 0x040fe20007ffe0ff */
[----:B------:R-:W-:Y:S01]  /*b650*/  VIADD R228, R213, 0x18000 ;  /* 0x00018000d5e47836 */ /* 0x000fe20000000000 */
[----:B------:R-:W-:Y:S01]  /*b660*/  USHF.L.U32 UR9, UR6, 0x5, URZ ;  /* 0x0000000506097899 */ /* 0x000fe200080006ff */
[C---:B------:R-:W-:Y:S01]  /*b670*/  IMAD.IADD R211, R216.reuse, 0x1, R214 ;  /* 0x00000001d8d37824 */ /* 0x040fe200078e02d6 */
[----:B------:R-:W1:Y:S01]  /*b680*/  LDCU.64 UR6, c[0x0][0x3c0] ;  /* 0x00007800ff0677ac */ /* 0x000e620008000a00 */
[----:B------:R-:W-:Y:S01]  /*b690*/  IMAD.IADD R208, R216, 0x1, R217 ;  /* 0x00000001d8d07824 */ /* 0x000fe200078e02d9 */
[----:B--2---:R-:W-:Y:S08]  /*b6a0*/  BRA `(.L_x_190) ;  /* 0x0000000000647947 */ /* 0x004ff00003800000 */
.L_x_192:
[----:B------:R-:W1:Y:S01]  /*b6b0*/  LDC.64 R2, c[0x0][0x3b8] ;  /* 0x0000ee00ff027b82 */ /* 0x000e620000000a00 */
[----:B------:R-:W-:Y:S04]  /*b6c0*/  VIADD R171, R225, 0xffffffff ;  /* 0xffffffffe1ab7836 */ /* 0x000fe80000000000 */
[C---:B-1----:R-:W-:Y:S04]  /*b6d0*/  IMAD.WIDE.U32 R168, R171.reuse, R2, RZ ;  /* 0x00000002aba87225 */ /* 0x042fe800078e00ff */
[----:B------:R-:W-:Y:S01]  /*b6e0*/  IMAD R169, R171, R3, R169 ;  /* 0x00000003aba97224 */ /* 0x000fe200078e02a9 */
[C---:B------:R-:W-:Y:S01]  /*b6f0*/  LEA R170, P1, R168.reuse, R223, 0x7 ;  /* 0x000000dfa8aa7211 */ /* 0x040fe200078238ff */
[C---:B------:R-:W-:Y:S03]  /*b700*/  IMAD.SHL.U32 R173, R168.reuse, 0x40, RZ ;  /* 0x00000040a8ad7824 */ /* 0x040fe600078e00ff */
[--C-:B------:R-:W-:Y:S02]  /*b710*/  LEA.HI.X R171, R168, R222, R169.reuse, 0x7, P1 ;  /* 0x000000dea8ab7211 */ /* 0x100fe400008f3ca9 */
[----:B------:R-:W-:Y:S02]  /*b720*/  LEA R166, P0, R2, R173, 0x5 ;  /* 0x000000ad02a67211 */ /* 0x000fe400078028ff */
[----:B------:R-:W-:Y:S01]  /*b730*/  SHF.L.U64.HI R164, R168, 0x6, R169 ;  /* 0x00000006a8a47819 */ /* 0x000fe200000102a9 */
[----:B------:R-:W-:Y:S01]  /*b740*/  @!PT LDS RZ, [RZ] ;  /* 0x00000000fffff984 */ /* 0x000fe20000000800 */
[----:B------:R-:W-:Y:S01]  /*b750*/  @!PT LDS RZ, [RZ] ;  /* 0x00000000fffff984 */ /* 0x000fe20000000800 */
[----:B------:R-:W-:Y:S01]  /*b760*/  @!PT LDS RZ, [RZ] ;  /* 0x00000000fffff984 */ /* 0x000fe20000000800 */
[----:B------:R1:W-:Y:S03]  /*b770*/  LDGSTS.E.BYPASS.LTC128B.128 [R226+0x10000], desc[UR12][R170.64] ;  /* 0x10000000aae27fae */ /* 0x0003e6000b981a0c */
[----:B------:R-:W-:Y:S01]  /*b780*/  LEA.HI.X R3, R2, R164, R3, 0x5, P0 ;  /* 0x000000a402037211 */ /* 0x000fe200000f2c03 */
[----:B------:R1:W-:Y:S01]  /*b790*/  LDGSTS.E.BYPASS.LTC128B.128 [R226+0x12000], desc[UR12][R170.64+0x80] ;  /* 0x12000080aae27fae */ /* 0x0003e2000b981a0c */
[C---:B------:R-:W-:Y:S03]  /*b7a0*/  LEA R172, P0, R166.reuse, R223, 0x1 ;  /* 0x000000dfa6ac7211 */ /* 0x040fe600078008ff */
[----:B------:R1:W-:Y:S01]  /*b7b0*/  LDGSTS.E.BYPASS.LTC128B.128 [R226+0x14000], desc[UR12][R170.64+0x100] ;  /* 0x14000100aae27fae */ /* 0x0003e2000b981a0c */
[----:B------:R-:W-:Y:S03]  /*b7c0*/  LEA.HI.X R173, R166, R222, R3, 0x1, P0 ;  /* 0x000000dea6ad7211 */ /* 0x000fe600000f0c03 */
[----:B------:R1:W-:Y:S04]  /*b7d0*/  LDGSTS.E.BYPASS.LTC128B.128 [R226+0x16000], desc[UR12][R170.64+0x180] ;  /* 0x16000180aae27fae */ /* 0x0003e8000b981a0c */
[----:B------:R1:W-:Y:S04]  /*b7e0*/  LDGSTS.E.BYPASS.LTC128B.128 [R226+0x11000], desc[UR12][R172.64] ;  /* 0x11000000ace27fae */ /* 0x0003e8000b981a0c */
[----:B------:R1:W-:Y:S04]  /*b7f0*/  LDGSTS.E.BYPASS.LTC128B.128 [R226+0x13000], desc[UR12][R172.64+0x80] ;  /* 0x13000080ace27fae */ /* 0x0003e8000b981a0c */
[----:B------:R1:W-:Y:S04]  /*b800*/  LDGSTS.E.BYPASS.LTC128B.128 [R226+0x15000], desc[UR12][R172.64+0x100] ;  /* 0x15000100ace27fae */ /* 0x0003e8000b981a0c */
[----:B------:R1:W-:Y:S04]  /*b810*/  LDGSTS.E.BYPASS.LTC128B.128 [R226+0x17000], desc[UR12][R172.64+0x180] ;  /* 0x17000180ace27fae */ /* 0x0003e8000b981a0c */
[----:B------:R-:W0:Y:S01]  /*b820*/  LDGDEPBAR ;  /* 0x00000000000079af */ /* 0x000e220000000000 */
[----:B------:R-:W-:Y:S05]  /*b830*/  BRA `(.L_x_191) ;  /* 0x0000000c00e47947 */ /* 0x000fea0003800000 */
.L_x_190:
[----:B------:R-:W-:Y:S04]  /*b840*/  DEPBAR.LE SB0, 0x0 ;  /* 0x000080000000791a */ /* 0x000fe80000000000 */
[----:B------:R-:W-:Y:S01]  /*b850*/  BAR.SYNC.DEFER_BLOCKING 0x0 ;  /* 0x0000000000007b1d */ /* 0x000fe20000010000 */
[C---:B-1----:R-:W-:Y:S04]  /*b860*/  IMAD.WIDE.U32 R2, R225.reuse, UR6, RZ ;  /* 0x00000006e1027c25 */ /* 0x042fe8000f8e00ff */
[C---:B------:R-:W-:Y:S01]  /*b870*/  IMAD R3, R225.reuse, UR7, R3 ;  /* 0x00000007e1037c24 */ /* 0x040fe2000f8e0203 */
[CC--:B------:R-:W-:Y:S02]  /*b880*/  LEA R206, P1, R2.reuse, R221.reuse, 0x7 ;  /* 0x000000dd02ce7211 */ /* 0x0c0fe400078238ff */
[C---:B------:R-:W-:Y:S02]  /*b890*/  LEA R164, P0, R2.reuse, UR9, 0x6 ;  /* 0x0000000902a47c11 */ /* 0x040fe4000f8030ff */
[CCC-:B------:R-:W-:Y:S02]  /*b8a0*/  LEA.HI.X R207, R2.reuse, R220.reuse, R3.reuse, 0x7, P1 ;  /* 0x000000dc02cf7211 */ /* 0x1c0fe400008f3c03 */
[----:B------:R-:W-:Y:S02]  /*b8b0*/  LEA.HI.X R167, R2, UR8, R3, 0x6, P0 ;  /* 0x0000000802a77c11 */ /* 0x000fe400080f3403 */
[C---:B------:R-:W-:Y:S04]  /*b8c0*/  LEA R204, P0, R164.reuse, R221, 0x1 ;  /* 0x000000dda4cc7211 */ /* 0x040fe800078008ff */
[----:B------:R-:W-:Y:S02]  /*b8d0*/  LEA.HI.X R205, R164, R220, R167, 0x1, P0 ;  /* 0x000000dca4cd7211 */ /* 0x000fe400000f0ca7 */
[----:B------:R-:W-:Y:S01]  /*b8e0*/  ISETP.NE.AND P0, PT, R225, RZ, PT ;  /* 0x000000ffe100720c */ /* 0x000fe20003f05270 */
[----:B------:R-:W-:Y:S01]  /*b8f0*/  @!PT LDS RZ, [RZ] ;  /* 0x00000000fffff984 */ /* 0x000fe20000000800 */
[----:B------:R-:W-:Y:S01]  /*b900*/  @!PT LDS RZ, [RZ] ;  /* 0x00000000fffff984 */ /* 0x000fe20000000800 */
[----:B------:R-:W-:Y:S01]  /*b910*/  @!PT LDS RZ, [RZ] ;  /* 0x00000000fffff984 */ /* 0x000fe20000000800 */
[----:B------:R-:W-:Y:S05]  /*b920*/  LDGSTS.E.BYPASS.LTC128B.128 [R226+0x18000], desc[UR12][R206.64] ;  /* 0x18000000cee27fae */ /* 0x000fea000b981a0c */
[----:B------:R-:W-:Y:S05]  /*b930*/  LDGSTS.E.BYPASS.LTC128B.128 [R226+0x1a000], desc[UR12][R206.64+0x80] ;  /* 0x1a000080cee27fae */ /* 0x000fea000b981a0c */
[----:B------:R-:W-:Y:S05]  /*b940*/  LDGSTS.E.BYPASS.LTC128B.128 [R226+0x1c000], desc[UR12][R206.64+0x100] ;  /* 0x1c000100cee27fae */ /* 0x000fea000b981a0c */
[----:B------:R-:W-:Y:S05]  /*b950*/  LDGSTS.E.BYPASS.LTC128B.128 [R226+0x1e000], desc[UR12][R206.64+0x180] ;  /* 0x1e000180cee27fae */ /* 0x000fea000b981a0c */
[----:B------:R-:W-:Y:S05]  /*b960*/  LDGSTS.E.BYPASS.LTC128B.128 [R226+0x19000], desc[UR12][R204.64] ;  /* 0x19000000cce27fae */ /* 0x000fea000b981a0c */
[----:B------:R-:W-:Y:S05]  /*b970*/  LDGSTS.E.BYPASS.LTC128B.128 [R226+0x1b000], desc[UR12][R204.64+0x80] ;  /* 0x1b000080cce27fae */ /* 0x000fea000b981a0c */
[----:B------:R-:W-:Y:S05]  /*b980*/  LDGSTS.E.BYPASS.LTC128B.128 [R226+0x1d000], desc[UR12][R204.64+0x100] ;  /* 0x1d000100cce27fae */ /* 0x000fea000b981a0c */
[----:B------:R1:W-:Y:S05]  /*b990*/  LDGSTS.E.BYPASS.LTC128B.128 [R226+0x1f000], desc[UR12][R204.64+0x180] ;  /* 0x1f000180cce27fae */ /* 0x0003ea000b981a0c */
[----:B------:R-:W-:Y:S05]  /*b9a0*/  LDSM.16.M88.4 R168, [R215] ;  /* 0x00000000d7a8783b */ /* 0x000fea0000000200 */
[----:B------:R-:W2:Y:S05]  /*b9b0*/  LDSM.16.M88.4 R172, [R219+0x10000] ;  /* 0x01000000dbac783b */ /* 0x000eaa0000000200 */
[----:B------:R-:W3:Y:S05]  /*b9c0*/  LDSM.16.M88.4 R176, [R219+0x10800] ;  /* 0x01080000dbb0783b */ /* 0x000eea0000000200 */
[----:B------:R-:W4:Y:S05]  /*b9d0*/  LDSM.16.M88.4 R180, [R219+0x11000] ;  /* 0x01100000dbb4783b */ /* 0x000f2a0000000200 */
[----:B------:R-:W0:Y:S05]  /*b9e0*/  LDGDEPBAR ;  /* 0x00000000000079af */ /* 0x000e2a0000000000 */
[----:B------:R-:W5:Y:S05]  /*b9f0*/  LDSM.16.M88.4 R184, [R219+0x11800] ;  /* 0x01180000dbb8783b */ /* 0x000f6a0000000200 */
[----:B------:R-:W-:Y:S05]  /*ba00*/  LDSM.16.M88.4 R188, [R209] ;  /* 0x00000000d1bc783b */ /* 0x000fea0000000200 */
[----:B------:R-:W5:Y:S05]  /*ba10*/  LDSM.16.M88.4 R192, [R210+0x10000] ;  /* 0x01000000d2c0783b */ /* 0x000f6a0000000200 */
[----:B------:R-:W-:Y:S05]  /*ba20*/  LDSM.16.M88.4 R196, [R210+0x11000] ;  /* 0x01100000d2c4783b */ /* 0x000fea0000000200 */
[----:B------:R-:W-:Y:S01]  /*ba30*/  LDSM.16.M88.4 R200, [R210+0x11800] ;  /* 0x01180000d2c8783b */ /* 0x000fe20000000200 */
[C---:B--2---:R-:W-:Y:S04]  /*ba40*/  HMMA.16816.F32.BF16 R4, R168.reuse, R172, RZ ;  /* 0x000000aca804723c */ /* 0x044fe800000418ff */
[----:B-1----:R-:W-:Y:S04]  /*ba50*/  LDSM.16.M88.4 R204, [R219+0x12000] ;  /* 0x01200000dbcc783b */ /* 0x002fe80000000200 */
[C---:B------:R-:W-:Y:S01]  /*ba60*/  HMMA.16816.F32.BF16 R8, R168.reuse, R174, RZ ;  /* 0x000000aea808723c */ /* 0x040fe200000418ff */
[----:B------:R-:W1:Y:S07]  /*ba70*/  LDSM.16.M88.4 R172, [R210+0x10800] ;  /* 0x01080000d2ac783b */ /* 0x000e6e0000000200 */
[C---:B---3--:R-:W-:Y:S08]  /*ba80*/  HMMA.16816.F32.BF16 R12, R168.reuse, R176, RZ ;  /* 0x000000b0a80c723c */ /* 0x048ff000000418ff */
[C---:B------:R-:W-:Y:S01]  /*ba90*/  HMMA.16816.F32.BF16 R16, R168.reuse, R178, RZ ;  /* 0x000000b2a810723c */ /* 0x040fe200000418ff */
[----:B------:R-:W-:Y:S07]  /*baa0*/  LDSM.16.M88.4 R176, [R214] ;  /* 0x00000000d6b0783b */ /* 0x000fee0000000200 */
[C---:B----4-:R-:W-:Y:S08]  /*bab0*/  HMMA.16816.F32.BF16 R20, R168.reuse, R180, RZ ;  /* 0x000000b4a814723c */ /* 0x050ff000000418ff */
[C---:B------:R-:W-:Y:S01]  /*bac0*/  HMMA.16816.F32.BF16 R24, R168.reuse, R182, RZ ;  /* 0x000000b6a818723c */ /* 0x040fe200000418ff */
[----:B------:R-:W2:Y:S07]  /*bad0*/  LDSM.16.M88.4 R180, [R217+0x10000] ;  /* 0x01000000d9b4783b */ /* 0x000eae0000000200 */
[C---:B-----5:R-:W-:Y:S08]  /*bae0*/  HMMA.16816.F32.BF16 R28, R168.reuse, R184, RZ ;  /* 0x000000b8a81c723c */ /* 0x060ff000000418ff */
[----:B------:R-:W-:Y:S01]  /*baf0*/  HMMA.16816.F32.BF16 R32, R168, R186, RZ ;  /* 0x000000baa820723c */ /* 0x000fe200000418ff */
[----:B------:R-:W3:Y:S05]  /*bb00*/  LDSM.16.M88.4 R168, [R217+0x10800] ;  /* 0x01080000d9a8783b */ /* 0x000eea0000000200 */
[----:B------:R-:W4:Y:S02]  /*bb10*/  LDSM.16.M88.4 R184, [R217+0x11000] ;  /* 0x01100000d9b8783b */ /* 0x000f240000000200 */
[C---:B------:R-:W-:Y:S08]  /*bb20*/  HMMA.16816.F32.BF16 R4, R188.reuse, R192, R4 ;  /* 0x000000c0bc04723c */ /* 0x040ff00000041804 */
[C---:B------:R-:W-:Y:S01]  /*bb30*/  HMMA.16816.F32.BF16 R8, R188.reuse, R194, R8 ;  /* 0x000000c2bc08723c */ /* 0x040fe20000041808 */
[----:B------:R-:W-:Y:S07]  /*bb40*/  LDSM.16.M88.4 R192, [R211] ;  /* 0x00000000d3c0783b */ /* 0x000fee0000000200 */
[C---:B-1----:R-:W-:Y:S08]  /*bb50*/  HMMA.16816.F32.BF16 R12, R188.reuse, R172, R12 ;  /* 0x000000acbc0c723c */ /* 0x042ff0000004180c */
[C---:B------:R-:W-:Y:S01]  /*bb60*/  HMMA.16816.F32.BF16 R16, R188.reuse, R174, R16 ;  /* 0x000000aebc10723c */ /* 0x040fe20000041810 */
[----:B------:R-:W1:Y:S07]  /*bb70*/  LDSM.16.M88.4 R172, [R217+0x11800] ;  /* 0x01180000d9ac783b */ /* 0x000e6e0000000200 */
[C---:B------:R-:W-:Y:S08]  /*bb80*/  HMMA.16816.F32.BF16 R20, R188.reuse, R196, R20 ;  /* 0x000000c4bc14723c */ /* 0x040ff00000041814 */
[C---:B------:R-:W-:Y:S01]  /*bb90*/  HMMA.16816.F32.BF16 R24, R188.reuse, R198, R24 ;  /* 0x000000c6bc18723c */ /* 0x040fe20000041818 */
[----:B------:R-:W5:Y:S07]  /*bba0*/  LDSM.16.M88.4 R196, [R208+0x10000] ;  /* 0x01000000d0c4783b */ /* 0x000f6e0000000200 */
[C---:B------:R-:W-:Y:S08]  /*bbb0*/  HMMA.16816.F32.BF16 R28, R188.reuse, R200, R28 ;  /* 0x000000c8bc1c723c */ /* 0x040ff0000004181c */
[----:B------:R-:W-:Y:S01]  /*bbc0*/  HMMA.16816.F32.BF16 R32, R188, R202, R32 ;  /* 0x000000cabc20723c */ /* 0x000fe20000041820 */
[----:B------:R-:W5:Y:S05]  /*bbd0*/  LDSM.16.M88.4 R188, [R208+0x10800] ;  /* 0x01080000d0bc783b */ /* 0x000f6a0000000200 */
[----:B------:R-:W-:Y:S02]  /*bbe0*/  LDSM.16.M88.4 R200, [R215+0x4000] ;  /* 0x00400000d7c8783b */ /* 0x000fe40000000200 */
        /* <DEDUP_REMOVED lines=8> */
[----:B------:R-:W-:Y:S07]  /*bc70*/  LDSM.16.M88.4 R184, [R219+0x13800] ;  /* 0x01380000dbb8783b */ /* 0x000fee0000000200 */
[C---:B-1----:R-:W-:Y:S08]  /*bc80*/  HMMA.16816.F32.BF16 R28, R176.reuse, R172, R28 ;  /* 0x000000acb01c723c */ /* 0x042ff0000004181c */
[----:B------:R-:W-:Y:S01]  /*bc90*/  HMMA.16816.F32.BF16 R32, R176, R174, R32 ;  /* 0x000000aeb020723c */ /* 0x000fe20000041820 */
[----:B------:R-:W1:Y:S05]  /*bca0*/  LDSM.16.M88.4 R172, [R219+0x12800] ;  /* 0x01280000dbac783b */ /* 0x000e6a0000000200 */
[----:B------:R-:W3:Y:S02]  /*bcb0*/  LDSM.16.M88.4 R176, [R219+0x13000] ;  /* 0x01300000dbb0783b */ /* 0x000ee40000000200 */
[C---:B-----5:R-:W-:Y:S08]  /*bcc0*/  HMMA.16816.F32.BF16 R4, R192.reuse, R196, R4 ;  /* 0x000000c4c004723c */ /* 0x060ff00000041804 */
[C---:B------:R-:W-:Y:S01]  /*bcd0*/  HMMA.16816.F32.BF16 R8, R192.reuse, R198, R8 ;  /* 0x000000c6c008723c */ /* 0x040fe20000041808 */
[----:B------:R-:W-:Y:S07]  /*bce0*/  LDSM.16.M88.4 R196, [R211+0x4000] ;  /* 0x00400000d3c4783b */ /* 0x000fee0000000200 */
[C---:B------:R-:W-:Y:S08]  /*bcf0*/  HMMA.16816.F32.BF16 R12, R192.reuse, R188, R12 ;  /* 0x000000bcc00c723c */ /* 0x040ff0000004180c */
[C---:B------:R-:W-:Y:S01]  /*bd00*/  HMMA.16816.F32.BF16 R16, R192.reuse, R190, R16 ;  /* 0x000000bec010723c */ /* 0x040fe20000041810 */
[----:B------:R-:W-:Y:S07]  /*bd10*/  LDSM.16.M88.4 R188, [R210+0x13000] ;  /* 0x01300000d2bc783b */ /* 0x000fee0000000200 */
[C---:B--2---:R-:W-:Y:S08]  /*bd20*/  HMMA.16816.F32.BF16 R20, R192.reuse, R168, R20 ;  /* 0x000000a8c014723c */ /* 0x044ff00000041814 */
[C---:B------:R-:W-:Y:S01]  /*bd30*/  HMMA.16816.F32.BF16 R24, R192.reuse, R170, R24 ;  /* 0x000000aac018723c */ /* 0x040fe20000041818 */
[----:B------:R-:W-:Y:S07]  /*bd40*/  LDSM.16.M88.4 R168, [R209+0x4000] ;  /* 0x00400000d1a8783b */ /* 0x000fee0000000200 */
[C---:B------:R-:W-:Y:S08]  /*bd50*/  HMMA.16816.F32.BF16 R28, R192.reuse, R180, R28 ;  /* 0x000000b4c01c723c */ /* 0x040ff0000004181c */
[----:B------:R-:W-:Y:S01]  /*bd60*/  HMMA.16816.F32.BF16 R32, R192, R182, R32 ;  /* 0x000000b6c020723c */ /* 0x000fe20000041820 */
[----:B------:R-:W2:Y:S05]  /*bd70*/  LDSM.16.M88.4 R180, [R210+0x12000] ;  /* 0x01200000d2b4783b */ /* 0x000eaa0000000200 */
[----:B------:R-:W-:Y:S02]  /*bd80*/  LDSM.16.M88.4 R192, [R217+0x12000] ;  /* 0x01200000d9c0783b */ /* 0x000fe40000000200 */
[C---:B------:R-:W-:Y:S08]  /*bd90*/  HMMA.16816.F32.BF16 R4, R200.reuse, R204, R4 ;  /* 0x000000ccc804723c */ /* 0x040ff00000041804 */
[C---:B------:R-:W-:Y:S01]  /*bda0*/  HMMA.16816.F32.BF16 R8, R200.reuse, R206, R8 ;  /* 0x000000cec808723c */ /* 0x040fe20000041808 */
[----:B------:R-:W-:Y:S07]  /*bdb0*/  LDSM.16.M88.4 R204, [R208+0x12800] ;  /* 0x01280000d0cc783b */ /* 0x000fee0000000200 */
[C---:B-1----:R-:W-:Y:S08]  /*bdc0*/  HMMA.16816.F32.BF16 R12, R200.reuse, R172, R12 ;  /* 0x000000acc80c723c */ /* 0x042ff0000004180c */
[C---:B------:R-:W-:Y:S01]  /*bdd0*/  HMMA.16816.F32.BF16 R16, R200.reuse, R174, R16 ;  /* 0x000000aec810723c */ /* 0x040fe20000041810 */
[----:B------:R-:W1:Y:S07]  /*bde0*/  LDSM.16.M88.4 R172, [R210+0x12800] ;  /* 0x01280000d2ac783b */ /* 0x000e6e0000000200 */
[C---:B---3--:R-:W-:Y:S08]  /*bdf0*/  HMMA.16816.F32.BF16 R20, R200.reuse, R176, R20 ;  /* 0x000000b0c814723c */ /* 0x048ff00000041814 */
[C---:B------:R-:W-:Y:S01]  /*be00*/  HMMA.16816.F32.BF16 R24, R200.reuse, R178, R24 ;  /* 0x000000b2c818723c */ /* 0x040fe20000041818 */
[----:B------:R-:W3:Y:S07]  /*be10*/  LDSM.16.M88.4 R176, [R210+0x13800] ;  /* 0x01380000d2b0783b */ /* 0x000eee0000000200 */
[C---:B------:R-:W-:Y:S08]  /*be20*/  HMMA.16816.F32.BF16 R28, R200.reuse, R184, R28 ;  /* 0x000000b8c81c723c */ /* 0x040ff0000004181c */
[----:B------:R-:W-:Y:S01]  /*be30*/  HMMA.16816.F32.BF16 R32, R200, R186, R32 ;  /* 0x000000bac820723c */ /* 0x000fe20000041820 */
[----:B------:R-:W4:Y:S05]  /*be40*/  LDSM.16.M88.4 R184, [R214+0x4000] ;  /* 0x00400000d6b8783b */ /* 0x000f2a0000000200 */
[----:B------:R-:W-:Y:S02]  /*be50*/  LDSM.16.M88.4 R200, [R208+0x12000] ;  /* 0x01200000d0c8783b */ /* 0x000fe40000000200 */
        /* <DEDUP_REMOVED lines=11> */
[----:B------:R-:W3:Y:S05]  /*bf10*/  LDSM.16.M88.4 R168, [R208+0x13000] ;  /* 0x01300000d0a8783b */ /* 0x000eea0000000200 */
[----:B------:R-:W3:Y:S02]  /*bf20*/  LDSM.16.M88.4 R176, [R208+0x13800] ;  /* 0x01380000d0b0783b */ /* 0x000ee40000000200 */
[C---:B----4-:R-:W-:Y:S08]  /*bf30*/  HMMA.16816.F32.BF16 R4, R184.reuse, R192, R4 ;  /* 0x000000c0b804723c */ /* 0x050ff00000041804 */
[C---:B------:R-:W-:Y:S01]  /*bf40*/  HMMA.16816.F32.BF16 R8, R184.reuse, R194, R8 ;  /* 0x000000c2b808723c */ /* 0x040fe20000041808 */
[----:B------:R-:W-:Y:S07]  /*bf50*/  LDSM.16.M88.4 R192, [R210+0x14000] ;  /* 0x01400000d2c0783b */ /* 0x000fee0000000200 */
[C---:B--2---:R-:W-:Y:S08]  /*bf60*/  HMMA.16816.F32.BF16 R12, R184.reuse, R180, R12 ;  /* 0x000000b4b80c723c */ /* 0x044ff0000004180c */
[C---:B------:R-:W-:Y:S01]  /*bf70*/  HMMA.16816.F32.BF16 R16, R184.reuse, R182, R16 ;  /* 0x000000b6b810723c */ /* 0x040fe20000041810 */
[----:B------:R-:W-:Y:S07]  /*bf80*/  LDSM.16.M88.4 R180, [R219+0x14000] ;  /* 0x01400000dbb4783b */ /* 0x000fee0000000200 */
[C---:B-1----:R-:W-:Y:S08]  /*bf90*/  HMMA.16816.F32.BF16 R20, R184.reuse, R172, R20 ;  /* 0x000000acb814723c */ /* 0x042ff00000041814 */
[C---:B------:R-:W-:Y:S01]  /*bfa0*/  HMMA.16816.F32.BF16 R24, R184.reuse, R174, R24 ;  /* 0x000000aeb818723c */ /* 0x040fe20000041818 */
[----:B------:R-:W1:Y:S07]  /*bfb0*/  LDSM.16.M88.4 R172, [R215+0x8000] ;  /* 0x00800000d7ac783b */ /* 0x000e6e0000000200 */
[C---:B-----5:R-:W-:Y:S08]  /*bfc0*/  HMMA.16816.F32.BF16 R28, R184.reuse, R188, R28 ;  /* 0x000000bcb81c723c */ /* 0x060ff0000004181c */
[----:B------:R-:W-:Y:S01]  /*bfd0*/  HMMA.16816.F32.BF16 R32, R184, R190, R32 ;  /* 0x000000beb820723c */ /* 0x000fe20000041820 */
[----:B------:R-:W2:Y:S05]  /*bfe0*/  LDSM.16.M88.4 R184, [R219+0x14800] ;  /* 0x01480000dbb8783b */ /* 0x000eaa0000000200 */
[----:B------:R-:W4:Y:S02]  /*bff0*/  LDSM.16.M88.4 R188, [R219+0x15000] ;  /* 0x01500000dbbc783b */ /* 0x000f240000000200 */
        /* <DEDUP_REMOVED lines=8> */
[----:B------:R-:W3:Y:S07]  /*c080*/  LDSM.16.M88.4 R168, [R219+0x15800] ;  /* 0x01580000dba8783b */ /* 0x000eee0000000200 */
[C---:B------:R-:W-:Y:S08]  /*c090*/  HMMA.16816.F32.BF16 R28, R196.reuse, R176, R28 ;  /* 0x000000b0c41c723c */ /* 0x040ff0000004181c */
[----:B------:R-:W-:Y:S01]  /*c0a0*/  HMMA.16816.F32.BF16 R32, R196, R178, R32 ;  /* 0x000000b2c420723c */ /* 0x000fe20000041820 */
[----:B------:R-:W5:Y:S05]  /*c0b0*/  LDSM.16.M88.4 R176, [R209+0x8000] ;  /* 0x00800000d1b0783b */ /* 0x000f6a0000000200 */
[----:B------:R-:W-:Y:S02]  /*c0c0*/  LDSM.16.M88.4 R196, [R211+0x8000] ;  /* 0x00800000d3c4783b */ /* 0x000fe40000000200 */
        /* <DEDUP_REMOVED lines=11> */
[----:B------:R-:W-:Y:S05]  /*c180*/  LDSM.16.M88.4 R168, [R214+0x8000] ;  /* 0x00800000d6a8783b */ /* 0x000fea0000000200 */
[----:B------:R-:W3:Y:S02]  /*c190*/  LDSM.16.M88.4 R172, [R217+0x14000] ;  /* 0x01400000d9ac783b */ /* 0x000ee40000000200 */
        /* <DEDUP_REMOVED lines=11> */
[----:B------:R-:W-:Y:S05]  /*c250*/  LDSM.16.M88.4 R176, [R208+0x15000] ;  /* 0x01500000d0b0783b */ /* 0x000fea0000000200 */
[----:B------:R-:W-:Y:S02]  /*c260*/  LDSM.16.M88.4 R188, [R208+0x15800] ;  /* 0x01580000d0bc783b */ /* 0x000fe40000000200 */
[C---:B---3--:R-:W-:Y:S08]  /*c270*/  HMMA.16816.F32.BF16 R4, R168.reuse, R172, R4 ;  /* 0x000000aca804723c */ /* 0x048ff00000041804 */
[C---:B------:R-:W-:Y:S01]  /*c280*/  HMMA.16816.F32.BF16 R8, R168.reuse, R174, R8 ;  /* 0x000000aea808723c */ /* 0x040fe20000041808 */
[----:B------:R-:W3:Y:S07]  /*c290*/  LDSM.16.M88.4 R172, [R208+0x14800] ;  /* 0x01480000d0ac783b */ /* 0x000eee0000000200 */
[C---:B-----5:R-:W-:Y:S08]  /*c2a0*/  HMMA.16816.F32.BF16 R12, R168.reuse, R192, R12 ;  /* 0x000000c0a80c723c */ /* 0x060ff0000004180c */
[C---:B------:R-:W-:Y:S01]  /*c2b0*/  HMMA.16816.F32.BF16 R16, R168.reuse, R194, R16 ;  /* 0x000000c2a810723c */ /* 0x040fe20000041810 */
[----:B------:R-:W-:Y:S07]  /*c2c0*/  LDSM.16.M88.4 R192, [R219+0x17800] ;  /* 0x01780000dbc0783b */ /* 0x000fee0000000200 */
[C---:B-1----:R-:W-:Y:S08]  /*c2d0*/  HMMA.16816.F32.BF16 R20, R168.reuse, R180, R20 ;  /* 0x000000b4a814723c */ /* 0x042ff00000041814 */
[C---:B------:R-:W-:Y:S01]  /*c2e0*/  HMMA.16816.F32.BF16 R24, R168.reuse, R182, R24 ;  /* 0x000000b6a818723c */ /* 0x040fe20000041818 */
[----:B------:R-:W-:Y:S07]  /*c2f0*/  LDSM.16.M88.4 R180, [R219+0x16000] ;  /* 0x01600000dbb4783b */ /* 0x000fee0000000200 */
[C---:B--2---:R-:W-:Y:S08]  /*c300*/  HMMA.16816.F32.BF16 R28, R168.reuse, R184, R28 ;  /* 0x000000b8a81c723c */ /* 0x044ff0000004181c */
[----:B------:R-:W-:Y:S01]  /*c310*/  HMMA.16816.F32.BF16 R32, R168, R186, R32 ;  /* 0x000000baa820723c */ /* 0x000fe20000041820 */
[----:B------:R-:W1:Y:S05]  /*c320*/  LDSM.16.M88.4 R168, [R215+0xc000] ;  /* 0x00c00000d7a8783b */ /* 0x000e6a0000000200 */
[----:B------:R-:W-:Y:S02]  /*c330*/  LDSM.16.M88.4 R184, [R219+0x17000] ;  /* 0x01700000dbb8783b */ /* 0x000fe40000000200 */
[C---:B------:R-:W-:Y:S08]  /*c340*/  HMMA.16816.F32.BF16 R4, R196.reuse, R200, R4 ;  /* 0x000000c8c404723c */ /* 0x040ff00000041804 */
[C---:B------:R-:W-:Y:S01]  /*c350*/  HMMA.16816.F32.BF16 R8, R196.reuse, R202, R8 ;  /* 0x000000cac408723c */ /* 0x040fe20000041808 */
[----:B------:R-:W-:Y:S07]  /*c360*/  LDSM.16.M88.4 R200, [R210+0x16000] ;  /* 0x01600000d2c8783b */ /* 0x000fee0000000200 */
[C---:B---3--:R-:W-:Y:S08]  /*c370*/  HMMA.16816.F32.BF16 R12, R196.reuse, R172, R12 ;  /* 0x000000acc40c723c */ /* 0x048ff0000004180c */
[C---:B------:R-:W-:Y:S01]  /*c380*/  HMMA.16816.F32.BF16 R16, R196.reuse, R174, R16 ;  /* 0x000000aec410723c */ /* 0x040fe20000041810 */
[----:B------:R-:W2:Y:S07]  /*c390*/  LDSM.16.M88.4 R172, [R219+0x16800] ;  /* 0x01680000dbac783b */ /* 0x000eae0000000200 */
[C---:B------:R-:W-:Y:S08]  /*c3a0*/  HMMA.16816.F32.BF16 R20, R196.reuse, R176, R20 ;  /* 0x000000b0c414723c */ /* 0x040ff00000041814 */
[C---:B------:R-:W-:Y:S01]  /*c3b0*/  HMMA.16816.F32.BF16 R24, R196.reuse, R178, R24 ;  /* 0x000000b2c418723c */ /* 0x040fe20000041818 */
[----:B------:R-:W3:Y:S07]  /*c3c0*/  LDSM.16.M88.4 R176, [R209+0xc000] ;  /* 0x00c00000d1b0783b */ /* 0x000eee0000000200 */
[C---:B------:R-:W-:Y:S08]  /*c3d0*/  HMMA.16816.F32.BF16 R28, R196.reuse, R188, R28 ;  /* 0x000000bcc41c723c */ /* 0x040ff0000004181c */
[----:B------:R-:W-:Y:S01]  /*c3e0*/  HMMA.16816.F32.BF16 R32, R196, R190, R32 ;  /* 0x000000bec420723c */ /* 0x000fe20000041820 */
[----:B------:R-:W4:Y:S05]  /*c3f0*/  LDSM.16.M88.4 R188, [R210+0x17000] ;  /* 0x01700000d2bc783b */ /* 0x000f2a0000000200 */
[----:B------:R-:W-:Y:S02]  /*c400*/  LDSM.16.M88.4 R196, [R211+0xc000] ;  /* 0x00c00000d3c4783b */ /* 0x000fe40000000200 */
        /* <DEDUP_REMOVED lines=11> */
[----:B------:R-:W2:Y:S05]  /*c4c0*/  LDSM.16.M88.4 R168, [R214+0xc000] ;  /* 0x00c00000d6a8783b */ /* 0x000eaa0000000200 */
[----:B------:R-:W-:Y:S02]  /*c4d0*/  LDSM.16.M88.4 R192, [R217+0x17800] ;  /* 0x01780000d9c0783b */ /* 0x000fe40000000200 */
        /* <DEDUP_REMOVED lines=10> */
[----:B------:R-:W1:Y:S05]  /*c580*/  LDSM.16.M88.4 R176, [R208+0x16800] ;  /* 0x01680000d0b0783b */ /* 0x000e6a0000000200 */
[----:B------:R-:W4:Y:S02]  /*c590*/  LDSM.16.M88.4 R180, [R208+0x17000] ;  /* 0x01700000d0b4783b */ /* 0x000f240000000200 */
        /* <DEDUP_REMOVED lines=34> */
[----:B------:R-:W-:Y:S06]  /*c7c0*/  @P0 BRA `(.L_x_192) ;  /* 0xffffffec00b80947 */ /* 0x000fec000383ffff */
.L_x_191:
[----:B------:R-:W-:Y:S01]  /*c7d0*/  FMNMX3.FTZ R167, R167, R34, R35, !PT ;  /* 0x00000022a7a77276 */ /* 0x000fe20007810023 */
[----:B------:R-:W2:Y:S08]  /*c7e0*/  SHFL.BFLY PT, R3, R204, 0x2, 0x1f ;  /* 0x0c401f00cc037f89 */ /* 0x000eb000000e0000 */
        /* <DEDUP_REMOVED lines=222> */
[C---:B------:R-:W-:Y:S01]  /*d5d0*/  ISETP.NE.AND P0, PT, R225.reuse, RZ, PT ;  /* 0x000000ffe100720c */ /* 0x040fe20003f05270 */
[----:B------:R-:W-:Y:S01]  /*d5e0*/  FFMA.FTZ R197, R0, R227, R197 ;  /* 0x000000e300c57223 */ /* 0x000fe200000100c5 */
[----:B------:R-:W-:Y:S01]  /*d5f0*/  IADD3 R225, PT, PT, R225, -0x1, RZ ;  /* 0xffffffffe1e17810 */ /* 0x000fe20007ffe0ff */
        /* <DEDUP_REMOVED lines=12> */
[----:B------:R-:W-:Y:S01]  /*d6c0*/  MOV R0, R3 ;  /* 0x0000000300007202 */ /* 0x000fe20000000f00 */
[----:B------:R-:W-:Y:S01]  /*d6d0*/  FADD.FTZ R203, R203, R196 ;  /* 0x000000c4cbcb7221 */ /* 0x000fe20000010000 */
[----:B------:R-:W-:Y:S03]  /*d6e0*/  FADD.FTZ R202, R202, R201 ;  /* 0x000000c9caca7221 */ /* 0x000fe60000010000 */
        /* <DEDUP_REMOVED lines=219> */
[----:B------:R-:W-:Y:S11]  /*e4a0*/  @P0 BRA `(.L_x_190) ;  /* 0xffffffd000e40947 */ /* 0x000ff6000383ffff */
.L_x_189:
[----:B------:R-:W1:Y:S01]  /*e4b0*/  SHFL.BFLY PT, R12, R229, 0x2, 0x1f ;  /* 0x0c401f00e50c7f89 */ /* 0x000e6200000e0000 */
[----:B------:R-:W2:Y:S01]  /*e4c0*/  S2UR UR4, SR_CgaCtaId ;  /* 0x00000000000479c3 */ /* 0x000ea20000008800 */
[----:B------:R-:W-:Y:S02]  /*e4d0*/  UMOV UR5, 0x400 ;  /* 0x0000040000057882 */ /* 0x000fe40000000000 */
[----:B------:R-:W3:Y:S01]  /*e4e0*/  SHFL.BFLY PT, R0, R227, 0x2, 0x1f ;  /* 0x0c401f00e3007f89 */ /* 0x000ee200000e0000 */
[----:B------:R-:W4:Y:S04]  /*e4f0*/  S2R R4, SR_TID.X ;  /* 0x0000000000047919 */ /* 0x000f280000002100 */
[----:B------:R-:W5:Y:S01]  /*e500*/  LDC R23, c[0x0][0x434] ;  /* 0x00010d00ff177b82 */ /* 0x000f620000000800 */
[----:B------:R-:W5:Y:S07]  /*e510*/  S2R R18, SR_CTAID.Y ;  /* 0x0000000000127919 */ /* 0x000f6e0000002600 */
[----:B------:R-:W5:Y:S01]  /*e520*/  LDC R14, c[0x0][0x434] ;  /* 0x00010d00ff0e7b82 */ /* 0x000f620000000800 */
[----:B-1----:R-:W-:Y:S01]  /*e530*/  FADD.FTZ R12, R12, R229 ;  /* 0x000000e50c0c7221 */ /* 0x002fe20000010000 */
[----:B--2---:R-:W-:-:S06]  /*e540*/  ULEA UR4, UR4, UR5, 0x18 ;  /* 0x0000000504047291 */ /* 0x004fcc000f8ec0ff */
[----:B------:R-:W1:Y:S01]  /*e550*/  LDC.U8 R22, c[0x0][0x548] ;  /* 0x00015200ff167b82 */ /* 0x000e620000000000 */
[----:B---3--:R-:W-:Y:S01]  /*e560*/  FADD.FTZ R11, R0, R227 ;  /* 0x000000e3000b7221 */ /* 0x008fe20000010000 */
[----:B------:R-:W2:Y:S04]  /*e570*/  SHFL.BFLY PT, R7, R12, 0x1, 0x1f ;  /* 0x0c201f000c077f89 */ /* 0x000ea800000e0000 */
[----:B------:R-:W3:Y:S01]  /*e580*/  SHFL.BFLY PT, R6, R11, 0x1, 0x1f ;  /* 0x0c201f000b067f89 */ /* 0x000ee200000e0000 */
[C---:B----4-:R-:W-:Y:S02]  /*e590*/  SHF.L.U32 R2, R4.reuse, 0x1, RZ ;  /* 0x0000000104027819 */ /* 0x050fe400000006ff */
[C---:B------:R-:W-:Y:S02]  /*e5a0*/  SHF.L.U32 R9, R4.reuse, 0x4, RZ ;  /* 0x0000000404097819 */ /* 0x040fe400000006ff */
[----:B------:R-:W-:-:S02]  /*e5b0*/  SHF.L.U32 R0, R4, 0x5, RZ ;  /* 0x0000000504007819 */ /* 0x000fc400000006ff */
[----:B------:R-:W-:Y:S02]  /*e5c0*/  LOP3.LUT R5, R2, 0x6, RZ, 0xc0, !PT ;  /* 0x0000000602057812 */ /* 0x000fe400078ec0ff */
[----:B------:R-:W-:Y:S02]  /*e5d0*/  LOP3.LUT R9, R9, 0x1c0, RZ, 0xc0, !PT ;  /* 0x000001c009097812 */ /* 0x000fe400078ec0ff */
[----:B------:R-:W-:Y:S02]  /*e5e0*/  LOP3.LUT R0, R5, 0x7c00, R0, 0xf8, !PT ;  /* 0x00007c0005007812 */ /* 0x000fe400078ef800 */
[----:B------:R-:W-:Y:S01]  /*e5f0*/  LOP3.LUT R9, R9, 0x38, R2, 0xf8, !PT ;  /* 0x0000003809097812 */ /* 0x000fe200078ef802 */
[----:B--2---:R-:W-:Y:S01]  /*e600*/  FADD.FTZ R7, R12, R7 ;  /* 0x000000070c077221 */ /* 0x004fe20000010000 */
[----:B------:R-:W-:Y:S02]  /*e610*/  LOP3.LUT P1, RZ, R4, 0x10, RZ, 0xc0, !PT ;  /* 0x0000001004ff7812 */ /* 0x000fe4000782c0ff */
[----:B------:R-:W-:Y:S01]  /*e620*/  LOP3.LUT R0, R0, R9, RZ, 0xfc, !PT ;  /* 0x0000000900007212 */ /* 0x000fe200078efcff */
[----:B---3--:R-:W-:Y:S01]  /*e630*/  FADD.FTZ R6, R11, R6 ;  /* 0x000000060b067221 */ /* 0x008fe20000010000 */
[----:B------:R-:W2:Y:S01]  /*e640*/  MUFU.RCP R10, R7 ;  /* 0x00000007000a7308 */ /* 0x000ea20000001000 */
[----:B------:R-:W-:-:S02]  /*e650*/  FSETP.NE.FTZ.AND P4, PT, R7, RZ, PT ;  /* 0x000000ff0700720b */ /* 0x000fc40003f95000 */
[----:B------:R-:W-:Y:S02]  /*e660*/  MOV R2, 0x20 ;  /* 0x0000002000027802 */ /* 0x000fe40000000f00 */
[----:B------:R-:W-:Y:S02]  /*e670*/  FSETP.NE.FTZ.AND P3, PT, R6, RZ, PT ;  /* 0x000000ff0600720b */ /* 0x000fe40003f75000 */
[C---:B------:R-:W-:Y:S01]  /*e680*/  LOP3.LUT P2, RZ, R4.reuse, 0x8, RZ, 0xc0, !PT ;  /* 0x0000000804ff7812 */ /* 0x040fe2000784c0ff */
[----:B------:R-:W3:Y:S01]  /*e690*/  MUFU.RCP R8, R6 ;  /* 0x0000000600087308 */ /* 0x000ee20000001000 */
[----:B------:R-:W-:Y:S02]  /*e6a0*/  MOV R5, 0x10 ;  /* 0x0000001000057802 */ /* 0x000fe40000000f00 */
[----:B------:R-:W-:Y:S02]  /*e6b0*/  LOP3.LUT P0, RZ, R4, 0x4, RZ, 0xc0, !PT ;  /* 0x0000000404ff7812 */ /* 0x000fe4000780c0ff */
[----:B------:R-:W-:-:S02]  /*e6c0*/  LEA R9, R0, UR4, 0x1 ;  /* 0x0000000400097c11 */ /* 0x000fc4000f8e08ff */
[----:B------:R-:W4:Y:S01]  /*e6d0*/  LDC.U8 R0, c[0x0][0x549] ;  /* 0x00015240ff007b82 */ /* 0x000f220000000000 */
[----:B------:R-:W-:Y:S02]  /*e6e0*/  SEL R2, R2, 0xffffffe0, !P2 ;  /* 0xffffffe002027807 */ /* 0x000fe40005000000 */
[----:B--2---:R-:W-:Y:S02]  /*e6f0*/  FSEL R10, R10, 1, P4 ;  /* 0x3f8000000a0a7808 */ /* 0x004fe40002000000 */
[----:B------:R-:W-:Y:S02]  /*e700*/  SEL R5, R5, 0xfffffff0, !P0 ;  /* 0xfffffff005057807 */ /* 0x000fe40004000000 */
[C---:B------:R-:W-:Y:S01]  /*e710*/  IADD3 R15, PT, PT, R9.reuse, 0x40, RZ ;  /* 0x00000040090f7810 */ /* 0x040fe20007ffe0ff */
        /* <DEDUP_REMOVED lines=169> */
[----:B------:R-:W-:Y:S01]  /*f1b0*/  FMUL.FTZ R124, R10, R124 ;  /* 0x0000007c0a7c7220 */ /* 0x000fe20000410000 */
[----:B----4-:R-:W-:Y:S01]  /*f1c0*/  ISETP.NE.AND P2, PT, R0, RZ, PT ;  /* 0x000000ff0000720c */ /* 0x010fe20003f45270 */
[----:B------:R-:W-:Y:S01]  /*f1d0*/  STS [R21+0x4400], R82 ;  /* 0x0044005215007388 */ /* 0x000fe20000000800 */
[----:B------:R-:W-:Y:S01]  /*f1e0*/  FMUL.FTZ R125, R10, R125 ;  /* 0x0000007d0a7d7220 */ /* 0x000fe20000410000 */
        /* <DEDUP_REMOVED lines=30> */
[----:B------:R-:W-:Y:S01]  /*f3d0*/  ISETP.NE.AND P0, PT, R224, -0x1, PT ;  /* 0xffffffffe000780c */ /* 0x000fe20003f05270 */
        /* <DEDUP_REMOVED lines=23> */
[----:B------:R-:W5:Y:S01]  /*f550*/  @P2 LDC R2, c[0x0][0x430] ;  /* 0x00010c00ff022b82 */ /* 0x000f620000000800 */
        /* <DEDUP_REMOVED lines=18> */
[----:B------:R-:W-:-:S02]  /*f680*/  F2FP.BF16.F32.PACK_AB R146, R147, R146 ;  /* 0x000000929392723e */ /* 0x000fc400000010ff */
[----:B------:R-:W-:Y:S01]  /*f690*/  SHF.L.U32 R20, R4, 0x3, RZ ;  /* 0x0000000304147819 */ /* 0x000fe200000006ff */
[----:B------:R-:W-:Y:S01]  /*f6a0*/  STS [R5+0x8000], R120 ;  /* 0x0080007805007388 */ /* 0x000fe20000000800 */
[----:B------:R-:W-:Y:S01]  /*f6b0*/  F2FP.BF16.F32.PACK_AB R148, R149, R148 ;  /* 0x000000949594723e */ /* 0x000fe200000010ff */
[----:B-----5:R-:W-:Y:S01]  /*f6c0*/  @P2 IMAD R14, R2, R23, RZ ;  /* 0x00000017020e2224 */ /* 0x020fe200078e02ff */
[----:B------:R-:W-:Y:S01]  /*f6d0*/  F2FP.BF16.F32.PACK_AB R150, R151, R150 ;  /* 0x000000969796723e */ /* 0x000fe200000010ff */
[----:B------:R-:W-:Y:S01]  /*f6e0*/  STS [R5+0x8400], R122 ;  /* 0x0084007a05007388 */ /* 0x000fe20000000800 */
[----:B------:R-:W-:-:S03]  /*f6f0*/  @P2 MOV R25, 0x1 ;  /* 0x0000000100192802 */ /* 0x000fc60000000f00 */
[----:B------:R-:W-:Y:S04]  /*f700*/  STS [R9+0xc000], R124 ;  /* 0x00c0007c09007388 */ /* 0x000fe80000000800 */
[----:B------:R2:W-:Y:S04]  /*f710*/  STS [R9+0xc400], R126 ;  /* 0x00c4007e09007388 */ /* 0x0005e80000000800 */
[----:B------:R-:W-:Y:S04]  /*f720*/  STS [R11+0xc000], R128 ;  /* 0x00c000800b007388 */ /* 0x000fe80000000800 */
[----:B------:R-:W-:Y:S04]  /*f730*/  STS [R11+0xc400], R130 ;  /* 0x00c400820b007388 */ /* 0x000fe80000000800 */
[----:B------:R-:W-:Y:S04]  /*f740*/  STS [R13+0xc000], R132 ;  /* 0x00c000840d007388 */ /* 0x000fe80000000800 */
[----:B------:R3:W-:Y:S04]  /*f750*/  STS [R13+0xc400], R134 ;  /* 0x00c400860d007388 */ /* 0x0007e80000000800 */
[----:B------:R-:W-:Y:S04]  /*f760*/  STS [R17+0xc000], R136 ;  /* 0x00c0008811007388 */ /* 0x000fe80000000800 */
[----:B------:R4:W-:Y:S01]  /*f770*/  STS [R17+0xc400], R138 ;  /* 0x00c4008a11007388 */ /* 0x0009e20000000800 */
[----:B--2---:R-:W-:-:S03]  /*f780*/  LOP3.LUT R9, R20, 0x1f8, RZ, 0xc0, !PT ;  /* 0x000001f814097812 */ /* 0x004fc600078ec0ff */
[----:B------:R-:W-:Y:S01]  /*f790*/  STS [R15+0xc000], R140 ;  /* 0x00c0008c0f007388 */ /* 0x000fe20000000800 */
[----:B------:R-:W-:-:S03]  /*f7a0*/  LOP3.LUT R9, R9, 0x38, R4, 0x78, !PT ;  /* 0x0000003809097812 */ /* 0x000fc600078e7804 */
[----:B------:R2:W-:Y:S01]  /*f7b0*/  STS [R15+0xc400], R142 ;  /* 0x00c4008e0f007388 */ /* 0x0005e20000000800 */
[----:B------:R-:W-:-:S03]  /*f7c0*/  LOP3.LUT R9, R9, 0x1e00, R20, 0xf8, !PT ;  /* 0x00001e0009097812 */ /* 0x000fc600078ef814 */
[----:B------:R-:W-:Y:S04]  /*f7d0*/  STS [R21+0xc000], R152 ;  /* 0x00c0009815007388 */ /* 0x000fe80000000800 */
[----:B------:R5:W-:Y:S01]  /*f7e0*/  STS [R21+0xc400], R154 ;  /* 0x00c4009a15007388 */ /* 0x000be20000000800 */
[----:B---3--:R-:W3:Y:S01]  /*f7f0*/  @P0 LDC.64 R12, c[0x0][0x408] ;  /* 0x00010200ff0c0b82 */ /* 0x008ee20000000a00 */
[----:B------:R-:W1:Y:S02]  /*f800*/  S2R R0, SR_CTAID.X ;  /* 0x0000000000007919 */ /* 0x000e640000002500 */
[----:B------:R1:W-:Y:S05]  /*f810*/  STS [R19+0xc000], R144 ;  /* 0x00c0009013007388 */ /* 0x0003ea0000000800 */
[----:B----4-:R-:W4:Y:S01]  /*f820*/  @!P0 LDC.64 R16, c[0x0][0x400] ;  /* 0x00010000ff108b82 */ /* 0x010f220000000a00 */
[----:B------:R1:W-:Y:S01]  /*f830*/  STS [R19+0xc400], R146 ;  /* 0x00c4009213007388 */ /* 0x0003e20000000800 */
[----:B--2---:R-:W2:Y:S06]  /*f840*/  S2R R15, SR_CTAID.Z ;  /* 0x00000000000f7919 */ /* 0x004eac0000002700 */
[----:B-----5:R-:W1:Y:S01]  /*f850*/  @P2 LDC R21, c[0x0][0x430] ;  /* 0x00010c00ff152b82 */ /* 0x020e620000000800 */
[----:B------:R-:W-:Y:S05]  /*f860*/  @P2 BRA `(.L_x_193) ;  /* 0x0000000000202947 */ /* 0x000fea0003800000 */
[----:B-1----:R-:W-:Y:S01]  /*f870*/  ISETP.NE.AND P1, PT, R22, RZ, PT ;  /* 0x000000ff1600720c */ /* 0x002fe20003f25270 */
[----:B------:R-:W1:-:S12]  /*f880*/  LDC R2, c[0x0][0x3e0] ;  /* 0x0000f800ff027b82 */ /* 0x000e580000000800 */
[----:B------:R-:W1:Y:S01]  /*f890*/  @P1 LDC R25, c[0x0][0x454] ;  /* 0x00011500ff191b82 */ /* 0x000e620000000800 */
[----:B------:R-:W-:Y:S02]  /*f8a0*/  @P1 MOV R21, 0x1 ;  /* 0x0000000100151802 */ /* 0x000fe40000000f00 */
[----:B------:R-:W-:-:S05]  /*f8b0*/  @!P1 MOV R21, 0x1 ;  /* 0x0000000100159802 */ /* 0x000fca0000000f00 */
[----:B------:R-:W2:Y:S01]  /*f8c0*/  @P1 LDC R14, c[0x0][0x454] ;  /* 0x00011500ff0e1b82 */ /* 0x000ea20000000800 */
[-C--:B-1----:R-:W-:Y:S02]  /*f8d0*/  @P1 IMAD R25, R25, R2.reuse, RZ ;  /* 0x0000000219191224 */ /* 0x082fe400078e02ff */
[----:B------:R-:W-:-:S07]  /*f8e0*/  @!P1 IMAD R25, R23, R2, RZ ;  /* 0x0000000217199224 */ /* 0x000fce00078e02ff */
.L_x_193:
[----:B------:R-:W-:Y:S01]  /*f8f0*/  STS [R5+0xc000], R148 ;  /* 0x00c0009405007388 */ /* 0x000fe20000000800 */
[----:B-1----:R-:W-:Y:S01]  /*f900*/  LEA R19, R9, UR4, 0x1 ;  /* 0x0000000409137c11 */ /* 0x002fe2000f8e08ff */
[----:B----4-:R-:W-:Y:S01]  /*f910*/  @!P0 IMAD.WIDE.U32 R26, R18, R16, RZ ;  /* 0x00000010121a8225 */ /* 0x010fe200078e00ff */
[----:B------:R-:W-:Y:S01]  /*f920*/  ISETP.NE.AND P1, PT, R22, RZ, !P2 ;  /* 0x000000ff1600720c */ /* 0x000fe20005725270 */
[----:B------:R1:W-:Y:S01]  /*f930*/  STS [R5+0xc400], R150 ;  /* 0x00c4009605007388 */ /* 0x0003e20000000800 */
[----:B------:R-:W-:Y:S01]  /*f940*/  ISETP.NE.AND P2, PT, R224, -0x1, PT ;  /* 0xffffffffe000780c */ /* 0x000fe20003f45270 */
[----:B------:R-:W-:Y:S01]  /*f950*/  @!P0 IMAD R17, R18, R17, R27 ;  /* 0x0000001112118224 */ /* 0x000fe200078e021b */
[----:B------:R-:W4:Y:S08]  /*f960*/  @P3 LDC R2, c[0x0][0x458] ;  /* 0x00011600ff023b82 */ /* 0x000f300000000800 */
[----:B------:R-:W-:Y:S01]  /*f970*/  BAR.SYNC.DEFER_BLOCKING 0x0 ;  /* 0x0000000000007b1d */ /* 0x000fe20000010000 */
[----:B---3--:R-:W-:Y:S01]  /*f980*/  @P0 IMAD.WIDE.U32 R28, R224, R12, RZ ;  /* 0x0000000ce01c0225 */ /* 0x008fe200078e00ff */
[----:B------:R-:W-:-:S02]  /*f990*/  SHF.R.U32.HI R22, RZ, 0x1, R4 ;  /* 0x00000001ff167819 */ /* 0x000fc40000011604 */
[----:B------:R-:W-:Y:S01]  /*f9a0*/  SHF.R.U32.HI R16, RZ, 0x2, R4 ;  /* 0x00000002ff107819 */ /* 0x000fe20000011604 */
[----:B------:R-:W-:Y:S01]  /*f9b0*/  @P0 IMAD R17, R224, R13, R29 ;  /* 0x0000000de0110224 */ /* 0x000fe200078e021d */
[----:B------:R-:W3:Y:S02]  /*f9c0*/  @P4 MUFU.LG2 R7, R7 ;  /* 0x0000000700074308 */ /* 0x000ee40000000c00 */
[----:B------:R-:W5:Y:S01]  /*f9d0*/  @P4 LDC R27, c[0x0][0x458] ;  /* 0x00011600ff1b4b82 */ /* 0x000f620000000800 */
[----:B------:R-:W-:Y:S01]  /*f9e0*/  LOP3.LUT P5, RZ, R4, 0x3, RZ, 0xc0, !PT ;  /* 0x0000000304ff7812 */ /* 0x000fe200078ac0ff */
[----:B--2---:R-:W-:Y:S01]  /*f9f0*/  IMAD R14, R15, R14, RZ ;  /* 0x0000000e0f0e7224 */ /* 0x004fe200078e02ff */
[----:B------:R-:W-:Y:S01]  /*fa00*/  BSSY.RECONVERGENT B0, `(.L_x_194) ;  /* 0x0000028000007945 */ /* 0x000fe20003800200 */
[----:B------:R-:W-:Y:S02]  /*fa10*/  @!P2 IMAD R224, R18, R23, RZ ;  /* 0x0000001712e0a224 */ /* 0x000fe400078e02ff */
[----:B------:R-:W-:Y:S01]  /*fa20*/  IMAD R23, R0, R21, RZ ;  /* 0x0000001500177224 */ /* 0x000fe200078e02ff */
[----:B------:R-:W2:Y:S01]  /*fa30*/  @P3 MUFU.LG2 R6, R6 ;  /* 0x0000000600063308 */ /* 0x000ea20000000c00 */
[----:B------:R-:W-:-:S02]  /*fa40*/  @!P1 IMAD R14, R18, R25, R14 ;  /* 0x00000019120e9224 */ /* 0x000fc400078e020e */
[----:B------:R-:W-:Y:S02]  /*fa50*/  IMAD.SHL.U32 R23, R23, 0x80, RZ ;  /* 0x0000008017177824 */ /* 0x000fe400078e00ff */
[----:B------:R-:W-:Y:S01]  /*fa60*/  IMAD.MOV.U32 R13, RZ, RZ, 0x7f800000 ;  /* 0x7f800000ff0d7424 */ /* 0x000fe200078e00ff */
[----:B------:R-:W-:Y:S01]  /*fa70*/  SHF.R.S32.HI R25, RZ, 0x1f, R14 ;  /* 0x0000001fff197819 */ /* 0x000fe2000001140e */
[----:B------:R-:W-:Y:S01]  /*fa80*/  IMAD.MOV.U32 R12, RZ, RZ, 0x7f800000 ;  /* 0x7f800000ff0c7424 */ /* 0x000fe200078e00ff */
[----:B-1----:R-:W-:Y:S01]  /*fa90*/  LOP3.LUT R5, R22, 0x70, RZ, 0xc0, !PT ;  /* 0x0000007016057812 */ /* 0x002fe200078ec0ff */
[----:B---3--:R-:W-:Y:S01]  /*faa0*/  @P4 FMUL.FTZ R7, R7, 0.69314718246459960938 ;  /* 0x3f31721807074820 */ /* 0x008fe20000410000 */
[----:B------:R1:W3:Y:S02]  /*fab0*/  LDS.128 R8, [R19+0x3000] ;  /* 0x0030000013087984 */ /* 0x0002e40000000c00 */
[----:B------:R-:W-:Y:S02]  /*fac0*/  LOP3.LUT R5, R5, 0x7, R16, 0xf8, !PT ;  /* 0x0000000705057812 */ /* 0x000fe400078ef810 */
[----:B------:R-:W-:-:S02]  /*fad0*/  SHF.R.S32.HI R16, RZ, 0x1f, R224 ;  /* 0x0000001fff107819 */ /* 0x000fc400000114e0 */
[----:B------:R-:W-:Y:S01]  /*fae0*/  SEL R224, R224, RZ, P1 ;  /* 0x000000ffe0e07207 */ /* 0x000fe20000800000 */
[----:B--2---:R-:W-:Y:S01]  /*faf0*/  @P3 FMUL.FTZ R6, R6, 0.69314718246459960938 ;  /* 0x3f31721806063820 */ /* 0x004fe20000410000 */
[----:B------:R-:W-:Y:S01]  /*fb00*/  SEL R18, R16, RZ, P1 ;  /* 0x000000ff10127207 */ /* 0x000fe20000800000 */
[----:B-----5:R-:W-:Y:S01]  /*fb10*/  @P4 FFMA.FTZ R13, R164, R27, R7 ;  /* 0x0000001ba40d4223 */ /* 0x020fe20000010007 */
[----:B------:R-:W-:Y:S01]  /*fb20*/  IADD3 R16, P2, P1, R23, R224, R14 ;  /* 0x000000e017107210 */ /* 0x000fe2000795e00e */
[----:B----4-:R-:W-:Y:S01]  /*fb30*/  @P3 FFMA.FTZ R12, R3, R2, R6 ;  /* 0x00000002030c3223 */ /* 0x010fe20000010006 */
[----:B------:R-:W-:-:S04]  /*fb40*/  SHF.R.S32.HI R23, RZ, 0x1f, R23 ;  /* 0x0000001fff177819 */ /* 0x000fc80000011417 */
[----:B------:R-:W-:Y:S01]  /*fb50*/  IADD3.X R18, PT, PT, R23, R18, R25, P2, P1 ;  /* 0x0000001217127210 */ /* 0x000fe200017e2419 */
[----:B-1----:R-:W-:Y:S06]  /*fb60*/  @P5 BRA `(.L_x_195) ;  /* 0x0000000000445947 */ /* 0x002fec0003800000 */
[C---:B------:R-:W-:Y:S01]  /*fb70*/  VIADD R14, R5.reuse, 0x8 ;  /* 0x00000008050e7836 */ /* 0x040fe20000000000 */
[----:B------:R-:W-:-:S04]  /*fb80*/  ISETP.GE.AND P4, PT, R5, R218, PT ;  /* 0x000000da0500720c */ /* 0x000fc80003f86270 */
[----:B------:R-:W-:-:S09]  /*fb90*/  ISETP.GE.AND P3, PT, R14, R218, PT ;  /* 0x000000da0e00720c */ /* 0x000fd20003f66270 */
[----:B------:R-:W1:Y:S01]  /*fba0*/  @!P4 LDC.64 R6, c[0x0][0x420] ;  /* 0x00010800ff06cb82 */ /* 0x000e620000000a00 */
[----:B------:R-:W-:-:S03]  /*fbb0*/  @!P4 IMAD R5, R5, R21, RZ ;  /* 0x000000150505c224 */ /* 0x000fc600078e02ff */
[----:B------:R-:W-:Y:S02]  /*fbc0*/  @!P3 IMAD R21, R14, R21, RZ ;  /* 0x000000150e15b224 */ /* 0x000fe400078e02ff */
[-C--:B------:R-:W-:Y:S02]  /*fbd0*/  @!P4 IADD3 R14, P2, PT, R5, R16.reuse, RZ ;  /* 0x00000010050ec210 */ /* 0x080fe40007f5e0ff */
[----:B------:R-:W2:Y:S01]  /*fbe0*/  @!P3 LDC.64 R2, c[0x0][0x420] ;  /* 0x00010800ff02bb82 */ /* 0x000ea20000000a00 */
[----:B------:R-:W-:Y:S02]  /*fbf0*/  @!P3 IADD3 R16, P1, PT, R21, R16, RZ ;  /* 0x000000101510b210 */ /* 0x000fe40007f3e0ff */
[-C--:B------:R-:W-:Y:S02]  /*fc00*/  @!P4 LEA.HI.X.SX32 R5, R5, R18.reuse, 0x1, P2 ;  /* 0x000000120505c211 */ /* 0x080fe400010f0eff */
[----:B------:R-:W-:Y:S02]  /*fc10*/  @!P3 LEA.HI.X.SX32 R18, R21, R18, 0x1, P1 ;  /* 0x000000121512b211 */ /* 0x000fe400008f0eff */
[----:B-1----:R-:W-:-:S04]  /*fc20*/  @!P4 LEA R6, P2, R14, R6, 0x2 ;  /* 0x000000060e06c211 */ /* 0x002fc800078410ff */
[----:B------:R-:W-:Y:S02]  /*fc30*/  @!P4 LEA.HI.X R7, R14, R7, R5, 0x2, P2 ;  /* 0x000000070e07c211 */ /* 0x000fe400010f1405 */
[----:B--2---:R-:W-:-:S03]  /*fc40*/  @!P3 LEA R2, P1, R16, R2, 0x2 ;  /* 0x000000021002b211 */ /* 0x004fc600078210ff */
[----:B------:R1:W-:Y:S01]  /*fc50*/  @!P4 STG.E desc[UR12][R6.64], R13 ;  /* 0x0000000d0600c986 */ /* 0x0003e2000c10190c */
[----:B------:R-:W-:-:S05]  /*fc60*/  @!P3 LEA.HI.X R3, R16, R3, R18, 0x2, P1 ;  /* 0x000000031003b211 */ /* 0x000fca00008f1412 */
[----:B------:R1:W-:Y:S04]  /*fc70*/  @!P3 STG.E desc[UR12][R2.64], R12 ;  /* 0x0000000c0200b986 */ /* 0x0003e8000c10190c */
.L_x_195:
[----:B------:R-:W-:Y:S05]  /*fc80*/  BSYNC.RECONVERGENT B0 ;  /* 0x0000000000007941 */ /* 0x000fea0003800200 */
.L_x_194:
[----:B------:R-:W2:Y:S01]  /*fc90*/  LDCU.64 UR4, c[0x0][0x410] ;  /* 0x00008200ff0477ac */ /* 0x000ea20008000a00 */
[----:B------:R-:W-:Y:S01]  /*fca0*/  @P0 IMAD.MOV.U32 R26, RZ, RZ, R28 ;  /* 0x000000ffff1a0224 */ /* 0x000fe200078e001c */
[----:B------:R-:W-:Y:S01]  /*fcb0*/  LOP3.LUT R5, R20, 0x38, RZ, 0xc0, !PT ;  /* 0x0000003814057812 */ /* 0x000fe200078ec0ff */
[----:B------:R-:W-:Y:S01]  /*fcc0*/  BSSY.RECONVERGENT B0, `(.L_x_196) ;  /* 0x0000021000007945 */ /* 0x000fe20003800200 */
[----:B-1----:R-:W-:Y:S01]  /*fcd0*/  SHF.R.U32.HI R3, RZ, 0x3, R4 ;  /* 0x00000003ff037819 */ /* 0x002fe20000011604 */
[----:B------:R1:W4:Y:S01]  /*fce0*/  LDS.128 R20, [R19+0x4000] ;  /* 0x0040000013147984 */ /* 0x0003220000000c00 */
[----:B------:R-:W-:Y:S02]  /*fcf0*/  IADD3 R28, P0, PT, R5, R26, RZ ;  /* 0x0000001a051c7210 */ /* 0x000fe40007f1e0ff */
[C---:B------:R-:W-:Y:S01]  /*fd00*/  ISETP.GE.AND P3, PT, R3.reuse, R218, PT ;  /* 0x000000da0300720c */ /* 0x040fe20003f66270 */
[----:B------:R-:W-:Y:S01]  /*fd10*/  VIADD R5, R3, 0x40 ;  /* 0x0000004003057836 */ /* 0x000fe20000000000 */
[----:B------:R1:W1:Y:S01]  /*fd20*/  LDS.128 R24, [R19] ;  /* 0x0000000013187984 */ /* 0x0002620000000c00 */
[----:B------:R-:W-:-:S02]  /*fd30*/  IMAD.X R29, RZ, RZ, R17, P0 ;  /* 0x000000ffff1d7224 */ /* 0x000fc400000e0611 */
[----:B------:R-:W-:Y:S01]  /*fd40*/  VIADD R7, R3, 0x20 ;  /* 0x0000002003077836 */ /* 0x000fe20000000000 */
[-C--:B------:R-:W-:Y:S01]  /*fd50*/  ISETP.GE.AND P1, PT, R5, R218.reuse, PT ;  /* 0x000000da0500720c */ /* 0x080fe20003f26270 */
[----:B------:R-:W-:Y:S02]  /*fd60*/  VIADD R5, R3, 0x60 ;  /* 0x0000006003057836 */ /* 0x000fe40000000000 */
[----:B------:R-:W-:Y:S01]  /*fd70*/  IMAD.WIDE.U32 R16, R0, 0x80, RZ ;  /* 0x0000008000107825 */ /* 0x000fe200078e00ff */
[-C--:B------:R-:W-:Y:S02]  /*fd80*/  ISETP.GE.AND P2, PT, R7, R218.reuse, PT ;  /* 0x000000da0700720c */ /* 0x080fe40003f46270 */
[----:B------:R-:W-:Y:S01]  /*fd90*/  ISETP.GE.AND P0, PT, R5, R218, PT ;  /* 0x000000da0500720c */ /* 0x000fe20003f06270 */
[----:B--2---:R-:W-:Y:S01]  /*fda0*/  IMAD.WIDE.U32 R28, R15, UR4, R28 ;  /* 0x000000040f1c7c25 */ /* 0x004fe2000f8e001c */
[----:B------:R2:W1:Y:S01]  /*fdb0*/  LDS.128 R4, [R19+0xc000] ;  /* 0x00c0000013047984 */ /* 0x0004620000000c00 */
[----:B------:R-:W-:-:S02]  /*fdc0*/  LOP3.LUT R2, R16, R3, RZ, 0xfc, !PT ;  /* 0x0000000310027212 */ /* 0x000fc400078efcff */
[----:B------:R-:W-:Y:S02]  /*fdd0*/  IMAD R31, R15, UR5, R29 ;  /* 0x000000050f1f7c24 */ /* 0x000fe4000f8e021d */
[----:B------:R2:W1:Y:S01]  /*fde0*/  LDS.128 R12, [R19+0x8000] ;  /* 0x00800000130c7984 */ /* 0x0004620000000c00 */
[----:B------:R-:W-:Y:S05]  /*fdf0*/  @P3 BRA `(.L_x_197) ;  /* 0x0000000000343947 */ /* 0x000fea0003800000 */
[----:B------:R-:W5:Y:S01]  /*fe00*/  LDCU.64 UR6, c[0x0][0x408] ;  /* 0x00008100ff0677ac */ /* 0x000f620008000a00 */
[----:B------:R-:W-:Y:S01]  /*fe10*/  MOV R30, R28 ;  /* 0x0000001c001e7202 */ /* 0x000fe20000000f00 */
[----:B------:R-:W3:Y:S01]  /*fe20*/  LDCU.64 UR4, c[0x0][0x3f0] ;  /* 0x00007e00ff0477ac */ /* 0x000ee20008000a00 */
[----:B-----5:R-:W-:-:S03]  /*fe30*/  IMAD R3, R17, UR6, RZ ;  /* 0x0000000611037c24 */ /* 0x020fc6000f8e02ff */
[----:B------:R-:W-:-:S04]  /*fe40*/  IMAD.WIDE.U32 R32, R2, UR6, R30 ;  /* 0x0000000602207c25 */ /* 0x000fc8000f8e001e */
[----:B------:R-:W-:Y:S01]  /*fe50*/  IMAD R0, R2, UR7, R3 ;  /* 0x0000000702007c24 */ /* 0x000fe2000f8e0203 */
[----:B---3--:R-:W-:-:S04]  /*fe60*/  LEA R34, P3, R32, UR4, 0x1 ;  /* 0x0000000420227c11 */ /* 0x008fc8000f8608ff */
[----:B------:R-:W-:-:S04]  /*fe70*/  IADD3 R0, PT, PT, R0, R33, RZ ;  /* 0x0000002100007210 */ /* 0x000fc80007ffe0ff */
[----:B------:R-:W-:-:S05]  /*fe80*/  LEA.HI.X R35, R32, UR5, R0, 0x1, P3 ;  /* 0x0000000520237c11 */ /* 0x000fca00098f0c00 */
[----:B-1----:R1:W-:Y:S04]  /*fe90*/  STG.E.128 desc[UR12][R34.64], R24 ;  /* 0x0000001822007986 */ /* 0x0023e8000c101d0c */
[----:B----4-:R1:W-:Y:S04]  /*fea0*/  STG.E.128 desc[UR12][R34.64+0x80], R20 ;  /* 0x0000801422007986 */ /* 0x0103e8000c101d0c */
[----:B------:R1:W-:Y:S04]  /*feb0*/  STG.E.128 desc[UR12][R34.64+0x100], R12 ;  /* 0x0001000c22007986 */ /* 0x0003e8000c101d0c */
[----:B------:R1:W-:Y:S02]  /*fec0*/  STG.E.128 desc[UR12][R34.64+0x180], R4 ;  /* 0x0001800422007986 */ /* 0x0003e4000c101d0c */
.L_x_197:
[----:B------:R-:W-:Y:S05]  /*fed0*/  BSYNC.RECONVERGENT B0 ;  /* 0x0000000000007941 */ /* 0x000fea0003800200 */
.L_x_196:
[----:B-1----:R1:W1:Y:S01]  /*fee0*/  LDS.128 R24, [R19+0x1000] ;  /* 0x0010000013187984 */ /* 0x0022620000000c00 */
[----:B------:R-:W-:Y:S03]  /*fef0*/  BSSY.RECONVERGENT B0, `(.L_x_198) ;  /* 0x0000015000007945 */ /* 0x000fe60003800200 */
[----:B----4-:R4:W1:Y:S04]  /*ff00*/  LDS.128 R20, [R19+0x5000] ;  /* 0x0050000013147984 */ /* 0x0108680000000c00 */
[----:B------:R4:W1:Y:S04]  /*ff10*/  LDS.128 R12, [R19+0x9000] ;  /* 0x00900000130c7984 */ /* 0x0008680000000c00 */
[----:B------:R4:W1:Y:S01]  /*ff20*/  LDS.128 R4, [R19+0xd000] ;  /* 0x00d0000013047984 */ /* 0x0008620000000c00 */
[----:B------:R-:W-:Y:S05]  /*ff30*/  @P2 BRA `(.L_x_199) ;  /* 0x0000000000402947 */ /* 0x000fea0003800000 */
[----:B------:R-:W5:Y:S01]  /*ff40*/  LDCU.64 UR6, c[0x0][0x408] ;  /* 0x00008100ff0677ac */ /* 0x000f620008000a00 */
[----:B------:R-:W-:Y:S01]  /*ff50*/  IADD3 R3, P2, PT, R2, 0x20, RZ ;  /* 0x0000002002037810 */ /* 0x000fe20007f5e0ff */
[----:B------:R-:W-:Y:S01]  /*ff60*/  IMAD.MOV.U32 R32, RZ, RZ, R28 ;  /* 0x000000ffff207224 */ /* 0x000fe200078e001c */
[----:B------:R-:W-:Y:S01]  /*ff70*/  MOV R33, R31 ;  /* 0x0000001f00217202 */ /* 0x000fe20000000f00 */
[----:B------:R-:W2:Y:S02]  /*ff80*/  LDCU.64 UR4, c[0x0][0x3f0] ;  /* 0x00007e00ff0477ac */ /* 0x000ea40008000a00 */
[----:B------:R-:W-:-:S04]  /*ff90*/  IMAD.X R0, RZ, RZ, R17, P2 ;  /* 0x000000ffff007224 */ /* 0x000fc800010e0611 */
[----:B-----5:R-:W-:Y:S02]  /*ffa0*/  IMAD R0, R0, UR6, RZ ;  /* 0x0000000600007c24 */ /* 0x020fe4000f8e02ff */
[----:B------:R-:W-:-:S04]  /*ffb0*/  IMAD.WIDE.U32 R32, R3, UR6, R32 ;  /* 0x0000000603207c25 */ /* 0x000fc8000f8e0020 */
[----:B------:R-:W-:Y:S01]  /*ffc0*/  IMAD R0, R3, UR7, R0 ;  /* 0x0000000703007c24 */ /* 0x000fe2000f8e0200 */
[----:B--2---:R-:W-:-:S04]  /*ffd0*/  LEA R34, P2, R32, UR4, 0x1 ;  /* 0x0000000420227c11 */ /* 0x004fc8000f8408ff */
[----:B------:R-:W-:-:S04]  /*ffe0*/  IADD3 R0, PT, PT, R0, R33, RZ ;  /* 0x0000002100007210 */ /* 0x000fc80007ffe0ff */
[----:B------:R-:W-:-:S05]  /*fff0*/  LEA.HI.X R35, R32, UR5, R0, 0x1, P2 ;  /* 0x0000000520237c11 */ /* 0x000fca00090f0c00 */
[----:B-1----:R1:W-:Y:S04]  /*10000*/  STG.E.128 desc[UR12][R34.64], R24 ;  /* 0x0000001822007986 */ /* 0x0023e8000c101d0c */
[----:B------:R1:W-:Y:S04]  /*10010*/  STG.E.128 desc[UR12][R34.64+0x80], R20 ;  /* 0x0000801422007986 */ /* 0x0003e8000c101d0c */
[----:B------:R1:W-:Y:S04]  /*10020*/  STG.E.128 desc[UR12][R34.64+0x100], R12 ;  /* 0x0001000c22007986 */ /* 0x0003e8000c101d0c */
[----:B------:R1:W-:Y:S02]  /*10030*/  STG.E.128 desc[UR12][R34.64+0x180], R4 ;  /* 0x0001800422007986 */ /* 0x0003e4000c101d0c */
.L_x_199:
[----:B------:R-:W-:Y:S05]  /*10040*/  BSYNC.RECONVERGENT B0 ;  /* 0x0000000000007941 */ /* 0x000fea0003800200 */
.L_x_198:
[----:B-1----:R1:W1:Y:S01]  /*10050*/  LDS.128 R24, [R19+0x2000] ;  /* 0x0020000013187984 */ /* 0x0022620000000c00 */
[----:B------:R-:W-:Y:S03]  /*10060*/  BSSY.RECONVERGENT B0, `(.L_x_200) ;  /* 0x0000015000007945 */ /* 0x000fe60003800200 */
[----:B------:R1:W1:Y:S04]  /*10070*/  LDS.128 R20, [R19+0x6000] ;  /* 0x0060000013147984 */ /* 0x0002680000000c00 */
        /* <DEDUP_REMOVED lines=19> */
.L_x_201:
[----:B------:R-:W-:Y:S05]  /*101b0*/  BSYNC.RECONVERGENT B0 ;  /* 0x0000000000007941 */ /* 0x000fea0003800200 */
.L_x_200:
[----:B-1----:R1:W1:Y:S04]  /*101c0*/  LDS.128 R12, [R19+0x7000] ;  /* 0x00700000130c7984 */ /* 0x0022680000000c00 */
[----:B------:R1:W1:Y:S04]  /*101d0*/  LDS.128 R4, [R19+0xb000] ;  /* 0x00b0000013047984 */ /* 0x0002680000000c00 */
[----:B------:R1:W1:Y:S01]  /*101e0*/  LDS.128 R20, [R19+0xf000] ;  /* 0x00f0000013147984 */ /* 0x0002620000000c00 */
[----:B------:R-:W-:Y:S05]  /*101f0*/  @P0 EXIT ;  /* 0x000000000000094d */ /* 0x000fea0003800000 */
[----:B------:R-:W5:Y:S01]  /*10200*/  LDCU.64 UR6, c[0x0][0x408] ;  /* 0x00008100ff0677ac */ /* 0x000f620008000a00 */
[----:B------:R-:W-:Y:S01]  /*10210*/  IADD3 R2, P0, PT, R2, 0x60, RZ ;  /* 0x0000006002027810 */ /* 0x000fe20007f1e0ff */
[----:B------:R-:W-:Y:S01]  /*10220*/  IMAD.MOV.U32 R16, RZ, RZ, R28 ;  /* 0x000000ffff107224 */ /* 0x000fe200078e001c */
[----:B------:R-:W2:Y:S03]  /*10230*/  LDCU.64 UR4, c[0x0][0x3f0] ;  /* 0x00007e00ff0477ac */ /* 0x000ea60008000a00 */
[----:B------:R-:W-:Y:S01]  /*10240*/  IMAD.X R3, RZ, RZ, R17, P0 ;  /* 0x000000ffff037224 */ /* 0x000fe200000e0611 */
[----:B------:R-:W-:-:S03]  /*10250*/  MOV R17, R31 ;  /* 0x0000001f00117202 */ /* 0x000fc60000000f00 */
[----:B-----5:R-:W-:Y:S02]  /*10260*/  IMAD R3, R3, UR6, RZ ;  /* 0x0000000603037c24 */ /* 0x020fe4000f8e02ff */
[----:B------:R-:W-:-:S04]  /*10270*/  IMAD.WIDE.U32 R16, R2, UR6, R16 ;  /* 0x0000000602107c25 */ /* 0x000fc8000f8e0010 */
[----:B------:R-:W-:Y:S01]  /*10280*/  IMAD R3, R2, UR7, R3 ;  /* 0x0000000702037c24 */ /* 0x000fe2000f8e0203 */
[----:B--2---:R-:W-:-:S04]  /*10290*/  LEA R2, P0, R16, UR4, 0x1 ;  /* 0x0000000410027c11 */ /* 0x004fc8000f8008ff */
[----:B------:R-:W-:-:S04]  /*102a0*/  IADD3 R3, PT, PT, R3, R17, RZ ;  /* 0x0000001103037210 */ /* 0x000fc80007ffe0ff */
[----:B------:R-:W-:-:S05]  /*102b0*/  LEA.HI.X R3, R16, UR5, R3, 0x1, P0 ;  /* 0x0000000510037c11 */ /* 0x000fca00080f0c03 */
[----:B---3--:R-:W-:Y:S04]  /*102c0*/  STG.E.128 desc[UR12][R2.64], R8 ;  /* 0x0000000802007986 */ /* 0x008fe8000c101d0c */
[----:B-1----:R-:W-:Y:S04]  /*102d0*/  STG.E.128 desc[UR12][R2.64+0x80], R12 ;  /* 0x0000800c02007986 */ /* 0x002fe8000c101d0c */
[----:B------:R-:W-:Y:S04]  /*102e0*/  STG.E.128 desc[UR12][R2.64+0x100], R4 ;  /* 0x0001000402007986 */ /* 0x000fe8000c101d0c */
[----:B------:R-:W-:Y:S01]  /*102f0*/  STG.E.128 desc[UR12][R2.64+0x180], R20 ;  /* 0x0001801402007986 */ /* 0x000fe2000c101d0c */
[----:B------:R-:W-:Y:S05]  /*10300*/  EXIT ;  /* 0x000000000000794d */ /* 0x000fea0003800000 */
.L_x_202:
        /* <DEDUP_REMOVED lines=15> */
.L_x_1186:


//--------------------- .text._ZN5flash16flash_fwd_kernelI23Flash_fwd_kernel_traitsILi256ELi128ELi64ELi8ELb0ELb0EN7cutlass10bfloat16_tE19Flash_kernel_traitsILi256ELi128ELi64ELi8ES3_EELb0ELb1ELb0ELb0ELb0ELb0ELb0ELb0EEEvNS_16Flash_fwd_paramsE --------------------------
	.section	.text._ZN5flash16flash_fwd_kernelI23Flash_fwd_kernel_traitsILi256ELi128ELi64ELi8ELb0ELb0EN7cutlass10bfloat16_tE19Flash_kernel_traitsILi256ELi128ELi64ELi8ES3_EELb0ELb1ELb0ELb0ELb0ELb0ELb0ELb0EEEvNS_16Flash_fwd_paramsE,"ax",@progbits
	.align	128
        .global         _ZN5flash16flash_fwd_kernelI23Flash_fwd_kernel_traitsILi256ELi128ELi64ELi8ELb0ELb0EN7cutlass10bfloat16_tE19Flash_kernel_traitsILi256ELi128ELi64ELi8ES3_EELb0ELb1ELb0ELb0ELb0ELb0ELb0ELb0EEEvNS_16Flash_fwd_paramsE
        .type           _ZN5flash16flash_fwd_kernelI23Flash_fwd_kernel_traitsILi256ELi128ELi64ELi8ELb0ELb0EN7cutlass10bfloat16_tE19Flash_kernel_traitsILi256ELi128ELi64ELi8ES3_EELb0ELb1ELb0ELb0ELb0ELb0ELb0ELb0EEEvNS_16Flash_fwd_paramsE,@function
        .size           _ZN5flash16flash_fwd_kernelI23Flash_fwd_kernel_traitsILi256ELi128ELi64ELi8ELb0ELb0EN7cutlass10bfloat16_tE19Flash_kernel_traitsILi256ELi128ELi64ELi8ES3_EELb0ELb1ELb0ELb0ELb0ELb0ELb0ELb0EEEvNS_16Flash_fwd_paramsE,(.L_x_1187 - _ZN5flash16flash_fwd_kernelI23Flash_fwd_kernel_traitsILi256ELi128ELi64ELi8ELb0ELb0EN7cutlass10bfloat16_tE19Flash_kernel_traitsILi256ELi128ELi64ELi8ES3_EELb0ELb1ELb0ELb0ELb0ELb0ELb0ELb0EEEvNS_16Flash_fwd_paramsE)
        .other          _ZN5flash16flash_fwd_kernelI23Flash_fwd_kernel_traitsILi256ELi128ELi64ELi8ELb0ELb0EN7cutlass10bfloat16_tE19Flash_kernel_traitsILi256ELi128ELi64ELi8ES3_EELb0ELb1ELb0ELb0ELb0ELb0ELb0ELb0EEEvNS_16Flash_fwd_paramsE,@"STO_CUDA_ENTRY STV_DEFAULT"
_ZN5flash16flash_fwd_kernelI23Flash_fwd_kernel_traitsILi256ELi128ELi64ELi8ELb0ELb0EN7cutlass10bfloat16_tE19Flash_kernel_traitsILi256ELi128ELi64ELi8ES3_EELb0ELb1ELb0ELb0ELb0ELb0ELb0ELb0EEEvNS_16Flash_fwd_paramsE:
.text._ZN5flash16flash_fwd_kernelI23Flash_fwd_kernel_traitsILi256ELi128ELi64ELi8ELb0ELb0EN7cutlass10bfloat16_tE19Flash_kernel_traitsILi256ELi128ELi64ELi8ES3_EELb0ELb1ELb0ELb0ELb0ELb0ELb0ELb0EEEvNS_16Flash_fwd_paramsE:
        /* <DEDUP_REMOVED lines=72> */
.L_x_203:
        /* <DEDUP_REMOVED lines=30> */
[----:B---3--:R-:W-:-:S03]  /*0660*/  @!UP0 UIMAD.WIDE.U32 UR12, UR15, UR8, URZ ;  /* 0x000000080f0c82a5 */ /* 0x008fc6000f8e00ff */
[----:B------:R-:W-:Y:S01]  /*0670*/  @UP1 UMOV UR8, 0x1 ;  /* 0x0000000100081882 */ /* 0x000fe20000000000 */
[----:B------:R-:W-:Y:S02]  /*0680*/  @!UP0 UIMAD UR9, UR15, UR9, UR13 ;  /* 0x000000090f0982a4 */ /* 0x000fe4000f8e020d */
[----:B-1----:R-:W-:Y:S01]  /*0690*/  @UP0 UIMAD.WIDE.U32 UR16, UR19, UR6, URZ ;  /* 0x00000006131002a5 */ /* 0x002fe2000f8e00ff */
[----:B------:R-:W1:Y:S03]  /*06a0*/  @UP1 LDCU UR6, c[0x0][0x430] ;  /* 0x00008600ff0617ac */ /* 0x000e660008000800 */
[----:B------:R-:W-:Y:S02]  /*06b0*/  @UP0 UIMAD UR9, UR19, UR7, UR17 ;  /* 0x00000007130902a4 */ /* 0x000fe4000f8e0211 */
[----:B----4-:R-:W-:Y:S01]  /*06c0*/  @UP1 UIMAD UR11, UR4, UR5, URZ ;  /* 0x00000005040b12a4 */ /* 0x010fe2000f8e02ff */
[----:B------:R-:W-:Y:S01]  /*06d0*/  @UP0 UMOV UR12, UR16 ;  /* 0x00000010000c0c82 */ /* 0x000fe20008000000 */
[----:B--2---:R-:W-:Y:S10]  /*06e0*/  BRA.U UP1, `(.L_x_205) ;  /* 0x0000000101287547 */ /* 0x004ff4000b800000 */
        /* <DEDUP_REMOVED lines=10> */
.L_x_205:
[----:B------:R-:W2:Y:S01]  /*0790*/  LDCU UR7, c[0x0][0x434] ;  /* 0x00008680ff0777ac */ /* 0x000ea20008000800 */
[----:B------:R-:W-:Y:S01]  /*07a0*/  IMAD.SHL.U32 R0, R214, 0x8, RZ ;  /* 0x00000008d6007824 */ /* 0x000fe200078e00ff */
[----:B------:R-:W-:Y:S01]  /*07b0*/  SHF.R.U32.HI R214, RZ, 0x3, R214 ;  /* 0x00000003ffd67819 */ /* 0x000fe200000116d6 */
[----:B------:R-:W-:Y:S01]  /*07c0*/  BSSY.RECONVERGENT B0, `(.L_x_206) ;  /* 0x0000037000007945 */ /* 0x000fe20003800200 */
[----:B------:R-:W3:Y:S02]  /*07d0*/  LDCU.64 UR4, c[0x0][0x410] ;  /* 0x00008200ff0477ac */ /* 0x000ee40008000a00 */
[----:B------:R-:W-:Y:S01]  /*07e0*/  LOP3.LUT R0, R0, 0x38, RZ, 0xc0, !PT ;  /* 0x0000003800007812 */ /* 0x000fe200078ec0ff */
[C---:B------:R-:W-:Y:S01]  /*07f0*/  VIADD R9, R214.reuse, 0x20 ;  /* 0x00000020d6097836 */ /* 0x040fe20000000000 */
[----:B------:R-:W-:Y:S01]  /*0800*/  UISETP.NE.AND UP1, UPT, UR10, URZ, !UP1 ;  /* 0x000000ff0a00728c */ /* 0x000fe2000cf25270 */
[----:B------:R-:W-:Y:S01]  /*0810*/  VIADD R8, R214, 0x40 ;  /* 0x00000040d6087836 */ /* 0x000fe20000000000 */
[----:B------:R-:W-:Y:S01]  /*0820*/  IADD3 R4, P0, PT, R0, UR12, RZ ;  /* 0x0000000c00047c10 */ /* 0x000fe2000ff1e0ff */
[----:B------:R-:W-:Y:S01]  /*0830*/  UIADD3 UR28, UPT, UPT, -UR26, UR28, URZ ;  /* 0x0000001c1a1c7290 */ /* 0x000fe2000fffe1ff */
[----:B------:R-:W-:Y:S01]  /*0840*/  VIADD R6, R214, 0x60 ;  /* 0x00000060d6067836 */ /* 0x000fe20000000000 */
[----:B------:R-:W-:Y:S01]  /*0850*/  UISETP.NE.AND UP0, UPT, UR19, -0x1, UPT ;  /* 0xffffffff1300788c */ /* 0x000fe2000bf05270 */
[----:B------:R-:W-:Y:S01]  /*0860*/  LOP3.LUT R12, R0, 0x40, RZ, 0xfc, !PT ;  /* 0x00000040000c7812 */ /* 0x000fe200078efcff */
[----:B------:R-:W-:Y:S01]  /*0870*/  IMAD.X R5, RZ, RZ, UR9, P0 ;  /* 0x00000009ff057e24 */ /* 0x000fe200080e06ff */
[----:B----4-:R-:W-:Y:S01]  /*0880*/  UIMAD UR11, UR32, UR11, URZ ;  /* 0x0000000b200b72a4 */ /* 0x010fe2000f8e02ff */
        /* <DEDUP_REMOVED lines=8> */
[----:B------:R-:W-:Y:S01]  /*0910*/  IMAD.U32 R17, RZ, RZ, UR5 ;  /* 0x00000005ff117e24 */ /* 0x000fe2000f8e00ff */
[----:B------:R-:W-:Y:S01]  /*0920*/  USHF.R.S32.HI UR4, URZ, 0x1f, UR7 ;  /* 0x0000001fff047899 */ /* 0x000fe20008011407 */
[----:B------:R-:W-:Y:S01]  /*0930*/  IMAD.WIDE.U32 R2, R2, UR32, R4 ;  /* 0x0000002002027c25 */ /* 0x000fe2000f8e0004 */
[----:B------:R-:W-:Y:S01]  /*0940*/  USEL UR7, UR7, URZ, UP1 ;  /* 0x000000ff07077287 */ /* 0x000fe20008800000 */
[C---:B------:R-:W-:Y:S01]  /*0950*/  LOP3.LUT R11, R0.reuse, 0x80, RZ, 0xfc, !PT ;  /* 0x00000080000b7812 */ /* 0x040fe200078efcff */
[----:B------:R-:W-:Y:S01]  /*0960*/  USEL UR4, UR4, URZ, UP1 ;  /* 0x000000ff04047287 */ /* 0x000fe20008800000 */
[----:B------:R-:W-:Y:S01]  /*0970*/  IMAD R17, R17, UR32, R3 ;  /* 0x0000002011117c24 */ /* 0x000fe2000f8e0203 */
[----:B------:R-:W-:Y:S01]  /*0980*/  USHF.R.S32.HI UR10, URZ, 0x1f, UR26 ;  /* 0x0000001fff0a7899 */ /* 0x000fe2000801141a */
[----:B------:R-:W-:Y:S01]  /*0990*/  LOP3.LUT R10, R0, 0xc0, RZ, 0xfc, !PT ;  /* 0x000000c0000a7812 */ /* 0x000fe200078efcff */
[----:B------:R-:W-:-:S02]  /*09a0*/  USHF.R.S32.HI UR5, URZ, 0x1f, UR11 ;  /* 0x0000001fff057899 */ /* 0x000fc4000801140b */
[----:B------:R-:W-:Y:S02]  /*09b0*/  UIADD3 UR7, UP1, UP0, UR26, UR7, UR11 ;  /* 0x000000071a077290 */ /* 0x000fe4000f83e00b */
[----:B------:R-:W-:Y:S02]  /*09c0*/  UIMAD.WIDE.U32 UR30, UR30, 0x80, URZ ;  /* 0x000000801e1e78a5 */ /* 0x000fe4000f8e00ff */
[----:B------:R-:W-:-:S04]  /*09d0*/  UIADD3.X UR10, UPT, UPT, UR10, UR4, UR5, UP1, UP0 ;  /* 0x000000040a0a7290 */ /* 0x000fc80008fe0405 */
[----:B------:R-:W-:Y:S01]  /*09e0*/  LOP3.LUT R5, R214, UR30, RZ, 0xfc, !PT ;  /* 0x0000001ed6057c12 */ /* 0x000fe2000f8efcff */
[----:B------:R-:W-:Y:S07]  /*09f0*/  @P0 BRA `(.L_x_207) ;  /* 0x00000000004c0947 */ /* 0x000fee0003800000 */
[----:B------:R-:W1:Y:S01]  /*0a00*/  LDCU.64 UR4, c[0x0][0x408] ;  /* 0x00008100ff0477ac */ /* 0x000e620008000a00 */
[----:B------:R-:W-:Y:S01]  /*0a10*/  IMAD.MOV.U32 R16, RZ, RZ, R2 ;  /* 0x000000ffff107224 */ /* 0x000fe200078e0002 */
[----:B------:R-:W2:Y:S01]  /*0a20*/  LDCU UR11, c[0x0][0x440] ;  /* 0x00008800ff0b77ac */ /* 0x000ea20008000800 */
[----:B------:R-:W3:Y:S01]  /*0a30*/  LDCU.64 UR8, c[0x0][0x3f0] ;  /* 0x00007e00ff0877ac */ /* 0x000ee20008000a00 */
[----:B-1----:R-:W-:Y:S01]  /*0a40*/  UIMAD UR12, UR31, UR4, URZ ;  /* 0x000000041f0c72a4 */ /* 0x002fe2000f8e02ff */
[----:B------:R-:W-:Y:S01]  /*0a50*/  IMAD.WIDE.U32 R14, R5, UR4, R16 ;  /* 0x00000004050e7c25 */ /* 0x000fe2000f8e0010 */
[----:B--2---:R-:W-:-:S04]  /*0a60*/  ISETP.GE.AND P6, PT, R0, UR11, PT ;  /* 0x0000000b00007c0c */ /* 0x004fc8000bfc6270 */
[----:B------:R-:W-:Y:S01]  /*0a70*/  IMAD.U32 R4, RZ, RZ, UR12 ;  /* 0x0000000cff047e24 */ /* 0x000fe2000f8e00ff */
[----:B------:R-:W-:Y:S02]  /*0a80*/  ISETP.GE.AND P5, PT, R12, UR11, PT ;  /* 0x0000000b0c007c0c */ /* 0x000fe4000bfa6270 */
[----:B------:R-:W-:Y:S01]  /*0a90*/  ISETP.GE.AND P4, PT, R11, UR11, PT ;  /* 0x0000000b0b007c0c */ /* 0x000fe2000bf86270 */
[----:B------:R-:W-:Y:S01]  /*0aa0*/  IMAD R4, R5, UR5, R4 ;  /* 0x0000000505047c24 */ /* 0x000fe2000f8e0204 */
[----:B------:R-:W-:Y:S02]  /*0ab0*/  ISETP.GE.AND P3, PT, R10, UR11, PT ;  /* 0x0000000b0a007c0c */ /* 0x000fe4000bf66270 */
[----:B---3--:R-:W-:Y:S01]  /*0ac0*/  LEA R18, P0, R14, UR8, 0x1 ;  /* 0x000000080e127c11 */ /* 0x008fe2000f8008ff */
[----:B------:R-:W-:-:S05]  /*0ad0*/  IMAD.IADD R4, R15, 0x1, R4 ;  /* 0x000000010f047824 */ /* 0x000fca00078e0204 */
[----:B------:R-:W-:-:S05]  /*0ae0*/  LEA.HI.X R19, R14, UR9, R4, 0x1, P0 ;  /* 0x000000090e137c11 */ /* 0x000fca00080f0c04 */
[----:B------:R1:W-:Y:S04]  /*0af0*/  @!P6 STG.E.128 desc[UR24][R18.64], RZ ;  /* 0x000000ff1200e986 */ /* 0x0003e8000c101d18 */
[----:B------:R1:W-:Y:S04]  /*0b00*/  @!P5 STG.E.128 desc[UR24][R18.64+0x80], RZ ;  /* 0x000080ff1200d986 */ /* 0x0003e8000c101d18 */
[----:B------:R1:W-:Y:S04]  /*0b10*/  @!P4 STG.E.128 desc[UR24][R18.64+0x100], RZ ;  /* 0x000100ff1200c986 */ /* 0x0003e8000c101d18 */
[----:B------:R1:W-:Y:S02]  /*0b20*/  @!P3 STG.E.128 desc[UR24][R18.64+0x180], RZ ;  /* 0x000180ff1200b986 */ /* 0x0003e4000c101d18 */
.L_x_207:
[----:B------:R-:W-:Y:S05]  /*0b30*/  BSYNC.RECONVERGENT B0 ;  /* 0x0000000000007941 */ /* 0x000fea0003800200 */
.L_x_206:
        /* <DEDUP_REMOVED lines=8> */
[----:B------:R-:W-:Y:S01]  /*0bc0*/  IMAD.X R4, RZ, RZ, UR31, P2 ;  /* 0x0000001fff047e24 */ /* 0x000fe200090e06ff */
        /* <DEDUP_REMOVED lines=15> */
.L_x_209:
[----:B------:R-:W-:Y:S05]  /*0cc0*/  BSYNC.RECONVERGENT B0 ;  /* 0x0000000000007941 */ /* 0x000fea0003800200 */
.L_x_208:
        /* <DEDUP_REMOVED lines=8> */
[----:B------:R-:W-:Y:S01]  /*0d50*/  IMAD.X R4, RZ, RZ, UR31, P1 ;  /* 0x0000001fff047e24 */ /* 0x000fe200088e06ff */
        /* <DEDUP_REMOVED lines=15> */
.L_x_211:
[----:B------:R-:W-:Y:S05]  /*0e50*/  BSYNC.RECONVERGENT B0 ;  /* 0x0000000000007941 */ /* 0x000fea0003800200 */
.L_x_210:
        /* <DEDUP_REMOVED lines=10> */
[----:B------:R-:W-:Y:S01]  /*0f00*/  IMAD.X R3, RZ, RZ, UR31, P0 ;  /* 0x0000001fff037e24 */ /* 0x000fe200080e06ff */
        /* <DEDUP_REMOVED lines=15> */
.L_x_213:
[----:B------:R-:W-:Y:S05]  /*1000*/  BSYNC.RECONVERGENT B0 ;  /* 0x0000000000007941 */ /* 0x000fea0003800200 */
.L_x_212:
        /* <DEDUP_REMOVED lines=10> */
.L_x_215:
[----:B------:R-:W-:Y:S05]  /*10b0*/  BSYNC.RECONVERGENT B0 ;  /* 0x0000000000007941 */ /* 0x000fea0003800200 */
.L_x_214:
        /* <DEDUP_REMOVED lines=10> */
.L_x_217:
[----:B------:R-:W-:Y:S05]  /*1160*/  BSYNC.RECONVERGENT B0 ;  /* 0x0000000000007941 */ /* 0x000fea0003800200 */
.L_x_216:
        /* <DEDUP_REMOVED lines=10> */
.L_x_219:
[----:B------:R-:W-:Y:S05]  /*1210*/  BSYNC.RECONVERGENT B0 ;  /* 0x0000000000007941 */ /* 0x000fea0003800200 */
.L_x_218:
        /* <DEDUP_REMOVED lines=10> */
.L_x_204:
        /* <DEDUP_REMOVED lines=21> */
.L_x_220:
[----:B------:R-:W1:Y:S01]  /*1410*/  LDCU.64 UR10, c[0x0][0x3b8] ;  /* 0x00007700ff0a77ac */ /* 0x000e620008000a00 */
[----:B------:R-:W-:-:S04]  /*1420*/  UIADD3 UR14, UPT, UPT, UR12, UR13, URZ ;  /* 0x0000000d0c0e7290 */ /* 0x000fc8000fffe0ff */
[----:B-1----:R-:W-:Y:S02]  /*1430*/  UIMAD.WIDE.U32 UR6, UR14, UR10, URZ ;  /* 0x0000000a0e0672a5 */ /* 0x002fe4000f8e00ff */
[----:B------:R-:W-:-:S04]  /*1440*/  UIMAD UR14, UR14, UR11, URZ ;  /* 0x0000000b0e0e72a4 */ /* 0x000fc8000f8e02ff */
[----:B------:R-:W-:Y:S02]  /*1450*/  UIADD3 UR14, UPT, UPT, UR7, UR14, URZ ;  /* 0x0000000e070e7290 */ /* 0x000fe4000fffe0ff */
.L_x_221:
        /* <DEDUP_REMOVED lines=38> */
.L_x_222:
[----:B------:R-:W1:Y:S01]  /*16c0*/  LDCU.64 UR8, c[0x0][0x3c0] ;  /* 0x00007800ff0877ac */ /* 0x000e620008000a00 */
[----:B------:R-:W-:-:S04]  /*16d0*/  UIADD3 UR12, UPT, UPT, UR12, UR13, URZ ;  /* 0x0000000d0c0c7290 */ /* 0x000fc8000fffe0ff */
[----:B-1----:R-:W-:Y:S02]  /*16e0*/  UIMAD.WIDE.U32 UR4, UR12, UR8, URZ ;  /* 0x000000080c0472a5 */ /* 0x002fe4000f8e00ff */
[----:B------:R-:W-:-:S04]  /*16f0*/  UIMAD UR12, UR12, UR9, URZ ;  /* 0x000000090c0c72a4 */ /* 0x000fc8000f8e02ff */
[----:B------:R-:W-:-:S12]  /*1700*/  UIADD3 UR15, UPT, UPT, UR5, UR12, URZ ;  /* 0x0000000c050f7290 */ /* 0x000fd8000fffe0ff */
.L_x_223:
[----:B------:R-:W-:Y:S01]  /*1710*/  IMAD.SHL.U32 R232, R214, 0x8, RZ ;  /* 0x00000008d6e87824 */ /* 0x000fe200078e00ff */
[----:B------:R-:W-:Y:S01]  /*1720*/  SHF.R.U32.HI R5, RZ, 0x3, R214 ;  /* 0x00000003ff057819 */ /* 0x000fe200000116d6 */
[----:B------:R-:W1:Y:S01]  /*1730*/  S2UR UR33, SR_CgaCtaId ;  /* 0x00000000002179c3 */ /* 0x000e620000008800 */
[----:B------:R-:W-:Y:S01]  /*1740*/  SHF.R.S32.HI R9, RZ, 0x1f, R2 ;  /* 0x0000001fff097819 */ /* 0x000fe20000011402 */
[----:B------:R-:W2:Y:S01]  /*1750*/  LDCU.64 UR12, c[0x0][0x3c8] ;  /* 0x00007900ff0c77ac */ /* 0x000ea20008000a00 */
[C---:B------:R-:W-:Y:S01]  /*1760*/  LOP3.LUT R215, R232.reuse, 0x38, RZ, 0xc0, !PT ;  /* 0x00000038e8d77812 */ /* 0x040fe200078ec0ff */
[----:B------:R-:W-:Y:S01]  /*1770*/  VIADD R0, R5, 0x40 ;  /* 0x0000004005007836 */ /* 0x000fe20000000000 */
[C---:B------:R-:W-:Y:S01]  /*1780*/  LOP3.LUT R7, R232.reuse, 0x1f8, RZ, 0xc0, !PT ;  /* 0x000001f8e8077812 */ /* 0x040fe200078ec0ff */
[----:B------:R-:W3:Y:S01]  /*1790*/  LDCU.64 UR16, c[0x0][0x388] ;  /* 0x00007100ff1077ac */ /* 0x000ee20008000a00 */
[----:B------:R-:W-:Y:S01]  /*17a0*/  IADD3 R10, P1, PT, R215, UR6, RZ ;  /* 0x00000006d70a7c10 */ /* 0x000fe2000ff3e0ff */
[----:B------:R-:W-:Y:S01]  /*17b0*/  VIADD R4, R5, 0x20 ;  /* 0x0000002005047836 */ /* 0x000fe20000000000 */
[----:B------:R-:W-:Y:S01]  /*17c0*/  IADD3 R16, P0, PT, R215, UR4, RZ ;  /* 0x00000004d7107c10 */ /* 0x000fe2000ff1e0ff */
[----:B------:R-:W4:Y:S01]  /*17d0*/  LDCU.128 UR4, c[0x0][0x3d0] ;  /* 0x00007a00ff0477ac */ /* 0x000f220008000c00 */
[----:B------:R-:W-:Y:S01]  /*17e0*/  LOP3.LUT R3, R232, 0x1e00, RZ, 0xc0, !PT ;  /* 0x00001e00e8037812 */ /* 0x000fe200078ec0ff */
[----:B------:R-:W-:Y:S01]  /*17f0*/  IMAD.X R11, RZ, RZ, UR14, P1 ;  /* 0x0000000eff0b7e24 */ /* 0x000fe200088e06ff */
[----:B------:R-:W-:Y:S01]  /*1800*/  LOP3.LUT R228, R7, 0x38, R214, 0x78, !PT ;  /* 0x0000003807e47812 */ /* 0x000fe200078e78d6 */
[----:B------:R-:W-:Y:S01]  /*1810*/  IMAD.X R17, RZ, RZ, UR15, P0 ;  /* 0x0000000fff117e24 */ /* 0x000fe200080e06ff */
[----:B------:R-:W5:Y:S01]  /*1820*/  LDCU.64 UR14, c[0x0][0x390] ;  /* 0x00007200ff0e77ac */ /* 0x000f620008000a00 */
[----:B------:R-:W-:Y:S01]  /*1830*/  IMAD.WIDE.U32 R10, R5, UR10, R10 ;  /* 0x0000000a050a7c25 */ /* 0x000fe2000f8e000a */
[----:B------:R-:W-:Y:S01]  /*1840*/  LOP3.LUT R228, R228, R3, RZ, 0xfc, !PT ;  /* 0x00000003e4e47212 */ /* 0x000fe200078efcff */
[----:B------:R-:W-:Y:S01]  /*1850*/  BSSY.RECONVERGENT B0, `(.L_x_224) ;  /* 0x000004d000007945 */ /* 0x000fe20003800200 */
[----:B------:R-:W-:Y:S01]  /*1860*/  IADD3 R14, P0, PT, R215, UR34, RZ ;  /* 0x00000022d70e7c10 */ /* 0x000fe2000ff1e0ff */
[----:B------:R-:W-:Y:S01]  /*1870*/  IMAD.WIDE.U32 R16, R5, UR8, R16 ;  /* 0x0000000805107c25 */ /* 0x000fe2000f8e0010 */
[----:B------:R-:W-:Y:S01]  /*1880*/  UIADD3 UR18, UPT, UPT, -UR26, UR28, URZ ;  /* 0x0000001c1a127290 */ /* 0x000fe2000fffe1ff */
[----:B------:R-:W-:Y:S01]  /*1890*/  LOP3.LUT R237, R215, 0x40, RZ, 0xfc, !PT ;  /* 0x00000040d7ed7812 */ /* 0x000fe200078efcff */
[----:B------:R-:W-:Y:S01]  /*18a0*/  UMOV UR23, 0x400 ;  /* 0x0000040000177882 */ /* 0x000fe20000000000 */
[C---:B------:R-:W-:Y:S01]  /*18b0*/  IMAD R11, R5.reuse, UR11, R11 ;  /* 0x0000000b050b7c24 */ /* 0x040fe2000f8e020b */
[----:B------:R-:W-:Y:S01]  /*18c0*/  IADD3.X R15, PT, PT, RZ, UR29, RZ, P0, !PT ;  /* 0x0000001dff0f7c10 */ /* 0x000fe200087fe4ff */
[----:B------:R-:W-:Y:S01]  /*18d0*/  IMAD R17, R5, UR9, R17 ;  /* 0x0000000905117c24 */ /* 0x000fe2000f8e0211 */
[----:B------:R-:W-:Y:S01]  /*18e0*/  UIMAD.WIDE.U32 UR30, UR30, 0x80, URZ ;  /* 0x000000801e1e78a5 */ /* 0x000fe2000f8e00ff */
[C---:B----4-:R-:W-:Y:S01]  /*18f0*/  IMAD R13, R9.reuse, UR4, RZ ;  /* 0x00000004090d7c24 */ /* 0x050fe2000f8e02ff */
[----:B------:R-:W-:Y:S01]  /*1900*/  USHF.L.U64.HI UR22, UR10, 0x6, UR11 ;  /* 0x000000060a167899 */ /* 0x000fe2000801020b */
[----:B------:R-:W-:Y:S01]  /*1910*/  IMAD R9, R9, UR6, RZ ;  /* 0x0000000609097c24 */ /* 0x000fe2000f8e02ff */
[----:B------:R-:W-:Y:S01]  /*1920*/  USHF.L.U32 UR29, UR10, 0x6, URZ ;  /* 0x000000060a1d7899 */ /* 0x000fe200080006ff */
[C---:B------:R-:W-:Y:S01]  /*1930*/  IMAD R13, R2.reuse, UR5, R13 ;  /* 0x00000005020d7c24 */ /* 0x040fe2000f8e020d */
[----:B-1----:R-:W-:Y:S01]  /*1940*/  ULEA UR5, UR33, UR23, 0x18 ;  /* 0x0000001721057291 */ /* 0x002fe2000f8ec0ff */
[----:B------:R-:W-:Y:S01]  /*1950*/  IMAD R9, R2, UR7, R9 ;  /* 0x0000000702097c24 */ /* 0x000fe2000f8e0209 */
[----:B------:R-:W-:Y:S01]  /*1960*/  ISETP.GE.AND P1, PT, R0, UR18, PT ;  /* 0x0000001200007c0c */ /* 0x000fe2000bf26270 */
[----:B------:R-:W-:Y:S01]  /*1970*/  IMAD.WIDE.U32 R10, R2, UR4, R10 ;  /* 0x00000004020a7c25 */ /* 0x000fe2000f8e000a */
[----:B------:R-:W-:Y:S01]  /*1980*/  UIADD3 UR4, UPT, UPT, UR20, -0x1, URZ ;  /* 0xffffffff14047890 */ /* 0x000fe2000fffe0ff */
[----:B------:R-:W-:-:S02]  /*1990*/  LOP3.LUT R236, R215, 0x80, RZ, 0xfc, !PT ;  /* 0x00000080d7ec7812 */ /* 0x000fc400078efcff */
[----:B------:R-:W-:Y:S01]  /*19a0*/  IMAD.WIDE.U32 R2, R2, UR6, R16 ;  /* 0x0000000602027c25 */ /* 0x000fe2000f8e0010 */
[----:B---3--:R-:W-:Y:S01]  /*19b0*/  LEA R227, P2, R10, UR16, 0x1 ;  /* 0x000000100ae37c11 */ /* 0x008fe2000f8408ff */
[----:B------:R-:W-:Y:S01]  /*19c0*/  USHF.L.U32 UR16, UR10, 0x5, URZ ;  /* 0x000000050a107899 */ /* 0x000fe200080006ff */
[----:B------:R-:W-:Y:S01]  /*19d0*/  LOP3.LUT R234, R215, 0xc0, RZ, 0xfc, !PT ;  /* 0x000000c0d7ea7812 */ /* 0x000fe200078efcff */
[----:B------:R-:W-:Y:S01]  /*19e0*/  IMAD.IADD R224, R3, 0x1, R9 ;  /* 0x0000000103e07824 */ /* 0x000fe200078e0209 */
[C---:B-----5:R-:W-:Y:S01]  /*19f0*/  LEA R225, P0, R2.reuse, UR14, 0x1 ;  /* 0x0000000e02e17c11 */ /* 0x060fe2000f8008ff */
[----:B--2---:R-:W-:Y:S01]  /*1a00*/  IMAD.U32 R6, RZ, RZ, UR12 ;  /* 0x0000000cff067e24 */ /* 0x004fe2000f8e00ff */
[----:B------:R-:W-:Y:S01]  /*1a10*/  MOV R9, UR13 ;  /* 0x0000000d00097c02 */ /* 0x000fe20008000f00 */
[----:B------:R-:W-:Y:S01]  /*1a20*/  IMAD.IADD R226, R11, 0x1, R13 ;  /* 0x000000010be27824 */ /* 0x000fe200078e020d */
[----:B------:R-:W-:Y:S01]  /*1a30*/  LEA.HI.X R224, R2, UR15, R224, 0x1, P0 ;  /* 0x0000000f02e07c11 */ /* 0x000fe200080f0ce0 */
[----:B------:R-:W-:Y:S01]  /*1a40*/  IMAD.WIDE.U32 R6, R6, UR32, R14 ;  /* 0x0000002006067c25 */ /* 0x000fe2000f8e000e */
[----:B------:R-:W-:Y:S01]  /*1a50*/  ISETP.GE.AND P0, PT, R5, UR18, PT ;  /* 0x0000001205007c0c */ /* 0x000fe2000bf06270 */
[----:B------:R-:W-:Y:S01]  /*1a60*/  USHF.L.U64.HI UR14, UR10, 0x5, UR11 ;  /* 0x000000050a0e7899 */ /* 0x000fe2000801020b */
[----:B------:R-:W-:Y:S01]  /*1a70*/  LEA.HI.X R226, R10, UR17, R226, 0x1, P2 ;  /* 0x000000110ae27c11 */ /* 0x000fe200090f0ce2 */
[----:B------:R-:W-:Y:S01]  /*1a80*/  USHF.L.U64.HI UR15, UR8, 0x6, UR9 ;  /* 0x00000006080f7899 */ /* 0x000fe20008010209 */
[----:B------:R-:W-:Y:S01]  /*1a90*/  IMAD R9, R9, UR32, R7 ;  /* 0x0000002009097c24 */ /* 0x000fe2000f8e0207 */
[----:B------:R-:W-:Y:S01]  /*1aa0*/  ISETP.GE.AND P2, PT, R4, UR18, PT ;  /* 0x0000001204007c0c */ /* 0x000fe2000bf46270 */
[C---:B------:R-:W-:Y:S01]  /*1ab0*/  VIADD R2, R5.reuse, 0x60 ;  /* 0x0000006005027836 */ /* 0x040fe20000000000 */
[----:B------:R-:W-:-:S02]  /*1ac0*/  LOP3.LUT R3, R5, UR30, RZ, 0xfc, !PT ;  /* 0x0000001e05037c12 */ /* 0x000fc4000f8efcff */
[----:B------:R-:W-:-:S04]  /*1ad0*/  LEA R228, R228, UR5, 0x1 ;  /* 0x00000005e4e47c11 */ /* 0x000fc8000f8e08ff */
[----:B------:R-:W-:Y:S05]  /*1ae0*/  @P0 BRA `(.L_x_225) ;  /* 0x00000000008c0947 */ /* 0x000fea0003800000 */
        /* <DEDUP_REMOVED lines=9> */
[----:B---3--:R-:W-:Y:S01]  /*1b80*/  LEA R12, P6, R10, UR12, 0x1 ;  /* 0x0000000c0a0c7c11 */ /* 0x008fe2000f8c08ff */
[----:B------:R-:W-:Y:S01]  /*1b90*/  IMAD R0, R3, UR7, R0 ;  /* 0x0000000703007c24 */ /* 0x000fe2000f8e0200 */
[----:B------:R-:W-:Y:S02]  /*1ba0*/  ISETP.GE.AND P3, PT, R236, UR17, PT ;  /* 0x00000011ec007c0c */ /* 0x000fe4000bf66270 */
[----:B------:R-:W-:Y:S01]  /*1bb0*/  ISETP.GE.AND P0, PT, R234, UR17, PT ;  /* 0x00000011ea007c0c */ /* 0x000fe2000bf06270 */
[----:B------:R-:W-:-:S05]  /*1bc0*/  IMAD.IADD R0, R11, 0x1, R0 ;  /* 0x000000010b007824 */ /* 0x000fca00078e0200 */
        /* <DEDUP_REMOVED lines=21> */
.L_x_225:
[----:B------:R-:W-:Y:S05]  /*1d20*/  BSYNC.RECONVERGENT B0 ;  /* 0x0000000000007941 */ /* 0x000fea0003800200 */
.L_x_224:
[----:B------:R-:W-:Y:S01]  /*1d30*/  UIMAD UR17, UR4, -0x40, UR27 ;  /* 0xffffffc0041178a4 */ /* 0x000fe2000f8e021b */
[----:B------:R-:W-:Y:S01]  /*1d40*/  BSSY.RECONVERGENT B0, `(.L_x_226) ;  /* 0x0000028000007945 */ /* 0x000fe20003800200 */
[----:B------:R-:W-:-:S03]  /*1d50*/  ISETP.GE.AND P0, PT, R2, UR18, PT ;  /* 0x0000001202007c0c */ /* 0x000fc6000bf06270 */
[----:B------:R-:W-:Y:S10]  /*1d60*/  @P2 BRA `(.L_x_227) ;  /* 0x0000000000942947 */ /* 0x000ff40003800000 */
[----:B------:R-:W2:Y:S01]  /*1d70*/  LDCU.64 UR12, c[0x0][0x3b0] ;  /* 0x00007600ff0c77ac */ /* 0x000ea20008000a00 */
[----:B------:R-:W-:Y:S01]  /*1d80*/  IADD3 R0, P2, PT, R3, 0x20, RZ ;  /* 0x0000002003007810 */ /* 0x000fe20007f5e0ff */
[----:B-1----:R-:W-:Y:S01]  /*1d90*/  IMAD.MOV.U32 R12, RZ, RZ, R6 ;  /* 0x000000ffff0c7224 */ /* 0x002fe200078e0006 */
[----:B------:R-:W1:Y:S01]  /*1da0*/  LDCU UR32, c[0x0][0x440] ;  /* 0x00008800ff2077ac */ /* 0x000e620008000800 */
[----:B------:R-:W-:Y:S02]  /*1db0*/  IMAD.MOV.U32 R13, RZ, RZ, R9 ;  /* 0x000000ffff0d7224 */ /* 0x000fe400078e0009 */
[----:B------:R-:W-:Y:S01]  /*1dc0*/  IMAD.X R11, RZ, RZ, UR31, P2 ;  /* 0x0000001fff0b7e24 */ /* 0x000fe200090e06ff */
        /* <DEDUP_REMOVED lines=31> */
.L_x_227:
[----:B------:R-:W-:Y:S05]  /*1fc0*/  BSYNC.RECONVERGENT B0 ;  /* 0x0000000000007941 */ /* 0x000fea0003800200 */
.L_x_226:
[----:B------:R-:W-:Y:S01]  /*1fd0*/  USHF.L.U32 UR32, UR8, 0x6, URZ ;  /* 0x0000000608207899 */ /* 0x000fe200080006ff */
[----:B------:R-:W-:Y:S01]  /*1fe0*/  BSSY.RECONVERGENT B0, `(.L_x_228) ;  /* 0x0000028000007945 */ /* 0x000fe20003800200 */
[----:B------:R-:W-:-:S03]  /*1ff0*/  ISETP.GE.AND P6, PT, R5, UR17, PT ;  /* 0x0000001105007c0c */ /* 0x000fc6000bfc6270 */
[----:B------:R-:W-:Y:S10]  /*2000*/  @P1 BRA `(.L_x_229) ;  /* 0x0000000000941947 */ /* 0x000ff40003800000 */
[----:B------:R-:W3:Y:S01]  /*2010*/  LDCU.64 UR12, c[0x0][0x3b0] ;  /* 0x00007600ff0c77ac */ /* 0x000ee20008000a00 */
[----:B------:R-:W-:Y:S01]  /*2020*/  IADD3 R0, P1, PT, R3, 0x40, RZ ;  /* 0x0000004003007810 */ /* 0x000fe20007f3e0ff */
[----:B--2---:R-:W-:Y:S01]  /*2030*/  IMAD.MOV.U32 R10, RZ, RZ, R6 ;  /* 0x000000ffff0a7224 */ /* 0x004fe200078e0006 */
[----:B------:R-:W2:Y:S01]  /*2040*/  LDCU UR33, c[0x0][0x440] ;  /* 0x00008800ff2177ac */ /* 0x000ea20008000800 */
[----:B------:R-:W-:Y:S02]  /*2050*/  IMAD.MOV.U32 R11, RZ, RZ, R9 ;  /* 0x000000ffff0b7224 */ /* 0x000fe400078e0009 */
[----:B------:R-:W-:Y:S01]  /*2060*/  IMAD.X R5, RZ, RZ, UR31, P1 ;  /* 0x0000001fff057e24 */ /* 0x000fe200088e06ff */
[----:B------:R-:W1:Y:S03]  /*2070*/  LDCU.64 UR6, c[0x0][0x380] ;  /* 0x00007000ff0677ac */ /* 0x000e660008000a00 */
[----:B---3--:R-:W-:-:S02]  /*2080*/  IMAD R5, R5, UR12, RZ ;  /* 0x0000000c05057c24 */ /* 0x008fc4000f8e02ff */
[----:B------:R-:W-:Y:S01]  /*2090*/  IMAD.WIDE.U32 R10, R0, UR12, R10 ;  /* 0x0000000c000a7c25 */ /* 0x000fe2000f8e000a */
[----:B--2---:R-:W-:-:S03]  /*20a0*/  ISETP.GE.AND P4, PT, R215, UR33, PT ;  /* 0x00000021d7007c0c */ /* 0x004fc6000bf86270 */
[----:B------:R-:W-:Y:S01]  /*20b0*/  IMAD R5, R0, UR13, R5 ;  /* 0x0000000d00057c24 */ /* 0x000fe2000f8e0205 */
[----:B------:R-:W-:Y:S02]  /*20c0*/  ISETP.GE.AND P3, PT, R237, UR33, PT ;  /* 0x00000021ed007c0c */ /* 0x000fe4000bf66270 */
[----:B-1----:R-:W-:Y:S01]  /*20d0*/  LEA R12, P5, R10, UR6, 0x1 ;  /* 0x000000060a0c7c11 */ /* 0x002fe2000f8a08ff */
        /* <DEDUP_REMOVED lines=24> */
.L_x_229:
[----:B------:R-:W-:Y:S05]  /*2260*/  BSYNC.RECONVERGENT B0 ;  /* 0x0000000000007941 */ /* 0x000fea0003800200 */
.L_x_228:
[----:B------:R-:W-:Y:S01]  /*2270*/  UIMAD.WIDE.U32 UR34, UR29, UR4, URZ ;  /* 0x000000041d2272a5 */ /* 0x000fe2000f8e00ff */
[----:B------:R-:W-:Y:S01]  /*2280*/  BSSY.RECONVERGENT B0, `(.L_x_230) ;  /* 0x0000027000007945 */ /* 0x000fe20003800200 */
[----:B------:R-:W-:-:S03]  /*2290*/  ISETP.GE.AND P5, PT, R4, UR17, PT ;  /* 0x0000001104007c0c */ /* 0x000fc6000bfa6270 */
[----:B------:R-:W-:Y:S10]  /*22a0*/  @P0 BRA `(.L_x_231) ;  /* 0x0000000000900947 */ /* 0x000ff40003800000 */
        /* <DEDUP_REMOVED lines=36> */
.L_x_231:
[----:B------:R-:W-:Y:S05]  /*24f0*/  BSYNC.RECONVERGENT B0 ;  /* 0x0000000000007941 */ /* 0x000fea0003800200 */
.L_x_230:
[----:B------:R-:W-:Y:S01]  /*2500*/  UIMAD UR7, UR22, UR4, URZ ;  /* 0x00000004160772a4 */ /* 0x000fe2000f8e02ff */
[----:B------:R-:W-:Y:S03]  /*2510*/  BSSY.RECONVERGENT B0, `(.L_x_232) ;  /* 0x0000021000007945 */ /* 0x000fe60003800200 */
[----:B------:R-:W-:Y:S01]  /*2520*/  UIADD3 UR7, UPT, UPT, UR35, UR7, URZ ;  /* 0x0000000723077290 */ /* 0x000fe2000fffe0ff */
[----:B------:R-:W-:Y:S11]  /*2530*/  @P6 BRA `(.L_x_233) ;  /* 0x0000000000786947 */ /* 0x000ff60003800000 */
[----:B------:R-:W5:Y:S01]  /*2540*/  LDCU UR6, c[0x0][0x440] ;  /* 0x00008800ff0677ac */ /* 0x000f620008000800 */
[----:B----4-:R-:W-:Y:S02]  /*2550*/  IMAD.U32 R2, RZ, RZ, UR34 ;  /* 0x00000022ff027e24 */ /* 0x010fe4000f8e00ff */
        /* <DEDUP_REMOVED lines=28> */
.L_x_233:
[----:B------:R-:W-:Y:S05]  /*2720*/  BSYNC.RECONVERGENT B0 ;  /* 0x0000000000007941 */ /* 0x000fea0003800200 */
.L_x_232:
[----:B------:R-:W-:Y:S04]  /*2730*/  BSSY.RECONVERGENT B0, `(.L_x_234) ;  /* 0x0000021000007945 */ /* 0x000fe80003800200 */
[----:B------:R-:W-:Y:S05]  /*2740*/  @P5 BRA `(.L_x_235) ;  /* 0x00000000007c5947 */ /* 0x000fea0003800000 */
[----:B------:R-:W5:Y:S01]  /*2750*/  LDCU UR6, c[0x0][0x440] ;  /* 0x00008800ff0677ac */ /* 0x000f620008000800 */
[----:B------:R-:W-:-:S04]  /*2760*/  UIADD3 UR13, UP0, UPT, UR16, UR34, URZ ;  /* 0x00000022100d7290 */ /* 0x000fc8000ff1e0ff */
[----:B------:R-:W-:Y:S02]  /*2770*/  UIADD3.X UR12, UPT, UPT, UR14, UR7, URZ, UP0, !UPT ;  /* 0x000000070e0c7290 */ /* 0x000fe400087fe4ff */
[----:B------:R-:W-:-:S04]  /*2780*/  IMAD.U32 R0, RZ, RZ, UR13 ;  /* 0x0000000dff007e24 */ /* 0x000fc8000f8e00ff */
[----:B----4-:R-:W-:Y:S01]  /*2790*/  IMAD.U32 R3, RZ, RZ, UR12 ;  /* 0x0000000cff037e24 */ /* 0x010fe2000f8e00ff */
        /* <DEDUP_REMOVED lines=26> */
.L_x_235:
[----:B------:R-:W-:Y:S05]  /*2940*/  BSYNC.RECONVERGENT B0 ;  /* 0x0000000000007941 */ /* 0x000fea0003800200 */
.L_x_234:
[----:B------:R-:W0:Y:S01]  /*2950*/  LDGDEPBAR ;  /* 0x00000000000079af */ /* 0x000e220000000000 */
[--C-:B------:R-:W-:Y:S01]  /*2960*/  SHF.R.U32.HI R216, RZ, 0x1, R214.reuse ;  /* 0x00000001ffd87819 */ /* 0x100fe200000116d6 */
[----:B----4-:R-:W-:Y:S01]  /*2970*/  IMAD.U32 R6, RZ, RZ, UR26 ;  /* 0x0000001aff067e24 */ /* 0x010fe2000f8e00ff */
[----:B------:R-:W-:Y:S01]  /*2980*/  SHF.R.U32.HI R3, RZ, 0x2, R214 ;  /* 0x00000002ff037819 */ /* 0x000fe200000116d6 */
        /* <DEDUP_REMOVED lines=21> */
[----:B------:R-:W4:Y:S01]  /*2ae0*/  LDCU UR6, c[0x0][0x440] ;  /* 0x00008800ff0677ac */ /* 0x000f220008000800 */
[----:B------:R-:W-:Y:S02]  /*2af0*/  IMAD.U32 R6, RZ, RZ, UR32 ;  /* 0x00000020ff067e24 */ /* 0x000fe4000f8e00ff */
[----:B------:R-:W-:Y:S02]  /*2b00*/  IMAD.U32 R5, RZ, RZ, UR4 ;  /* 0x00000004ff057e24 */ /* 0x000fe4000f8e00ff */
[----:B------:R-:W-:Y:S01]  /*2b10*/  IMAD.U32 R7, RZ, RZ, UR33 ;  /* 0x00000021ff077e24 */ /* 0x000fe2000f8e00ff */
[----:B------:R-:W-:-:S04]  /*2b20*/  LEA R8, P4, R6, R225, 0x1 ;  /* 0x000000e106087211 */ /* 0x000fc800078808ff */
[----:B------:R-:W-:Y:S02]  /*2b30*/  LEA.HI.X R9, R6, R224, R5, 0x1, P4 ;  /* 0x000000e006097211 */ /* 0x000fe400020f0c05 */
[----:B----4-:R-:W-:Y:S02]  /*2b40*/  ISETP.GE.AND P3, PT, R215, UR6, PT ;  /* 0x00000006d7007c0c */ /* 0x010fe4000bf66270 */
        /* <DEDUP_REMOVED lines=24> */
.L_x_237:
[----:B------:R4:W-:Y:S04]  /*2cd0*/  STS.128 [R228+0x18000], RZ ;  /* 0x018000ffe4007388 */ /* 0x0009e80000000c00 */
[----:B------:R4:W-:Y:S04]  /*2ce0*/  STS.128 [R228+0x1a000], RZ ;  /* 0x01a000ffe4007388 */ /* 0x0009e80000000c00 */
[----:B------:R4:W-:Y:S04]  /*2cf0*/  STS.128 [R228+0x1c000], RZ ;  /* 0x01c000ffe4007388 */ /* 0x0009e80000000c00 */
[----:B------:R4:W-:Y:S02]  /*2d00*/  STS.128 [R228+0x1e000], RZ ;  /* 0x01e000ffe4007388 */ /* 0x0009e40000000c00 */
.L_x_238:
[----:B------:R-:W-:Y:S05]  /*2d10*/  BSYNC.RECONVERGENT B0 ;  /* 0x0000000000007941 */ /* 0x000fea0003800200 */
.L_x_236:
[----:B------:R-:W-:Y:S01]  /*2d20*/  ISETP.GE.AND P0, PT, R4, UR17, PT ;  /* 0x0000001104007c0c */ /* 0x000fe2000bf06270 */
[----:B------:R-:W-:Y:S01]  /*2d30*/  BSSY.RECONVERGENT B0, `(.L_x_239) ;  /* 0x000002a000007945 */ /* 0x000fe20003800200 */
[----:B------:R-:W-:Y:S02]  /*2d40*/  LOP3.LUT R5, R214, 0x8, RZ, 0xc0, !PT ;  /* 0x00000008d6057812 */ /* 0x000fe400078ec0ff */
[----:B------:R-:W-:Y:S02]  /*2d50*/  LOP3.LUT R218, R2, 0x400, RZ, 0xc0, !PT ;  /* 0x0000040002da7812 */ /* 0x000fe400078ec0ff */
[----:B------:R-:W-:Y:S02]  /*2d60*/  LOP3.LUT R5, R0, R5, RZ, 0x3c, !PT ;  /* 0x0000000500057212 */ /* 0x000fe400078e3cff */
[----:B------:R-:W-:-:S03]  /*2d70*/  LEA R84, R84, UR5, 0x1 ;  /* 0x0000000554547c11 */ /* 0x000fc6000f8e08ff */
[----:B------:R-:W-:Y:S02]  /*2d80*/  IMAD R218, R5, 0x2, R218 ;  /* 0x0000000205da7824 */ /* 0x000fe400078e02da */
[----:B------:R1:W-:Y:S04]  /*2d90*/  @P0 STS.128 [R228+0x19000], RZ ;  /* 0x019000ffe4000388 */ /* 0x0003e80000000c00 */
[----:B------:R1:W-:Y:S04]  /*2da0*/  @P0 STS.128 [R228+0x1b000], RZ ;  /* 0x01b000ffe4000388 */ /* 0x0003e80000000c00 */
[----:B------:R1:W-:Y:S04]  /*2db0*/  @P0 STS.128 [R228+0x1d000], RZ ;  /* 0x01d000ffe4000388 */ /* 0x0003e80000000c00 */
[----:B------:R1:W-:Y:S01]  /*2dc0*/  @P0 STS.128 [R228+0x1f000], RZ ;  /* 0x01f000ffe4000388 */ /* 0x0003e20000000c00 */
[----:B------:R-:W-:Y:S05]  /*2dd0*/  @P0 BRA `(.L_x_240) ;  /* 0x00000000007c0947 */ /* 0x000fea0003800000 */
[----:B------:R-:W5:Y:S01]  /*2de0*/  LDCU UR6, c[0x0][0x440] ;  /* 0x00008800ff0677ac */ /* 0x000f620008000800 */
[----:B------:R-:W-:-:S04]  /*2df0*/  ULEA UR12, UP0, UR8, UR32, 0x5 ;  /* 0x00000020080c7291 */ /* 0x000fc8000f8028ff */
[----:B------:R-:W-:Y:S02]  /*2e00*/  ULEA.HI.X UR7, UR8, UR4, UR9, 0x5, UP0 ;  /* 0x0000000408077291 */ /* 0x000fe400080f2c09 */
[----:B------:R-:W-:-:S04]  /*2e10*/  IMAD.U32 R4, RZ, RZ, UR12 ;  /* 0x0000000cff047e24 */ /* 0x000fc8000f8e00ff */
[----:B------:R-:W-:Y:S01]  /*2e20*/  IMAD.U32 R5, RZ, RZ, UR7 ;  /* 0x00000007ff057e24 */ /* 0x000fe2000f8e00ff */
        /* <DEDUP_REMOVED lines=26> */
.L_x_240:
[----:B------:R-:W-:Y:S05]  /*2fd0*/  BSYNC.RECONVERGENT B0 ;  /* 0x0000000000007941 */ /* 0x000fea0003800200 */
.L_x_239:
[----:B------:R-:W-:Y:S01]  /*2fe0*/  LDSM.16.M88.4 R60, [R84] ;  /* 0x00000000543c783b */ /* 0x000fe20000000200 */
[----:B------:R-:W-:Y:S01]  /*2ff0*/  IMAD.MOV.U32 R165, RZ, RZ, 0x20 ;  /* 0x00000020ffa57424 */ /* 0x000fe200078e00ff */
[----:B------:R-:W-:Y:S01]  /*3000*/  LOP3.LUT P2, RZ, R214, 0x2, RZ, 0xc0, !PT ;  /* 0x00000002d6ff7812 */ /* 0x000fe2000784c0ff */
[----:B------:R-:W-:Y:S01]  /*3010*/  VIADD R78, R218, UR5 ;  /* 0x00000005da4e7c36 */ /* 0x000fe20008000000 */
[----:B------:R-:W5:Y:S01]  /*3020*/  LDSM.16.M88.4 R32, [R218+UR5+0x10000] ;  /* 0x01000005da20783b */ /* 0x000f620008000200 */
[----:B------:R-:W-:Y:S01]  /*3030*/  IMAD.MOV.U32 R219, RZ, RZ, 0x40 ;  /* 0x00000040ffdb7424 */ /* 0x000fe200078e00ff */
[----:B------:R-:W-:Y:S01]  /*3040*/  SEL R77, R165, 0xffffffe0, !P2 ;  /* 0xffffffe0a54d7807 */ /* 0x000fe20005000000 */
[----:B------:R-:W-:Y:S01]  /*3050*/  UISETP.NE.AND UP1, UPT, UR20, 0x1, UPT ;  /* 0x000000011400788c */ /* 0x000fe2000bf25270 */
[----:B------:R-:W3:Y:S01]  /*3060*/  LDSM.16.M88.4 R24, [R218+UR5+0x10800] ;  /* 0x01080005da18783b */ /* 0x000ee20008000200 */
[----:B------:R-:W-:Y:S01]  /*3070*/  LOP3.LUT P0, RZ, R214, 0x4, RZ, 0xc0, !PT ;  /* 0x00000004d6ff7812 */ /* 0x000fe2000780c0ff */
[----:B------:R-:W-:Y:S01]  /*3080*/  IMAD.U32 R220, RZ, RZ, UR20 ;  /* 0x00000014ffdc7e24 */ /* 0x000fe2000f8e00ff */
[----:B------:R-:W-:Y:S01]  /*3090*/  IADD3 R80, PT, PT, R78, R77, RZ ;  /* 0x0000004d4e507210 */ /* 0x000fe20007ffe0ff */
[----:B------:R-:W3:Y:S01]  /*30a0*/  LDSM.16.M88.4 R16, [R218+UR5+0x11000] ;  /* 0x01100005da10783b */ /* 0x000ee20008000200 */
[----:B------:R-:W-:Y:S01]  /*30b0*/  IMAD.IADD R83, R84, 0x1, R77 ;  /* 0x0000000154537824 */ /* 0x000fe200078e024d */
[----:B------:R-:W-:Y:S01]  /*30c0*/  SEL R219, R219, 0xffffffc0, !P0 ;  /* 0xffffffc0dbdb7807 */ /* 0x000fe20004000000 */
[----:B------:R-:W-:Y:S01]  /*30d0*/  IMAD.U32 R212, RZ, RZ, UR27 ;  /* 0x0000001bffd47e24 */ /* 0x000fe2000f8e00ff */
[----:B-1----:R-:W1:Y:S01]  /*30e0*/  LDSM.16.M88.4 R4, [R218+UR5+0x11800] ;  /* 0x01180005da04783b */ /* 0x002e620008000200 */
[----:B------:R-:W-:-:S02]  /*30f0*/  VIMNMX R213, PT, PT, R3, UR27, PT ;  /* 0x0000001b03d57c48 */ /* 0x000fc4000bfe0100 */
[----:B------:R-:W-:Y:S01]  /*3100*/  IMAD.IADD R82, R84, 0x1, R219 ;  /* 0x0000000154527824 */ /* 0x000fe200078e02db */
[----:B------:R-:W-:Y:S01]  /*3110*/  LDSM.16.M88.4 R40, [R83] ;  /* 0x000000005328783b */ /* 0x000fe20000000200 */
[----:B------:R-:W-:Y:S02]  /*3120*/  IADD3 R78, PT, PT, R78, R219, RZ ;  /* 0x000000db4e4e7210 */ /* 0x000fe40007ffe0ff */
[----:B------:R-:W-:Y:S01]  /*3130*/  IMAD.IADD R81, R77, 0x1, R82 ;  /* 0x000000014d517824 */ /* 0x000fe200078e0252 */
[----:B------:R-:W1:Y:S01]  /*3140*/  LDSM.16.M88.4 R52, [R80+0x10000] ;  /* 0x010000005034783b */ /* 0x000e620000000200 */
[----:B------:R-:W-:Y:S01]  /*3150*/  VIADDMNMX R212, R3, 0x8, R212, PT ;  /* 0x0000000803d47846 */ /* 0x000fe200038001d4 */
[----:B------:R-:W-:Y:S02]  /*3160*/  IMAD.IADD R76, R77, 0x1, R78 ;  /* 0x000000014d4c7824 */ /* 0x000fe400078e024e */
[----:B------:R-:W1:Y:S04]  /*3170*/  LDSM.16.M88.4 R48, [R80+0x10800] ;  /* 0x010800005030783b */ /* 0x000e680000000200 */
[----:B------:R-:W1:Y:S04]  /*3180*/  LDSM.16.M88.4 R56, [R80+0x11000] ;  /* 0x011000005038783b */ /* 0x000e680000000200 */
[----:B--2-4-:R-:W-:Y:S04]  /*3190*/  LDSM.16.M88.4 R8, [R82] ;  /* 0x000000005208783b */ /* 0x014fe80000000200 */
[----:B------:R-:W2:Y:S01]  /*31a0*/  LDSM.16.M88.4 R44, [R80+0x11800] ;  /* 0x01180000502c783b */ /* 0x000ea20000000200 */
[C---:B-----5:R-:W-:Y:S03]  /*31b0*/  HMMA.16816.F32.BF16 R36, R60.reuse, R32, RZ ;  /* 0x000000203c24723c */ /* 0x060fe600000418ff */
[----:B---3--:R-:W3:Y:S04]  /*31c0*/  LDSM.16.M88.4 R12, [R78+0x10000] ;  /* 0x010000004e0c783b */ /* 0x008ee80000000200 */
[----:B------:R-:W-:Y:S01]  /*31d0*/  LDSM.16.M88.4 R72, [R76+0x11800] ;  /* 0x011800004c48783b */ /* 0x000fe20000000200 */
[C---:B------:R-:W-:Y:S03]  /*31e0*/  HMMA.16816.F32.BF16 R28, R60.reuse, R24, RZ ;  /* 0x000000183c1c723c */ /* 0x040fe600000418ff */
[----:B------:R-:W-:Y:S04]  /*31f0*/  LDSM.16.M88.4 R68, [R218+UR5+0x12800] ;  /* 0x01280005da44783b */ /* 0x000fe80008000200 */
[----:B------:R-:W0:Y:S01]  /*3200*/  LDGDEPBAR ;  /* 0x00000000000079af */ /* 0x000e220000000000 */
[C---:B------:R-:W-:Y:S08]  /*3210*/  HMMA.16816.F32.BF16 R20, R60.reuse, R16, RZ ;  /* 0x000000103c14723c */ /* 0x040ff000000418ff */
        /* <DEDUP_REMOVED lines=8> */
[----:B------:R-:W4:Y:S07]  /*32a0*/  LDSM.16.M88.4 R52, [R78+0x11000] ;  /* 0x011000004e34783b */ /* 0x000f2e0000000200 */
[C---:B------:R-:W-:Y:S08]  /*32b0*/  HMMA.16816.F32.BF16 R28, R40.reuse, R48, R28 ;  /* 0x00000030281c723c */ /* 0x040ff0000004181c */
[C---:B------:R-:W-:Y:S01]  /*32c0*/  HMMA.16816.F32.BF16 R24, R40.reuse, R50, R24 ;  /* 0x000000322818723c */ /* 0x040fe20000041818 */
[----:B------:R-:W5:Y:S07]  /*32d0*/  LDSM.16.M88.4 R48, [R78+0x11800] ;  /* 0x011800004e30783b */ /* 0x000f6e0000000200 */
[C---:B------:R-:W-:Y:S08]  /*32e0*/  HMMA.16816.F32.BF16 R20, R40.reuse, R56, R20 ;  /* 0x000000382814723c */ /* 0x040ff00000041814 */
[C---:B------:R-:W-:Y:S01]  /*32f0*/  HMMA.16816.F32.BF16 R16, R40.reuse, R58, R16 ;  /* 0x0000003a2810723c */ /* 0x040fe20000041810 */
[----:B------:R-:W-:Y:S07]  /*3300*/  LDSM.16.M88.4 R56, [R218+UR5+0x13000] ;  /* 0x01300005da38783b */ /* 0x000fee0008000200 */
[C---:B--2---:R-:W-:Y:S08]  /*3310*/  HMMA.16816.F32.BF16 R64, R40.reuse, R44, R64 ;  /* 0x0000002c2840723c */ /* 0x044ff00000041840 */
[----:B------:R-:W-:Y:S01]  /*3320*/  HMMA.16816.F32.BF16 R60, R40, R46, R60 ;  /* 0x0000002e283c723c */ /* 0x000fe2000004183c */
[----:B------:R-:W-:Y:S04]  /*3330*/  LDSM.16.M88.4 R40, [R81] ;  /* 0x000000005128783b */ /* 0x000fe80000000200 */
[----:B------:R-:W-:Y:S03]  /*3340*/  LDSM.16.M88.4 R44, [R76+0x10000] ;  /* 0x010000004c2c783b */ /* 0x000fe60000000200 */
[C---:B---3--:R-:W-:Y:S08]  /*3350*/  HMMA.16816.F32.BF16 R36, R8.reuse, R12, R36 ;  /* 0x0000000c0824723c */ /* 0x048ff00000041824 */
[C---:B------:R-:W-:Y:S01]  /*3360*/  HMMA.16816.F32.BF16 R32, R8.reuse, R14, R32 ;  /* 0x0000000e0820723c */ /* 0x040fe20000041820 */
[----:B------:R-:W2:Y:S07]  /*3370*/  LDSM.16.M88.4 R12, [R76+0x10800] ;  /* 0x010800004c0c783b */ /* 0x000eae0000000200 */
[C---:B-1----:R-:W-:Y:S08]  /*3380*/  HMMA.16816.F32.BF16 R28, R8.reuse, R4, R28 ;  /* 0x00000004081c723c */ /* 0x042ff0000004181c */
[C---:B------:R-:W-:Y:S01]  /*3390*/  HMMA.16816.F32.BF16 R24, R8.reuse, R6, R24 ;  /* 0x000000060818723c */ /* 0x040fe20000041818 */
[----:B------:R-:W1:Y:S07]  /*33a0*/  LDSM.16.M88.4 R4, [R76+0x11000] ;  /* 0x011000004c04783b */ /* 0x000e6e0000000200 */
[C---:B----4-:R-:W-:Y:S08]  /*33b0*/  HMMA.16816.F32.BF16 R20, R8.reuse, R52, R20 ;  /* 0x000000340814723c */ /* 0x050ff00000041814 */
[C---:B------:R-:W-:Y:S01]  /*33c0*/  HMMA.16816.F32.BF16 R16, R8.reuse, R54, R16 ;  /* 0x000000360810723c */ /* 0x040fe20000041810 */
[----:B------:R-:W-:Y:S07]  /*33d0*/  LDSM.16.M88.4 R52, [R218+UR5+0x13800] ;  /* 0x01380005da34783b */ /* 0x000fee0008000200 */
[C---:B-----5:R-:W-:Y:S08]  /*33e0*/  HMMA.16816.F32.BF16 R64, R8.reuse, R48, R64 ;  /* 0x000000300840723c */ /* 0x060ff00000041840 */
        /* <DEDUP_REMOVED lines=162> */
[----:B------:R-:W-:-:S04]  /*3e10*/  SHF.L.U32 R4, R214, 0x1, RZ ;  /* 0x00000001d6047819 */ /* 0x000fc800000006ff */
[----:B------:R-:W-:-:S03]  /*3e20*/  LOP3.LUT R5, R4, 0x6, RZ, 0xc0, !PT ;  /* 0x0000000604057812 */ /* 0x000fc600078ec0ff */
[----:B------:R-:W-:Y:S01]  /*3e30*/  HMMA.16816.F32.BF16 R16, R80, R6, R16 ;  /* 0x000000065010723c */ /* 0x000fe20000041810 */
[----:B------:R-:W-:-:S04]  /*3e40*/  LEA R220, R220, R5, 0x6 ;  /* 0x00000005dcdc7211 */ /* 0x000fc800078e30ff */
[C---:B------:R-:W-:Y:S01]  /*3e50*/  IADD3 R6, PT, PT, R220.reuse, -0x3f, RZ ;  /* 0xffffffc1dc067810 */ /* 0x040fe20007ffe0ff */
[----:B------:R-:W-:Y:S01]  /*3e60*/  VIADD R7, R220, 0xffffffc0 ;  /* 0xffffffc0dc077836 */ /* 0x000fe20000000000 */
[----:B------:R-:W-:Y:S06]  /*3e70*/  BAR.SYNC.DEFER_BLOCKING 0x0 ;  /* 0x0000000000007b1d */ /* 0x000fec0000010000 */
[----:B------:R-:W-:Y:S07]  /*3e80*/  BRA.U !UP1, `(.L_x_241) ;  /* 0x0000000109f47547 */ /* 0x000fee000b800000 */
[----:B------:R-:W1:Y:S01]  /*3e90*/  LDCU UR4, c[0x0][0x440] ;  /* 0x00008800ff0477ac */ /* 0x000e620008000800 */
[----:B------:R-:W-:-:S04]  /*3ea0*/  UIADD3 UR6, UPT, UPT, UR20, -0x2, URZ ;  /* 0xfffffffe14067890 */ /* 0x000fc8000fffe0ff */
[----:B------:R-:W-:Y:S02]  /*3eb0*/  UIMAD.WIDE.U32 UR12, UR29, UR6, URZ ;  /* 0x000000061d0c72a5 */ /* 0x000fe4000f8e00ff */
[----:B------:R-:W-:Y:S02]  /*3ec0*/  UIMAD UR6, UR22, UR6, URZ ;  /* 0x00000006160672a4 */ /* 0x000fe4000f8e02ff */
[----:B------:R-:W-:Y:S02]  /*3ed0*/  UIADD3 UR16, UP0, UPT, UR16, UR12, URZ ;  /* 0x0000000c10107290 */ /* 0x000fe4000ff1e0ff */
[----:B------:R-:W-:Y:S01]  /*3ee0*/  UIADD3 UR6, UPT, UPT, UR13, UR6, URZ ;  /* 0x000000060d067290 */ /* 0x000fe2000fffe0ff */
[----:B------:R-:W-:Y:S02]  /*3ef0*/  IMAD.U32 R8, RZ, RZ, UR12 ;  /* 0x0000000cff087e24 */ /* 0x000fe4000f8e00ff */
[----:B------:R-:W-:Y:S01]  /*3f00*/  IMAD.U32 R9, RZ, RZ, UR13 ;  /* 0x0000000dff097e24 */ /* 0x000fe2000f8e00ff */
[----:B-1----:R-:W-:Y:S01]  /*3f10*/  ISETP.GE.AND P5, PT, R215, UR4, PT ;  /* 0x00000004d7007c0c */ /* 0x002fe2000bfa6270 */
[----:B------:R-:W-:Y:S01]  /*3f20*/  UIADD3.X UR14, UPT, UPT, UR14, UR6, URZ, UP0, !UPT ;  /* 0x000000060e0e7290 */ /* 0x000fe200087fe4ff */
[----:B------:R-:W-:Y:S01]  /*3f30*/  IMAD.U32 R5, RZ, RZ, UR6 ;  /* 0x00000006ff057e24 */ /* 0x000fe2000f8e00ff */
[----:B------:R-:W-:Y:S01]  /*3f40*/  LEA R12, P1, R8, R227, 0x1 ;  /* 0x000000e3080c7211 */ /* 0x000fe200078208ff */
[----:B------:R-:W-:Y:S01]  /*3f50*/  IMAD.U32 R4, RZ, RZ, UR16 ;  /* 0x00000010ff047e24 */ /* 0x000fe2000f8e00ff */
[----:B------:R-:W-:-:S02]  /*3f60*/  ISETP.GE.AND P4, PT, R237, UR4, PT ;  /* 0x00000004ed007c0c */ /* 0x000fc4000bf86270 */
[----:B------:R-:W-:Y:S01]  /*3f70*/  ISETP.GE.AND P3, PT, R236, UR4, PT ;  /* 0x00000004ec007c0c */ /* 0x000fe2000bf66270 */
[----:B------:R-:W-:Y:S01]  /*3f80*/  IMAD.U32 R3, RZ, RZ, UR14 ;  /* 0x0000000eff037e24 */ /* 0x000fe2000f8e00ff */
[-C--:B------:R-:W-:Y:S02]  /*3f90*/  LEA.HI.X R13, R8, R226.reuse, R5, 0x1, P1 ;  /* 0x000000e2080d7211 */ /* 0x080fe400008f0c05 */
        /* <DEDUP_REMOVED lines=44> */
.L_x_241:
[CC--:B------:R-:W-:Y:S01]  /*4260*/  ISETP.GE.AND P3, PT, R7.reuse, R213.reuse, PT ;  /* 0x000000d50700720c */ /* 0x0c0fe20003f66270 */
[C---:B------:R-:W-:Y:S01]  /*4270*/  VIADD R4, R220.reuse, 0xffffffc8 ;  /* 0xffffffc8dc047836 */ /* 0x040fe20000000000 */
[-C--:B------:R-:W-:Y:S01]  /*4280*/  ISETP.GE.AND P5, PT, R7, R212.reuse, PT ;  /* 0x000000d40700720c */ /* 0x080fe20003fa6270 */
[----:B------:R-:W-:Y:S01]  /*4290*/  VIADD R5, R220, 0xffffffc9 ;  /* 0xffffffc9dc057836 */ /* 0x000fe20000000000 */
[-C--:B------:R-:W-:Y:S01]  /*42a0*/  ISETP.GE.AND P1, PT, R6, R213.reuse, PT ;  /* 0x000000d50600720c */ /* 0x080fe20003f26270 */
[----:B------:R-:W-:Y:S01]  /*42b0*/  VIADD R20, R220, 0xffffffe1 ;  /* 0xffffffe1dc147836 */ /* 0x000fe20000000000 */
[----:B------:R-:W-:Y:S01]  /*42c0*/  FSEL R3, R36, -INF , !P3 ;  /* 0xff80000024037808 */ /* 0x000fe20005800000 */
[----:B------:R-:W-:Y:S01]  /*42d0*/  VIADD R14, R220, 0xffffffe8 ;  /* 0xffffffe8dc0e7836 */ /* 0x000fe20000000000 */
[-C--:B------:R-:W-:Y:S01]  /*42e0*/  ISETP.GE.AND P6, PT, R4, R213.reuse, PT ;  /* 0x000000d50400720c */ /* 0x080fe20003fc6270 */
[----:B-1----:R-:W-:Y:S01]  /*42f0*/  VIADD R12, R220, 0xffffffe9 ;  /* 0xffffffe9dc0c7836 */ /* 0x002fe20000000000 */
[-C--:B------:R-:W-:Y:S01]  /*4300*/  ISETP.GE.AND P3, PT, R4, R212.reuse, PT ;  /* 0x000000d40400720c */ /* 0x080fe20003f66270 */
[----:B------:R-:W-:Y:S01]  /*4310*/  VIADD R4, R220, 0xffffffd0 ;  /* 0xffffffd0dc047836 */ /* 0x000fe20000000000 */
[-C--:B------:R-:W-:Y:S01]  /*4320*/  ISETP.GE.AND P4, PT, R6, R212.reuse, PT ;  /* 0x000000d40600720c */ /* 0x080fe20003f86270 */
[----:B------:R-:W-:Y:S01]  /*4330*/  VIADD R10, R220, 0xfffffff0 ;  /* 0xfffffff0dc0a7836 */ /* 0x000fe20000000000 */
[----:B------:R-:W-:Y:S01]  /*4340*/  FSEL R15, R38, -INF , !P5 ;  /* 0xff800000260f7808 */ /* 0x000fe20006800000 */
[C---:B------:R-:W-:Y:S01]  /*4350*/  VIADD R8, R220.reuse, 0xfffffff1 ;  /* 0xfffffff1dc087836 */ /* 0x040fe20000000000 */
[----:B------:R-:W-:Y:S01]  /*4360*/  FSEL R37, R37, -INF , !P1 ;  /* 0xff80000025257808 */ /* 0x000fe20004800000 */
[C---:B------:R-:W-:Y:S01]  /*4370*/  VIADD R6, R220.reuse, 0xfffffff8 ;  /* 0xfffffff8dc067836 */ /* 0x040fe20000000000 */
[C---:B------:R-:W-:Y:S01]  /*4380*/  ISETP.GE.AND P5, PT, R5.reuse, R213, PT ;  /* 0x000000d50500720c */ /* 0x040fe20003fa6270 */
[----:B------:R-:W1:Y:S01]  /*4390*/  LDCU UR4, c[0x0][0x45c] ;  /* 0x00008b80ff0477ac */ /* 0x000e620008000800 */
[----:B------:R-:W-:Y:S01]  /*43a0*/  ISETP.GE.AND P1, PT, R5, R212, PT ;  /* 0x000000d40500720c */ /* 0x000fe20003f26270 */
[----:B------:R-:W-:Y:S01]  /*43b0*/  VIADD R5, R220, 0xffffffd1 ;  /* 0xffffffd1dc057836 */ /* 0x000fe20000000000 */
[----:B------:R-:W-:Y:S01]  /*43c0*/  FSEL R39, R39, -INF , !P4 ;  /* 0xff80000027277808 */ /* 0x000fe20006000000 */
[----:B------:R-:W-:Y:S01]  /*43d0*/  UMOV UR6, 0xffffffff ;  /* 0xffffffff00067882 */ /* 0x000fe20000000000 */
[----:B------:R-:W-:-:S02]  /*43e0*/  FSEL R21, R32, -INF , !P6 ;  /* 0xff80000020157808 */ /* 0x000fc40007000000 */
[CC--:B------:R-:W-:Y:S02]  /*43f0*/  ISETP.GE.AND P4, PT, R4.reuse, R213.reuse, PT ;  /* 0x000000d50400720c */ /* 0x0c0fe40003f86270 */
        /* <DEDUP_REMOVED lines=12> */
[----:B------:R-:W-:Y:S02]  /*44c0*/  FMNMX3.FTZ R22, R3, R37, R21, !PT ;  /* 0x0000002503167276 */ /* 0x000fe40007810015 */
[----:B------:R-:W-:Y:S02]  /*44d0*/  FSEL R11, R30, -INF , !P6 ;  /* 0xff8000001e0b7808 */ /* 0x000fe40007000000 */
[----:B------:R-:W-:-:S02]  /*44e0*/  ISETP.GE.AND P6, PT, R5, R213, PT ;  /* 0x000000d50500720c */ /* 0x000fc40003fc6270 */
[----:B------:R-:W-:Y:S02]  /*44f0*/  FSEL R29, R29, -INF , !P3 ;  /* 0xff8000001d1d7808 */ /* 0x000fe40005800000 */
[----:B------:R-:W-:Y:S02]  /*4500*/  ISETP.GE.AND P3, PT, R5, R212, PT ;  /* 0x000000d40500720c */ /* 0x000fe40003f66270 */
[----:B------:R-:W-:Y:S02]  /*4510*/  FSEL R31, R31, -INF , !P5 ;  /* 0xff8000001f1f7808 */ /* 0x000fe40006800000 */
[----:B------:R-:W-:Y:S02]  /*4520*/  ISETP.GE.AND P5, PT, R4, R213, PT ;  /* 0x000000d50400720c */ /* 0x000fe40003fa6270 */
[----:B------:R-:W-:Y:S02]  /*4530*/  FSEL R5, R24, -INF , !P1 ;  /* 0xff80000018057808 */ /* 0x000fe40004800000 */
[----:B------:R-:W-:-:S02]  /*4540*/  FMNMX3.FTZ R22, R22, R33, R7, !PT ;  /* 0x0000002116167276 */ /* 0x000fc40007810007 */
[----:B------:R-:W-:Y:S02]  /*4550*/  FSEL R9, R26, -INF , !P4 ;  /* 0xff8000001a097808 */ /* 0x000fe40006000000 */
[----:B------:R-:W-:Y:S02]  /*4560*/  FSEL R25, R25, -INF , !P6 ;  /* 0xff80000019197808 */ /* 0x000fe40007000000 */
[-C--:B------:R-:W-:Y:S02]  /*4570*/  ISETP.GE.AND P4, PT, R20, R213.reuse, PT ;  /* 0x000000d51400720c */ /* 0x080fe40003f86270 */
[----:B------:R-:W-:Y:S02]  /*4580*/  ISETP.GE.AND P6, PT, R14, R213, PT ;  /* 0x000000d50e00720c */ /* 0x000fe40003fc6270 */
[----:B------:R-:W-:Y:S02]  /*4590*/  FSEL R193, R68, -INF , !P5 ;  /* 0xff80000044c17808 */ /* 0x000fe40006800000 */
[----:B------:R-:W-:-:S02]  /*45a0*/  FMNMX3.FTZ R22, R22, R29, R5, !PT ;  /* 0x0000001d16167276 */ /* 0x000fc40007810005 */
[-C--:B------:R-:W-:Y:S02]  /*45b0*/  ISETP.GE.AND P5, PT, R12, R213.reuse, PT ;  /* 0x000000d50c00720c */ /* 0x080fe40003fa6270 */
[----:B------:R-:W-:Y:S02]  /*45c0*/  FSEL R239, R69, -INF , !P4 ;  /* 0xff80000045ef7808 */ /* 0x000fe40006000000 */
[----:B------:R-:W-:Y:S02]  /*45d0*/  FSEL R195, R16, -INF , !P6 ;  /* 0xff80000010c37808 */ /* 0x000fe40007000000 */
[----:B------:R-:W-:Y:S02]  /*45e0*/  ISETP.GE.AND P4, PT, R10, R213, PT ;  /* 0x000000d50a00720c */ /* 0x000fe40003f86270 */
[----:B------:R-:W-:Y:S02]  /*45f0*/  FMNMX3.FTZ R16, R22, R25, R193, !PT ;  /* 0x0000001916107276 */ /* 0x000fe400078100c1 */
[----:B------:R-:W-:Y:S01]  /*4600*/  ISETP.GE.AND P1, PT, R4, R212, PT ;  /* 0x000000d40400720c */ /* 0x000fe20003f26270 */
[----:B------:R-:W-:Y:S01]  /*4610*/  VIADD R4, R220, 0xfffffff9 ;  /* 0xfffffff9dc047836 */ /* 0x000fe20000000000 */
[----:B------:R-:W-:-:S02]  /*4620*/  FSEL R235, R17, -INF , !P5 ;  /* 0xff80000011eb7808 */ /* 0x000fc40006800000 */
[-C--:B------:R-:W-:Y:S02]  /*4630*/  ISETP.GE.AND P6, PT, R8, R213.reuse, PT ;  /* 0x000000d50800720c */ /* 0x080fe40003fc6270 */
[----:B------:R-:W-:Y:S02]  /*4640*/  ISETP.GE.AND P5, PT, R6, R213, PT ;  /* 0x000000d50600720c */ /* 0x000fe40003fa6270 */
[----:B------:R-:W-:Y:S02]  /*4650*/  FSEL R229, R64, -INF , !P4 ;  /* 0xff80000040e57808 */ /* 0x000fe40006000000 */
[----:B------:R-:W-:Y:S02]  /*4660*/  FMNMX3.FTZ R16, R16, R239, R195, !PT ;  /* 0x000000ef10107276 */ /* 0x000fe400078100c3 */
[----:B------:R-:W-:Y:S02]  /*4670*/  ISETP.GE.AND P4, PT, R4, R213, PT ;  /* 0x000000d50400720c */ /* 0x000fe40003f86270 */
[----:B------:R-:W-:-:S02]  /*4680*/  FSEL R223, R65, -INF , !P6 ;  /* 0xff80000041df7808 */ /* 0x000fc40007000000 */
[----:B------:R-:W-:Y:S02]  /*4690*/  FSEL R221, R60, -INF , !P5 ;  /* 0xff8000003cdd7808 */ /* 0x000fe40006800000 */
[----:B------:R-:W-:Y:S02]  /*46a0*/  FMNMX3.FTZ R16, R16, R235, R229, !PT ;  /* 0x000000eb10107276 */ /* 0x000fe400078100e5 */
[----:B------:R-:W-:Y:S02]  /*46b0*/  ISETP.GE.AND P6, PT, R20, R212, PT ;  /* 0x000000d41400720c */ /* 0x000fe40003fc6270 */
[----:B------:R-:W-:Y:S02]  /*46c0*/  FSEL R211, R61, -INF , !P4 ;  /* 0xff8000003dd37808 */ /* 0x000fe40006000000 */
[----:B------:R-:W-:Y:S02]  /*46d0*/  FMNMX3.FTZ R16, R16, R223, R221, !PT ;  /* 0x000000df10107276 */ /* 0x000fe400078100dd */
[----:B------:R-:W-:-:S02]  /*46e0*/  FMNMX3.FTZ R20, R15, R39, R13, !PT ;  /* 0x000000270f147276 */ /* 0x000fc4000781000d */
[-C--:B------:R-:W-:Y:S02]  /*46f0*/  ISETP.GE.AND P4, PT, R12, R212.reuse, PT ;  /* 0x000000d40c00720c */ /* 0x080fe40003f86270 */
[----:B------:R-:W-:Y:S02]  /*4700*/  ISETP.GE.AND P5, PT, R14, R212, PT ;  /* 0x000000d40e00720c */ /* 0x000fe40003fa6270 */
[----:B------:R-:W-:Y:S02]  /*4710*/  FMNMX.FTZ R12, R211, R16, !PT ;  /* 0x00000010d30c7209 */ /* 0x000fe40007810000 */
[----:B------:R-:W-:Y:S02]  /*4720*/  FMNMX3.FTZ R14, R20, R35, R11, !PT ;  /* 0x00000023140e7276 */ /* 0x000fe4000781000b */
[----:B------:R-:W-:Y:S01]  /*4730*/  FSEL R27, R27, -INF , !P3 ;  /* 0xff8000001b1b7808 */ /* 0x000fe20005800000 */
[----:B------:R-:W2:Y:S01]  /*4740*/  SHFL.BFLY PT, R17, R12, 0x2, 0x1f ;  /* 0x0c401f000c117f89 */ /* 0x000ea200000e0000 */
[----:B------:R-:W-:-:S02]  /*4750*/  FSEL R199, R70, -INF , !P1 ;  /* 0xff80000046c77808 */ /* 0x000fc40004800000 */
[----:B------:R-:W-:Y:S02]  /*4760*/  FMNMX3.FTZ R14, R14, R31, R9, !PT ;  /* 0x0000001f0e0e7276 */ /* 0x000fe40007810009 */
[-C--:B------:R-:W-:Y:S02]  /*4770*/  ISETP.GE.AND P3, PT, R10, R212.reuse, PT ;  /* 0x000000d40a00720c */ /* 0x080fe40003f66270 */
[----:B------:R-:W-:Y:S02]  /*4780*/  FSEL R233, R71, -INF , !P6 ;  /* 0xff80000047e97808 */ /* 0x000fe40007000000 */
[----:B------:R-:W-:Y:S02]  /*4790*/  FSEL R201, R18, -INF , !P5 ;  /* 0xff80000012c97808 */ /* 0x000fe40006800000 */
[----:B------:R-:W-:Y:S02]  /*47a0*/  FMNMX3.FTZ R14, R14, R27, R199, !PT ;  /* 0x0000001b0e0e7276 */ /* 0x000fe400078100c7 */
[----:B------:R-:W-:-:S02]  /*47b0*/  ISETP.GE.AND P1, PT, R8, R212, PT ;  /* 0x000000d40800720c */ /* 0x000fc40003f26270 */
[-C--:B------:R-:W-:Y:S02]  /*47c0*/  ISETP.GE.AND P5, PT, R6, R212.reuse, PT ;  /* 0x000000d40600720c */ /* 0x080fe40003fa6270 */
[----:B------:R-:W-:Y:S02]  /*47d0*/  FSEL R231, R19, -INF , !P4 ;  /* 0xff80000013e77808 */ /* 0x000fe40006000000 */
[----:B------:R-:W-:Y:S02]  /*47e0*/  FSEL R209, R66, -INF , !P3 ;  /* 0xff80000042d17808 */ /* 0x000fe40005800000 */
[----:B------:R-:W-:Y:S02]  /*47f0*/  FMNMX3.FTZ R14, R14, R233, R201, !PT ;  /* 0x000000e90e0e7276 */ /* 0x000fe400078100c9 */
[----:B------:R-:W-:Y:S02]  /*4800*/  ISETP.GE.AND P3, PT, R4, R212, PT ;  /* 0x000000d40400720c */ /* 0x000fe40003f66270 */
[----:B------:R-:W-:-:S02]  /*4810*/  FSEL R207, R67, -INF , !P1 ;  /* 0xff80000043cf7808 */ /* 0x000fc40004800000 */
[----:B------:R-:W-:Y:S02]  /*4820*/  FSEL R205, R62, -INF , !P5 ;  /* 0xff8000003ecd7808 */ /* 0x000fe40006800000 */
[----:B------:R-:W-:Y:S02]  /*4830*/  FMNMX3.FTZ R14, R14, R231, R209, !PT ;  /* 0x000000e70e0e7276 */ /* 0x000fe400078100d1 */
[----:B------:R-:W-:Y:S02]  /*4840*/  FSEL R203, R63, -INF , !P3 ;  /* 0xff8000003fcb7808 */ /* 0x000fe40005800000 */
[----:B------:R-:W-:Y:S02]  /*4850*/  FMNMX3.FTZ R6, R14, R207, R205, !PT ;  /* 0x000000cf0e067276 */ /* 0x000fe400078100cd */
[----:B--2---:R-:W-:Y:S02]  /*4860*/  FMNMX.FTZ R19, R12, R17, !PT ;  /* 0x000000110c137209 */ /* 0x004fe40007810000 */
[----:B------:R-:W-:-:S02]  /*4870*/  FMNMX.FTZ R6, R203, R6, !PT ;  /* 0x00000006cb067209 */ /* 0x000fc40007810000 */
[----:B------:R-:W-:Y:S01]  /*4880*/  LOP3.LUT R166, R79, 0x200, R2, 0xf8, !PT ;  /* 0x000002004fa67812 */ /* 0x000fe200078ef802 */
[----:B------:R-:W2:Y:S03]  /*4890*/  SHFL.BFLY PT, R164, R19, 0x1, 0x1f ;  /* 0x0c201f0013a47f89 */ /* 0x000ea600000e0000 */
[----:B------:R-:W-:Y:S01]  /*48a0*/  LEA R194, R166, UR5, 0x1 ;  /* 0x00000005a6c27c11 */ /* 0x000fe2000f8e08ff */
[----:B------:R-:W3:Y:S04]  /*48b0*/  SHFL.BFLY PT, R17, R6, 0x2, 0x1f ;  /* 0x0c401f0006117f89 */ /* 0x000ee800000e0000 */
[--C-:B------:R-:W-:Y:S01]  /*48c0*/  IMAD.IADD R197, R77, 0x1, R194.reuse ;  /* 0x000000014dc57824 */ /* 0x100fe200078e02c2 */
[----:B------:R-:W-:Y:S01]  /*48d0*/  LDSM.16.MT88.4 R156, [R194+0x18000] ;  /* 0x01800000c29c783b */ /* 0x000fe20000004200 */
[----:B------:R-:W-:-:S03]  /*48e0*/  IMAD.IADD R192, R219, 0x1, R194 ;  /* 0x00000001dbc07824 */ /* 0x000fc600078e02c2 */
        /* <DEDUP_REMOVED lines=18> */
[--C-:B------:R-:W-:Y:S01]  /*4a10*/  FFMA.FTZ R178, R5, UR4, -R206.reuse ;  /* 0x0000000405b27c23 */ /* 0x100fe200080108ce */
[----:B------:R-:W-:Y:S01]  /*4a20*/  MUFU.EX2 R190, R190 ;  /* 0x000000be00be7308 */ /* 0x000fe20000000800 */
[----:B------:R-:W3:Y:S01]  /*4a30*/  LDSM.16.MT88.4 R64, [R194+0x1a000] ;  /* 0x01a00000c240783b */ /* 0x000ee20000004200 */
[--C-:B------:R-:W-:Y:S01]  /*4a40*/  FFMA.FTZ R181, R29, UR4, -R206.reuse ;  /* 0x000000041db57c23 */ /* 0x100fe200080108ce */
[--C-:B------:R-:W-:Y:S01]  /*4a50*/  FFMA.FTZ R177, R25, UR4, -R206.reuse ;  /* 0x0000000419b17c23 */ /* 0x100fe200080108ce */
[--C-:B------:R-:W-:Y:S01]  /*4a60*/  FFMA.FTZ R193, R193, UR4, -R206.reuse ;  /* 0x00000004c1c17c23 */ /* 0x100fe200080108ce */
[----:B------:R-:W4:Y:S01]  /*4a70*/  LDSM.16.MT88.4 R80, [R192+0x1a000] ;  /* 0x01a00000c050783b */ /* 0x000f220000004200 */
[--C-:B------:R-:W-:Y:S01]  /*4a80*/  FFMA.FTZ R196, R239, UR4, -R206.reuse ;  /* 0x00000004efc47c23 */ /* 0x100fe200080108ce */
[--C-:B------:R-:W-:Y:S01]  /*4a90*/  FFMA.FTZ R195, R195, UR4, -R206.reuse ;  /* 0x00000004c3c37c23 */ /* 0x100fe200080108ce */
[----:B------:R-:W5:Y:S01]  /*4aa0*/  MUFU.EX2 R189, R189 ;  /* 0x000000bd00bd7308 */ /* 0x000f620000000800 */
[----:B------:R-:W4:Y:S01]  /*4ab0*/  LDSM.16.MT88.4 R88, [R191+0x1a000] ;  /* 0x01a00000bf58783b */ /* 0x000f220000004200 */
[--C-:B------:R-:W-:Y:S01]  /*4ac0*/  FFMA.FTZ R198, R235, UR4, -R206.reuse ;  /* 0x00000004ebc67c23 */ /* 0x100fe200080108ce */
[--C-:B------:R-:W-:Y:S01]  /*4ad0*/  FFMA.FTZ R208, R229, UR4, -R206.reuse ;  /* 0x00000004e5d07c23 */ /* 0x100fe200080108ce */
[--C-:B------:R-:W-:Y:S01]  /*4ae0*/  FFMA.FTZ R223, R223, UR4, -R206.reuse ;  /* 0x00000004dfdf7c23 */ /* 0x100fe200080108ce */
[----:B-1----:R-:W-:Y:S01]  /*4af0*/  FMNMX.FTZ R3, R17, R4, !PT ;  /* 0x0000000411037209 */ /* 0x002fe20007810000 */
[----:B------:R-:W1:Y:S01]  /*4b00*/  LDSM.16.MT88.4 R96, [R194+0x1c000] ;  /* 0x01c00000c260783b */ /* 0x000e620000004200 */
[--C-:B------:R-:W-:Y:S01]  /*4b10*/  FFMA.FTZ R210, R221, UR4, -R206.reuse ;  /* 0x00000004ddd27c23 */ /* 0x100fe200080108ce */
[----:B------:R-:W-:Y:S01]  /*4b20*/  MUFU.EX2 R186, R186 ;  /* 0x000000ba00ba7308 */ /* 0x000fe20000000800 */
        /* <DEDUP_REMOVED lines=37> */
[----:B------:R-:W4:Y:S01]  /*4d80*/  MUFU.EX2 R183, R183 ;  /* 0x000000b700b77308 */ /* 0x000f220000000800 */
[----:B---3--:R-:W-:Y:S01]  /*4d90*/  F2FP.BF16.F32.PACK_AB R149, R187, R188 ;  /* 0x000000bcbb95723e */ /* 0x008fe200000010ff */
[----:B------:R-:W-:Y:S01]  /*4da0*/  LDSM.16.MT88.4 R172, [R197+0x1e800] ;  /* 0x01e80000c5ac783b */ /* 0x000fe20000004200 */
[----:B------:R-:W-:Y:S01]  /*4db0*/  FADD.FTZ R187, R188, R187 ;  /* 0x000000bbbcbb7221 */ /* 0x000fe20000010000 */
[----:B------:R-:W-:Y:S02]  /*4dc0*/  FADD.FTZ R185, R185, R186 ;  /* 0x000000bab9b97221 */ /* 0x000fe40000010000 */
        /* <DEDUP_REMOVED lines=235> */
[----:B------:R-:W-:-:S15]  /*5c80*/  BRA.U !UP1, `(.L_x_242) ;  /* 0x0000007109747547 */ /* 0x000fde000b800000 */
[----:B------:R-:W-:Y:S01]  /*5c90*/  UIADD3 UR12, UPT, UPT, UR20, -0x2, URZ ;  /* 0xfffffffe140c7890 */ /* 0x000fe2000fffe0ff */
[----:B------:R-:W-:-:S04]  /*5ca0*/  DEPBAR.LE SB0, 0x0 ;  /* 0x000080000000791a */ /* 0x000fc80000000000 */
[----:B------:R-:W-:Y:S01]  /*5cb0*/  UIMAD.WIDE.U32 UR14, UR12, UR8, URZ ;  /* 0x000000080c0e72a5 */ /* 0x000fe2000f8e00ff */
[----:B------:R-:W-:Y:S01]  /*5cc0*/  IMAD.SHL.U32 R217, R214, 0x20, RZ ;  /* 0x00000020d6d97824 */ /* 0x000fe200078e00ff */
[----:B------:R-:W1:Y:S01]  /*5cd0*/  LDCU UR4, c[0x0][0x440] ;  /* 0x00008800ff0477ac */ /* 0x000e620008000800 */
[----:B------:R-:W-:Y:S01]  /*5ce0*/  SHF.R.U32.HI R216, RZ, 0x1, R214 ;  /* 0x00000001ffd87819 */ /* 0x000fe200000116d6 */
[----:B------:R-:W-:Y:S01]  /*5cf0*/  IMAD.MOV.U32 R210, RZ, RZ, 0x20 ;  /* 0x00000020ffd27424 */ /* 0x000fe200078e00ff */
[----:B------:R-:W-:Y:S01]  /*5d00*/  USHF.L.U32 UR13, UR14, 0x6, URZ ;  /* 0x000000060e0d7899 */ /* 0x000fe200080006ff */
[----:B------:R-:W-:Y:S01]  /*5d10*/  IMAD.U32 R12, RZ, RZ, UR14 ;  /* 0x0000000eff0c7e24 */ /* 0x000fe2000f8e00ff */
[----:B------:R-:W-:Y:S01]  /*5d20*/  UIMAD UR12, UR12, UR9, UR15 ;  /* 0x000000090c0c72a4 */ /* 0x000fe2000f8e020f */
[----:B------:R-:W-:Y:S01]  /*5d30*/  LOP3.LUT R217, R217, 0x7c00, RZ, 0xc0, !PT ;  /* 0x00007c00d9d97812 */ /* 0x000fe200078ec0ff */
[----:B------:R-:W-:Y:S01]  /*5d40*/  ULEA UR13, UP0, UR8, UR13, 0x5 ;  /* 0x0000000d080d7291 */ /* 0x000fe2000f8028ff */
[----:B------:R-:W-:Y:S01]  /*5d50*/  LOP3.LUT R9, R216, 0x8, RZ, 0xc0, !PT ;  /* 0x00000008d8097812 */ /* 0x000fe200078ec0ff */
[----:B------:R-:W-:Y:S01]  /*5d60*/  USHF.L.U64.HI UR7, UR14, 0x6, UR12 ;  /* 0x000000060e077899 */ /* 0x000fe2000801020c */
[-C--:B------:R-:W-:Y:S01]  /*5d70*/  LEA R10, P3, R12, R225.reuse, 0x7 ;  /* 0x000000e10c0a7211 */ /* 0x080fe200078638ff */
[----:B------:R-:W-:Y:S01]  /*5d80*/  IMAD.U32 R7, RZ, RZ, UR12 ;  /* 0x0000000cff077e24 */ /* 0x000fe2000f8e00ff */
[----:B------:R-:W-:Y:S01]  /*5d90*/  LOP3.LUT R6, R217, 0x200, R2, 0xf8, !PT ;  /* 0x00000200d9067812 */ /* 0x000fe200078ef802 */
[----:B------:R-:W-:Y:S01]  /*5da0*/  ULEA.HI.X UR7, UR8, UR7, UR9, 0x5, UP0 ;  /* 0x0000000708077291 */ /* 0x000fe200080f2c09 */
[----:B------:R-:W-:Y:S01]  /*5db0*/  IMAD.U32 R4, RZ, RZ, UR13 ;  /* 0x0000000dff047e24 */ /* 0x000fe2000f8e00ff */
[----:B------:R-:W-:Y:S01]  /*5dc0*/  SEL R210, R210, 0xffffffe0, !P2 ;  /* 0xffffffe0d2d27807 */ /* 0x000fe20005000000 */
[----:B------:R-:W-:Y:S01]  /*5dd0*/  VIADD R167, R218, UR5 ;  /* 0x00000005daa77c36 */ /* 0x000fe20008000000 */
[----:B-1----:R-:W-:Y:S01]  /*5de0*/  ISETP.GE.AND P5, PT, R215, UR4, PT ;  /* 0x00000004d7007c0c */ /* 0x002fe2000bfa6270 */
[----:B------:R-:W-:Y:S01]  /*5df0*/  IMAD.U32 R13, RZ, RZ, UR15 ;  /* 0x0000000fff0d7e24 */ /* 0x000fe2000f8e00ff */
[----:B------:R-:W-:Y:S01]  /*5e00*/  BAR.SYNC.DEFER_BLOCKING 0x0 ;  /* 0x0000000000007b1d */ /* 0x000fe20000010000 */
[----:B------:R-:W-:Y:S01]  /*5e10*/  IMAD.U32 R5, RZ, RZ, UR7 ;  /* 0x00000007ff057e24 */ /* 0x000fe2000f8e00ff */
[----:B------:R-:W-:Y:S01]  /*5e20*/  LEA R8, P1, R4, R225, 0x1 ;  /* 0x000000e104087211 */ /* 0x000fe200078208ff */
[----:B------:R-:W-:Y:S01]  /*5e30*/  IMAD.IADD R222, R167, 0x1, R210 ;  /* 0x00000001a7de7824 */ /* 0x000fe200078e02d2 */
[----:B------:R-:W-:Y:S01]  /*5e40*/  ISETP.GE.AND P4, PT, R237, UR4, PT ;  /* 0x00000004ed007c0c */ /* 0x000fe2000bf86270 */
[----:B------:R-:W-:Y:S01]  /*5e50*/  IMAD.IADD R167, R167, 0x1, R219 ;  /* 0x00000001a7a77824 */ /* 0x000fe200078e02db */
[----:B------:R-:W-:Y:S01]  /*5e60*/  LEA.HI.X R11, R12, R224, R7, 0x7, P3 ;  /* 0x000000e00c0b7211 */ /* 0x000fe200018f3c07 */
[----:B------:R-:W-:Y:S01]  /*5e70*/  UISETP.GE.U32.AND UP0, UPT, UR20, 0x3, UPT ;  /* 0x000000031400788c */ /* 0x000fe2000bf06070 */
[----:B------:R-:W-:Y:S01]  /*5e80*/  LOP3.LUT R6, R6, R0, R9, 0xf6, !PT ;  /* 0x0000000006067212 */ /* 0x000fe200078ef609 */
        /* <DEDUP_REMOVED lines=10> */
[----:B------:R-:W-:Y:S03]  /*5f30*/  @!P5 LDGSTS.E.BYPASS.LTC128B.128 [R228+0x18000], desc[UR24][R10.64] ;  /* 0x180000000ae4dfae */ /* 0x000fe6000b981a18 */
[----:B------:R-:W-:Y:S01]  /*5f40*/  IMAD.IADD R229, R210, 0x1, R223 ;  /* 0x00000001d2e57824 */ /* 0x000fe200078e02df */
        /* <DEDUP_REMOVED lines=40> */
[----:B------:R-:W5:Y:S04]  /*61d0*/  LDSM.16.M88.4 R200, [R218+UR5+0x11800] ;  /* 0x01180005dac8783b */ /* 0x000f680008000200 */
[----:B------:R-:W-:Y:S04]  /*61e0*/  LDSM.16.M88.4 R188, [R230] ;  /* 0x00000000e6bc783b */ /* 0x000fe80000000200 */
[----:B------:R-:W5:Y:S04]  /*61f0*/  LDSM.16.M88.4 R16, [R222+0x10800] ;  /* 0x01080000de10783b */ /* 0x000f680000000200 */
[----:B------:R-:W5:Y:S04]  /*6200*/  LDSM.16.M88.4 R184, [R222+0x10000] ;  /* 0x01000000deb8783b */ /* 0x000f680000000200 */
[----:B------:R-:W5:Y:S04]  /*6210*/  LDSM.16.M88.4 R4, [R222+0x11000] ;  /* 0x01100000de04783b */ /* 0x000f680000000200 */
[----:B------:R-:W5:Y:S04]  /*6220*/  LDSM.16.M88.4 R192, [R222+0x11800] ;  /* 0x01180000dec0783b */ /* 0x000f680000000200 */
[----:B-1----:R-:W-:Y:S01]  /*6230*/  LDSM.16.M88.4 R8, [R223] ;  /* 0x00000000df08783b */ /* 0x002fe20000000200 */
[C---:B--2---:R-:W-:Y:S03]  /*6240*/  HMMA.16816.F32.BF16 R172, R196.reuse, R168, RZ ;  /* 0x000000a8c4ac723c */ /* 0x044fe600000418ff */
[----:B------:R-:W1:Y:S04]  /*6250*/  LDSM.16.M88.4 R180, [R167+0x10000] ;  /* 0x01000000a7b4783b */ /* 0x000e680000000200 */
[----:B------:R-:W2:Y:S01]  /*6260*/  LDSM.16.M88.4 R20, [R167+0x10800] ;  /* 0x01080000a714783b */ /* 0x000ea20000000200 */
[C---:B------:R-:W-:Y:S03]  /*6270*/  HMMA.16816.F32.BF16 R168, R196.reuse, R170, RZ ;  /* 0x000000aac4a8723c */ /* 0x040fe600000418ff */
[----:B------:R-:W2:Y:S04]  /*6280*/  LDSM.16.M88.4 R204, [R167+0x11000] ;  /* 0x01100000a7cc783b */ /* 0x000ea80000000200 */
[----:B------:R-:W0:Y:S01]  /*6290*/  LDGDEPBAR ;  /* 0x00000000000079af */ /* 0x000e220000000000 */
[C---:B---3--:R-:W-:Y:S08]  /*62a0*/  HMMA.16816.F32.BF16 R12, R196.reuse, R176, RZ ;  /* 0x000000b0c40c723c */ /* 0x048ff000000418ff */
[C---:B----4-:R-:W-:Y:S08]  /*62b0*/  HMMA.16816.F32.BF16 R32, R196.reuse, R28, RZ ;  /* 0x0000001cc420723c */ /* 0x050ff000000418ff */
[C---:B------:R-:W-:Y:S08]  /*62c0*/  HMMA.16816.F32.BF16 R176, R196.reuse, R178, RZ ;  /* 0x000000b2c4b0723c */ /* 0x040ff000000418ff */
[C---:B------:R-:W-:Y:S08]  /*62d0*/  HMMA.16816.F32.BF16 R28, R196.reuse, R30, RZ ;  /* 0x0000001ec41c723c */ /* 0x040ff000000418ff */
[C---:B-----5:R-:W-:Y:S08]  /*62e0*/  HMMA.16816.F32.BF16 R24, R196.reuse, R200, RZ ;  /* 0x000000c8c418723c */ /* 0x060ff000000418ff */
[----:B------:R-:W-:Y:S01]  /*62f0*/  HMMA.16816.F32.BF16 R196, R196, R202, RZ ;  /* 0x000000cac4c4723c */ /* 0x000fe200000418ff */
        /* <DEDUP_REMOVED lines=8> */
[C---:B------:R-:W-:Y:S01]  /*6380*/  HMMA.16816.F32.BF16 R28, R188.reuse, R6, R28 ;  /* 0x00000006bc1c723c */ /* 0x040fe2000004181c */
[----:B------:R-:W4:Y:S07]  /*6390*/  LDSM.16.M88.4 R4, [R229] ;  /* 0x00000000e504783b */ /* 0x000f2e0000000200 */
[C---:B------:R-:W-:Y:S08]  /*63a0*/  HMMA.16816.F32.BF16 R24, R188.reuse, R192, R24 ;  /* 0x000000c0bc18723c */ /* 0x040ff00000041818 */
[----:B------:R-:W-:Y:S01]  /*63b0*/  HMMA.16816.F32.BF16 R196, R188, R194, R196 ;  /* 0x000000c2bcc4723c */ /* 0x000fe200000418c4 */
[----:B------:R-:W5:Y:S04]  /*63c0*/  LDSM.16.M88.4 R192, [R221+0x11000] ;  /* 0x01100000ddc0783b */ /* 0x000f680000000200 */
[----:B------:R-:W5:Y:S03]  /*63d0*/  LDSM.16.M88.4 R188, [R221+0x11800] ;  /* 0x01180000ddbc783b */ /* 0x000f660000000200 */
[C---:B-1----:R-:W-:Y:S08]  /*63e0*/  HMMA.16816.F32.BF16 R12, R8.reuse, R180, R12 ;  /* 0x000000b4080c723c */ /* 0x042ff0000004180c */
[C---:B------:R-:W-:Y:S01]  /*63f0*/  HMMA.16816.F32.BF16 R176, R8.reuse, R182, R176 ;  /* 0x000000b608b0723c */ /* 0x040fe200000418b0 */
[----:B------:R-:W-:Y:S07]  /*6400*/  LDSM.16.M88.4 R180, [R208+0x4000] ;  /* 0x00400000d0b4783b */ /* 0x000fee0000000200 */
[C---:B--2---:R-:W-:Y:S08]  /*6410*/  HMMA.16816.F32.BF16 R172, R8.reuse, R20, R172 ;  /* 0x0000001408ac723c */ /* 0x044ff000000418ac */
[C---:B------:R-:W-:Y:S01]  /*6420*/  HMMA.16816.F32.BF16 R168, R8.reuse, R22, R168 ;  /* 0x0000001608a8723c */ /* 0x040fe200000418a8 */
[----:B------:R-:W1:Y:S07]  /*6430*/  LDSM.16.M88.4 R20, [R218+UR5+0x12000] ;  /* 0x01200005da14783b */ /* 0x000e6e0008000200 */
[C---:B------:R-:W-:Y:S08]  /*6440*/  HMMA.16816.F32.BF16 R32, R8.reuse, R204, R32 ;  /* 0x000000cc0820723c */ /* 0x040ff00000041820 */
[C---:B------:R-:W-:Y:S01]  /*6450*/  HMMA.16816.F32.BF16 R28, R8.reuse, R206, R28 ;  /* 0x000000ce081c723c */ /* 0x040fe2000004181c */
[----:B------:R-:W-:Y:S07]  /*6460*/  LDSM.16.M88.4 R204, [R222+0x13000] ;  /* 0x01300000decc783b */ /* 0x000fee0000000200 */
[C---:B---3--:R-:W-:Y:S08]  /*6470*/  HMMA.16816.F32.BF16 R24, R8.reuse, R16, R24 ;  /* 0x000000100818723c */ /* 0x048ff00000041818 */
[----:B------:R-:W-:Y:S01]  /*6480*/  HMMA.16816.F32.BF16 R196, R8, R18, R196 ;  /* 0x0000001208c4723c */ /* 0x000fe200000418c4 */
[----:B------:R-:W2:Y:S04]  /*6490*/  LDSM.16.M88.4 R16, [R218+UR5+0x12800] ;  /* 0x01280005da10783b */ /* 0x000ea80008000200 */
[----:B------:R-:W3:Y:S03]  /*64a0*/  LDSM.16.M88.4 R8, [R218+UR5+0x13000] ;  /* 0x01300005da08783b */ /* 0x000ee60008000200 */
[C---:B----4-:R-:W-:Y:S08]  /*64b0*/  HMMA.16816.F32.BF16 R12, R4.reuse, R184, R12 ;  /* 0x000000b8040c723c */ /* 0x050ff0000004180c */
[C---:B------:R-:W-:Y:S01]  /*64c0*/  HMMA.16816.F32.BF16 R176, R4.reuse, R186, R176 ;  /* 0x000000ba04b0723c */ /* 0x040fe200000418b0 */
[----:B------:R-:W-:Y:S07]  /*64d0*/  LDSM.16.M88.4 R184, [R218+UR5+0x13800] ;  /* 0x01380005dab8783b */ /* 0x000fee0008000200 */
[C---:B------:R-:W-:Y:S08]  /*64e0*/  HMMA.16816.F32.BF16 R172, R4.reuse, R200, R172 ;  /* 0x000000c804ac723c */ /* 0x040ff000000418ac */
[C---:B------:R-:W-:Y:S01]  /*64f0*/  HMMA.16816.F32.BF16 R168, R4.reuse, R202, R168 ;  /* 0x000000ca04a8723c */ /* 0x040fe200000418a8 */
[----:B------:R-:W-:Y:S07]  /*6500*/  LDSM.16.M88.4 R200, [R229+0x4000] ;  /* 0x00400000e5c8783b */ /* 0x000fee0000000200 */
[C---:B-----5:R-:W-:Y:S08]  /*6510*/  HMMA.16816.F32.BF16 R32, R4.reuse, R192, R32 ;  /* 0x000000c00420723c */ /* 0x060ff00000041820 */
[C---:B------:R-:W-:Y:S01]  /*6520*/  HMMA.16816.F32.BF16 R28, R4.reuse, R194, R28 ;  /* 0x000000c2041c723c */ /* 0x040fe2000004181c */
[----:B------:R-:W-:Y:S07]  /*6530*/  LDSM.16.M88.4 R192, [R222+0x13800] ;  /* 0x01380000dec0783b */ /* 0x000fee0000000200 */
[C---:B------:R-:W-:Y:S08]  /*6540*/  HMMA.16816.F32.BF16 R24, R4.reuse, R188, R24 ;  /* 0x000000bc0418723c */ /* 0x040ff00000041818 */
        /* <DEDUP_REMOVED lines=8> */
[----:B------:R-:W-:Y:S07]  /*65d0*/  LDSM.16.M88.4 R16, [R223+0x4000] ;  /* 0x00400000df10783b */ /* 0x000fee0000000200 */
[C---:B---3--:R-:W-:Y:S08]  /*65e0*/  HMMA.16816.F32.BF16 R32, R180.reuse, R8, R32 ;  /* 0x00000008b420723c */ /* 0x048ff00000041820 */
[----:B------:R-:W-:Y:S01]  /*65f0*/  HMMA.16816.F32.BF16 R28, R180, R10, R28 ;  /* 0x0000000ab41c723c */ /* 0x000fe2000004181c */
[----:B------:R-:W2:Y:S07]  /*6600*/  LDSM.16.M88.4 R8, [R167+0x12000] ;  /* 0x01200000a708783b */ /* 0x000eae0000000200 */
[C---:B----4-:R-:W-:Y:S08]  /*6610*/  HMMA.16816.F32.BF16 R12, R188.reuse, R4, R12 ;  /* 0x00000004bc0c723c */ /* 0x050ff0000004180c */
[----:B------:R-:W-:Y:S01]  /*6620*/  HMMA.16816.F32.BF16 R176, R188, R6, R176 ;  /* 0x00000006bcb0723c */ /* 0x000fe200000418b0 */
[----:B------:R-:W3:Y:S07]  /*6630*/  LDSM.16.M88.4 R4, [R167+0x13000] ;  /* 0x01300000a704783b */ /* 0x000eee0000000200 */
[C---:B------:R-:W-:Y:S08]  /*6640*/  HMMA.16816.F32.BF16 R24, R180.reuse, R184, R24 ;  /* 0x000000b8b418723c */ /* 0x040ff00000041818 */
[----:B------:R-:W-:Y:S01]  /*6650*/  HMMA.16816.F32.BF16 R196, R180, R186, R196 ;  /* 0x000000bab4c4723c */ /* 0x000fe200000418c4 */
[----:B------:R-:W4:Y:S04]  /*6660*/  LDSM.16.M88.4 R184, [R167+0x12800] ;  /* 0x01280000a7b8783b */ /* 0x000f280000000200 */
[----:B------:R-:W5:Y:S03]  /*6670*/  LDSM.16.M88.4 R180, [R167+0x13800] ;  /* 0x01380000a7b4783b */ /* 0x000f660000000200 */
[C---:B-1----:R-:W-:Y:S08]  /*6680*/  HMMA.16816.F32.BF16 R172, R188.reuse, R20, R172 ;  /* 0x00000014bcac723c */ /* 0x042ff000000418ac */
[C---:B------:R-:W-:Y:S01]  /*6690*/  HMMA.16816.F32.BF16 R168, R188.reuse, R22, R168 ;  /* 0x00000016bca8723c */ /* 0x040fe200000418a8 */
[----:B------:R-:W1:Y:S07]  /*66a0*/  LDSM.16.M88.4 R20, [R221+0x12000] ;  /* 0x01200000dd14783b */ /* 0x000e6e0000000200 */
[C---:B------:R-:W-:Y:S08]  /*66b0*/  HMMA.16816.F32.BF16 R32, R188.reuse, R204, R32 ;  /* 0x000000ccbc20723c */ /* 0x040ff00000041820 */
        /* <DEDUP_REMOVED lines=10> */
[----:B------:R-:W-:Y:S04]  /*6760*/  LDSM.16.M88.4 R192, [R218+UR5+0x14000] ;  /* 0x01400005dac0783b */ /* 0x000fe80008000200 */
[----:B------:R-:W-:Y:S03]  /*6770*/  LDSM.16.M88.4 R188, [R218+UR5+0x14800] ;  /* 0x01480005dabc783b */ /* 0x000fe60008000200 */
[C---:B----4-:R-:W-:Y:S08]  /*6780*/  HMMA.16816.F32.BF16 R172, R16.reuse, R184, R172 ;  /* 0x000000b810ac723c */ /* 0x050ff000000418ac */
[C---:B------:R-:W-:Y:S01]  /*6790*/  HMMA.16816.F32.BF16 R168, R16.reuse, R186, R168 ;  /* 0x000000ba10a8723c */ /* 0x040fe200000418a8 */
[----:B------:R-:W-:Y:S07]  /*67a0*/  LDSM.16.M88.4 R184, [R230+0x8000] ;  /* 0x00800000e6b8783b */ /* 0x000fee0000000200 */
[C---:B-----5:R-:W-:Y:S08]  /*67b0*/  HMMA.16816.F32.BF16 R24, R16.reuse, R180, R24 ;  /* 0x000000b41018723c */ /* 0x060ff00000041818 */
[----:B------:R-:W-:Y:S01]  /*67c0*/  HMMA.16816.F32.BF16 R196, R16, R182, R196 ;  /* 0x000000b610c4723c */ /* 0x000fe200000418c4 */
[----:B------:R-:W4:Y:S04]  /*67d0*/  LDSM.16.M88.4 R16, [R208+0x8000] ;  /* 0x00800000d010783b */ /* 0x000f280000000200 */
[----:B------:R-:W5:Y:S03]  /*67e0*/  LDSM.16.M88.4 R180, [R218+UR5+0x15000] ;  /* 0x01500005dab4783b */ /* 0x000f660008000200 */
        /* <DEDUP_REMOVED lines=12> */
[----:B------:R-:W-:Y:S03]  /*68b0*/  LDSM.16.M88.4 R204, [R167+0x15800] ;  /* 0x01580000a7cc783b */ /* 0x000fe60000000200 */
[C---:B----4-:R-:W-:Y:S08]  /*68c0*/  HMMA.16816.F32.BF16 R12, R16.reuse, R192, R12 ;  /* 0x000000c0100c723c */ /* 0x050ff0000004180c */
[C---:B------:R-:W-:Y:S01]  /*68d0*/  HMMA.16816.F32.BF16 R176, R16.reuse, R194, R176 ;  /* 0x000000c210b0723c */ /* 0x040fe200000418b0 */
[----:B------:R-:W-:Y:S07]  /*68e0*/  LDSM.16.M88.4 R192, [R223+0x8000] ;  /* 0x00800000dfc0783b */ /* 0x000fee0000000200 */
[C---:B------:R-:W-:Y:S08]  /*68f0*/  HMMA.16816.F32.BF16 R172, R16.reuse, R188, R172 ;  /* 0x000000bc10ac723c */ /* 0x040ff000000418ac */
[C---:B------:R-:W-:Y:S01]  /*6900*/  HMMA.16816.F32.BF16 R168, R16.reuse, R190, R168 ;  /* 0x000000be10a8723c */ /* 0x040fe200000418a8 */
[----:B------:R-:W4:Y:S07]  /*6910*/  LDSM.16.M88.4 R188, [R222+0x15000] ;  /* 0x01500000debc783b */ /* 0x000f2e0000000200 */
[C---:B-----5:R-:W-:Y:S08]  /*6920*/  HMMA.16816.F32.BF16 R32, R16.reuse, R180, R32 ;  /* 0x000000b41020723c */ /* 0x060ff00000041820 */
[C---:B------:R-:W-:Y:S01]  /*6930*/  HMMA.16816.F32.BF16 R28, R16.reuse, R182, R28 ;  /* 0x000000b6101c723c */ /* 0x040fe2000004181c */
[----:B------:R-:W5:Y:S07]  /*6940*/  LDSM.16.M88.4 R180, [R167+0x14000] ;  /* 0x01400000a7b4783b */ /* 0x000f6e0000000200 */
[C---:B-1----:R-:W-:Y:S08]  /*6950*/  HMMA.16816.F32.BF16 R24, R16.reuse, R20, R24 ;  /* 0x000000141018723c */ /* 0x042ff00000041818 */
[----:B------:R-:W-:Y:S01]  /*6960*/  HMMA.16816.F32.BF16 R196, R16, R22, R196 ;  /* 0x0000001610c4723c */ /* 0x000fe200000418c4 */
[----:B------:R-:W1:Y:S04]  /*6970*/  LDSM.16.M88.4 R16, [R167+0x14800] ;  /* 0x01480000a710783b */ /* 0x000e680000000200 */
        /* <DEDUP_REMOVED lines=14> */
[C---:B-----5:R-:W-:Y:S01]  /*6a60*/  HMMA.16816.F32.BF16 R12, R192.reuse, R180, R12 ;  /* 0x000000b4c00c723c */ /* 0x060fe2000004180c */
[----:B------:R-:W-:Y:S07]  /*6a70*/  LDSM.16.M88.4 R208, [R222+0x16000] ;  /* 0x01600000ded0783b */ /* 0x000fee0000000200 */
[C---:B------:R-:W-:Y:S01]  /*6a80*/  HMMA.16816.F32.BF16 R176, R192.reuse, R182, R176 ;  /* 0x000000b6c0b0723c */ /* 0x040fe200000418b0 */
[----:B------:R-:W5:Y:S07]  /*6a90*/  LDSM.16.M88.4 R180, [R221+0x15800] ;  /* 0x01580000ddb4783b */ /* 0x000f6e0000000200 */
[C---:B-1----:R-:W-:Y:S08]  /*6aa0*/  HMMA.16816.F32.BF16 R172, R192.reuse, R16, R172 ;  /* 0x00000010c0ac723c */ /* 0x042ff000000418ac */
[C---:B------:R-:W-:Y:S01]  /*6ab0*/  HMMA.16816.F32.BF16 R168, R192.reuse, R18, R168 ;  /* 0x00000012c0a8723c */ /* 0x040fe200000418a8 */
[----:B------:R-:W1:Y:S07]  /*6ac0*/  LDSM.16.M88.4 R16, [R218+UR5+0x16000] ;  /* 0x01600005da10783b */ /* 0x000e6e0008000200 */
[C---:B--2---:R-:W-:Y:S08]  /*6ad0*/  HMMA.16816.F32.BF16 R32, R192.reuse, R8, R32 ;  /* 0x00000008c020723c */ /* 0x044ff00000041820 */
[----:B------:R-:W-:Y:S01]  /*6ae0*/  HMMA.16816.F32.BF16 R28, R192, R10, R28 ;  /* 0x0000000ac01c723c */ /* 0x000fe2000004181c */
[----:B------:R-:W2:Y:S07]  /*6af0*/  LDSM.16.M88.4 R8, [R218+UR5+0x16800] ;  /* 0x01680005da08783b */ /* 0x000eae0008000200 */
[C---:B---3--:R-:W-:Y:S08]  /*6b00*/  HMMA.16816.F32.BF16 R12, R20.reuse, R4, R12 ;  /* 0x00000004140c723c */ /* 0x048ff0000004180c */
[----:B------:R-:W-:Y:S01]  /*6b10*/  HMMA.16816.F32.BF16 R176, R20, R6, R176 ;  /* 0x0000000614b0723c */ /* 0x000fe200000418b0 */
[----:B------:R-:W3:Y:S07]  /*6b20*/  LDSM.16.M88.4 R4, [R218+UR5+0x17000] ;  /* 0x01700005da04783b */ /* 0x000eee0008000200 */
[C---:B------:R-:W-:Y:S08]  /*6b30*/  HMMA.16816.F32.BF16 R24, R192.reuse, R204, R24 ;  /* 0x000000ccc018723c */ /* 0x040ff00000041818 */
[----:B------:R-:W-:Y:S01]  /*6b40*/  HMMA.16816.F32.BF16 R196, R192, R206, R196 ;  /* 0x000000cec0c4723c */ /* 0x000fe200000418c4 */
[----:B------:R-:W3:Y:S04]  /*6b50*/  LDSM.16.M88.4 R192, [R230+0xc000] ;  /* 0x00c00000e6c0783b */ /* 0x000ee80000000200 */
[----:B------:R-:W3:Y:S03]  /*6b60*/  LDSM.16.M88.4 R204, [R218+UR5+0x17800] ;  /* 0x01780005dacc783b */ /* 0x000ee60008000200 */
[C---:B----4-:R-:W-:Y:S08]  /*6b70*/  HMMA.16816.F32.BF16 R172, R20.reuse, R188, R172 ;  /* 0x000000bc14ac723c */ /* 0x050ff000000418ac */
[C---:B------:R-:W-:Y:S01]  /*6b80*/  HMMA.16816.F32.BF16 R168, R20.reuse, R190, R168 ;  /* 0x000000be14a8723c */ /* 0x040fe200000418a8 */
[----:B------:R-:W-:Y:S07]  /*6b90*/  LDSM.16.M88.4 R188, [R222+0x16800] ;  /* 0x01680000debc783b */ /* 0x000fee0000000200 */
[C---:B------:R-:W-:Y:S08]  /*6ba0*/  HMMA.16816.F32.BF16 R32, R20.reuse, R184, R32 ;  /* 0x000000b81420723c */ /* 0x040ff00000041820 */
[C---:B------:R-:W-:Y:S01]  /*6bb0*/  HMMA.16816.F32.BF16 R28, R20.reuse, R186, R28 ;  /* 0x000000ba141c723c */ /* 0x040fe2000004181c */
[----:B------:R-:W-:Y:S07]  /*6bc0*/  LDSM.16.M88.4 R184, [R222+0x17000] ;  /* 0x01700000deb8783b */ /* 0x000fee0000000200 */
[C---:B-----5:R-:W-:Y:S08]  /*6bd0*/  HMMA.16816.F32.BF16 R24, R20.reuse, R180, R24 ;  /* 0x000000b41418723c */ /* 0x060ff00000041818 */
        /* <DEDUP_REMOVED lines=12> */
[----:B------:R-:W-:Y:S08]  /*6ca0*/  HMMA.16816.F32.BF16 R12, R192, R208, R12 ;  /* 0x000000d0c00c723c */ /* 0x000ff0000004180c */
[C---:B------:R-:W-:Y:S08]  /*6cb0*/  HMMA.16816.F32.BF16 R24, R200.reuse, R204, R24 ;  /* 0x000000ccc818723c */ /* 0x040ff00000041818 */
[----:B------:R-:W-:Y:S01]  /*6cc0*/  HMMA.16816.F32.BF16 R200, R200, R206, R196 ;  /* 0x000000cec8c8723c */ /* 0x000fe200000418c4 */
[----:B------:R-:W3:Y:S07]  /*6cd0*/  LDSM.16.M88.4 R196, [R167+0x16800] ;  /* 0x01680000a7c4783b */ /* 0x000eee0000000200 */
[----:B-1----:R-:W-:Y:S08]  /*6ce0*/  HMMA.16816.F32.BF16 R12, R20, R16, R12 ;  /* 0x00000010140c723c */ /* 0x002ff0000004180c */
[C---:B------:R-:W-:Y:S08]  /*6cf0*/  HMMA.16816.F32.BF16 R176, R192.reuse, R210, R176 ;  /* 0x000000d2c0b0723c */ /* 0x040ff000000418b0 */
[----:B------:R-:W-:Y:S08]  /*6d00*/  HMMA.16816.F32.BF16 R172, R192, R188, R172 ;  /* 0x000000bcc0ac723c */ /* 0x000ff000000418ac */
[----:B--2---:R-:W-:Y:S01]  /*6d10*/  HMMA.16816.F32.BF16 R12, R8, R4, R12 ;  /* 0x00000004080c723c */ /* 0x004fe2000004180c */
[----:B------:R-:W-:-:S05]  /*6d20*/  VIADD R4, R220, 0xffffff80 ;  /* 0xffffff80dc047836 */ /* 0x000fca0000000000 */
[----:B------:R-:W-:Y:S02]  /*6d30*/  ISETP.GE.AND P6, PT, R4, R213, PT ;  /* 0x000000d50400720c */ /* 0x000fe40003fc6270 */
[----:B------:R-:W-:Y:S01]  /*6d40*/  HMMA.16816.F32.BF16 R176, R20, R18, R176 ;  /* 0x0000001214b0723c */ /* 0x000fe200000418b0 */
[----:B------:R-:W1:Y:S07]  /*6d50*/  LDSM.16.M88.4 R16, [R221+0x16800] ;  /* 0x01680000dd10783b */ /* 0x000e6e0000000200 */
[----:B------:R-:W-:Y:S08]  /*6d60*/  HMMA.16816.F32.BF16 R168, R192, R190, R168 ;  /* 0x000000bec0a8723c */ /* 0x000ff000000418a8 */
[----:B---3--:R-:W-:Y:S01]  /*6d70*/  HMMA.16816.F32.BF16 R172, R20, R196, R172 ;  /* 0x000000c414ac723c */ /* 0x008fe200000418ac */
[----:B------:R-:W-:Y:S01]  /*6d80*/  FSEL R196, R12, -INF , !P6 ;  /* 0xff8000000cc47808 */ /* 0x000fe20007000000 */
[----:B------:R-:W-:Y:S01]  /*6d90*/  VIADD R12, R220, 0xffffff88 ;  /* 0xffffff88dc0c7836 */ /* 0x000fe20000000000 */
[----:B------:R-:W-:Y:S01]  /*6da0*/  ISETP.GE.AND P6, PT, R4, R212, PT ;  /* 0x000000d40400720c */ /* 0x000fe20003fc6270 */
[----:B------:R-:W-:-:S03]  /*6db0*/  VIADD R4, R220, 0xffffff81 ;  /* 0xffffff81dc047836 */ /* 0x000fc60000000000 */
[----:B------:R-:W-:Y:S01]  /*6dc0*/  FSEL R204, R14, -INF , !P6 ;  /* 0xff8000000ecc7808 */ /* 0x000fe20007000000 */
[----:B------:R-:W-:Y:S01]  /*6dd0*/  HMMA.16816.F32.BF16 R176, R8, R6, R176 ;  /* 0x0000000608b0723c */ /* 0x000fe200000418b0 */
[----:B------:R-:W-:-:S07]  /*6de0*/  ISETP.GE.AND P6, PT, R4, R213, PT ;  /* 0x000000d50400720c */ /* 0x000fce0003fc6270 */
[C---:B------:R-:W-:Y:S08]  /*6df0*/  HMMA.16816.F32.BF16 R32, R192.reuse, R184, R32 ;  /* 0x000000b8c020723c */ /* 0x040ff00000041820 */
[----:B------:R-:W-:Y:S01]  /*6e00*/  HMMA.16816.F32.BF16 R28, R192, R186, R28 ;  /* 0x000000bac01c723c */ /* 0x000fe2000004181c */
[----:B------:R-:W2:Y:S07]  /*6e10*/  LDSM.16.M88.4 R184, [R167+0x17000] ;  /* 0x01700000a7b8783b */ /* 0x000eae0000000200 */
[----:B------:R-:W-:Y:S01]  /*6e20*/  HMMA.16816.F32.BF16 R168, R20, R198, R168 ;  /* 0x000000c614a8723c */ /* 0x000fe200000418a8 */
[----:B------:R-:W-:-:S02]  /*6e30*/  FSEL R198, R13, -INF , !P6 ;  /* 0xff8000000dc67808 */ /* 0x000fc40007000000 */
[----:B------:R-:W-:Y:S02]  /*6e40*/  ISETP.GE.AND P6, PT, R4, R212, PT ;  /* 0x000000d40400720c */ /* 0x000fe40003fc6270 */
[----:B------:R-:W3:Y:S02]  /*6e50*/  LDSM.16.M88.4 R4, [R221+0x17000] ;  /* 0x01700000dd04783b */ /* 0x000ee40000000200 */
[----:B------:R-:W-:Y:S01]  /*6e60*/  FSEL R208, R15, -INF , !P6 ;  /* 0xff8000000fd07808 */ /* 0x000fe20007000000 */
[----:B-1----:R-:W-:Y:S01]  /*6e70*/  HMMA.16816.F32.BF16 R172, R8, R16, R172 ;  /* 0x0000001008ac723c */ /* 0x002fe200000418ac */
[----:B------:R-:W-:Y:S01]  /*6e80*/  ISETP.GE.AND P6, PT, R12, R213, PT ;  /* 0x000000d50c00720c */ /* 0x000fe20003fc6270 */
[----:B------:R-:W-:-:S03]  /*6e90*/  VIADD R16, R220, 0xffffff90 ;  /* 0xffffff90dc107836 */ /* 0x000fc60000000000 */
[----:B------:R-:W-:Y:S02]  /*6ea0*/  FSEL R210, R176, -INF , !P6 ;  /* 0xff800000b0d27808 */ /* 0x000fe40007000000 */
[----:B------:R-:W-:Y:S01]  /*6eb0*/  ISETP.GE.AND P6, PT, R12, R212, PT ;  /* 0x000000d40c00720c */ /* 0x000fe20003fc6270 */
[----:B------:R-:W-:Y:S01]  /*6ec0*/  VIADD R12, R220, 0xffffff89 ;  /* 0xffffff89dc0c7836 */ /* 0x000fe20000000000 */
[----:B------:R-:W-:Y:S02]  /*6ed0*/  HMMA.16816.F32.BF16 R24, R192, R180, R24 ;  /* 0x000000b4c018723c */ /* 0x000fe40000041818 */
[----:B------:R-:W-:Y:S02]  /*6ee0*/  FSEL R222, R178, -INF , !P6 ;  /* 0xff800000b2de7808 */ /* 0x000fe40007000000 */
[----:B------:R-:W-:-:S04]  /*6ef0*/  ISETP.GE.AND P6, PT, R12, R213, PT ;  /* 0x000000d50c00720c */ /* 0x000fc80003fc6270 */
[----:B------:R-:W-:Y:S01]  /*6f00*/  FSEL R177, R177, -INF , !P6 ;  /* 0xff800000b1b17808 */ /* 0x000fe20007000000 */
[----:B------:R-:W-:Y:S01]  /*6f10*/  HMMA.16816.F32.BF16 R168, R8, R18, R168 ;  /* 0x0000001208a8723c */ /* 0x000fe200000418a8 */
[----:B------:R-:W-:Y:S02]  /*6f20*/  ISETP.GE.AND P6, PT, R12, R212, PT ;  /* 0x000000d40c00720c */ /* 0x000fe40003fc6270 */
[----:B------:R-:W1:Y:S02]  /*6f30*/  LDSM.16.M88.4 R12, [R167+0x17800] ;  /* 0x01780000a70c783b */ /* 0x000e640000000200 */
[----:B------:R-:W-:Y:S02]  /*6f40*/  FSEL R179, R179, -INF , !P6 ;  /* 0xff800000b3b37808 */ /* 0x000fe40007000000 */
[----:B------:R-:W-:Y:S01]  /*6f50*/  ISETP.GE.AND P6, PT, R16, R213, PT ;  /* 0x000000d51000720c */ /* 0x000fe20003fc6270 */
[----:B--2---:R-:W-:Y:S03]  /*6f60*/  HMMA.16816.F32.BF16 R32, R20, R184, R32 ;  /* 0x000000b81420723c */ /* 0x004fe60000041820 */
[----:B------:R-:W-:-:S02]  /*6f70*/  FSEL R206, R172, -INF , !P6 ;  /* 0xff800000acce7808 */ /* 0x000fc40007000000 */
[----:B------:R-:W-:Y:S01]  /*6f80*/  ISETP.GE.AND P6, PT, R16, R212, PT ;  /* 0x000000d41000720c */ /* 0x000fe20003fc6270 */
[----:B------:R-:W-:Y:S02]  /*6f90*/  VIADD R16, R220, 0xffffff91 ;  /* 0xffffff91dc107836 */ /* 0x000fe40000000000 */
        /* <DEDUP_REMOVED lines=9> */
[C---:B---3--:R-:W-:Y:S01]  /*7030*/  HMMA.16816.F32.BF16 R32, R8.reuse, R4, R32 ;  /* 0x000000040820723c */ /* 0x048fe20000041820 */
[----:B------:R-:W-:Y:S02]  /*7040*/  VIADD R4, R220, 0xffffff99 ;  /* 0xffffff99dc047836 */ /* 0x000fe40000000000 */
[----:B------:R-:W-:Y:S01]  /*7050*/  FSEL R176, R168, -INF , !P6 ;  /* 0xff800000a8b07808 */ /* 0x000fe20007000000 */
[----:B------:R-:W-:Y:S01]  /*7060*/  VIADD R5, R220, 0xffffffb1 ;  /* 0xffffffb1dc057836 */ /* 0x000fe20000000000 */
[----:B------:R-:W-:Y:S02]  /*7070*/  ISETP.GE.AND P6, PT, R16, R212, PT ;  /* 0x000000d41000720c */ /* 0x000fe40003fc6270 */
[----:B------:R-:W2:Y:S01]  /*7080*/  LDSM.16.M88.4 R16, [R221+0x17800] ;  /* 0x01780000dd10783b */ /* 0x000ea20000000200 */
[----:B------:R-:W-:Y:S01]  /*7090*/  HMMA.16816.F32.BF16 R28, R8, R6, R28 ;  /* 0x00000006081c723c */ /* 0x000fe2000004181c */
[----:B------:R-:W-:Y:S01]  /*70a0*/  FSEL R170, R170, -INF , !P6 ;  /* 0xff800000aaaa7808 */ /* 0x000fe20007000000 */
[----:B------:R-:W-:-:S04]  /*70b0*/  DEPBAR.LE SB0, 0x0 ;  /* 0x000080000000791a */ /* 0x000fc80000000000 */
[----:B------:R-:W-:Y:S01]  /*70c0*/  BAR.SYNC.DEFER_BLOCKING 0x0 ;  /* 0x0000000000007b1d */ /* 0x000fe20000010000 */
[----:B------:R-:W-:Y:S01]  /*70d0*/  ISETP.GE.AND P6, PT, R4, R213, PT ;  /* 0x000000d50400720c */ /* 0x000fe20003fc6270 */
[C---:B-1----:R-:W-:Y:S01]  /*70e0*/  HMMA.16816.F32.BF16 R24, R20.reuse, R12, R24 ;  /* 0x0000000c1418723c */ /* 0x042fe20000041818 */
        /* <DEDUP_REMOVED lines=14> */
[----:B------:R-:W-:-:S04]  /*71d0*/  ISETP.GE.AND P6, PT, R4, R213, PT ;  /* 0x000000d50400720c */ /* 0x000fc80003fc6270 */
[----:B------:R-:W-:Y:S02]  /*71e0*/  FSEL R181, R33, -INF , !P6 ;  /* 0xff80000021b57808 */ /* 0x000fe40007000000 */
[----:B------:R-:W-:Y:S01]  /*71f0*/  ISETP.GE.AND P6, PT, R4, R212, PT ;  /* 0x000000d40400720c */ /* 0x000fe20003fc6270 */
[----:B------:R-:W-:Y:S01]  /*7200*/  VIADD R4, R220, 0xffffffa8 ;  /* 0xffffffa8dc047836 */ /* 0x000fe20000000000 */
[----:B--2---:R-:W-:Y:S02]  /*7210*/  HMMA.16816.F32.BF16 R24, R8, R16, R24 ;  /* 0x000000100818723c */ /* 0x004fe40000041818 */
[----:B------:R-:W-:Y:S02]  /*7220*/  FSEL R182, R35, -INF , !P6 ;  /* 0xff80000023b67808 */ /* 0x000fe40007000000 */
[----:B------:R-:W-:-:S04]  /*7230*/  ISETP.GE.AND P6, PT, R4, R213, PT ;  /* 0x000000d50400720c */ /* 0x000fc80003fc6270 */
[----:B------:R-:W-:Y:S01]  /*7240*/  FSEL R183, R28, -INF , !P6 ;  /* 0xff8000001cb77808 */ /* 0x000fe20007000000 */
[----:B------:R-:W-:Y:S01]  /*7250*/  HMMA.16816.F32.BF16 R200, R8, R18, R200 ;  /* 0x0000001208c8723c */ /* 0x000fe200000418c8 */
[----:B------:R-:W-:Y:S01]  /*7260*/  ISETP.GE.AND P6, PT, R4, R212, PT ;  /* 0x000000d40400720c */ /* 0x000fe20003fc6270 */
[----:B------:R-:W-:Y:S01]  /*7270*/  VIADD R4, R220, 0xffffffa9 ;  /* 0xffffffa9dc047836 */ /* 0x000fe20000000000 */
[----:B------:R-:W-:Y:S02]  /*7280*/  FMNMX3.FTZ R8, R7, R176, R178, !PT ;  /* 0x000000b007087276 */ /* 0x000fe400078100b2 */
[----:B------:R-:W-:Y:S02]  /*7290*/  FSEL R190, R30, -INF , !P6 ;  /* 0xff8000001ebe7808 */ /* 0x000fe40007000000 */
[----:B------:R-:W-:Y:S02]  /*72a0*/  ISETP.GE.AND P6, PT, R4, R213, PT ;  /* 0x000000d50400720c */ /* 0x000fe40003fc6270 */
[----:B------:R-:W-:-:S02]  /*72b0*/  FMNMX3.FTZ R8, R8, R252, R181, !PT ;  /* 0x000000fc08087276 */ /* 0x000fc400078100b5 */
[----:B------:R-:W-:Y:S02]  /*72c0*/  FSEL R189, R29, -INF , !P6 ;  /* 0xff8000001dbd7808 */ /* 0x000fe40007000000 */
        /* <DEDUP_REMOVED lines=8> */
[C---:B------:R-:W-:Y:S01]  /*7350*/  VIADD R4, R220.reuse, 0xffffffb8 ;  /* 0xffffffb8dc047836 */ /* 0x040fe20000000000 */
[----:B------:R-:W-:Y:S01]  /*7360*/  FMNMX3.FTZ R9, R9, R174, R172, !PT ;  /* 0x000000ae09097276 */ /* 0x000fe200078100ac */
[----:B------:R-:W-:Y:S01]  /*7370*/  VIADD R220, R220, 0xffffffb9 ;  /* 0xffffffb9dcdc7836 */ /* 0x000fe20000000000 */
[----:B------:R-:W-:Y:S02]  /*7380*/  FSEL R242, R26, -INF , !P6 ;  /* 0xff8000001af27808 */ /* 0x000fe40007000000 */
[----:B------:R-:W-:-:S04]  /*7390*/  ISETP.GE.AND P6, PT, R5, R213, PT ;  /* 0x000000d50500720c */ /* 0x000fc80003fc6270 */
[----:B------:R-:W-:Y:S02]  /*73a0*/  FSEL R248, R25, -INF , !P6 ;  /* 0xff80000019f87808 */ /* 0x000fe40007000000 */
[-C--:B------:R-:W-:Y:S02]  /*73b0*/  ISETP.GE.AND P6, PT, R4, R213.reuse, PT ;  /* 0x000000d50400720c */ /* 0x080fe40003fc6270 */
[----:B------:R-:W-:Y:S02]  /*73c0*/  FMNMX3.FTZ R7, R7, R250, R248, !PT ;  /* 0x000000fa07077276 */ /* 0x000fe400078100f8 */
[----:B------:R-:W-:Y:S02]  /*73d0*/  FSEL R246, R200, -INF , !P6 ;  /* 0xff800000c8f67808 */ /* 0x000fe40007000000 */
[----:B------:R-:W-:-:S04]  /*73e0*/  ISETP.GE.AND P6, PT, R220, R213, PT ;  /* 0x000000d5dc00720c */ /* 0x000fc80003fc6270 */
[----:B------:R-:W-:-:S04]  /*73f0*/  FSEL R244, R201, -INF , !P6 ;  /* 0xff800000c9f47808 */ /* 0x000fc80007000000 */
[----:B------:R-:W-:Y:S01]  /*7400*/  FMNMX3.FTZ R6, R7, R246, R244, !PT ;  /* 0x000000f607067276 */ /* 0x000fe200078100f4 */
[----:B------:R-:W-:Y:S06]  /*7410*/  BRA.U !UP0, `(.L_x_243) ;  /* 0x0000000108e47547 */ /* 0x000fec000b800000 */
[----:B------:R-:W-:-:S04]  /*7420*/  UIADD3 UR7, UPT, UPT, UR20, -0x3, URZ ;  /* 0xfffffffd14077890 */ /* 0x000fc8000fffe0ff */
[----:B------:R-:W-:-:S04]  /*7430*/  UIMAD.WIDE.U32 UR12, UR7, UR10, URZ ;  /* 0x0000000a070c72a5 */ /* 0x000fc8000f8e00ff */
[----:B------:R-:W-:Y:S02]  /*7440*/  USHF.L.U32 UR4, UR12, 0x6, URZ ;  /* 0x000000060c047899 */ /* 0x000fe400080006ff */
[----:B------:R-:W-:Y:S01]  /*7450*/  UIMAD UR7, UR7, UR11, UR13 ;  /* 0x0000000b070772a4 */ /* 0x000fe2000f8e020d */
[----:B------:R-:W-:Y:S01]  /*7460*/  IMAD.U32 R12, RZ, RZ, UR12 ;  /* 0x0000000cff0c7e24 */ /* 0x000fe2000f8e00ff */
[----:B------:R-:W-:Y:S01]  /*7470*/  ULEA UR4, UP1, UR10, UR4, 0x5 ;  /* 0x000000040a047291 */ /* 0x000fe2000f8228ff */
[----:B------:R-:W-:Y:S01]  /*7480*/  IMAD.U32 R13, RZ, RZ, UR13 ;  /* 0x0000000dff0d7e24 */ /* 0x000fe2000f8e00ff */
[----:B------:R-:W-:Y:S02]  /*7490*/  USHF.L.U64.HI UR5, UR12, 0x6, UR7 ;  /* 0x000000060c057899 */ /* 0x000fe40008010207 */
[----:B------:R-:W-:Y:S02]  /*74a0*/  MOV R7, UR7 ;  /* 0x0000000700077c02 */ /* 0x000fe40008000f00 */
[----:B------:R-:W-:Y:S01]  /*74b0*/  LEA R10, P6, R12, R227, 0x7 ;  /* 0x000000e30c0a7211 */ /* 0x000fe200078c38ff */
[----:B------:R-:W-:Y:S01]  /*74c0*/  ULEA.HI.X UR5, UR10, UR5, UR11, 0x5, UP1 ;  /* 0x000000050a057291 */ /* 0x000fe200088f2c0b */
[----:B------:R-:W-:-:S02]  /*74d0*/  IMAD.U32 R8, RZ, RZ, UR4 ;  /* 0x00000004ff087e24 */ /* 0x000fc4000f8e00ff */
[----:B------:R-:W-:-:S03]  /*74e0*/  LEA.HI.X R11, R12, R226, R7, 0x7, P6 ;  /* 0x000000e20c0b7211 */ /* 0x000fc600030f3c07 */
[----:B------:R-:W-:Y:S02]  /*74f0*/  MOV R7, UR5 ;  /* 0x0000000500077c02 */ /* 0x000fe40008000f00 */
        /* <DEDUP_REMOVED lines=43> */
.L_x_243:
[----:B------:R-:W-:Y:S01]  /*77b0*/  ISETP.GE.AND P6, PT, R5, R212, PT ;  /* 0x000000d40500720c */ /* 0x000fe20003fc6270 */
[----:B------:R-:W2:Y:S01]  /*77c0*/  LDCU UR4, c[0x0][0x45c] ;  /* 0x00008b80ff0477ac */ /* 0x000ea20008000800 */
[----:B------:R-:W-:Y:S01]  /*77d0*/  FMNMX3.FTZ R9, R9, R170, R168, !PT ;  /* 0x000000aa09097276 */ /* 0x000fe200078100a8 */
[----:B------:R-:W3:Y:S01]  /*77e0*/  SHFL.BFLY PT, R5, R6, 0x2, 0x1f ;  /* 0x0c401f0006057f89 */ /* 0x000ee200000e0000 */
[----:B------:R-:W-:Y:S01]  /*77f0*/  FSEL R240, R27, -INF , !P6 ;  /* 0xff8000001bf07808 */ /* 0x000fe20007000000 */
[----:B------:R-:W4:Y:S01]  /*7800*/  S2UR UR5, SR_CgaCtaId ;  /* 0x00000000000579c3 */ /* 0x000f220000008800 */
[----:B------:R-:W-:Y:S02]  /*7810*/  ISETP.GE.AND P6, PT, R4, R212, PT ;  /* 0x000000d40400720c */ /* 0x000fe40003fc6270 */
[----:B------:R-:W-:Y:S02]  /*7820*/  FMNMX3.FTZ R9, R9, R180, R182, !PT ;  /* 0x000000b409097276 */ /* 0x000fe400078100b6 */
[----:B------:R-:W-:-:S02]  /*7830*/  FSEL R238, R202, -INF , !P6 ;  /* 0xff800000caee7808 */ /* 0x000fc40007000000 */
[----:B------:R-:W-:Y:S02]  /*7840*/  ISETP.GE.AND P6, PT, R220, R212, PT ;  /* 0x000000d4dc00720c */ /* 0x000fe40003fc6270 */
[----:B------:R-:W-:Y:S02]  /*7850*/  FMNMX3.FTZ R9, R9, R190, R188, !PT ;  /* 0x000000be09097276 */ /* 0x000fe400078100bc */
[----:B------:R-:W-:Y:S02]  /*7860*/  FSEL R230, R203, -INF , !P6 ;  /* 0xff800000cbe67808 */ /* 0x000fe40007000000 */
[----:B------:R-:W-:Y:S02]  /*7870*/  FMNMX3.FTZ R7, R9, R242, R240, !PT ;  /* 0x000000f209077276 */ /* 0x000fe400078100f0 */
[----:B------:R-:W-:Y:S02]  /*7880*/  SEL R165, R165, 0xffffffe0, !P2 ;  /* 0xffffffe0a5a57807 */ /* 0x000fe40005000000 */
[----:B------:R-:W-:-:S05]  /*7890*/  FMNMX3.FTZ R7, R7, R238, R230, !PT ;  /* 0x000000ee07077276 */ /* 0x000fca00078100e6 */
[----:B------:R-:W5:Y:S01]  /*78a0*/  SHFL.BFLY PT, R4, R7, 0x2, 0x1f ;  /* 0x0c401f0007047f89 */ /* 0x000f6200000e0000 */
[----:B---3--:R-:W-:Y:S01]  /*78b0*/  FMNMX.FTZ R5, R6, R5, !PT ;  /* 0x0000000506057209 */ /* 0x008fe20007810000 */
[----:B----4-:R-:W-:-:S04]  /*78c0*/  ULEA UR5, UR5, UR23, 0x18 ;  /* 0x0000001705057291 */ /* 0x010fc8000f8ec0ff */
[----:B------:R-:W3:Y:S02]  /*78d0*/  SHFL.BFLY PT, R194, R5, 0x1, 0x1f ;  /* 0x0c201f0005c27f89 */ /* 0x000ee400000e0000 */
[----:B------:R-:W-:-:S04]  /*78e0*/  LEA R192, R166, UR5, 0x1 ;  /* 0x00000005a6c07c11 */ /* 0x000fc8000f8e08ff */
[C---:B------:R-:W-:Y:S01]  /*78f0*/  IADD3 R16, PT, PT, R192.reuse, 0x18000, RZ ;  /* 0x00018000c0107810 */ /* 0x040fe20007ffe0ff */
[----:B-1----:R-:W-:Y:S01]  /*7900*/  LDSM.16.MT88.4 R12, [R192+0x18000] ;  /* 0x01800000c00c783b */ /* 0x002fe20000004200 */
[----:B------:R-:W-:Y:S02]  /*7910*/  IADD3 R205, PT, PT, R192, 0x18040, RZ ;  /* 0x00018040c0cd7810 */ /* 0x000fe40007ffe0ff */
[----:B------:R-:W-:-:S05]  /*7920*/  @P0 IADD3 R205, PT, PT, R16, -0x40, RZ ;  /* 0xffffffc010cd0810 */ /* 0x000fca0007ffe0ff */
[----:B------:R-:W-:Y:S01]  /*7930*/  LDSM.16.MT88.4 R28, [R205] ;  /* 0x00000000cd1c783b */ /* 0x000fe20000004200 */
[----:B-----5:R-:W-:-:S05]  /*7940*/  FMNMX.FTZ R4, R7, R4, !PT ;  /* 0x0000000407047209 */ /* 0x020fca0007810000 */
[----:B------:R-:W1:Y:S01]  /*7950*/  SHFL.BFLY PT, R193, R4, 0x1, 0x1f ;  /* 0x0c201f0004c17f89 */ /* 0x000e6200000e0000 */
[----:B---3--:R-:W-:-:S04]  /*7960*/  FMNMX.FTZ R194, R5, R194, !PT ;  /* 0x000000c205c27209 */ /* 0x008fc80007810000 */
        /* <DEDUP_REMOVED lines=9> */
[--C-:B------:R-:W-:Y:S01]  /*7a00*/  FFMA.FTZ R197, R177, UR4, -R229.reuse ;  /* 0x00000004b1c57c23 */ /* 0x100fe200080108e5 */
[--C-:B------:R-:W-:Y:S01]  /*7a10*/  FFMA.FTZ R206, R206, UR4, -R229.reuse ;  /* 0x00000004cece7c23 */ /* 0x100fe200080108e5 */
[----:B------:R-:W-:Y:S01]  /*7a20*/  MUFU.EX2 R200, R200 ;  /* 0x000000c800c87308 */ /* 0x000fe20000000800 */
[--C-:B------:R-:W-:Y:S01]  /*7a30*/  FFMA.FTZ R207, R184, UR4, -R229.reuse ;  /* 0x00000004b8cf7c23 */ /* 0x100fe200080108e5 */
[----:B-1----:R-:W-:Y:S01]  /*7a40*/  FMNMX.FTZ R193, R4, R193, !PT ;  /* 0x000000c104c17209 */ /* 0x002fe20007810000 */
[--C-:B------:R-:W-:Y:S01]  /*7a50*/  FFMA.FTZ R209, R176, UR4, -R229.reuse ;  /* 0x00000004b0d17c23 */ /* 0x100fe200080108e5 */
[----:B------:R-:W-:Y:S01]  /*7a60*/  LDSM.16.MT88.4 R184, [R205+0x6800] ;  /* 0x00680000cdb8783b */ /* 0x000fe20000004200 */
[--C-:B------:R-:W-:Y:S01]  /*7a70*/  FFMA.FTZ R231, R252, UR4, -R229.reuse ;  /* 0x00000004fce77c23 */ /* 0x100fe200080108e5 */
[C---:B------:R-:W-:Y:S01]  /*7a80*/  FSETP.NEU.FTZ.AND P6, PT, R193.reuse, -INF , PT ;  /* 0xff800000c100780b */ /* 0x040fe20003fdd000 */
[----:B------:R-:W-:Y:S01]  /*7a90*/  FMUL.FTZ R223, R193, UR4 ;  /* 0x00000004c1df7c20 */ /* 0x000fe20008410000 */
[----:B------:R-:W1:Y:S01]  /*7aa0*/  MUFU.EX2 R199, R199 ;  /* 0x000000c700c77308 */ /* 0x000e620000000800 */
[--C-:B------:R-:W-:Y:S01]  /*7ab0*/  FFMA.FTZ R252, R181, UR4, -R229.reuse ;  /* 0x00000004b5fc7c23 */ /* 0x100fe200080108e5 */
[----:B------:R-:W-:Y:S01]  /*7ac0*/  FSEL R4, R193, RZ, P6 ;  /* 0x000000ffc1047208 */ /* 0x000fe20003000000 */
[--C-:B------:R-:W-:Y:S01]  /*7ad0*/  FFMA.FTZ R239, R183, UR4, -R229.reuse ;  /* 0x00000004b7ef7c23 */ /* 0x100fe200080108e5 */
[----:B------:R-:W-:Y:S01]  /*7ae0*/  FSEL R223, R223, RZ, P6 ;  /* 0x000000ffdfdf7208 */ /* 0x000fe20003000000 */
[--C-:B------:R-:W-:Y:S01]  /*7af0*/  FFMA.FTZ R241, R189, UR4, -R229.reuse ;  /* 0x00000004bdf17c23 */ /* 0x100fe200080108e5 */
[----:B------:R-:W-:Y:S01]  /*7b00*/  FFMA.FTZ R250, R250, UR4, -R229 ;  /* 0x00000004fafa7c23 */ /* 0x000fe200080108e5 */
[----:B------:R-:W-:Y:S01]  /*7b10*/  FADD.FTZ R4, R3, -R4 ;  /* 0x8000000403047221 */ /* 0x000fe20000010000 */
[----:B------:R-:W-:Y:S01]  /*7b20*/  MUFU.EX2 R198, R198 ;  /* 0x000000c600c67308 */ /* 0x000fe20000000800 */
[--C-:B------:R-:W-:Y:S01]  /*7b30*/  FFMA.FTZ R196, R204, UR4, -R223.reuse ;  /* 0x00000004ccc47c23 */ /* 0x100fe200080108df */
[----:B------:R-:W-:Y:S01]  /*7b40*/  IADD3 R204, PT, PT, R165, R205, RZ ;  /* 0x000000cda5cc7210 */ /* 0x000fe20007ffe0ff */
[----:B------:R-:W-:Y:S01]  /*7b50*/  FMUL.FTZ R203, R4, UR4 ;  /* 0x0000000404cb7c20 */ /* 0x000fe20008410000 */
[--C-:B------:R-:W-:Y:S01]  /*7b60*/  FFMA.FTZ R195, R208, UR4, -R223.reuse ;  /* 0x00000004d0c37c23 */ /* 0x100fe200080108df */
[--C-:B------:R-:W-:Y:S01]  /*7b70*/  FFMA.FTZ R201, R222, UR4, -R223.reuse ;  /* 0x00000004dec97c23 */ /* 0x100fe200080108df */
[----:B------:R-:W-:Y:S01]  /*7b80*/  FFMA.FTZ R202, R179, UR4, -R223 ;  /* 0x00000004b3ca7c23 */ /* 0x000fe200080108df */
[----:B------:R-:W-:Y:S01]  /*7b90*/  IADD3 R222, PT, PT, R165, R192, RZ ;  /* 0x000000c0a5de7210 */ /* 0x000fe20007ffe0ff */
[----:B------:R-:W2:Y:S01]  /*7ba0*/  MUFU.EX2 R3, R9 ;  /* 0x0000000900037308 */ /* 0x000ea20000000800 */
[----:B-1----:R-:W-:Y:S01]  /*7bb0*/  F2FP.BF16.F32.PACK_AB R4, R199, R200 ;  /* 0x000000c8c704723e */ /* 0x002fe200000010ff */
[----:B------:R-:W-:Y:S01]  /*7bc0*/  FFMA.FTZ R208, R178, UR4, -R229 ;  /* 0x00000004b2d07c23 */ /* 0x000fe200080108e5 */
[--C-:B------:R-:W-:Y:S01]  /*7bd0*/  FFMA.FTZ R221, R174, UR4, -R223.reuse ;  /* 0x00000004aedd7c23 */ /* 0x100fe200080108df */
[----:B------:R-:W-:Y:S01]  /*7be0*/  LDSM.16.MT88.4 R20, [R222+0x18000] ;  /* 0x01800000de14783b */ /* 0x000fe20000004200 */
[--C-:B------:R-:W-:Y:S01]  /*7bf0*/  FFMA.FTZ R210, R172, UR4, -R223.reuse ;  /* 0x00000004acd27c23 */ /* 0x100fe200080108df */
[--C-:B------:R-:W-:Y:S01]  /*7c00*/  FFMA.FTZ R220, R170, UR4, -R223.reuse ;  /* 0x00000004aadc7c23 */ /* 0x100fe200080108df */
[--C-:B------:R-:W-:Y:S01]  /*7c10*/  FFMA.FTZ R211, R168, UR4, -R223.reuse ;  /* 0x00000004a8d37c23 */ /* 0x100fe200080108df */
[----:B------:R-:W1:Y:S01]  /*7c20*/  MUFU.EX2 R203, R203 ;  /* 0x000000cb00cb7308 */ /* 0x000e620000000800 */
[----:B------:R-:W-:Y:S01]  /*7c30*/  LDSM.16.MT88.4 R164, [R204+0x2800] ;  /* 0x00280000cca4783b */ /* 0x000fe20000004200 */
[--C-:B------:R-:W-:Y:S01]  /*7c40*/  FFMA.FTZ R243, R180, UR4, -R223.reuse ;  /* 0x00000004b4f37c23 */ /* 0x100fe200080108df */
[--C-:B------:R-:W-:Y:S01]  /*7c50*/  FFMA.FTZ R245, R182, UR4, -R223.reuse ;  /* 0x00000004b6f57c23 */ /* 0x100fe200080108df */
[--C-:B------:R-:W-:Y:S01]  /*7c60*/  FFMA.FTZ R247, R190, UR4, -R223.reuse ;  /* 0x00000004bef77c23 */ /* 0x100fe200080108df */
[----:B------:R-:W-:Y:S01]  /*7c70*/  LDSM.16.MT88.4 R168, [R205+0x4800] ;  /* 0x00480000cda8783b */ /* 0x000fe20000004200 */
[----:B------:R-:W-:Y:S01]  /*7c80*/  FFMA.FTZ R249, R188, UR4, -R223 ;  /* 0x00000004bcf97c23 */ /* 0x000fe200080108df */
[--C-:B------:R-:W-:Y:S01]  /*7c90*/  FFMA.FTZ R251, R248, UR4, -R229.reuse ;  /* 0x00000004f8fb7c23 */ /* 0x100fe200080108e5 */
[----:B------:R-:W3:Y:S01]  /*7ca0*/  MUFU.EX2 R197, R197 ;  /* 0x000000c500c57308 */ /* 0x000ee20000000800 */
[-C--:B--2---:R-:W-:Y:S01]  /*7cb0*/  FMUL.FTZ R16, R36, R3.reuse ;  /* 0x0000000324107220 */ /* 0x084fe20000410000 */
        /* <DEDUP_REMOVED lines=14> */
[----:B------:R-:W2:Y:S01]  /*7da0*/  MUFU.EX2 R195, R195 ;  /* 0x000000c300c37308 */ /* 0x000ea20000000800 */
[----:B------:R-:W4:Y:S01]  /*7db0*/  LDSM.16.MT88.4 R44, [R192+0x1a000] ;  /* 0x01a00000c02c783b */ /* 0x000f220000004200 */
[----:B---3--:R-:W-:Y:S01]  /*7dc0*/  F2FP.BF16.F32.PACK_AB R6, R197, R198 ;  /* 0x000000c6c506723e */ /* 0x008fe200000010ff */
[----:B------:R-:W-:Y:S01]  /*7dd0*/  FMUL.FTZ R57, R57, R3 ;  /* 0x0000000339397220 */ /* 0x000fe20000410000 */
[-C--:B------:R-:W-:Y:S01]  /*7de0*/  FMUL.FTZ R58, R58, R203.reuse ;  /* 0x000000cb3a3a7220 */ /* 0x080fe20000410000 */
[----:B------:R-:W3:Y:S01]  /*7df0*/  LDSM.16.MT88.4 R52, [R222+0x1a000] ;  /* 0x01a00000de34783b */ /* 0x000ee20000004200 */
        /* <DEDUP_REMOVED lines=11> */
[----:B--2---:R-:W-:Y:S01]  /*7eb0*/  F2FP.BF16.F32.PACK_AB R5, R195, R196 ;  /* 0x000000c4c305723e */ /* 0x004fe200000010ff */
        /* <DEDUP_REMOVED lines=68> */
[----:B------:R-:W2:Y:S01]  /*8300*/  LDSM.16.MT88.4 R68, [R204+0x2000] ;  /* 0x00200000cc44783b */ /* 0x000ea20000004200 */
        /* <DEDUP_REMOVED lines=15> */
[----:B------:R-:W-:Y:S01]  /*8400*/  FFMA.FTZ R246, R246, UR4, -R229 ;  /* 0x00000004f6f67c23 */ /* 0x000fe200080108e5 */
[----:B------:R-:W-:Y:S01]  /*8410*/  MUFU.EX2 R208, R208 ;  /* 0x000000d000d07308 */ /* 0x000fe20000000800 */
[C---:B---3--:R-:W-:Y:S01]  /*8420*/  HMMA.16816.F32.BF16 R48, R4.reuse, R52, R48 ;  /* 0x000000340430723c */ /* 0x048fe20000041830 */
[----:B------:R-:W3:Y:S01]  /*8430*/  LDSM.16.MT88.4 R84, [R222+0x1c000] ;  /* 0x01c00000de54783b */ /* 0x000ee20000004200 */
[--C-:B------:R-:W-:Y:S01]  /*8440*/  FFMA.FTZ R242, R242, UR4, -R223.reuse ;  /* 0x00000004f2f27c23 */ /* 0x100fe200080108df */
[--C-:B------:R-:W-:Y:S01]  /*8450*/  FFMA.FTZ R240, R240, UR4, -R223.reuse ;  /* 0x00000004f0f07c23 */ /* 0x100fe200080108df */
[----:B------:R-:W-:Y:S01]  /*8460*/  FFMA.FTZ R238, R238, UR4, -R223 ;  /* 0x00000004eeee7c23 */ /* 0x000fe200080108df */
[----:B------:R-:W-:Y:S01]  /*8470*/  LDSM.16.MT88.4 R160, [R192+0x1c800] ;  /* 0x01c80000c0a0783b */ /* 0x000fe20000004200 */
[----:B------:R-:W-:Y:S01]  /*8480*/  FFMA.FTZ R229, R244, UR4, -R229 ;  /* 0x00000004f4e57c23 */ /* 0x000fe200080108e5 */
[----:B------:R-:W-:Y:S01]  /*8490*/  MUFU.EX2 R221, R221 ;  /* 0x000000dd00dd7308 */ /* 0x000fe20000000800 */
[C---:B------:R-:W-:Y:S01]  /*84a0*/  HMMA.16816.F32.BF16 R52, R4.reuse, R54, R72 ;  /* 0x000000360434723c */ /* 0x040fe20000041848 */
[-C--:B------:R-:W-:Y:S01]  /*84b0*/  FMUL.FTZ R72, R92, R3.reuse ;  /* 0x000000035c487220 */ /* 0x080fe20000410000 */
[----:B------:R-:W-:Y:S01]  /*84c0*/  FMUL.FTZ R73, R93, R3 ;  /* 0x000000035d497220 */ /* 0x000fe20000410000 */
[-C--:B------:R-:W-:Y:S01]  /*84d0*/  FMUL.FTZ R74, R94, R203.reuse ;  /* 0x000000cb5e4a7220 */ /* 0x080fe20000410000 */
[----:B------:R-:W-:Y:S01]  /*84e0*/  FMUL.FTZ R75, R95, R203 ;  /* 0x000000cb5f4b7220 */ /* 0x000fe20000410000 */
[----:B------:R-:W-:Y:S01]  /*84f0*/  FFMA.FTZ R223, R230, UR4, -R223 ;  /* 0x00000004e6df7c23 */ /* 0x000fe200080108df */
[----:B------:R-:W4:Y:S01]  /*8500*/  LDSM.16.MT88.4 R92, [R205+0x4000] ;  /* 0x00400000cd5c783b */ /* 0x000f220000004200 */
[----:B------:R-:W5:Y:S01]  /*8510*/  MUFU.EX2 R210, R210 ;  /* 0x000000d200d27308 */ /* 0x000f620000000800 */
[----:B-1----:R-:W-:Y:S01]  /*8520*/  HMMA.16816.F32.BF16 R56, R4, R60, R56 ;  /* 0x0000003c0438723c */ /* 0x002fe20000041838 */
[----:B------:R-:W-:Y:S01]  /*8530*/  FFMA.FTZ R200, R235, R3, R200 ;  /* 0x00000003ebc87223 */ /* 0x000fe200000100c8 */
[----:B------:R-:W-:-:S03]  /*8540*/  FFMA.FTZ R196, R233, R203, R196 ;  /* 0x000000cbe9c47223 */ /* 0x000fc600000100c4 */
[----:B------:R-:W-:Y:S01]  /*8550*/  FADD.FTZ R199, R199, R200 ;  /* 0x000000c8c7c77221 */ /* 0x000fe20000010000 */
[----:B------:R-:W-:Y:S01]  /*8560*/  FADD.FTZ R196, R195, R196 ;  /* 0x000000c4c3c47221 */ /* 0x000fe20000010000 */
[----:B------:R-:W-:Y:S01]  /*8570*/  MUFU.EX2 R220, R220 ;  /* 0x000000dc00dc7308 */ /* 0x000fe20000000800 */
[----:B------:R-:W-:Y:S01]  /*8580*/  HMMA.16816.F32.BF16 R72, R4, R76, R72 ;  /* 0x0000004c0448723c */ /* 0x000fe20000041848 */
[----:B------:R-:W-:Y:S01]  /*8590*/  FADD.FTZ R198, R198, R199 ;  /* 0x000000c7c6c67221 */ /* 0x000fe20000010000 */
[----:B------:R-:W-:-:S03]  /*85a0*/  FADD.FTZ R201, R201, R196 ;  /* 0x000000c4c9c97221 */ /* 0x000fc60000010000 */
[----:B------:R-:W-:Y:S01]  /*85b0*/  FADD.FTZ R197, R197, R198 ;  /* 0x000000c6c5c57221 */ /* 0x000fe20000010000 */
[----:B------:R-:W-:Y:S01]  /*85c0*/  FADD.FTZ R202, R202, R201 ;  /* 0x000000c9caca7221 */ /* 0x000fe20000010000 */
[----:B------:R-:W1:Y:S01]  /*85d0*/  MUFU.EX2 R211, R211 ;  /* 0x000000d300d37308 */ /* 0x000e620000000800 */
[C---:B------:R-:W-:Y:S01]  /*85e0*/  HMMA.16816.F32.BF16 R76, R4.reuse, R78, R96 ;  /* 0x0000004e044c723c */ /* 0x040fe20000041860 */
[-C--:B------:R-:W-:Y:S01]  /*85f0*/  FMUL.FTZ R96, R116, R3.reuse ;  /* 0x0000000374607220 */ /* 0x080fe20000410000 */
[----:B------:R-:W-:Y:S01]  /*8600*/  FMUL.FTZ R97, R117, R3 ;  /* 0x0000000375617220 */ /* 0x000fe20000410000 */
[-C--:B------:R-:W-:Y:S01]  /*8610*/  FMUL.FTZ R98, R118, R203.reuse ;  /* 0x000000cb76627220 */ /* 0x080fe20000410000 */
[----:B------:R-:W-:Y:S02]  /*8620*/  FMUL.FTZ R99, R119, R203 ;  /* 0x000000cb77637220 */ /* 0x000fe40000410000 */
[----:B------:R-:W5:Y:S01]  /*8630*/  LDSM.16.MT88.4 R116, [R222+0x1e000] ;  /* 0x01e00000de74783b */ /* 0x000f620000004200 */
        /* <DEDUP_REMOVED lines=16> */
[----:B------:R-:W-:Y:S01]  /*8740*/  MUFU.EX2 R241, R241 ;  /* 0x000000f100f17308 */ /* 0x000fe20000000800 */
[C---:B---3--:R-:W-:Y:S07]  /*8750*/  HMMA.16816.F32.BF16 R80, R4.reuse, R84, R80 ;  /* 0x000000540450723c */ /* 0x048fee0000041850 */
[----:B------:R-:W-:Y:S01]  /*8760*/  MUFU.EX2 R243, R243 ;  /* 0x000000f300f37308 */ /* 0x000fe20000000800 */
[----:B------:R-:W-:Y:S01]  /*8770*/  HMMA.16816.F32.BF16 R84, R4, R86, R104 ;  /* 0x000000560454723c */ /* 0x000fe20000041868 */
[-C--:B------:R-:W-:Y:S01]  /*8780*/  FMUL.FTZ R104, R124, R3.reuse ;  /* 0x000000037c687220 */ /* 0x080fe20000410000 */
[----:B------:R-:W-:Y:S01]  /*8790*/  FMUL.FTZ R105, R125, R3 ;  /* 0x000000037d697220 */ /* 0x000fe20000410000 */
[-C--:B------:R-:W-:Y:S01]  /*87a0*/  FMUL.FTZ R106, R126, R203.reuse ;  /* 0x000000cb7e6a7220 */ /* 0x080fe20000410000 */
[----:B------:R-:W-:-:S02]  /*87b0*/  FMUL.FTZ R107, R127, R203 ;  /* 0x000000cb7f6b7220 */ /* 0x000fc40000410000 */
[----:B------:R-:W3:Y:S01]  /*87c0*/  LDSM.16.MT88.4 R124, [R205+0x6000] ;  /* 0x00600000cd7c783b */ /* 0x000ee20000004200 */
[----:B------:R-:W3:Y:S01]  /*87d0*/  MUFU.EX2 R245, R245 ;  /* 0x000000f500f57308 */ /* 0x000ee20000000800 */
[C---:B----4-:R-:W-:Y:S07]  /*87e0*/  HMMA.16816.F32.BF16 R88, R4.reuse, R92, R88 ;  /* 0x0000005c0458723c */ /* 0x050fee0000041858 */
[----:B------:R-:W-:Y:S01]  /*87f0*/  MUFU.EX2 R247, R247 ;  /* 0x000000f700f77308 */ /* 0x000fe20000000800 */
[----:B------:R-:W-:Y:S01]  /*8800*/  HMMA.16816.F32.BF16 R92, R4, R94, R112 ;  /* 0x0000005e045c723c */ /* 0x000fe20000041870 */
[-C--:B------:R-:W-:Y:S01]  /*8810*/  FMUL.FTZ R112, R132, R3.reuse ;  /* 0x0000000384707220 */ /* 0x080fe20000410000 */
[----:B------:R-:W-:Y:S01]  /*8820*/  FMUL.FTZ R113, R133, R3 ;  /* 0x0000000385717220 */ /* 0x000fe20000410000 */
[-C--:B------:R-:W-:Y:S01]  /*8830*/  FMUL.FTZ R114, R134, R203.reuse ;  /* 0x000000cb86727220 */ /* 0x080fe20000410000 */
[----:B------:R-:W-:-:S02]  /*8840*/  FMUL.FTZ R115, R135, R203 ;  /* 0x000000cb87737220 */ /* 0x000fc40000410000 */
[----:B------:R-:W4:Y:S01]  /*8850*/  LDSM.16.MT88.4 R132, [R204+0x6000] ;  /* 0x00600000cc84783b */ /* 0x000f220000004200 */
[----:B------:R-:W4:Y:S01]  /*8860*/  MUFU.EX2 R249, R249 ;  /* 0x000000f900f97308 */ /* 0x000f220000000800 */
        /* <DEDUP_REMOVED lines=10> */
[C---:B-1----:R-:W-:Y:S07]  /*8910*/  HMMA.16816.F32.BF16 R96, R4.reuse, R100, R96 ;  /* 0x000000640460723c */ /* 0x042fee0000041860 */
        /* <DEDUP_REMOVED lines=9> */
[C---:B--2---:R-:W-:Y:S01]  /*89b0*/  HMMA.16816.F32.BF16 R104, R4.reuse, R108, R104 ;  /* 0x0000006c0468723c */ /* 0x044fe20000041868 */
[----:B------:R-:W-:Y:S01]  /*89c0*/  FMUL.FTZ R143, R151, R203 ;  /* 0x000000cb978f7220 */ /* 0x000fe20000410000 */
[----:B------:R-:W1:Y:S01]  /*89d0*/  MUFU.EX2 R240, R240 ;  /* 0x000000f000f07308 */ /* 0x000e620000000800 */
        /* <DEDUP_REMOVED lines=8> */
[C---:B---3--:R-:W-:Y:S05]  /*8a60*/  HMMA.16816.F32.BF16 R120, R4.reuse, R124, R120 ;  /* 0x0000007c0478723c */ /* 0x048fea0000041878 */
[----:B------:R-:W2:Y:S03]  /*8a70*/  MUFU.EX2 R223, R223 ;  /* 0x000000df00df7308 */ /* 0x000ea60000000800 */
[C---:B------:R-:W-:Y:S01]  /*8a80*/  HMMA.16816.F32.BF16 R124, R4.reuse, R126, R152 ;  /* 0x0000007e047c723c */ /* 0x040fe20000041898 */
[----:B------:R-:W3:Y:S07]  /*8a90*/  LDSM.16.MT88.4 R152, [R205+0x800] ;  /* 0x00080000cd98783b */ /* 0x000eee0000004200 */
[----:B----4-:R-:W-:Y:S01]  /*8aa0*/  HMMA.16816.F32.BF16 R128, R4, R132, R128 ;  /* 0x000000840480723c */ /* 0x010fe20000041880 */
[----:B------:R-:W-:Y:S01]  /*8ab0*/  F2FP.BF16.F32.PACK_AB R132, R207, R206 ;  /* 0x000000cecf84723e */ /* 0x000fe200000010ff */
[----:B------:R-:W-:Y:S01]  /*8ac0*/  FADD.FTZ R206, R206, R197 ;  /* 0x000000c5cece7221 */ /* 0x000fe20000010000 */
[----:B------:R-:W-:Y:S01]  /*8ad0*/  F2FP.BF16.F32.PACK_AB R133, R210, R221 ;  /* 0x000000ddd285723e */ /* 0x000fe200000010ff */
[----:B------:R-:W-:-:S02]  /*8ae0*/  FADD.FTZ R221, R221, R202 ;  /* 0x000000cadddd7221 */ /* 0x000fc40000010000 */
[----:B------:R-:W-:Y:S02]  /*8af0*/  FADD.FTZ R206, R207, R206 ;  /* 0x000000cecfce7221 */ /* 0x000fe40000010000 */
        /* <DEDUP_REMOVED lines=10> */
[----:B------:R-:W4:Y:S07]  /*8ba0*/  LDSM.16.MT88.4 R136, [R222+0x1a800] ;  /* 0x01a80000de88783b */ /* 0x000f2e0000004200 */
[C---:B------:R-:W-:Y:S08]  /*8bb0*/  HMMA.16816.F32.BF16 R16, R132.reuse, R156, R16 ;  /* 0x0000009c8410723c */ /* 0x040ff00000041810 */
[C---:B------:R-:W-:Y:S01]  /*8bc0*/  HMMA.16816.F32.BF16 R20, R132.reuse, R158, R20 ;  /* 0x0000009e8414723c */ /* 0x040fe20000041814 */
[----:B------:R-:W5:Y:S07]  /*8bd0*/  LDSM.16.MT88.4 R156, [R204+0x4800] ;  /* 0x00480000cc9c783b */ /* 0x000f6e0000004200 */
[C---:B---3--:R-:W-:Y:S08]  /*8be0*/  HMMA.16816.F32.BF16 R24, R132.reuse, R152, R24 ;  /* 0x000000988418723c */ /* 0x048ff00000041818 */
[C---:B------:R-:W-:Y:S01]  /*8bf0*/  HMMA.16816.F32.BF16 R28, R132.reuse, R154, R28 ;  /* 0x0000009a841c723c */ /* 0x040fe2000004181c */
[----:B------:R-:W3:Y:S07]  /*8c00*/  LDSM.16.MT88.4 R152, [R222+0x1c800] ;  /* 0x01c80000de98783b */ /* 0x000eee0000004200 */
[C---:B------:R-:W-:Y:S08]  /*8c10*/  HMMA.16816.F32.BF16 R32, R132.reuse, R148, R32 ;  /* 0x000000948420723c */ /* 0x040ff00000041820 */
[C---:B------:R-:W-:Y:S08]  /*8c20*/  HMMA.16816.F32.BF16 R36, R132.reuse, R150, R36 ;  /* 0x000000968424723c */ /* 0x040ff00000041824 */
[C---:B----4-:R-:W-:Y:S08]  /*8c30*/  HMMA.16816.F32.BF16 R48, R132.reuse, R136, R48 ;  /* 0x000000888430723c */ /* 0x050ff00000041830 */
[C---:B------:R-:W-:Y:S01]  /*8c40*/  HMMA.16816.F32.BF16 R136, R132.reuse, R138, R52 ;  /* 0x0000008a8488723c */ /* 0x040fe20000041834 */
[----:B------:R-:W4:Y:S07]  /*8c50*/  LDSM.16.MT88.4 R52, [R192+0x1e800] ;  /* 0x01e80000c034783b */ /* 0x000f2e0000004200 */
[C---:B------:R-:W-:Y:S01]  /*8c60*/  HMMA.16816.F32.BF16 R148, R132.reuse, R164, R64 ;  /* 0x000000a48494723c */ /* 0x040fe20000041840 */
[----:B------:R-:W1:Y:S07]  /*8c70*/  LDSM.16.MT88.4 R64, [R204+0x6800] ;  /* 0x00680000cc40783b */ /* 0x000e6e0000004200 */
[C---:B-----5:R-:W-:Y:S01]  /*8c80*/  HMMA.16816.F32.BF16 R172, R132.reuse, R156, R96 ;  /* 0x0000009c84ac723c */ /* 0x060fe20000041860 */
[----:B------:R-:W-:Y:S07]  /*8c90*/  LDSM.16.MT88.4 R96, [R192+0x1d000] ;  /* 0x01d00000c060783b */ /* 0x000fee0000004200 */
[C---:B------:R-:W-:Y:S01]  /*8ca0*/  HMMA.16816.F32.BF16 R100, R132.reuse, R158, R100 ;  /* 0x0000009e8464723c */ /* 0x040fe20000041864 */
[----:B------:R-:W5:Y:S07]  /*8cb0*/  LDSM.16.MT88.4 R156, [R192+0x19000] ;  /* 0x01900000c09c783b */ /* 0x000f6e0000004200 */
[C---:B---3--:R-:W-:Y:S08]  /*8cc0*/  HMMA.16816.F32.BF16 R80, R132.reuse, R152, R80 ;  /* 0x000000988450723c */ /* 0x048ff00000041850 */
[C---:B------:R-:W-:Y:S08]  /*8cd0*/  HMMA.16816.F32.BF16 R68, R132.reuse, R166, R68 ;  /* 0x000000a68444723c */ /* 0x040ff00000041844 */
[C---:B------:R-:W-:Y:S01]  /*8ce0*/  HMMA.16816.F32.BF16 R152, R132.reuse, R154, R84 ;  /* 0x0000009a8498723c */ /* 0x040fe20000041854 */
[----:B------:R-:W3:Y:S07]  /*8cf0*/  LDSM.16.MT88.4 R84, [R205+0x3000] ;  /* 0x00300000cd54783b */ /* 0x000eee0000004200 */
        /* <DEDUP_REMOVED lines=15> */
[C---:B----4-:R-:W-:Y:S08]  /*8df0*/  HMMA.16816.F32.BF16 R104, R132.reuse, R52, R104 ;  /* 0x000000348468723c */ /* 0x050ff00000041868 */
[C---:B------:R-:W-:Y:S01]  /*8e00*/  HMMA.16816.F32.BF16 R108, R132.reuse, R54, R108 ;  /* 0x00000036846c723c */ /* 0x040fe2000004186c */
[----:B------:R-:W-:Y:S07]  /*8e10*/  LDSM.16.MT88.4 R52, [R205+0x1000] ;  /* 0x00100000cd34783b */ /* 0x000fee0000004200 */
[C---:B------:R-:W-:Y:S01]  /*8e20*/  HMMA.16816.F32.BF16 R176, R132.reuse, R178, R116 ;  /* 0x000000b284b0723c */ /* 0x040fe20000041874 */
[----:B------:R-:W-:Y:S07]  /*8e30*/  LDSM.16.MT88.4 R116, [R205+0x5000] ;  /* 0x00500000cd74783b */ /* 0x000fee0000004200 */
[C---:B------:R-:W-:Y:S08]  /*8e40*/  HMMA.16816.F32.BF16 R184, R132.reuse, R186, R124 ;  /* 0x000000ba84b8723c */ /* 0x040ff0000004187c */
[C---:B-1----:R-:W-:Y:S01]  /*8e50*/  HMMA.16816.F32.BF16 R188, R132.reuse, R64, R128 ;  /* 0x0000004084bc723c */ /* 0x042fe20000041880 */
[----:B------:R-:W-:Y:S07]  /*8e60*/  LDSM.16.MT88.4 R128, [R192+0x1f000] ;  /* 0x01f00000c080783b */ /* 0x000fee0000004200 */
[----:B------:R-:W-:Y:S01]  /*8e70*/  HMMA.16816.F32.BF16 R4, R132, R66, R4 ;  /* 0x000000428404723c */ /* 0x000fe20000041804 */
[----:B------:R-:W-:Y:S01]  /*8e80*/  F2FP.BF16.F32.PACK_AB R132, R252, R231 ;  /* 0x000000e7fc84723e */ /* 0x000fe200000010ff */
[----:B------:R-:W-:Y:S01]  /*8e90*/  LDSM.16.MT88.4 R64, [R192+0x1b000] ;  /* 0x01b00000c040783b */ /* 0x000fe20000004200 */
[----:B------:R-:W-:Y:S01]  /*8ea0*/  F2FP.BF16.F32.PACK_AB R133, R245, R243 ;  /* 0x000000f3f585723e */ /* 0x000fe200000010ff */
[----:B------:R-:W-:Y:S01]  /*8eb0*/  FADD.FTZ R231, R231, R208 ;  /* 0x000000d0e7e77221 */ /* 0x000fe20000010000 */
[----:B------:R-:W-:-:S02]  /*8ec0*/  F2FP.BF16.F32.PACK_AB R134, R241, R239 ;  /* 0x000000eff186723e */ /* 0x000fc400000010ff */
[----:B------:R-:W-:Y:S01]  /*8ed0*/  F2FP.BF16.F32.PACK_AB R135, R249, R247 ;  /* 0x000000f7f987723e */ /* 0x000fe200000010ff */
[----:B------:R-:W-:-:S06]  /*8ee0*/  FADD.FTZ R252, R252, R231 ;  /* 0x000000e7fcfc7221 */ /* 0x000fcc0000010000 */
[C---:B-----5:R-:W-:Y:S08]  /*8ef0*/  HMMA.16816.F32.BF16 R160, R132.reuse, R156, R8 ;  /* 0x0000009c84a0723c */ /* 0x060ff00000041808 */
[C---:B------:R-:W-:Y:S01]  /*8f00*/  HMMA.16816.F32.BF16 R156, R132.reuse, R158, R12 ;  /* 0x0000009e849c723c */ /* 0x040fe2000004180c */
[----:B------:R-:W1:Y:S07]  /*8f10*/  LDSM.16.MT88.4 R12, [R222+0x1d000] ;  /* 0x01d00000de0c783b */ /* 0x000e6e0000004200 */
[C---:B---3--:R-:W-:Y:S08]  /*8f20*/  HMMA.16816.F32.BF16 R140, R132.reuse, R84, R140 ;  /* 0x00000054848c723c */ /* 0x048ff0000004188c */
        /* <DEDUP_REMOVED lines=16> */
[C---:B------:R-:W-:Y:S08]  /*9030*/  HMMA.16816.F32.BF16 R64, R132.reuse, R66, R44 ;  /* 0x000000428440723c */ /* 0x040ff0000004182c */
[C---:B-1----:R-:W-:Y:S01]  /*9040*/  HMMA.16816.F32.BF16 R44, R132.reuse, R12, R112 ;  /* 0x0000000c842c723c */ /* 0x042fe20000041870 */
[----:B------:R-:W-:Y:S07]  /*9050*/  LDSM.16.MT88.4 R112, [R205+0x5800] ;  /* 0x00580000cd70783b */ /* 0x000fee0000004200 */
[C---:B------:R-:W-:Y:S01]  /*9060*/  HMMA.16816.F32.BF16 R12, R132.reuse, R14, R176 ;  /* 0x0000000e840c723c */ /* 0x040fe200000418b0 */
[----:B------:R-:W-:Y:S07]  /*9070*/  LDSM.16.MT88.4 R176, [R205+0x7800] ;  /* 0x00780000cdb0783b */ /* 0x000fee0000004200 */
[C---:B------:R-:W-:Y:S01]  /*9080*/  HMMA.16816.F32.BF16 R124, R132.reuse, R128, R104 ;  /* 0x00000080847c723c */ /* 0x040fe20000041868 */
[----:B------:R-:W1:Y:S07]  /*9090*/  LDSM.16.MT88.4 R104, [R222+0x1d800] ;  /* 0x01d80000de68783b */ /* 0x000e6e0000004200 */
[C---:B------:R-:W-:Y:S01]  /*90a0*/  HMMA.16816.F32.BF16 R128, R132.reuse, R130, R108 ;  /* 0x000000828480723c */ /* 0x040fe2000004186c */
[----:B------:R-:W4:Y:S07]  /*90b0*/  LDSM.16.MT88.4 R108, [R205+0x3800] ;  /* 0x00380000cd6c783b */ /* 0x000f2e0000004200 */
[----:B------:R-:W-:Y:S01]  /*90c0*/  HMMA.16816.F32.BF16 R148, R132, R150, R4 ;  /* 0x000000968494723c */ /* 0x000fe20000041804 */
[----:B------:R-:W-:-:S02]  /*90d0*/  F2FP.BF16.F32.PACK_AB R4, R251, R250 ;  /* 0x000000fafb04723e */ /* 0x000fc400000010ff */
[----:B------:R-:W-:Y:S02]  /*90e0*/  F2FP.BF16.F32.PACK_AB R5, R240, R242 ;  /* 0x000000f2f005723e */ /* 0x000fe400000010ff */
[----:B------:R-:W-:Y:S02]  /*90f0*/  F2FP.BF16.F32.PACK_AB R6, R229, R246 ;  /* 0x000000f6e506723e */ /* 0x000fe400000010ff */
[----:B------:R-:W-:Y:S01]  /*9100*/  F2FP.BF16.F32.PACK_AB R7, R223, R238 ;  /* 0x000000eedf07723e */ /* 0x000fe200000010ff */
[C---:B------:R-:W-:Y:S08]  /*9110*/  HMMA.16816.F32.BF16 R24, R132.reuse, R52, R24 ;  /* 0x000000348418723c */ /* 0x040ff00000041818 */
[C---:B------:R-:W-:Y:S08]  /*9120*/  HMMA.16816.F32.BF16 R28, R132.reuse, R54, R28 ;  /* 0x00000036841c723c */ /* 0x040ff0000004181c */
[C---:B------:R-:W-:Y:S08]  /*9130*/  HMMA.16816.F32.BF16 R88, R132.reuse, R90, R68 ;  /* 0x0000005a8458723c */ /* 0x040ff00000041844 */
[----:B------:R-:W-:Y:S01]  /*9140*/  HMMA.16816.F32.BF16 R52, R132, R56, R32 ;  /* 0x000000388434723c */ /* 0x000fe20000041820 */
[----:B------:R-:W5:Y:S07]  /*9150*/  LDSM.16.MT88.4 R32, [R205+0x7000] ;  /* 0x00700000cd20783b */ /* 0x000f6e0000004200 */
        /* <DEDUP_REMOVED lines=11> */
[C---:B-1----:R-:W-:Y:S08]  /*9210*/  HMMA.16816.F32.BF16 R100, R4.reuse, R104, R80 ;  /* 0x000000680464723c */ /* 0x042ff00000041850 */
[----:B----4-:R-:W-:Y:S01]  /*9220*/  HMMA.16816.F32.BF16 R80, R4, R110, R8 ;  /* 0x0000006e0450723c */ /* 0x010fe20000041808 */
[----:B------:R-:W1:Y:S07]  /*9230*/  LDSM.16.MT88.4 R8, [R204+0x5800] ;  /* 0x00580000cc08783b */ /* 0x000e6e0000004200 */
[C---:B------:R-:W-:Y:S08]  /*9240*/  HMMA.16816.F32.BF16 R56, R132.reuse, R58, R36 ;  /* 0x0000003a8438723c */ /* 0x040ff00000041824 */
[C---:B-----5:R-:W-:Y:S08]  /*9250*/  HMMA.16816.F32.BF16 R180, R132.reuse, R32, R180 ;  /* 0x0000002084b4723c */ /* 0x060ff000000418b4 */
[----:B------:R-:W-:Y:S01]  /*9260*/  HMMA.16816.F32.BF16 R184, R132, R34, R184 ;  /* 0x0000002284b8723c */ /* 0x000fe200000418b8 */
[----:B------:R-:W4:Y:S07]  /*9270*/  LDSM.16.MT88.4 R32, [R204+0x1800] ;  /* 0x00180000cc20783b */ /* 0x000f2e0000004200 */
        /* <DEDUP_REMOVED lines=27> */
[----:B------:R-:W-:Y:S01]  /*9430*/  FADD.FTZ R235, R229, R246 ;  /* 0x000000f6e5eb7221 */ /* 0x000fe20000010000 */
[----:B------:R-:W-:Y:S01]  /*9440*/  MOV R3, R193 ;  /* 0x000000c100037202 */ /* 0x000fe20000000f00 */
[----:B------:R-:W-:Y:S01]  /*9450*/  HMMA.16816.F32.BF16 R104, R4, R106, R152 ;  /* 0x0000006a0468723c */ /* 0x000fe20000041898 */
[----:B------:R-:W-:-:S07]  /*9460*/  FADD.FTZ R233, R223, R238 ;  /* 0x000000eedfe97221 */ /* 0x000fce0000010000 */
[----:B------:R-:W-:Y:S01]  /*9470*/  HMMA.16816.F32.BF16 R108, R4, R112, R164 ;  /* 0x00000070046c723c */ /* 0x000fe200000418a4 */
[----:B------:R-:W-:-:S07]  /*9480*/  MOV R164, R194 ;  /* 0x000000c200a47202 */ /* 0x000fce0000000f00 */
[C---:B------:R-:W-:Y:S08]  /*9490*/  HMMA.16816.F32.BF16 R112, R4.reuse, R114, R168 ;  /* 0x000000720470723c */ /* 0x040ff000000418a8 */
[C---:B------:R-:W-:Y:S08]  /*94a0*/  HMMA.16816.F32.BF16 R140, R4.reuse, R176, R180 ;  /* 0x000000b0048c723c */ /* 0x040ff000000418b4 */
[C---:B------:R-:W-:Y:S08]  /*94b0*/  HMMA.16816.F32.BF16 R152, R4.reuse, R178, R184 ;  /* 0x000000b20498723c */ /* 0x040ff000000418b8 */
[C---:B------:R-:W-:Y:S08]  /*94c0*/  HMMA.16816.F32.BF16 R160, R4.reuse, R172, R160 ;  /* 0x000000ac04a0723c */ /* 0x040ff000000418a0 */
[C---:B------:R-:W-:Y:S08]  /*94d0*/  HMMA.16816.F32.BF16 R156, R4.reuse, R174, R156 ;  /* 0x000000ae049c723c */ /* 0x040ff0000004189c */
[C---:B----4-:R-:W-:Y:S08]  /*94e0*/  HMMA.16816.F32.BF16 R52, R4.reuse, R32, R52 ;  /* 0x000000200434723c */ /* 0x050ff00000041834 */
[C---:B------:R-:W-:Y:S08]  /*94f0*/  HMMA.16816.F32.BF16 R56, R4.reuse, R34, R56 ;  /* 0x000000220438723c */ /* 0x040ff00000041838 */
[C---:B-----5:R-:W-:Y:S08]  /*9500*/  HMMA.16816.F32.BF16 R60, R4.reuse, R20, R60 ;  /* 0x00000014043c723c */ /* 0x060ff0000004183c */
        /* <DEDUP_REMOVED lines=8> */
[----:B------:R-:W-:-:S15]  /*9590*/  BRA.U !UP0, `(.L_x_242) ;  /* 0x0000003908307547 */ /* 0x000fde000b800000 */
[----:B------:R-:W-:Y:S01]  /*95a0*/  UIADD3 UR7, UPT, UPT, UR20, -0x3, URZ ;  /* 0xfffffffd14077890 */ /* 0x000fe2000fffe0ff */
[----:B------:R-:W-:-:S04]  /*95b0*/  DEPBAR.LE SB0, 0x0 ;  /* 0x000080000000791a */ /* 0x000fc80000000000 */
[----:B------:R-:W-:Y:S01]  /*95c0*/  UIMAD.WIDE.U32 UR12, UR7, UR8, URZ ;  /* 0x00000008070c72a5 */ /* 0x000fe2000f8e00ff */
[----:B------:R-:W-:Y:S01]  /*95d0*/  IMAD.SHL.U32 R217, R214, 0x20, RZ ;  /* 0x00000020d6d97824 */ /* 0x000fe200078e00ff */
[----:B------:R-:W-:Y:S01]  /*95e0*/  SHF.R.U32.HI R216, RZ, 0x1, R214 ;  /* 0x00000001ffd87819 */ /* 0x000fe200000116d6 */
[----:B------:R-:W-:Y:S01]  /*95f0*/  IMAD.MOV.U32 R195, RZ, RZ, 0x20 ;  /* 0x00000020ffc37424 */ /* 0x000fe200078e00ff */
[----:B------:R-:W-:Y:S01]  /*9600*/  UIMAD UR7, UR7, UR9, UR13 ;  /* 0x00000009070772a4 */ /* 0x000fe2000f8e020d */
[----:B------:R-:W-:Y:S01]  /*9610*/  VIADD R16, R218, UR5 ;  /* 0x00000005da107c36 */ /* 0x000fe20008000000 */
[----:B------:R-:W-:Y:S01]  /*9620*/  USHF.L.U32 UR4, UR12, 0x6, URZ ;  /* 0x000000060c047899 */ /* 0x000fe200080006ff */
[----:B------:R-:W-:Y:S01]  /*9630*/  IMAD.U32 R4, RZ, RZ, UR12 ;  /* 0x0000000cff047e24 */ /* 0x000fe2000f8e00ff */
[----:B------:R-:W-:Y:S01]  /*9640*/  USHF.L.U64.HI UR6, UR12, 0x6, UR7 ;  /* 0x000000060c067899 */ /* 0x000fe20008010207 */
[----:B------:R-:W-:Y:S01]  /*9650*/  LOP3.LUT R217, R217, 0x7c00, RZ, 0xc0, !PT ;  /* 0x00007c00d9d97812 */ /* 0x000fe200078ec0ff */
[----:B------:R-:W-:Y:S01]  /*9660*/  ULEA UR4, UP0, UR8, UR4, 0x5 ;  /* 0x0000000408047291 */ /* 0x000fe2000f8028ff */
[----:B------:R-:W-:Y:S01]  /*9670*/  IMAD.U32 R3, RZ, RZ, UR7 ;  /* 0x00000007ff037e24 */ /* 0x000fe2000f8e00ff */
[----:B------:R-:W-:Y:S01]  /*9680*/  BAR.SYNC.DEFER_BLOCKING 0x0 ;  /* 0x0000000000007b1d */ /* 0x000fe20000010000 */
[----:B------:R-:W-:Y:S01]  /*9690*/  LEA R10, P6, R4, R225, 0x7 ;  /* 0x000000e1040a7211 */ /* 0x000fe200078c38ff */
[----:B------:R-:W-:Y:S01]  /*96a0*/  ULEA.HI.X UR6, UR8, UR6, UR9, 0x5, UP0 ;  /* 0x0000000608067291 */ /* 0x000fe200080f2c09 */
[----:B------:R-:W-:Y:S01]  /*96b0*/  IMAD.U32 R5, RZ, RZ, UR13 ;  /* 0x0000000dff057e24 */ /* 0x000fe2000f8e00ff */
[----:B------:R-:W-:Y:S01]  /*96c0*/  LOP3.LUT R5, R216, 0x8, RZ, 0xc0, !PT ;  /* 0x00000008d8057812 */ /* 0x000fe200078ec0ff */
[----:B------:R-:W-:Y:S01]  /*96d0*/  UISETP.NE.AND UP0, UPT, UR20, 0x3, UPT ;  /* 0x000000031400788c */ /* 0x000fe2000bf05270 */
[----:B------:R-:W-:Y:S01]  /*96e0*/  LEA.HI.X R11, R4, R224, R3, 0x7, P6 ;  /* 0x000000e0040b7211 */ /* 0x000fe200030f3c03 */
[----:B------:R-:W-:Y:S01]  /*96f0*/  IMAD.U32 R4, RZ, RZ, UR4 ;  /* 0x00000004ff047e24 */ /* 0x000fe2000f8e00ff */
[----:B------:R-:W-:Y:S01]  /*9700*/  LOP3.LUT R6, R217, 0x200, R2, 0xf8, !PT ;  /* 0x00000200d9067812 */ /* 0x000fe200078ef802 */
[----:B------:R-:W-:Y:S01]  /*9710*/  IMAD.U32 R3, RZ, RZ, UR6 ;  /* 0x00000006ff037e24 */ /* 0x000fe2000f8e00ff */
[----:B------:R-:W-:-:S02]  /*9720*/  SEL R195, R195, 0xffffffe0, !P2 ;  /* 0xffffffe0c3c37807 */ /* 0x000fc40005000000 */
[----:B------:R-:W-:Y:S02]  /*9730*/  LEA R8, P6, R4, R225, 0x1 ;  /* 0x000000e104087211 */ /* 0x000fe400078c08ff */
[----:B------:R-:W-:Y:S01]  /*9740*/  LOP3.LUT R5, R6, R0, R5, 0xf6, !PT ;  /* 0x0000000006057212 */ /* 0x000fe200078ef605 */
[----:B------:R-:W-:Y:S01]  /*9750*/  IMAD.IADD R229, R16, 0x1, R195 ;  /* 0x0000000110e57824 */ /* 0x000fe200078e02c3 */
[----:B------:R-:W-:Y:S01]  /*9760*/  LEA.HI.X R9, R4, R224, R3, 0x1, P6 ;  /* 0x000000e004097211 */ /* 0x000fe200030f0c03 */
[----:B------:R-:W-:Y:S01]  /*9770*/  IMAD.IADD R3, R16, 0x1, R219 ;  /* 0x0000000110037824 */ /* 0x000fe200078e02db */
[----:B------:R-:W-:-:S05]  /*9780*/  LEA R208, R5, UR5, 0x1 ;  /* 0x0000000505d07c11 */ /* 0x000fca000f8e08ff */
[--C-:B------:R-:W-:Y:S01]  /*9790*/  IMAD.IADD R231, R195, 0x1, R208.reuse ;  /* 0x00000001c3e77824 */ /* 0x100fe200078e02d0 */
[----:B------:R-:W-:Y:S01]  /*97a0*/  @!PT LDS RZ, [RZ] ;  /* 0x00000000fffff984 */ /* 0x000fe20000000800 */
[----:B------:R-:W-:Y:S01]  /*97b0*/  @!PT LDS RZ, [RZ] ;  /* 0x00000000fffff984 */ /* 0x000fe20000000800 */
[----:B------:R-:W-:Y:S01]  /*97c0*/  @!PT LDS RZ, [RZ] ;  /* 0x00000000fffff984 */ /* 0x000fe20000000800 */
[----:B------:R-:W-:Y:S01]  /*97d0*/  @!P5 LDGSTS.E.BYPASS.LTC128B.128 [R228+0x18000], desc[UR24][R10.64] ;  /* 0x180000000ae4dfae */ /* 0x000fe2000b981a18 */
[----:B------:R-:W-:-:S03]  /*97e0*/  IMAD.IADD R230, R219, 0x1, R208 ;  /* 0x00000001dbe67824 */ /* 0x000fc600078e02d0 */
        /* <DEDUP_REMOVED lines=42> */
[----:B------:R-:W-:Y:S04]  /*9a90*/  LDSM.16.M88.4 R24, [R231] ;  /* 0x00000000e718783b */ /* 0x000fe80000000200 */
[----:B-1----:R-:W1:Y:S04]  /*9aa0*/  LDSM.16.M88.4 R8, [R218+UR5+0x11800] ;  /* 0x01180005da08783b */ /* 0x002e680008000200 */
[----:B------:R-:W5:Y:S04]  /*9ab0*/  LDSM.16.M88.4 R4, [R229+0x10000] ;  /* 0x01000000e504783b */ /* 0x000f680000000200 */
[----:B------:R-:W5:Y:S04]  /*9ac0*/  LDSM.16.M88.4 R184, [R229+0x10800] ;  /* 0x01080000e5b8783b */ /* 0x000f680000000200 */
[----:B------:R-:W5:Y:S04]  /*9ad0*/  LDSM.16.M88.4 R180, [R229+0x11000] ;  /* 0x01100000e5b4783b */ /* 0x000f680000000200 */
[----:B------:R-:W5:Y:S04]  /*9ae0*/  LDSM.16.M88.4 R188, [R229+0x11800] ;  /* 0x01180000e5bc783b */ /* 0x000f680000000200 */
[----:B------:R-:W-:Y:S01]  /*9af0*/  LDSM.16.M88.4 R20, [R3+0x10000] ;  /* 0x010000000314783b */ /* 0x000fe20000000200 */
[C---:B--2---:R-:W-:Y:S03]  /*9b00*/  HMMA.16816.F32.BF16 R12, R200.reuse, R176, RZ ;  /* 0x000000b0c80c723c */ /* 0x044fe600000418ff */
        /* <DEDUP_REMOVED lines=10> */
[C---:B-1----:R-:W-:Y:S08]  /*9bb0*/  HMMA.16816.F32.BF16 R28, R200.reuse, R8, RZ ;  /* 0x00000008c81c723c */ /* 0x042ff000000418ff */
        /* <DEDUP_REMOVED lines=157> */
[----:B------:R-:W-:Y:S01]  /*a590*/  HMMA.16816.F32.BF16 R172, R196, R188, R172 ;  /* 0x000000bcc4ac723c */ /* 0x000fe200000418ac */
[----:B------:R-:W-:-:S07]  /*a5a0*/  IMAD.U32 R188, RZ, RZ, UR20 ;  /* 0x00000014ffbc7e24 */ /* 0x000fce000f8e00ff */
[C---:B---3--:R-:W-:Y:S08]  /*a5b0*/  HMMA.16816.F32.BF16 R12, R24.reuse, R20, R12 ;  /* 0x00000014180c723c */ /* 0x048ff0000004180c */
[C---:B------:R-:W-:Y:S01]  /*a5c0*/  HMMA.16816.F32.BF16 R176, R24.reuse, R22, R176 ;  /* 0x0000001618b0723c */ /* 0x040fe200000418b0 */
[----:B------:R-:W2:Y:S07]  /*a5d0*/  LDSM.16.M88.4 R20, [R195+0x16800] ;  /* 0x01680000c314783b */ /* 0x000eae0000000200 */
[----:B----4-:R-:W-:Y:S08]  /*a5e0*/  HMMA.16816.F32.BF16 R172, R24, R16, R172 ;  /* 0x0000001018ac723c */ /* 0x010ff000000418ac */
[----:B-1----:R-:W-:Y:S01]  /*a5f0*/  HMMA.16816.F32.BF16 R12, R8, R4, R12 ;  /* 0x00000004080c723c */ /* 0x002fe2000004180c */
[----:B------:R-:W-:-:S05]  /*a600*/  IMAD.SHL.U32 R5, R214, 0x2, RZ ;  /* 0x00000002d6057824 */ /* 0x000fca00078e00ff */
[----:B------:R-:W-:Y:S02]  /*a610*/  LOP3.LUT R5, R5, 0x6, RZ, 0xc0, !PT ;  /* 0x0000000605057812 */ /* 0x000fe400078ec0ff */
[----:B------:R-:W-:Y:S03]  /*a620*/  HMMA.16816.F32.BF16 R168, R196, R190, R168 ;  /* 0x000000bec4a8723c */ /* 0x000fe600000418a8 */
[----:B------:R-:W-:-:S04]  /*a630*/  IMAD R188, R188, 0x40, R5 ;  /* 0x00000040bcbc7824 */ /* 0x000fc800078e0205 */
[C---:B------:R-:W-:Y:S01]  /*a640*/  VIADD R4, R188.reuse, 0xffffff40 ;  /* 0xffffff40bc047836 */ /* 0x040fe20000000000 */
[----:B------:R-:W-:Y:S01]  /*a650*/  HMMA.16816.F32.BF16 R176, R8, R6, R176 ;  /* 0x0000000608b0723c */ /* 0x000fe200000418b0 */
[----:B------:R-:W-:-:S03]  /*a660*/  VIADD R16, R188, 0xffffff50 ;  /* 0xffffff50bc107836 */ /* 0x000fc60000000000 */
[----:B------:R-:W-:-:S04]  /*a670*/  ISETP.GE.AND P6, PT, R4, R213, PT ;  /* 0x000000d50400720c */ /* 0x000fc80003fc6270 */
[----:B------:R-:W-:Y:S01]  /*a680*/  FSEL R189, R12, -INF , !P6 ;  /* 0xff8000000cbd7808 */ /* 0x000fe20007000000 */
[----:B------:R-:W-:Y:S01]  /*a690*/  HMMA.16816.F32.BF16 R28, R204, R208, R28 ;  /* 0x000000d0cc1c723c */ /* 0x000fe2000004181c */
[----:B------:R-:W-:Y:S01]  /*a6a0*/  ISETP.GE.AND P6, PT, R4, R212, PT ;  /* 0x000000d40400720c */ /* 0x000fe20003fc6270 */
[C---:B------:R-:W-:Y:S02]  /*a6b0*/  VIADD R4, R188.reuse, 0xffffff41 ;  /* 0xffffff41bc047836 */ /* 0x040fe40000000000 */
[----:B------:R-:W-:-:S04]  /*a6c0*/  VIADD R12, R188, 0xffffff48 ;  /* 0xffffff48bc0c7836 */ /* 0x000fc80000000000 */
[----:B------:R-:W-:Y:S01]  /*a6d0*/  HMMA.16816.F32.BF16 R200, R204, R210, R200 ;  /* 0x000000d2ccc8723c */ /* 0x000fe200000418c8 */
[----:B------:R-:W-:Y:S02]  /*a6e0*/  FSEL R204, R14, -INF , !P6 ;  /* 0xff8000000ecc7808 */ /* 0x000fe40007000000 */
[----:B------:R-:W-:-:S04]  /*a6f0*/  ISETP.GE.AND P6, PT, R4, R213, PT ;  /* 0x000000d50400720c */ /* 0x000fc80003fc6270 */
[----:B------:R-:W-:Y:S01]  /*a700*/  FSEL R207, R13, -INF , !P6 ;  /* 0xff8000000dcf7808 */ /* 0x000fe20007000000 */
[C---:B------:R-:W-:Y:S01]  /*a710*/  HMMA.16816.F32.BF16 R164, R196.reuse, R184, R164 ;  /* 0x000000b8c4a4723c */ /* 0x040fe200000418a4 */
[----:B------:R-:W-:Y:S02]  /*a720*/  ISETP.GE.AND P6, PT, R4, R212, PT ;  /* 0x000000d40400720c */ /* 0x000fe40003fc6270 */
[----:B------:R-:W-:Y:S05]  /*a730*/  LDSM.16.M88.4 R4, [R195+0x17000] ;  /* 0x01700000c304783b */ /* 0x000fea0000000200 */
[----:B------:R-:W-:Y:S01]  /*a740*/  HMMA.16816.F32.BF16 R32, R196, R186, R32 ;  /* 0x000000bac420723c */ /* 0x000fe20000041820 */
[----:B------:R-:W1:Y:S07]  /*a750*/  LDSM.16.M88.4 R184, [R3+0x17000] ;  /* 0x0170000003b8783b */ /* 0x000e6e0000000200 */
[----:B--2---:R-:W-:Y:S01]  /*a760*/  HMMA.16816.F32.BF16 R172, R8, R20, R172 ;  /* 0x0000001408ac723c */ /* 0x004fe200000418ac */
[----:B------:R-:W-:-:S02]  /*a770*/  FSEL R20, R15, -INF , !P6 ;  /* 0xff8000000f147808 */ /* 0x000fc40007000000 */
[----:B------:R-:W-:-:S04]  /*a780*/  ISETP.GE.AND P6, PT, R12, R213, PT ;  /* 0x000000d50c00720c */ /* 0x000fc80003fc6270 */
[----:B------:R-:W-:Y:S01]  /*a790*/  FSEL R21, R176, -INF , !P6 ;  /* 0xff800000b0157808 */ /* 0x000fe20007000000 */
[----:B------:R-:W-:Y:S01]  /*a7a0*/  HMMA.16816.F32.BF16 R168, R24, R18, R168 ;  /* 0x0000001218a8723c */ /* 0x000fe200000418a8 */
[----:B------:R-:W-:Y:S01]  /*a7b0*/  ISETP.GE.AND P6, PT, R12, R212, PT ;  /* 0x000000d40c00720c */ /* 0x000fe20003fc6270 */
[----:B------:R-:W-:-:S03]  /*a7c0*/  VIADD R12, R188, 0xffffff49 ;  /* 0xffffff49bc0c7836 */ /* 0x000fc60000000000 */
[----:B------:R-:W-:Y:S02]  /*a7d0*/  FSEL R208, R178, -INF , !P6 ;  /* 0xff800000b2d07808 */ /* 0x000fe40007000000 */
[C---:B------:R-:W-:Y:S01]  /*a7e0*/  ISETP.GE.AND P6, PT, R12.reuse, R213, PT ;  /* 0x000000d50c00720c */ /* 0x040fe20003fc6270 */
[C---:B------:R-:W-:Y:S03]  /*a7f0*/  HMMA.16816.F32.BF16 R28, R196.reuse, R180, R28 ;  /* 0x000000b4c41c723c */ /* 0x040fe6000004181c */
[----:B------:R-:W-:Y:S02]  /*a800*/  FSEL R209, R177, -INF , !P6 ;  /* 0xff800000b1d17808 */ /* 0x000fe40007000000 */
[----:B------:R-:W-:Y:S02]  /*a810*/  ISETP.GE.AND P6, PT, R12, R212, PT ;  /* 0x000000d40c00720c */ /* 0x000fe40003fc6270 */
[----:B------:R2:W3:Y:S01]  /*a820*/  LDSM.16.M88.4 R12, [R3+0x17800] ;  /* 0x01780000030c783b */ /* 0x0004e20000000200 */
[----:B------:R-:W-:Y:S08]  /*a830*/  HMMA.16816.F32.BF16 R200, R196, R182, R200 ;  /* 0x000000b6c4c8723c */ /* 0x000ff000000418c8 */
[----:B------:R-:W-:Y:S01]  /*a840*/  HMMA.16816.F32.BF16 R168, R8, R22, R168 ;  /* 0x0000001608a8723c */ /* 0x000fe200000418a8 */
[----:B------:R-:W-:-:S02]  /*a850*/  FSEL R22, R179, -INF , !P6 ;  /* 0xff800000b3167808 */ /* 0x000fc40007000000 */
[----:B------:R-:W-:-:S04]  /*a860*/  ISETP.GE.AND P6, PT, R16, R213, PT ;  /* 0x000000d51000720c */ /* 0x000fc80003fc6270 */
[----:B------:R-:W-:Y:S01]  /*a870*/  FSEL R205, R172, -INF , !P6 ;  /* 0xff800000accd7808 */ /* 0x000fe20007000000 */
[----:B-1----:R-:W-:Y:S01]  /*a880*/  HMMA.16816.F32.BF16 R164, R24, R184, R164 ;  /* 0x000000b818a4723c */ /* 0x002fe200000418a4 */
[----:B------:R-:W-:Y:S01]  /*a890*/  ISETP.GE.AND P6, PT, R16, R212, PT ;  /* 0x000000d41000720c */ /* 0x000fe20003fc6270 */
[----:B------:R-:W-:-:S03]  /*a8a0*/  VIADD R16, R188, 0xffffff51 ;  /* 0xffffff51bc107836 */ /* 0x000fc60000000000 */
[----:B------:R-:W-:Y:S01]  /*a8b0*/  FSEL R184, R174, -INF , !P6 ;  /* 0xff800000aeb87808 */ /* 0x000fe20007000000 */
[----:B--2---:R-:W-:Y:S01]  /*a8c0*/  VIADD R3, R188, 0xffffff58 ;  /* 0xffffff58bc037836 */ /* 0x004fe20000000000 */
[C---:B------:R-:W-:Y:S01]  /*a8d0*/  ISETP.GE.AND P6, PT, R16.reuse, R213, PT ;  /* 0x000000d51000720c */ /* 0x040fe20003fc6270 */
[----:B------:R-:W-:Y:S03]  /*a8e0*/  HMMA.16816.F32.BF16 R32, R24, R186, R32 ;  /* 0x000000ba1820723c */ /* 0x000fe60000041820 */
[----:B------:R-:W-:Y:S02]  /*a8f0*/  FSEL R185, R173, -INF , !P6 ;  /* 0xff800000adb97808 */ /* 0x000fe40007000000 */
[----:B------:R-:W-:Y:S02]  /*a900*/  ISETP.GE.AND P6, PT, R16, R212, PT ;  /* 0x000000d41000720c */ /* 0x000fe40003fc6270 */
[----:B------:R-:W1:Y:S01]  /*a910*/  LDSM.16.M88.4 R16, [R195+0x17800] ;  /* 0x01780000c310783b */ /* 0x000e620000000200 */
[----:B------:R-:W-:-:S04]  /*a920*/  DEPBAR.LE SB0, 0x0 ;  /* 0x000080000000791a */ /* 0x000fc80000000000 */
[----:B------:R-:W-:Y:S01]  /*a930*/  FSEL R180, R175, -INF , !P6 ;  /* 0xff800000afb47808 */ /* 0x000fe20007000000 */
[C---:B------:R-:W-:Y:S01]  /*a940*/  HMMA.16816.F32.BF16 R164, R8.reuse, R4, R164 ;  /* 0x0000000408a4723c */ /* 0x040fe200000418a4 */
[----:B------:R-:W-:Y:S01]  /*a950*/  BAR.SYNC.DEFER_BLOCKING 0x0 ;  /* 0x0000000000007b1d */ /* 0x000fe20000010000 */
[C---:B------:R-:W-:Y:S02]  /*a960*/  ISETP.GE.AND P6, PT, R3.reuse, R213, PT ;  /* 0x000000d50300720c */ /* 0x040fe40003fc6270 */
[----:B------:R-:W-:Y:S02]  /*a970*/  FMNMX3.FTZ R4, R194, R189, R207, !PT ;  /* 0x000000bdc2047276 */ /* 0x000fe400078100cf */
[----:B------:R-:W-:Y:S02]  /*a980*/  FSEL R181, R168, -INF , !P6 ;  /* 0xff800000a8b57808 */ /* 0x000fe40007000000 */
[----:B------:R-:W-:Y:S01]  /*a990*/  ISETP.GE.AND P6, PT, R3, R212, PT ;  /* 0x000000d40300720c */ /* 0x000fe20003fc6270 */
[----:B------:R-:W-:Y:S01]  /*a9a0*/  VIADD R3, R188, 0xffffff59 ;  /* 0xffffff59bc037836 */ /* 0x000fe20000000000 */
[----:B------:R-:W-:Y:S01]  /*a9b0*/  HMMA.16816.F32.BF16 R32, R8, R6, R32 ;  /* 0x000000060820723c */ /* 0x000fe20000041820 */
[----:B------:R-:W-:-:S02]  /*a9c0*/  FMNMX3.FTZ R4, R4, R21, R209, !PT ;  /* 0x0000001504047276 */ /* 0x000fc400078100d1 */
[----:B------:R-:W-:Y:S02]  /*a9d0*/  FSEL R170, R170, -INF , !P6 ;  /* 0xff800000aaaa7808 */ /* 0x000fe40007000000 */
[----:B------:R-:W-:Y:S02]  /*a9e0*/  ISETP.GE.AND P6, PT, R3, R213, PT ;  /* 0x000000d50300720c */ /* 0x000fe40003fc6270 */
[----:B------:R-:W-:Y:S01]  /*a9f0*/  FMNMX3.FTZ R4, R4, R205, R185, !PT ;  /* 0x000000cd04047276 */ /* 0x000fe200078100b9 */
[----:B---3--:R-:W-:Y:S01]  /*aa00*/  HMMA.16816.F32.BF16 R28, R24, R12, R28 ;  /* 0x0000000c181c723c */ /* 0x008fe2000004181c */
[----:B------:R-:W-:Y:S02]  /*aa10*/  FSEL R169, R169, -INF , !P6 ;  /* 0xff800000a9a97808 */ /* 0x000fe40007000000 */
[----:B------:R-:W-:Y:S01]  /*aa20*/  ISETP.GE.AND P6, PT, R3, R212, PT ;  /* 0x000000d40300720c */ /* 0x000fe20003fc6270 */
[----:B------:R-:W-:Y:S01]  /*aa30*/  VIADD R3, R188, 0xffffff60 ;  /* 0xffffff60bc037836 */ /* 0x000fe20000000000 */
[----:B------:R-:W-:-:S02]  /*aa40*/  FMNMX3.FTZ R4, R4, R181, R169, !PT ;  /* 0x000000b504047276 */ /* 0x000fc400078100a9 */
[----:B------:R-:W-:Y:S01]  /*aa50*/  FSEL R168, R171, -INF , !P6 ;  /* 0xff800000aba87808 */ /* 0x000fe20007000000 */
[----:B------:R-:W-:Y:S01]  /*aa60*/  HMMA.16816.F32.BF16 R200, R24, R14, R200 ;  /* 0x0000000e18c8723c */ /* 0x000fe200000418c8 */
[----:B------:R-:W-:-:S04]  /*aa70*/  ISETP.GE.AND P6, PT, R3, R213, PT ;  /* 0x000000d50300720c */ /* 0x000fc80003fc6270 */
[----:B------:R-:W-:Y:S02]  /*aa80*/  FSEL R173, R164, -INF , !P6 ;  /* 0xff800000a4ad7808 */ /* 0x000fe40007000000 */
[----:B------:R-:W-:Y:S01]  /*aa90*/  ISETP.GE.AND P6, PT, R3, R212, PT ;  /* 0x000000d40300720c */ /* 0x000fe20003fc6270 */
[----:B------:R-:W-:-:S03]  /*aaa0*/  VIADD R3, R188, 0xffffff61 ;  /* 0xffffff61bc037836 */ /* 0x000fc60000000000 */
[----:B------:R-:W-:Y:S01]  /*aab0*/  FSEL R172, R166, -INF , !P6 ;  /* 0xff800000a6ac7808 */ /* 0x000fe20007000000 */
[----:B-1----:R-:W-:Y:S01]  /*aac0*/  HMMA.16816.F32.BF16 R28, R8, R16, R28 ;  /* 0x00000010081c723c */ /* 0x002fe2000004181c */
[----:B------:R-:W-:-:S04]  /*aad0*/  ISETP.GE.AND P6, PT, R3, R213, PT ;  /* 0x000000d50300720c */ /* 0x000fc80003fc6270 */
[----:B------:R-:W-:Y:S02]  /*aae0*/  FSEL R175, R165, -INF , !P6 ;  /* 0xff800000a5af7808 */ /* 0x000fe40007000000 */
[----:B------:R-:W-:Y:S01]  /*aaf0*/  ISETP.GE.AND P6, PT, R3, R212, PT ;  /* 0x000000d40300720c */ /* 0x000fe20003fc6270 */
[----:B------:R-:W-:Y:S01]  /*ab00*/  VIADD R3, R188, 0xffffff68 ;  /* 0xffffff68bc037836 */ /* 0x000fe20000000000 */
[----:B------:R-:W-:Y:S01]  /*ab10*/  HMMA.16816.F32.BF16 R200, R8, R18, R200 ;  /* 0x0000001208c8723c */ /* 0x000fe200000418c8 */
[----:B------:R-:W-:Y:S02]  /*ab20*/  FMNMX3.FTZ R4, R4, R173, R175, !PT ;  /* 0x000000ad04047276 */ /* 0x000fe400078100af */
        /* <DEDUP_REMOVED lines=28> */
[----:B------:R-:W-:Y:S02]  /*acf0*/  ISETP.GE.AND P6, PT, R3, R212, PT ;  /* 0x000000d40300720c */ /* 0x000fe40003fc6270 */
[----:B------:R-:W-:Y:S02]  /*ad00*/  FMNMX3.FTZ R3, R193, R204, R20, !PT ;  /* 0x000000ccc1037276 */ /* 0x000fe40007810014 */
[----:B------:R-:W-:Y:S02]  /*ad10*/  FSEL R190, R202, -INF , !P6 ;  /* 0xff800000cabe7808 */ /* 0x000fe40007000000 */
[----:B------:R-:W-:Y:S02]  /*ad20*/  ISETP.GE.AND P6, PT, R188, R212, PT ;  /* 0x000000d4bc00720c */ /* 0x000fe40003fc6270 */
[----:B------:R-:W-:-:S02]  /*ad30*/  FMNMX3.FTZ R3, R3, R208, R22, !PT ;  /* 0x000000d003037276 */ /* 0x000fc40007810016 */
[----:B------:R-:W-:Y:S02]  /*ad40*/  FSEL R188, R203, -INF , !P6 ;  /* 0xff800000cbbc7808 */ /* 0x000fe40007000000 */
[----:B------:R-:W-:Y:S02]  /*ad50*/  FMNMX3.FTZ R5, R3, R184, R180, !PT ;  /* 0x000000b803057276 */ /* 0x000fe400078100b4 */
        /* <DEDUP_REMOVED lines=59> */
.L_x_244:
[----:B------:R-:W-:Y:S01]  /*b110*/  FMNMX3.FTZ R7, R5, R170, R168, !PT ;  /* 0x000000aa05077276 */ /* 0x000fe200078100a8 */
[----:B------:R-:W2:Y:S01]  /*b120*/  LDCU UR4, c[0x0][0x45c] ;  /* 0x00008b80ff0477ac */ /* 0x000ea20008000800 */
[----:B------:R-:W3:Y:S01]  /*b130*/  SHFL.BFLY PT, R5, R6, 0x2, 0x1f ;  /* 0x0c401f0006057f89 */ /* 0x000ee200000e0000 */
[C---:B------:R-:W-:Y:S02]  /*b140*/  IADD3 R16, PT, PT, R192.reuse, 0x18000, RZ ;  /* 0x00018000c0107810 */ /* 0x040fe40007ffe0ff */
[----:B------:R-:W-:Y:S01]  /*b150*/  FMNMX3.FTZ R7, R7, R172, R178, !PT ;  /* 0x000000ac07077276 */ /* 0x000fe200078100b2 */
[----:B------:R-:W-:Y:S01]  /*b160*/  LDSM.16.MT88.4 R12, [R192+0x18000] ;  /* 0x01800000c00c783b */ /* 0x000fe20000004200 */
[----:B------:R-:W-:Y:S01]  /*b170*/  IADD3 R219, PT, PT, R192, 0x18040, RZ ;  /* 0x00018040c0db7810 */ /* 0x000fe20007ffe0ff */
[----:B------:R-:W-:Y:S01]  /*b180*/  UIADD3 UR6, UPT, UPT, UR20, -0x4, URZ ;  /* 0xfffffffc14067890 */ /* 0x000fe2000fffe0ff */
[----:B------:R-:W-:Y:S02]  /*b190*/  FMNMX3.FTZ R7, R7, R174, R176, !PT ;  /* 0x000000ae07077276 */ /* 0x000fe400078100b0 */
[----:B------:R-:W-:-:S02]  /*b1a0*/  @P0 IADD3 R219, PT, PT, R16, -0x40, RZ ;  /* 0xffffffc010db0810 */ /* 0x000fc40007ffe0ff */
[----:B------:R-:W-:-:S03]  /*b1b0*/  FMNMX3.FTZ R7, R7, R198, R196, !PT ;  /* 0x000000c607077276 */ /* 0x000fc600078100c4 */
[----:B------:R-:W-:Y:S01]  /*b1c0*/  LDSM.16.MT88.4 R28, [R219] ;  /* 0x00000000db1c783b */ /* 0x000fe20000004200 */
[----:B------:R-:W-:-:S05]  /*b1d0*/  FMNMX3.FTZ R7, R7, R190, R188, !PT ;  /* 0x000000be07077276 */ /* 0x000fca00078100bc */
[----:B------:R-:W4:Y:S01]  /*b1e0*/  SHFL.BFLY PT, R4, R7, 0x2, 0x1f ;  /* 0x0c401f0007047f89 */ /* 0x000f2200000e0000 */
[----:B---3--:R-:W-:-:S05]  /*b1f0*/  FMNMX.FTZ R5, R6, R5, !PT ;  /* 0x0000000506057209 */ /* 0x008fca0007810000 */
[----:B------:R-:W3:Y:S01]  /*b200*/  SHFL.BFLY PT, R164, R5, 0x1, 0x1f ;  /* 0x0c201f0005a47f89 */ /* 0x000ee200000e0000 */
[----:B----4-:R-:W-:-:S05]  /*b210*/  FMNMX.FTZ R4, R7, R4, !PT ;  /* 0x0000000407047209 */ /* 0x010fca0007810000 */
[----:B------:R-:W4:Y:S01]  /*b220*/  SHFL.BFLY PT, R3, R4, 0x1, 0x1f ;  /* 0x0c201f0004037f89 */ /* 0x000f2200000e0000 */
[----:B---3--:R-:W-:-:S04]  /*b230*/  FMNMX.FTZ R164, R5, R164, !PT ;  /* 0x000000a405a47209 */ /* 0x008fc80007810000 */
[C---:B------:R-:W-:Y:S01]  /*b240*/  FSETP.NEU.FTZ.AND P3, PT, R164.reuse, -INF , PT ;  /* 0xff800000a400780b */ /* 0x040fe20003f7d000 */
[----:B--2---:R-:W-:-:S03]  /*b250*/  FMUL.FTZ R222, R164, UR4 ;  /* 0x00000004a4de7c20 */ /* 0x004fc60008410000 */
[----:B------:R-:W-:Y:S02]  /*b260*/  FSEL R5, R164, RZ, P3 ;  /* 0x000000ffa4057208 */ /* 0x000fe40001800000 */
[----:B------:R-:W-:-:S05]  /*b270*/  FSEL R222, R222, RZ, P3 ;  /* 0x000000ffdede7208 */ /* 0x000fca0001800000 */
[--C-:B------:R-:W-:Y:S01]  /*b280*/  FFMA.FTZ R206, R189, UR4, -R222.reuse ;  /* 0x00000004bdce7c23 */ /* 0x100fe200080108de */
[--C-:B------:R-:W-:Y:S01]  /*b290*/  FFMA.FTZ R167, R209, UR4, -R222.reuse ;  /* 0x00000004d1a77c23 */ /* 0x100fe200080108de */
[----:B------:R-:W-:Y:S01]  /*b2a0*/  MOV R209, 0x20 ;  /* 0x0000002000d17802 */ /* 0x000fe20000000f00 */
[--C-:B------:R-:W-:Y:S01]  /*b2b0*/  FFMA.FTZ R201, R207, UR4, -R222.reuse ;  /* 0x00000004cfc97c23 */ /* 0x100fe200080108de */
[--C-:B------:R-:W-:Y:S01]  /*b2c0*/  FFMA.FTZ R202, R21, UR4, -R222.reuse ;  /* 0x0000000415ca7c23 */ /* 0x100fe200080108de */
[----:B----4-:R-:W-:Y:S01]  /*b2d0*/  FMNMX.FTZ R3, R4, R3, !PT ;  /* 0x0000000304037209 */ /* 0x010fe20007810000 */
[----:B------:R-:W-:Y:S01]  /*b2e0*/  MUFU.EX2 R206, R206 ;  /* 0x000000ce00ce7308 */ /* 0x000fe20000000800 */
[----:B------:R-:W-:Y:S01]  /*b2f0*/  SEL R209, R209, 0xffffffe0, !P2 ;  /* 0xffffffe0d1d17807 */ /* 0x000fe20005000000 */
[--C-:B------:R-:W-:Y:S01]  /*b300*/  FFMA.FTZ R220, R205, UR4, -R222.reuse ;  /* 0x00000004cddc7c23 */ /* 0x100fe200080108de */
[C---:B------:R-:W-:Y:S01]  /*b310*/  FSETP.NEU.FTZ.AND P1, PT, R3.reuse, -INF , PT ;  /* 0xff8000000300780b */ /* 0x040fe20003f3d000 */
[----:B------:R-:W-:Y:S01]  /*b320*/  FMUL.FTZ R189, R3, UR4 ;  /* 0x0000000403bd7c20 */ /* 0x000fe20008410000 */
[----:B------:R-:W-:Y:S01]  /*b330*/  IADD3 R221, PT, PT, R209, R192, RZ ;  /* 0x000000c0d1dd7210 */ /* 0x000fe20007ffe0ff */
[--C-:B------:R-:W-:Y:S01]  /*b340*/  FFMA.FTZ R211, R185, UR4, -R222.reuse ;  /* 0x00000004b9d37c23 */ /* 0x100fe200080108de */
[----:B------:R-:W-:Y:S01]  /*b350*/  FSEL R4, R3, RZ, P1 ;  /* 0x000000ff03047208 */ /* 0x000fe20000800000 */
[----:B------:R-:W2:Y:S01]  /*b360*/  MUFU.EX2 R201, R201 ;  /* 0x000000c900c97308 */ /* 0x000ea20000000800 */
[----:B------:R-:W-:Y:S01]  /*b370*/  FSEL R189, R189, RZ, P1 ;  /* 0x000000ffbdbd7208 */ /* 0x000fe20000800000 */
[----:B------:R-:W-:Y:S01]  /*b380*/  FFMA.FTZ R212, R181, UR4, -R222 ;  /* 0x00000004b5d47c23 */ /* 0x000fe200080108de */
[----:B------:R-:W-:Y:S01]  /*b390*/  IADD3 R209, PT, PT, R209, R219, RZ ;  /* 0x000000dbd1d17210 */ /* 0x000fe20007ffe0ff */
        /* <DEDUP_REMOVED lines=13> */
[----:B--2---:R-:W-:Y:S01]  /*b470*/  F2FP.BF16.F32.PACK_AB R4, R201, R206 ;  /* 0x000000cec904723e */ /* 0x004fe200000010ff */
        /* <DEDUP_REMOVED lines=8> */
[--C-:B------:R-:W-:Y:S01]  /*b500*/  FFMA.FTZ R238, R179, UR4, -R222.reuse ;  /* 0x00000004b3ee7c23 */ /* 0x100fe200080108de */
[--C-:B------:R-:W-:Y:S01]  /*b510*/  FFMA.FTZ R231, R172, UR4, -R189.reuse ;  /* 0x00000004ace77c23 */ /* 0x100fe200080108bd */
[--C-:B------:R-:W-:Y:S01]  /*b520*/  FFMA.FTZ R240, R178, UR4, -R189.reuse ;  /* 0x00000004b2f07c23 */ /* 0x100fe200080108bd */
[----:B------:R-:W3:Y:S01]  /*b530*/  MUFU.EX2 R203, R203 ;  /* 0x000000cb00cb7308 */ /* 0x000ee20000000800 */
[--C-:B------:R-:W-:Y:S01]  /*b540*/  FFMA.FTZ R239, R174, UR4, -R189.reuse ;  /* 0x00000004aeef7c23 */ /* 0x100fe200080108bd */
[--C-:B------:R-:W-:Y:S01]  /*b550*/  FFMA.FTZ R242, R176, UR4, -R189.reuse ;  /* 0x00000004b0f27c23 */ /* 0x100fe200080108bd */
[----:B------:R-:W-:Y:S01]  /*b560*/  LDSM.16.MT88.4 R172, [R221+0x19000] ;  /* 0x01900000ddac783b */ /* 0x000fe20000004200 */
[--C-:B------:R-:W-:Y:S01]  /*b570*/  FFMA.FTZ R241, R197, UR4, -R222.reuse ;  /* 0x00000004c5f17c23 */ /* 0x100fe200080108de */
[--C-:B------:R-:W-:Y:S01]  /*b580*/  FFMA.FTZ R244, R199, UR4, -R222.reuse ;  /* 0x00000004c7f47c23 */ /* 0x100fe200080108de */
[--C-:B------:R-:W-:Y:S01]  /*b590*/  FFMA.FTZ R245, R198, UR4, -R189.reuse ;  /* 0x00000004c6f57c23 */ /* 0x100fe200080108bd */
[----:B------:R-:W-:Y:S01]  /*b5a0*/  LDSM.16.MT88.4 R180, [R192+0x1b000] ;  /* 0x01b00000c0b4783b */ /* 0x000fe20000004200 */
[----:B------:R-:W4:Y:S01]  /*b5b0*/  MUFU.EX2 R167, R167 ;  /* 0x000000a700a77308 */ /* 0x000f220000000800 */
        /* <DEDUP_REMOVED lines=8> */
[-C--:B---3--:R-:W-:Y:S01]  /*b640*/  FMUL.FTZ R18, R38, R203.reuse ;  /* 0x000000cb26127220 */ /* 0x088fe20000410000 */
[-C--:B------:R-:W-:Y:S01]  /*b650*/  FMUL.FTZ R19, R39, R203.reuse ;  /* 0x000000cb27137220 */ /* 0x080fe20000410000 */
[-C--:B------:R-:W-:Y:S01]  /*b660*/  FMUL.FTZ R26, R46, R203.reuse ;  /* 0x000000cb2e1a7220 */ /* 0x080fe20000410000 */
[----:B------:R-:W2:Y:S01]  /*b670*/  LDSM.16.MT88.4 R36, [R209] ;  /* 0x00000000d124783b */ /* 0x000ea20000004200 */
[-C--:B------:R-:W-:Y:S01]  /*b680*/  FMUL.FTZ R27, R47, R203.reuse ;  /* 0x000000cb2f1b7220 */ /* 0x080fe20000410000 */
[-C--:B------:R-:W-:Y:S01]  /*b690*/  FMUL.FTZ R34, R54, R203.reuse ;  /* 0x000000cb36227220 */ /* 0x080fe20000410000 */
[-C--:B------:R-:W-:Y:S01]  /*b6a0*/  FMUL.FTZ R35, R55, R203.reuse ;  /* 0x000000cb37237220 */ /* 0x080fe20000410000 */
[----:B------:R-:W3:Y:S01]  /*b6b0*/  MUFU.EX2 R166, R166 ;  /* 0x000000a600a67308 */ /* 0x000ee20000000800 */
[----:B----4-:R-:W-:Y:S01]  /*b6c0*/  F2FP.BF16.F32.PACK_AB R6, R167, R202 ;  /* 0x000000caa706723e */ /* 0x010fe200000010ff */
[----:B------:R-:W-:Y:S01]  /*b6d0*/  LDSM.16.MT88.4 R44, [R192+0x1a000] ;  /* 0x01a00000c02c783b */ /* 0x000fe20000004200 */
[-C--:B------:R-:W-:Y:S01]  /*b6e0*/  FMUL.FTZ R49, R49, R208.reuse ;  /* 0x000000d031317220 */ /* 0x080fe20000410000 */
[-C--:B------:R-:W-:Y:S01]  /*b6f0*/  FMUL.FTZ R50, R50, R203.reuse ;  /* 0x000000cb32327220 */ /* 0x080fe20000410000 */
[-C--:B------:R-:W-:Y:S01]  /*b700*/  FMUL.FTZ R51, R51, R203.reuse ;  /* 0x000000cb33337220 */ /* 0x080fe20000410000 */
[----:B------:R-:W4:Y:S01]  /*b710*/  LDSM.16.MT88.4 R52, [R221+0x1a000] ;  /* 0x01a00000dd34783b */ /* 0x000f220000004200 */
        /* <DEDUP_REMOVED lines=9> */
[----:B------:R-:W5:Y:S01]  /*b7b0*/  MUFU.EX2 R204, R204 ;  /* 0x000000cc00cc7308 */ /* 0x000f620000000800 */
        /* <DEDUP_REMOVED lines=16> */
[----:B-----5:R-:W-:Y:S01]  /*b8c0*/  F2FP.BF16.F32.PACK_AB R7, R204, R165 ;  /* 0x000000a5cc07723e */ /* 0x020fe200000010ff */
        /* <DEDUP_REMOVED lines=20> */
[----:B------:R-:W3:Y:S01]  /*ba10*/  LDSM.16.MT88.4 R68, [R209+0x2000] ;  /* 0x00200000d144783b */ /* 0x000ee20000004200 */
[-C--:B------:R-:W-:Y:S01]  /*ba20*/  FMUL.FTZ R129, R129, R208.reuse ;  /* 0x000000d081817220 */ /* 0x080fe20000410000 */
[C---:B--2---:R-:W-:Y:S01]  /*ba30*/  HMMA.16816.F32.BF16 R32, R4.reuse, R36, R32 ;  /* 0x000000240420723c */ /* 0x044fe20000041820 */
[-C--:B------:R-:W-:Y:S01]  /*ba40*/  FMUL.FTZ R130, R130, R203.reuse ;  /* 0x000000cb82827220 */ /* 0x080fe20000410000 */
[-C--:B------:R-:W-:Y:S01]  /*ba50*/  FMUL.FTZ R131, R131, R203.reuse ;  /* 0x000000cb83837220 */ /* 0x080fe20000410000 */
[-C--:B-1----:R-:W-:Y:S01]  /*ba60*/  FMUL.FTZ R8, R160, R208.reuse ;  /* 0x000000d0a0087220 */ /* 0x082fe20000410000 */
        /* <DEDUP_REMOVED lines=28> */
[C---:B----4-:R-:W-:Y:S01]  /*bc30*/  HMMA.16816.F32.BF16 R48, R4.reuse, R52, R48 ;  /* 0x000000340430723c */ /* 0x050fe20000041830 */
        /* <DEDUP_REMOVED lines=8> */
[----:B------:R-:W4:Y:S01]  /*bcc0*/  MUFU.EX2 R211, R211 ;  /* 0x000000d300d37308 */ /* 0x000f220000000800 */
[-C--:B------:R-:W-:Y:S01]  /*bcd0*/  FMUL.FTZ R150, R150, R203.reuse ;  /* 0x000000cb96967220 */ /* 0x080fe20000410000 */
[-C--:B------:R-:W-:Y:S01]  /*bce0*/  FMUL.FTZ R151, R151, R203.reuse ;  /* 0x000000cb97977220 */ /* 0x080fe20000410000 */
[----:B------:R-:W-:Y:S01]  /*bcf0*/  LDSM.16.MT88.4 R160, [R209+0x2800] ;  /* 0x00280000d1a0783b */ /* 0x000fe20000004200 */
[--C-:B------:R-:W-:Y:S01]  /*bd00*/  FFMA.FTZ R246, R196, UR4, -R189.reuse ;  /* 0x00000004c4f67c23 */ /* 0x100fe200080108bd */
[--C-:B------:R-:W-:Y:S01]  /*bd10*/  FFMA.FTZ R243, R195, UR4, -R222.reuse ;  /* 0x00000004c3f37c23 */ /* 0x100fe200080108de */
[----:B------:R-:W-:Y:S01]  /*bd20*/  FFMA.FTZ R222, R191, UR4, -R222 ;  /* 0x00000004bfde7c23 */ /* 0x000fe200080108de */
        /* <DEDUP_REMOVED lines=15> */
[----:B------:R-:W-:Y:S01]  /*be20*/  FFMA.FTZ R248, R188, UR4, -R189 ;  /* 0x00000004bcf87c23 */ /* 0x000fe200080108bd */
[C---:B---3--:R-:W-:Y:S01]  /*be30*/  HMMA.16816.F32.BF16 R64, R4.reuse, R68, R64 ;  /* 0x000000440440723c */ /* 0x048fe20000041840 */
[-C--:B------:R-:W-:Y:S01]  /*be40*/  FFMA.FTZ R206, R235, R208.reuse, R206 ;  /* 0x000000d0ebce7223 */ /* 0x080fe200000100ce */
[----:B------:R-:W-:Y:S03]  /*be50*/  LDSM.16.MT88.4 R176, [R221+0x1b000] ;  /* 0x01b00000ddb0783b */ /* 0x000fe60000004200 */
        /* <DEDUP_REMOVED lines=8> */
[----:B------:R-:W3:Y:S01]  /*bee0*/  MUFU.EX2 R213, R213 ;  /* 0x000000d500d57308 */ /* 0x000ee20000000800 */
[----:B------:R-:W4:Y:S01]  /*bef0*/  LDSM.16.MT88.4 R108, [R192+0x1e000] ;  /* 0x01e00000c06c783b */ /* 0x000f220000004200 */
[----:B------:R-:W-:Y:S01]  /*bf00*/  FADD.FTZ R202, R202, R201 ;  /* 0x000000c9caca7221 */ /* 0x000fe20000010000 */
[----:B-1----:R-:W-:Y:S02]  /*bf10*/  HMMA.16816.F32.BF16 R72, R4, R76, R72 ;  /* 0x0000004c0448723c */ /* 0x002fe40000041848 */
[----:B------:R-:W-:Y:S01]  /*bf20*/  LDSM.16.MT88.4 R188, [R219+0x1800] ;  /* 0x00180000dbbc783b */ /* 0x000fe20000004200 */
[----:B------:R-:W-:-:S02]  /*bf30*/  FADD.FTZ R167, R167, R202 ;  /* 0x000000caa7a77221 */ /* 0x000fc40000010000 */
[----:B------:R-:W-:Y:S03]  /*bf40*/  MUFU.EX2 R205, R205 ;  /* 0x000000cd00cd7308 */ /* 0x000fe60000000800 */
[C---:B------:R-:W-:Y:S01]  /*bf50*/  HMMA.16816.F32.BF16 R76, R4.reuse, R78, R96 ;  /* 0x0000004e044c723c */ /* 0x040fe20000041860 */
[-C--:B------:R-:W-:Y:S01]  /*bf60*/  FMUL.FTZ R96, R116, R208.reuse ;  /* 0x000000d074607220 */ /* 0x080fe20000410000 */
[-C--:B------:R-:W-:Y:S01]  /*bf70*/  FMUL.FTZ R97, R117, R208.reuse ;  /* 0x000000d075617220 */ /* 0x080fe20000410000 */
[-C--:B------:R-:W-:Y:S01]  /*bf80*/  FMUL.FTZ R98, R118, R203.reuse ;  /* 0x000000cb76627220 */ /* 0x080fe20000410000 */
[-C--:B------:R-:W-:Y:S01]  /*bf90*/  FMUL.FTZ R99, R119, R203.reuse ;  /* 0x000000cb77637220 */ /* 0x080fe20000410000 */
[----:B------:R-:W1:Y:S01]  /*bfa0*/  MUFU.EX2 R218, R218 ;  /* 0x000000da00da7308 */ /* 0x000e620000000800 */
[----:B------:R-:W3:Y:S02]  /*bfb0*/  LDSM.16.MT88.4 R116, [R221+0x1e000] ;  /* 0x01e00000dd74783b */ /* 0x000ee40000004200 */
        /* <DEDUP_REMOVED lines=35> */
[----:B------:R-:W-:Y:S02]  /*c1f0*/  LDSM.16.MT88.4 R144, [R209+0x800] ;  /* 0x00080000d190783b */ /* 0x000fe40000004200 */
[C---:B---3--:R-:W-:Y:S05]  /*c200*/  HMMA.16816.F32.BF16 R112, R4.reuse, R116, R112 ;  /* 0x000000740470723c */ /* 0x048fea0000041870 */
[----:B------:R-:W-:Y:S03]  /*c210*/  MUFU.EX2 R241, R241 ;  /* 0x000000f100f17308 */ /* 0x000fe60000000800 */
[C---:B------:R-:W-:Y:S05]  /*c220*/  HMMA.16816.F32.BF16 R8, R4.reuse, R12, R8 ;  /* 0x0000000c0408723c */ /* 0x040fea0000041808 */
[----:B------:R-:W3:Y:S03]  /*c230*/  MUFU.EX2 R244, R244 ;  /* 0x000000f400f47308 */ /* 0x000ee60000000800 */
[C---:B------:R-:W-:Y:S01]  /*c240*/  HMMA.16816.F32.BF16 R116, R4.reuse, R118, R136 ;  /* 0x000000760474723c */ /* 0x040fe20000041888 */
[----:B------:R-:W5:Y:S04]  /*c250*/  LDSM.16.MT88.4 R136, [R192+0x18800] ;  /* 0x01880000c088783b */ /* 0x000f680000004200 */
[----:B------:R-:W-:Y:S03]  /*c260*/  MUFU.EX2 R243, R243 ;  /* 0x000000f300f37308 */ /* 0x000fe60000000800 */
[C---:B------:R-:W-:Y:S01]  /*c270*/  HMMA.16816.F32.BF16 R12, R4.reuse, R14, R156 ;  /* 0x0000000e040c723c */ /* 0x040fe2000004189c */
[----:B------:R-:W4:Y:S04]  /*c280*/  LDSM.16.MT88.4 R156, [R221+0x18800] ;  /* 0x01880000dd9c783b */ /* 0x000f280000004200 */
[----:B------:R-:W-:Y:S03]  /*c290*/  MUFU.EX2 R222, R222 ;  /* 0x000000de00de7308 */ /* 0x000fe60000000800 */
[C---:B-1----:R-:W-:Y:S05]  /*c2a0*/  HMMA.16816.F32.BF16 R96, R4.reuse, R100, R96 ;  /* 0x000000640460723c */ /* 0x042fea0000041860 */
[----:B------:R-:W-:Y:S03]  /*c2b0*/  MUFU.EX2 R245, R245 ;  /* 0x000000f500f57308 */ /* 0x000fe60000000800 */
[C---:B------:R-:W-:Y:S01]  /*c2c0*/  HMMA.16816.F32.BF16 R100, R4.reuse, R102, R120 ;  /* 0x000000660464723c */ /* 0x040fe20000041878 */
[-C--:B------:R-:W-:Y:S01]  /*c2d0*/  FMUL.FTZ R120, R140, R208.reuse ;  /* 0x000000d08c787220 */ /* 0x080fe20000410000 */
[----:B------:R-:W-:Y:S01]  /*c2e0*/  FMUL.FTZ R121, R141, R208 ;  /* 0x000000d08d797220 */ /* 0x000fe20000410000 */
[-C--:B------:R-:W-:Y:S01]  /*c2f0*/  FMUL.FTZ R122, R142, R203.reuse ;  /* 0x000000cb8e7a7220 */ /* 0x080fe20000410000 */
[-C--:B------:R-:W-:Y:S01]  /*c300*/  FMUL.FTZ R123, R143, R203.reuse ;  /* 0x000000cb8f7b7220 */ /* 0x080fe20000410000 */
[----:B------:R-:W1:Y:S01]  /*c310*/  MUFU.EX2 R246, R246 ;  /* 0x000000f600f67308 */ /* 0x000e620000000800 */
[----:B------:R-:W-:Y:S01]  /*c320*/  LDSM.16.MT88.4 R140, [R192+0x1a800] ;  /* 0x01a80000c08c783b */ /* 0x000fe20000004200 */
[----:B------:R-:W-:Y:S01]  /*c330*/  FFMA.FTZ R203, R233, R203, R200 ;  /* 0x000000cbe9cb7223 */ /* 0x000fe200000100c8 */
[----:B--2---:R-:W-:Y:S01]  /*c340*/  HMMA.16816.F32.BF16 R128, R4, R132, R128 ;  /* 0x000000840480723c */ /* 0x004fe20000041880 */
[----:B------:R-:W-:Y:S01]  /*c350*/  F2FP.BF16.F32.PACK_AB R132, R211, R220 ;  /* 0x000000dcd384723e */ /* 0x000fe200000010ff */
[----:B------:R-:W-:Y:S01]  /*c360*/  FADD.FTZ R220, R220, R167 ;  /* 0x000000a7dcdc7221 */ /* 0x000fe20000010000 */
[----:B------:R-:W-:Y:S01]  /*c370*/  F2FP.BF16.F32.PACK_AB R133, R213, R210 ;  /* 0x000000d2d585723e */ /* 0x000fe200000010ff */
[----:B------:R-:W-:Y:S01]  /*c380*/  FADD.FTZ R166, R166, R203 ;  /* 0x000000cba6a67221 */ /* 0x000fe20000010000 */
[----:B------:R-:W-:Y:S01]  /*c390*/  MUFU.EX2 R247, R247 ;  /* 0x000000f700f77308 */ /* 0x000fe20000000800 */
[----:B------:R-:W-:-:S02]  /*c3a0*/  FADD.FTZ R211, R211, R220 ;  /* 0x000000dcd3d37221 */ /* 0x000fc40000010000 */
[C---:B------:R-:W-:Y:S05]  /*c3b0*/  HMMA.16816.F32.BF16 R120, R4.reuse, R124, R120 ;  /* 0x0000007c0478723c */ /* 0x040fea0000041878 */
[----:B------:R-:W2:Y:S03]  /*c3c0*/  MUFU.EX2 R248, R248 ;  /* 0x000000f800f87308 */ /* 0x000ea60000000800 */
[C---:B------:R-:W-:Y:S01]  /*c3d0*/  HMMA.16816.F32.BF16 R124, R4.reuse, R126, R152 ;  /* 0x0000007e047c723c */ /* 0x040fe20000041898 */
[----:B------:R-:W3:Y:S07]  /*c3e0*/  LDSM.16.MT88.4 R152, [R219+0x800] ;  /* 0x00080000db98783b */ /* 0x000eee0000004200 */
[----:B------:R-:W-:Y:S01]  /*c3f0*/  HMMA.16816.F32.BF16 R4, R4, R134, R148 ;  /* 0x000000860404723c */ /* 0x000fe20000041894 */
[----:B------:R-:W-:Y:S01]  /*c400*/  F2FP.BF16.F32.PACK_AB R134, R207, R212 ;  /* 0x000000d4cf86723e */ /* 0x000fe200000010ff */
[----:B------:R-:W-:Y:S01]  /*c410*/  LDSM.16.MT88.4 R148, [R192+0x1c800] ;  /* 0x01c80000c094783b */ /* 0x000fe20000004200 */
[----:B------:R-:W-:Y:S01]  /*c420*/  F2FP.BF16.F32.PACK_AB R135, R218, R205 ;  /* 0x000000cdda87723e */ /* 0x000fe200000010ff */
[----:B------:R-:W-:-:S04]  /*c430*/  FADD.FTZ R212, R212, R211 ;  /* 0x000000d3d4d47221 */ /* 0x000fc80000010000 */
[----:B------:R-:W-:Y:S02]  /*c440*/  FADD.FTZ R212, R207, R212 ;  /* 0x000000d4cfd47221 */ /* 0x000fe40000010000 */
[C---:B-----5:R-:W-:Y:S08]  /*c450*/  HMMA.16816.F32.BF16 R8, R132.reuse, R136, R8 ;  /* 0x000000888408723c */ /* 0x060ff00000041808 */
[C---:B------:R-:W-:Y:S01]  /*c460*/  HMMA.16816.F32.BF16 R12, R132.reuse, R138, R12 ;  /* 0x0000008a840c723c */ /* 0x040fe2000004180c */
[----:B------:R-:W5:Y:S07]  /*c470*/  LDSM.16.MT88.4 R136, [R221+0x1a800] ;  /* 0x01a80000dd88783b */ /* 0x000f6e0000004200 */
[C---:B------:R-:W-:Y:S08]  /*c480*/  HMMA.16816.F32.BF16 R32, R132.reuse, R144, R32 ;  /* 0x000000908420723c */ /* 0x040ff00000041820 */
[C---:B------:R-:W-:Y:S01]  /*c490*/  HMMA.16816.F32.BF16 R36, R132.reuse, R146, R36 ;  /* 0x000000928424723c */ /* 0x040fe20000041824 */
[----:B------:R-:W1:Y:S07]  /*c4a0*/  LDSM.16.MT88.4 R144, [R221+0x1c800] ;  /* 0x01c80000dd90783b */ /* 0x000e6e0000004200 */
[C---:B----4-:R-:W-:Y:S08]  /*c4b0*/  HMMA.16816.F32.BF16 R16, R132.reuse, R156, R16 ;  /* 0x0000009c8410723c */ /* 0x050ff00000041810 */
[C---:B------:R-:W-:Y:S01]  /*c4c0*/  HMMA.16816.F32.BF16 R20, R132.reuse, R158, R20 ;  /* 0x0000009e8414723c */ /* 0x040fe20000041814 */
[----:B------:R-:W4:Y:S07]  /*c4d0*/  LDSM.16.MT88.4 R156, [R219+0x4800] ;  /* 0x00480000db9c783b */ /* 0x000f2e0000004200 */
[C---:B---3--:R-:W-:Y:S08]  /*c4e0*/  HMMA.16816.F32.BF16 R24, R132.reuse, R152, R24 ;  /* 0x000000988418723c */ /* 0x048ff00000041818 */
[C---:B------:R-:W-:Y:S01]  /*c4f0*/  HMMA.16816.F32.BF16 R28, R132.reuse, R154, R28 ;  /* 0x0000009a841c723c */ /* 0x040fe2000004181c */
[----:B------:R-:W3:Y:S07]  /*c500*/  LDSM.16.MT88.4 R152, [R209+0x4800] ;  /* 0x00480000d198783b */ /* 0x000eee0000004200 */
        /* <DEDUP_REMOVED lines=11> */
[----:B------:R-:W2:Y:S07]  /*c5c0*/  LDSM.16.MT88.4 R84, [R219+0x6800] ;  /* 0x00680000db54783b */ /* 0x000eae0000004200 */
[C---:B----4-:R-:W-:Y:S01]  /*c5d0*/  HMMA.16816.F32.BF16 R148, R132.reuse, R156, R88 ;  /* 0x0000009c8494723c */ /* 0x050fe20000041858 */
[----:B------:R-:W4:Y:S07]  /*c5e0*/  LDSM.16.MT88.4 R88, [R209+0x6800] ;  /* 0x00680000d158783b */ /* 0x000f2e0000004200 */
[C---:B------:R-:W-:Y:S08]  /*c5f0*/  HMMA.16816.F32.BF16 R60, R132.reuse, R170, R60 ;  /* 0x000000aa843c723c */ /* 0x040ff0000004183c */
[C---:B------:R-:W-:Y:S08]  /*c600*/  HMMA.16816.F32.BF16 R92, R132.reuse, R158, R92 ;  /* 0x0000009e845c723c */ /* 0x040ff0000004185c */
[C---:B---3--:R-:W-:Y:S08]  /*c610*/  HMMA.16816.F32.BF16 R96, R132.reuse, R152, R96 ;  /* 0x000000988460723c */ /* 0x048ff00000041860 */
        /* <DEDUP_REMOVED lines=10> */
[C---:B--2---:R-:W-:Y:S01]  /*c6c0*/  HMMA.16816.F32.BF16 R156, R132.reuse, R84, R120 ;  /* 0x00000054849c723c */ /* 0x044fe20000041878 */
[----:B------:R-:W-:Y:S07]  /*c6d0*/  LDSM.16.MT88.4 R120, [R221+0x1d000] ;  /* 0x01d00000dd78783b */ /* 0x000fee0000004200 */
[C---:B------:R-:W-:Y:S01]  /*c6e0*/  HMMA.16816.F32.BF16 R124, R132.reuse, R86, R124 ;  /* 0x00000056847c723c */ /* 0x040fe2000004187c */
[----:B------:R-:W1:Y:S07]  /*c6f0*/  LDSM.16.MT88.4 R84, [R219+0x3000] ;  /* 0x00300000db54783b */ /* 0x000e6e0000004200 */
[C---:B----4-:R-:W-:Y:S08]  /*c700*/  HMMA.16816.F32.BF16 R168, R132.reuse, R88, R128 ;  /* 0x0000005884a8723c */ /* 0x050ff00000041880 */
[----:B------:R-:W-:Y:S01]  /*c710*/  HMMA.16816.F32.BF16 R4, R132, R90, R4 ;  /* 0x0000005a8404723c */ /* 0x000fe20000041804 */
[----:B------:R-:W-:Y:S01]  /*c720*/  F2FP.BF16.F32.PACK_AB R132, R230, R223 ;  /* 0x000000dfe684723e */ /* 0x000fe200000010ff */
[----:B------:R-:W2:Y:S01]  /*c730*/  LDSM.16.MT88.4 R88, [R209+0x3000] ;  /* 0x00300000d158783b */ /* 0x000ea20000004200 */
[----:B------:R-:W-:Y:S01]  /*c740*/  F2FP.BF16.F32.PACK_AB R133, R240, R231 ;  /* 0x000000e7f085723e */ /* 0x000fe200000010ff */
[----:B------:R-:W-:Y:S01]  /*c750*/  FADD.FTZ R223, R223, R212 ;  /* 0x000000d4dfdf7221 */ /* 0x000fe20000010000 */
[----:B------:R-:W-:-:S02]  /*c760*/  F2FP.BF16.F32.PACK_AB R134, R238, R229 ;  /* 0x000000e5ee86723e */ /* 0x000fc400000010ff */
[----:B------:R-:W-:Y:S01]  /*c770*/  F2FP.BF16.F32.PACK_AB R135, R242, R239 ;  /* 0x000000eff287723e */ /* 0x000fe200000010ff */
[----:B------:R-:W-:-:S04]  /*c780*/  FADD.FTZ R230, R230, R223 ;  /* 0x000000dfe6e67221 */ /* 0x000fc80000010000 */
[----:B------:R-:W-:Y:S02]  /*c790*/  FADD.FTZ R229, R229, R230 ;  /* 0x000000e6e5e57221 */ /* 0x000fe40000010000 */
[----:B------:R-:W-:Y:S01]  /*c7a0*/  HMMA.16816.F32.BF16 R128, R132, R186, R12 ;  /* 0x000000ba8480723c */ /* 0x000fe2000004180c */
[----:B------:R-:W3:Y:S01]  /*c7b0*/  LDSM.16.MT88.4 R12, [R219+0x5000] ;  /* 0x00500000db0c783b */ /* 0x000ee20000004200 */
[----:B------:R-:W-:-:S06]  /*c7c0*/  FADD.FTZ R238, R238, R229 ;  /* 0x000000e5eeee7221 */ /* 0x000fcc0000010000 */
        /* <DEDUP_REMOVED lines=32> */
[----:B------:R-:W-:Y:S07]  /*c9d0*/  LDSM.16.MT88.4 R100, [R221+0x1b800] ;  /* 0x01b80000dd64783b */ /* 0x000fee0000004200 */
[C---:B------:R-:W-:Y:S08]  /*c9e0*/  HMMA.16816.F32.BF16 R112, R132.reuse, R64, R112 ;  /* 0x000000408470723c */ /* 0x040ff00000041870 */
[C---:B------:R-:W-:Y:S01]  /*c9f0*/  HMMA.16816.F32.BF16 R108, R132.reuse, R66, R152 ;  /* 0x00000042846c723c */ /* 0x040fe20000041898 */
[----:B------:R-:W3:Y:S04]  /*ca00*/  LDSM.16.MT88.4 R64, [R192+0x1b800] ;  /* 0x01b80000c040783b */ /* 0x000ee80000004200 */
[----:B------:R-:W-:Y:S03]  /*ca10*/  LDSM.16.MT88.4 R192, [R221+0x1f800] ;  /* 0x01f80000ddc0783b */ /* 0x000fe60000004200 */
[C---:B------:R-:W-:Y:S01]  /*ca20*/  HMMA.16816.F32.BF16 R40, R132.reuse, R180, R40 ;  /* 0x000000b48428723c */ /* 0x040fe20000041828 */
[----:B------:R-:W-:Y:S07]  /*ca30*/  LDSM.16.MT88.4 R180, [R219+0x5800] ;  /* 0x00580000dbb4783b */ /* 0x000fee0000004200 */
[C---:B------:R-:W-:Y:S08]  /*ca40*/  HMMA.16816.F32.BF16 R48, R132.reuse, R176, R48 ;  /* 0x000000b08430723c */ /* 0x040ff00000041830 */
[C---:B------:R-:W-:Y:S01]  /*ca50*/  HMMA.16816.F32.BF16 R136, R132.reuse, R178, R136 ;  /* 0x000000b28488723c */ /* 0x040fe20000041888 */
[----:B------:R-:W-:Y:S07]  /*ca60*/  LDSM.16.MT88.4 R176, [R219+0x7800] ;  /* 0x00780000dbb0783b */ /* 0x000fee0000004200 */
[C---:B----4-:R-:W-:Y:S08]  /*ca70*/  HMMA.16816.F32.BF16 R172, R132.reuse, R92, R156 ;  /* 0x0000005c84ac723c */ /* 0x050ff0000004189c */
[C---:B------:R-:W-:Y:S08]  /*ca80*/  HMMA.16816.F32.BF16 R152, R132.reuse, R94, R124 ;  /* 0x0000005e8498723c */ /* 0x040ff0000004187c */
[----:B------:R-:W-:Y:S01]  /*ca90*/  HMMA.16816.F32.BF16 R148, R132, R150, R4 ;  /* 0x000000968494723c */ /* 0x000fe20000041804 */
[----:B------:R-:W4:Y:S01]  /*caa0*/  LDSM.16.MT88.4 R132, [R221+0x1d800] ;  /* 0x01d80000dd84783b */ /* 0x000f220000004200 */
[----:B------:R-:W-:Y:S01]  /*cab0*/  F2FP.BF16.F32.PACK_AB R4, R244, R241 ;  /* 0x000000f1f404723e */ /* 0x000fe200000010ff */
[----:B------:R-:W-:Y:S01]  /*cac0*/  FADD.FTZ R241, R241, R238 ;  /* 0x000000eef1f17221 */ /* 0x000fe20000010000 */
[----:B------:R-:W-:-:S02]  /*cad0*/  F2FP.BF16.F32.PACK_AB R5, R246, R245 ;  /* 0x000000f5f605723e */ /* 0x000fc400000010ff */
[----:B------:R-:W-:Y:S01]  /*cae0*/  F2FP.BF16.F32.PACK_AB R6, R222, R243 ;  /* 0x000000f3de06723e */ /* 0x000fe200000010ff */
[----:B------:R-:W-:Y:S01]  /*caf0*/  FADD.FTZ R244, R244, R241 ;  /* 0x000000f1f4f47221 */ /* 0x000fe20000010000 */
[----:B------:R-:W-:-:S03]  /*cb00*/  F2FP.BF16.F32.PACK_AB R7, R248, R247 ;  /* 0x000000f7f807723e */ /* 0x000fc600000010ff */
[----:B------:R-:W-:-:S04]  /*cb10*/  FADD.FTZ R235, R243, R244 ;  /* 0x000000f4f3eb7221 */ /* 0x000fc80000010000 */
[----:B------:R-:W-:Y:S01]  /*cb20*/  HMMA.16816.F32.BF16 R156, R4, R62, R128 ;  /* 0x0000003e049c723c */ /* 0x000fe20000041880 */
[----:B------:R-:W-:-:S07]  /*cb30*/  FADD.FTZ R235, R222, R235 ;  /* 0x000000ebdeeb7221 */ /* 0x000fce0000010000 */
[C---:B------:R-:W-:Y:S08]  /*cb40*/  HMMA.16816.F32.BF16 R160, R4.reuse, R60, R160 ;  /* 0x0000003c04a0723c */ /* 0x040ff000000418a0 */
[C---:B-1----:R-:W-:Y:S08]  /*cb50*/  HMMA.16816.F32.BF16 R92, R4.reuse, R96, R72 ;  /* 0x00000060045c723c */ /* 0x042ff00000041848 */
[C---:B--2---:R-:W-:Y:S08]  /*cb60*/  HMMA.16816.F32.BF16 R128, R4.reuse, R170, R68 ;  /* 0x000000aa0480723c */ /* 0x044ff00000041844 */
[C---:B---3--:R-:W-:Y:S08]  /*cb70*/  HMMA.16816.F32.BF16 R60, R4.reuse, R64, R40 ;  /* 0x00000040043c723c */ /* 0x048ff00000041828 */
[C---:B------:R-:W-:Y:S08]  /*cb80*/  HMMA.16816.F32.BF16 R68, R4.reuse, R100, R48 ;  /* 0x000000640444723c */ /* 0x040ff00000041830 */
[C---:B------:R-:W-:Y:S08]  /*cb90*/  HMMA.16816.F32.BF16 R72, R4.reuse, R102, R136 ;  /* 0x000000660448723c */ /* 0x040ff00000041888 */
        /* <DEDUP_REMOVED lines=44> */
.L_x_242:
[----:B------:R-:W-:-:S09]  /*ce60*/  UISETP.GE.AND UP0, UPT, UR6, URZ, UPT ;  /* 0x000000ff0600728c */ /* 0x000fd2000bf06270 */
[----:B------:R-:W-:Y:S05]  /*ce70*/  BRA.U !UP0, `(.L_x_245) ;  /* 0x0000003508607547 */ /* 0x000fea000b800000 */
[----:B------:R-:W-:Y:S01]  /*ce80*/  SHF.R.U32.HI R5, RZ, 0x1, R214 ;  /* 0x00000001ff057819 */ /* 0x000fe200000116d6 */
[----:B------:R-:W1:Y:S01]  /*ce90*/  S2UR UR7, SR_CgaCtaId ;  /* 0x00000000000779c3 */ /* 0x000e620000008800 */
[----:B------:R-:W2:Y:S01]  /*cea0*/  S2R R214, SR_TID.X ;  /* 0x0000000000d67919 */ /* 0x000ea20000002100 */
[----:B------:R-:W3:Y:S01]  /*ceb0*/  LDCU UR4, c[0x0][0x440] ;  /* 0x00008800ff0477ac */ /* 0x000ee20008000800 */
[----:B------:R-:W-:Y:S01]  /*cec0*/  LOP3.LUT R5, R0, 0x8, R5, 0x78, !PT ;  /* 0x0000000800057812 */ /* 0x000fe200078e7805 */
[----:B------:R-:W-:Y:S02]  /*ced0*/  IMAD.MOV.U32 R212, RZ, RZ, 0x20 ;  /* 0x00000020ffd47424 */ /* 0x000fe400078e00ff */
[----:B------:R-:W-:Y:S01]  /*cee0*/  IMAD.MOV.U32 R208, RZ, RZ, 0x20 ;  /* 0x00000020ffd07424 */ /* 0x000fe200078e00ff */
[----:B------:R-:W-:Y:S01]  /*cef0*/  LOP3.LUT R213, R5, 0x200, R2, 0xf8, !PT ;  /* 0x0000020005d57812 */ /* 0x000fe200078ef802 */
[----:B------:R-:W4:Y:S01]  /*cf00*/  LDC.64 R222, c[0x0][0x3c0] ;  /* 0x0000f000ffde7b82 */ /* 0x000f220000000a00 */
        /* <DEDUP_REMOVED lines=8> */
[----:B------:R-:W4:Y:S01]  /*cf90*/  LDCU UR9, c[0x0][0x440] ;  /* 0x00008800ff0977ac */ /* 0x000f220008000800 */
[----:B------:R-:W-:Y:S01]  /*cfa0*/  VIADD R230, R213, 0x18040 ;  /* 0x00018040d5e67836 */ /* 0x000fe20000000000 */
[----:B---3--:R-:W-:Y:S01]  /*cfb0*/  ISETP.GE.AND P1, PT, R215, UR4, PT ;  /* 0x00000004d7007c0c */ /* 0x008fe2000bf26270 */
[----:B------:R-:W3:Y:S01]  /*cfc0*/  LDCU UR4, c[0x0][0x45c] ;  /* 0x00008b80ff0477ac */ /* 0x000ee20008000800 */
[----:B-1----:R-:W-:Y:S01]  /*cfd0*/  ULEA UR7, UR7, UR8, 0x18 ;  /* 0x0000000807077291 */ /* 0x002fe2000f8ec0ff */
[C---:B--2---:R-:W-:Y:S01]  /*cfe0*/  LOP3.LUT P0, RZ, R214.reuse, 0x2, RZ, 0xc0, !PT ;  /* 0x00000002d6ff7812 */ /* 0x044fe2000780c0ff */
[C---:B------:R-:W-:Y:S01]  /*cff0*/  IMAD.SHL.U32 R229, R214.reuse, 0x20, RZ ;  /* 0x00000020d6e57824 */ /* 0x040fe200078e00ff */
[----:B------:R-:W-:-:S02]  /*d000*/  SHF.L.U32 R210, R214, 0x6, RZ ;  /* 0x00000006d6d27819 */ /* 0x000fc400000006ff */
[----:B------:R-:W-:Y:S02]  /*d010*/  SEL R208, R208, 0xffffffe0, !P0 ;  /* 0xffffffe0d0d07807 */ /* 0x000fe40004000000 */
[----:B------:R-:W-:Y:S01]  /*d020*/  LOP3.LUT R209, R210, 0x400, RZ, 0xc0, !PT ;  /* 0x00000400d2d17812 */ /* 0x000fe200078ec0ff */
[----:B---3--:R-:W-:Y:S06]  /*d030*/  BRA `(.L_x_246) ;  /* 0x0000000000ec7947 */ /* 0x008fec0003800000 */
.L_x_248:
[----:B------:R-:W1:Y:S01]  /*d040*/  LDC.64 R2, c[0x0][0x3b8] ;  /* 0x0000ee00ff027b82 */ /* 0x000e620000000a00 */
[----:B------:R-:W-:Y:S01]  /*d050*/  UIADD3 UR8, UPT, UPT, UR6, -0x1, URZ ;  /* 0xffffffff06087890 */ /* 0x000fe2000fffe0ff */
[----:B------:R-:W-:Y:S02]  /*d060*/  LOP3.LUT R169, R232, 0x1f8, RZ, 0xc0, !PT ;  /* 0x000001f8e8a97812 */ /* 0x000fe400078ec0ff */
[----:B------:R-:W-:Y:S02]  /*d070*/  ISETP.GE.AND P1, PT, R215, UR9, PT ;  /* 0x00000009d7007c0c */ /* 0x000fe4000bf26270 */
[----:B------:R-:W-:Y:S04]  /*d080*/  LOP3.LUT R169, R169, 0x38, R214, 0x78, !PT ;  /* 0x00000038a9a97812 */ /* 0x000fe800078e78d6 */
[----:B------:R-:W-:Y:S04]  /*d090*/  LOP3.LUT R169, R169, 0x1e00, R232, 0xf8, !PT ;  /* 0x00001e00a9a97812 */ /* 0x000fe800078ef8e8 */
[----:B------:R-:W-:Y:S01]  /*d0a0*/  LEA R228, R169, UR5, 0x1 ;  /* 0x00000005a9e47c11 */ /* 0x000fe2000f8e08ff */
[----:B-1----:R-:W-:Y:S04]  /*d0b0*/  IMAD.WIDE.U32 R170, R2, UR8, RZ ;  /* 0x0000000802aa7c25 */ /* 0x002fe8000f8e00ff */
[C---:B------:R-:W-:Y:S01]  /*d0c0*/  IMAD.SHL.U32 R173, R170.reuse, 0x40, RZ ;  /* 0x00000040aaad7824 */ /* 0x040fe200078e00ff */
[----:B------:R-:W-:Y:S01]  /*d0d0*/  LEA R172, P6, R170, R227, 0x7 ;  /* 0x000000e3aaac7211 */ /* 0x000fe200078c38ff */
[----:B------:R-:W-:Y:S03]  /*d0e0*/  IMAD R171, R3, UR8, R171 ;  /* 0x0000000803ab7c24 */ /* 0x000fe6000f8e02ab */
[----:B------:R-:W-:Y:S02]  /*d0f0*/  LEA R164, P5, R2, R173, 0x5 ;  /* 0x000000ad02a47211 */ /* 0x000fe400078a28ff */
[C-C-:B------:R-:W-:Y:S02]  /*d100*/  LEA.HI.X R173, R170.reuse, R226, R171.reuse, 0x7, P6 ;  /* 0x000000e2aaad7211 */ /* 0x140fe400030f3cab */
[----:B------:R-:W-:Y:S03]  /*d110*/  SHF.L.U64.HI R166, R170, 0x6, R171 ;  /* 0x00000006aaa67819 */ /* 0x000fe600000102ab */
[----:B------:R-:W-:Y:S01]  /*d120*/  @!PT LDS RZ, [RZ] ;  /* 0x00000000fffff984 */ /* 0x000fe20000000800 */
[----:B------:R-:W-:Y:S01]  /*d130*/  @!PT LDS RZ, [RZ] ;  /* 0x00000000fffff984 */ /* 0x000fe20000000800 */
[----:B------:R-:W-:Y:S01]  /*d140*/  @!PT LDS RZ, [RZ] ;  /* 0x00000000fffff984 */ /* 0x000fe20000000800 */
[----:B------:R1:W-:Y:S01]  /*d150*/  @!P1 LDGSTS.E.BYPASS.LTC128B.128 [R228+0x10000], desc[UR24][R172.64] ;  /* 0x10000000ace49fae */ /* 0x0003e2000b981a18 */
[----:B------:R-:W-:Y:S02]  /*d160*/  LEA.HI.X R3, R2, R166, R3, 0x5, P5 ;  /* 0x000000a602037211 */ /* 0x000fe400028f2c03 */
[C---:B------:R-:W-:Y:S01]  /*d170*/  LEA R2, P5, R164.reuse, R227, 0x1 ;  /* 0x000000e3a4027211 */ /* 0x040fe200078a08ff */
[----:B------:R1:W-:Y:S03]  /*d180*/  @P1 STS.128 [R228+0x10000], RZ ;  /* 0x010000ffe4001388 */ /* 0x0003e60000000c00 */
[----:B------:R-:W-:Y:S01]  /*d190*/  LEA.HI.X R3, R164, R226, R3, 0x1, P5 ;  /* 0x000000e2a4037211 */ /* 0x000fe200028f0c03 */
        /* <DEDUP_REMOVED lines=37> */
.L_x_246:
[----:B------:R-:W-:Y:S04]  /*d3f0*/  DEPBAR.LE SB0, 0x0 ;  /* 0x000080000000791a */ /* 0x000fe80000000000 */
[----:B------:R-:W-:Y:S01]  /*d400*/  BAR.SYNC.DEFER_BLOCKING 0x0 ;  /* 0x0000000000007b1d */ /* 0x000fe20000010000 */
[----:B------:R-:W-:Y:S01]  /*d410*/  IMAD.SHL.U32 R232, R214, 0x8, RZ ;  /* 0x00000008d6e87824 */ /* 0x000fe200078e00ff */
[----:B------:R-:W-:Y:S01]  /*d420*/  LOP3.LUT R217, R229, 0x7c00, RZ, 0xc0, !PT ;  /* 0x00007c00e5d97812 */ /* 0x000fe200078ec0ff */
[----:B----4-:R-:W-:Y:S01]  /*d430*/  IMAD.WIDE.U32 R204, R222, UR6, RZ ;  /* 0x00000006decc7c25 */ /* 0x010fe2000f8e00ff */
[----:B------:R-:W-:Y:S01]  /*d440*/  SHF.R.U32.HI R216, RZ, 0x1, R214 ;  /* 0x00000001ffd87819 */ /* 0x000fe200000116d6 */
[----:B------:R-:W-:Y:S01]  /*d450*/  UISETP.NE.AND UP0, UPT, UR6, URZ, UPT ;  /* 0x000000ff0600728c */ /* 0x000fe2000bf05270 */
[----:B------:R-:W-:Y:S01]  /*d460*/  LOP3.LUT R215, R232, 0x38, RZ, 0xc0, !PT ;  /* 0x00000038e8d77812 */ /* 0x000fe200078ec0ff */
[----:B------:R-:W-:Y:S01]  /*d470*/  IMAD R201, R223, UR6, R205 ;  /* 0x00000006dfc97c24 */ /* 0x000fe2000f8e02cd */
[C---:B------:R-:W-:Y:S01]  /*d480*/  LEA R202, P2, R204.reuse, R225, 0x7 ;  /* 0x000000e1ccca7211 */ /* 0x040fe200078438ff */
[C---:B------:R-:W-:Y:S01]  /*d490*/  IMAD.SHL.U32 R167, R204.reuse, 0x40, RZ ;  /* 0x00000040cca77824 */ /* 0x040fe200078e00ff */
[----:B------:R-:W-:Y:S02]  /*d4a0*/  LOP3.LUT R237, R215, 0x40, RZ, 0xfc, !PT ;  /* 0x00000040d7ed7812 */ /* 0x000fe400078efcff */
[-CC-:B------:R-:W-:Y:S02]  /*d4b0*/  LEA.HI.X R203, R204, R224.reuse, R201.reuse, 0x7, P2 ;  /* 0x000000e0cccb7211 */ /* 0x180fe400010f3cc9 */
[----:B------:R-:W-:Y:S02]  /*d4c0*/  ISETP.GE.AND P4, PT, R237, UR9, PT ;  /* 0x00000009ed007c0c */ /* 0x000fe4000bf86270 */
[C---:B------:R-:W-:Y:S02]  /*d4d0*/  LOP3.LUT R236, R215.reuse, 0x80, RZ, 0xfc, !PT ;  /* 0x00000080d7ec7812 */ /* 0x040fe400078efcff */
[C---:B------:R-:W-:Y:S02]  /*d4e0*/  LOP3.LUT R234, R215.reuse, 0xc0, RZ, 0xfc, !PT ;  /* 0x000000c0d7ea7812 */ /* 0x040fe400078efcff */
[----:B------:R-:W-:Y:S02]  /*d4f0*/  ISETP.GE.AND P3, PT, R236, UR9, PT ;  /* 0x00000009ec007c0c */ /* 0x000fe4000bf66270 */
[----:B------:R-:W-:Y:S01]  /*d500*/  ISETP.GE.AND P2, PT, R234, UR9, PT ;  /* 0x00000009ea007c0c */ /* 0x000fe2000bf46270 */
[----:B------:R-:W-:Y:S01]  /*d510*/  @!PT LDS RZ, [RZ] ;  /* 0x00000000fffff984 */ /* 0x000fe20000000800 */
[----:B------:R-:W-:Y:S01]  /*d520*/  @!PT LDS RZ, [RZ] ;  /* 0x00000000fffff984 */ /* 0x000fe20000000800 */
[----:B------:R-:W-:Y:S01]  /*d530*/  @!PT LDS RZ, [RZ] ;  /* 0x00000000fffff984 */ /* 0x000fe20000000800 */
[----:B------:R-:W-:Y:S01]  /*d540*/  @!P1 LDGSTS.E.BYPASS.LTC128B.128 [R228+0x18000], desc[UR24][R202.64] ;  /* 0x18000000cae49fae */ /* 0x000fe2000b981a18 */
[----:B------:R-:W-:Y:S01]  /*d550*/  LEA R164, P0, R222, R167, 0x5 ;  /* 0x000000a7dea47211 */ /* 0x000fe200078028ff */
[----:B------:R-:W-:Y:S01]  /*d560*/  UMOV UR5, UR7 ;  /* 0x0000000700057c82 */ /* 0x000fe20008000000 */
[----:B------:R-:W-:Y:S02]  /*d570*/  SHF.L.U64.HI R167, R204, 0x6, R201 ;  /* 0x00000006cca77819 */ /* 0x000fe400000102c9 */
[----:B------:R-:W-:Y:S01]  /*d580*/  @P1 STS.128 [R228+0x18000], RZ ;  /* 0x018000ffe4001388 */ /* 0x000fe20000000c00 */
[--C-:B------:R-:W-:Y:S02]  /*d590*/  LOP3.LUT R169, R215, 0x1c0, R210.reuse, 0xf8, !PT ;  /* 0x000001c0d7a97812 */ /* 0x100fe400078ef8d2 */
[----:B------:R-:W-:Y:S02]  /*d5a0*/  LEA.HI.X R167, R222, R167, R223, 0x5, P0 ;  /* 0x000000a7dea77211 */ /* 0x000fe400000f2cdf */
[----:B------:R-:W-:Y:S01]  /*d5b0*/  @!PT LDS RZ, [RZ] ;  /* 0x00000000fffff984 */ /* 0x000fe20000000800 */
[----:B------:R-:W-:Y:S01]  /*d5c0*/  @!PT LDS RZ, [RZ] ;  /* 0x00000000fffff984 */ /* 0x000fe20000000800 */
[----:B------:R-:W-:Y:S01]  /*d5d0*/  @!PT LDS RZ, [RZ] ;  /* 0x00000000fffff984 */ /* 0x000fe20000000800 */
[----:B------:R-:W-:Y:S01]  /*d5e0*/  @!P4 LDGSTS.E.BYPASS.LTC128B.128 [R228+0x1a000], desc[UR24][R202.64+0x80] ;  /* 0x1a000080cae4cfae */ /* 0x000fe2000b981a18 */
[C---:B------:R-:W-:Y:S02]  /*d5f0*/  LEA R200, P0, R164.reuse, R225, 0x1 ;  /* 0x000000e1a4c87211 */ /* 0x040fe400078008ff */
[----:B------:R-:W-:Y:S02]  /*d600*/  LOP3.LUT R3, R217, 0x200, R210, 0xf8, !PT ;  /* 0x00000200d9037812 */ /* 0x000fe400078ef8d2 */
[----:B------:R-:W-:Y:S01]  /*d610*/  @P4 STS.128 [R228+0x1a000], RZ ;  /* 0x01a000ffe4004388 */ /* 0x000fe20000000c00 */
[----:B------:R-:W-:Y:S02]  /*d620*/  LEA.HI.X R201, R164, R224, R167, 0x1, P0 ;  /* 0x000000e0a4c97211 */ /* 0x000fe400000f0ca7 */
[----:B------:R-:W-:Y:S02]  /*d630*/  LOP3.LUT R2, R216, 0x8, RZ, 0xc0, !PT ;  /* 0x00000008d8027812 */ /* 0x000fe400078ec0ff */
[----:B------:R-:W-:Y:S01]  /*d640*/  @!PT LDS RZ, [RZ] ;  /* 0x00000000fffff984 */ /* 0x000fe20000000800 */
[----:B------:R-:W-:Y:S01]  /*d650*/  @!PT LDS RZ, [RZ] ;  /* 0x00000000fffff984 */ /* 0x000fe20000000800 */
[----:B------:R-:W-:Y:S01]  /*d660*/  @!PT LDS RZ, [RZ] ;  /* 0x00000000fffff984 */ /* 0x000fe20000000800 */
[----:B------:R-:W-:Y:S01]  /*d670*/  @!P3 LDGSTS.E.BYPASS.LTC128B.128 [R228+0x1c000], desc[UR24][R202.64+0x100] ;  /* 0x1c000100cae4bfae */ /* 0x000fe2000b981a18 */
[----:B------:R-:W-:Y:S02]  /*d680*/  LOP3.LUT R220, R169, 0x8, R214, 0x78, !PT ;  /* 0x00000008a9dc7812 */ /* 0x000fe400078e78d6 */
[----:B------:R-:W-:Y:S02]  /*d690*/  LOP3.LUT R2, R3, R169, R2, 0xf6, !PT ;  /* 0x000000a903027212 */ /* 0x000fe400078ef602 */
[----:B------:R-:W-:Y:S01]  /*d6a0*/  @P3 STS.128 [R228+0x1c000], RZ ;  /* 0x01c000ffe4003388 */ /* 0x000fe20000000c00 */
[----:B------:R-:W-:Y:S01]  /*d6b0*/  LOP3.LUT P0, RZ, R214, 0x4, RZ, 0xc0, !PT ;  /* 0x00000004d6ff7812 */ /* 0x000fe2000780c0ff */
[----:B------:R-:W-:Y:S01]  /*d6c0*/  IMAD R220, R220, 0x2, R209 ;  /* 0x00000002dcdc7824 */ /* 0x000fe200078e02d1 */
[----:B------:R-:W-:Y:S02]  /*d6d0*/  LEA R221, R2, UR5, 0x1 ;  /* 0x0000000502dd7c11 */ /* 0x000fe4000f8e08ff */
[----:B------:R-:W-:Y:S01]  /*d6e0*/  @!PT LDS RZ, [RZ] ;  /* 0x00000000fffff984 */ /* 0x000fe20000000800 */
[----:B------:R-:W-:Y:S01]  /*d6f0*/  @!PT LDS RZ, [RZ] ;  /* 0x00000000fffff984 */ /* 0x000fe20000000800 */
[----:B------:R-:W-:Y:S01]  /*d700*/  @!PT LDS RZ, [RZ] ;  /* 0x00000000fffff984 */ /* 0x000fe20000000800 */
[----:B------:R-:W-:Y:S01]  /*d710*/  @!P2 LDGSTS.E.BYPASS.LTC128B.128 [R228+0x1e000], desc[UR24][R202.64+0x180] ;  /* 0x1e000180cae4afae */ /* 0x000fe2000b981a18 */
[----:B------:R-:W-:Y:S01]  /*d720*/  SEL R2, R211, 0xffffffc0, !P0 ;  /* 0xffffffc0d3027807 */ /* 0x000fe20004000000 */
[----:B------:R-:W-:Y:S03]  /*d730*/  VIADD R3, R220, UR5 ;  /* 0x00000005dc037c36 */ /* 0x000fe60008000000 */
[----:B------:R-:W-:Y:S01]  /*d740*/  @P2 STS.128 [R228+0x1e000], RZ ;  /* 0x01e000ffe4002388 */ /* 0x000fe20000000c00 */
[--C-:B------:R-:W-:Y:S02]  /*d750*/  IMAD.IADD R218, R208, 0x1, R221.reuse ;  /* 0x00000001d0da7824 */ /* 0x100fe400078e02dd */
[C---:B------:R-:W-:Y:S02]  /*d760*/  IMAD.IADD R166, R3.reuse, 0x1, R208 ;  /* 0x0000000103a67824 */ /* 0x040fe400078e02d0 */
[----:B------:R-:W-:Y:S01]  /*d770*/  @!PT LDS RZ, [RZ] ;  /* 0x00000000fffff984 */ /* 0x000fe20000000800 */
[----:B------:R-:W-:Y:S01]  /*d780*/  @!PT LDS RZ, [RZ] ;  /* 0x00000000fffff984 */ /* 0x000fe20000000800 */
[----:B------:R-:W-:Y:S01]  /*d790*/  @!PT LDS RZ, [RZ] ;  /* 0x00000000fffff984 */ /* 0x000fe20000000800 */
[----:B------:R-:W-:Y:S01]  /*d7a0*/  @!P1 LDGSTS.E.BYPASS.LTC128B.128 [R228+0x19000], desc[UR24][R200.64] ;  /* 0x19000000c8e49fae */ /* 0x000fe2000b981a18 */
[----:B------:R-:W-:Y:S02]  /*d7b0*/  IMAD.IADD R219, R2, 0x1, R221 ;  /* 0x0000000102db7824 */ /* 0x000fe400078e02dd */
[----:B------:R-:W-:Y:S02]  /*d7c0*/  IMAD.IADD R3, R3, 0x1, R2 ;  /* 0x0000000103037824 */ /* 0x000fe400078e0202 */
[----:B------:R-:W-:Y:S01]  /*d7d0*/  @P1 STS.128 [R228+0x19000], RZ ;  /* 0x019000ffe4001388 */ /* 0x000fe20000000c00 */
[C---:B------:R-:W-:Y:S02]  /*d7e0*/  IMAD.IADD R164, R208.reuse, 0x1, R219 ;  /* 0x00000001d0a47824 */ /* 0x040fe400078e02db */
[----:B------:R-:W-:Y:S02]  /*d7f0*/  IMAD.IADD R2, R208, 0x1, R3 ;  /* 0x00000001d0027824 */ /* 0x000fe400078e0203 */
[----:B------:R-:W-:Y:S01]  /*d800*/  @!PT LDS RZ, [RZ] ;  /* 0x00000000fffff984 */ /* 0x000fe20000000800 */
[----:B------:R-:W-:Y:S01]  /*d810*/  @!PT LDS RZ, [RZ] ;  /* 0x00000000fffff984 */ /* 0x000fe20000000800 */
[----:B------:R-:W-:Y:S01]  /*d820*/  @!PT LDS RZ, [RZ] ;  /* 0x00000000fffff984 */ /* 0x000fe20000000800 */
[----:B------:R-:W-:Y:S05]  /*d830*/  @!P4 LDGSTS.E.BYPASS.LTC128B.128 [R228+0x1b000], desc[UR24][R200.64+0x80] ;  /* 0x1b000080c8e4cfae */ /* 0x000fea000b981a18 */
[----:B------:R-:W-:Y:S05]  /*d840*/  @P4 STS.128 [R228+0x1b000], RZ ;  /* 0x01b000ffe4004388 */ /* 0x000fea0000000c00 */
        /* <DEDUP_REMOVED lines=8> */
[----:B------:R1:W-:Y:S05]  /*d8d0*/  @!P2 LDGSTS.E.BYPASS.LTC128B.128 [R228+0x1f000], desc[UR24][R200.64+0x180] ;  /* 0x1f000180c8e4afae */ /* 0x0003ea000b981a18 */
[----:B------:R-:W-:Y:S05]  /*d8e0*/  @P2 STS.128 [R228+0x1f000], RZ ;  /* 0x01f000ffe4002388 */ /* 0x000fea0000000c00 */
[----:B------:R-:W-:Y:S05]  /*d8f0*/  LDSM.16.M88.4 R168, [R221] ;  /* 0x00000000dda8783b */ /* 0x000fea0000000200 */
[----:B------:R-:W2:Y:S05]  /*d900*/  LDSM.16.M88.4 R172, [R220+UR5+0x10000] ;  /* 0x01000005dcac783b */ /* 0x000eaa0008000200 */
[----:B------:R-:W3:Y:S05]  /*d910*/  LDSM.16.M88.4 R176, [R220+UR5+0x10800] ;  /* 0x01080005dcb0783b */ /* 0x000eea0008000200 */
[----:B------:R-:W4:Y:S05]  /*d920*/  LDSM.16.M88.4 R180, [R220+UR5+0x11000] ;  /* 0x01100005dcb4783b */ /* 0x000f2a0008000200 */
[----:B------:R-:W0:Y:S05]  /*d930*/  LDGDEPBAR ;  /* 0x00000000000079af */ /* 0x000e2a0000000000 */
[----:B------:R-:W5:Y:S05]  /*d940*/  LDSM.16.M88.4 R184, [R220+UR5+0x11800] ;  /* 0x01180005dcb8783b */ /* 0x000f6a0008000200 */
[----:B------:R-:W-:Y:S05]  /*d950*/  LDSM.16.M88.4 R188, [R218] ;  /* 0x00000000dabc783b */ /* 0x000fea0000000200 */
[----:B------:R-:W5:Y:S05]  /*d960*/  LDSM.16.M88.4 R192, [R166+0x10000] ;  /* 0x01000000a6c0783b */ /* 0x000f6a0000000200 */
[----:B------:R-:W5:Y:S05]  /*d970*/  LDSM.16.M88.4 R196, [R166+0x10800] ;  /* 0x01080000a6c4783b */ /* 0x000f6a0000000200 */
[----:B-1----:R-:W-:Y:S01]  /*d980*/  LDSM.16.M88.4 R200, [R2+0x10000] ;  /* 0x0100000002c8783b */ /* 0x002fe20000000200 */
[C---:B--2---:R-:W-:Y:S04]  /*d990*/  HMMA.16816.F32.BF16 R4, R168.reuse, R172, RZ ;  /* 0x000000aca804723c */ /* 0x044fe800000418ff */
[----:B------:R-:W-:Y:S04]  /*d9a0*/  LDSM.16.M88.4 R204, [R220+UR5+0x12000] ;  /* 0x01200005dccc783b */ /* 0x000fe80008000200 */
        /* <DEDUP_REMOVED lines=10> */
[----:B------:R-:W2:Y:S05]  /*da50*/  LDSM.16.M88.4 R168, [R166+0x11800] ;  /* 0x01180000a6a8783b */ /* 0x000eaa0000000200 */
[----:B------:R-:W3:Y:S02]  /*da60*/  LDSM.16.M88.4 R184, [R3+0x10800] ;  /* 0x0108000003b8783b */ /* 0x000ee40000000200 */
        /* <DEDUP_REMOVED lines=11> */
[----:B------:R-:W2:Y:S05]  /*db20*/  LDSM.16.M88.4 R168, [R2+0x10800] ;  /* 0x0108000002a8783b */ /* 0x000eaa0000000200 */
[----:B------:R-:W-:Y:S02]  /*db30*/  LDSM.16.M88.4 R188, [R221+0x4000] ;  /* 0x00400000ddbc783b */ /* 0x000fe40000000200 */
        /* <DEDUP_REMOVED lines=11> */
[----:B------:R-:W1:Y:S05]  /*dbf0*/  LDSM.16.M88.4 R172, [R220+UR5+0x12800] ;  /* 0x01280005dcac783b */ /* 0x000e6a0008000200 */
[----:B------:R-:W4:Y:S02]  /*dc00*/  LDSM.16.M88.4 R176, [R220+UR5+0x13000] ;  /* 0x01300005dcb0783b */ /* 0x000f240008000200 */
        /* <DEDUP_REMOVED lines=11> */
[----:B------:R-:W-:Y:S05]  /*dcc0*/  LDSM.16.M88.4 R184, [R166+0x13000] ;  /* 0x01300000a6b8783b */ /* 0x000fea0000000200 */
[----:B------:R-:W-:Y:S02]  /*dcd0*/  LDSM.16.M88.4 R196, [R164+0x4000] ;  /* 0x00400000a4c4783b */ /* 0x000fe40000000200 */
        /* <DEDUP_REMOVED lines=11> */
[----:B------:R-:W-:Y:S05]  /*dd90*/  LDSM.16.M88.4 R188, [R219+0x4000] ;  /* 0x00400000dbbc783b */ /* 0x000fea0000000200 */
[----:B------:R-:W4:Y:S02]  /*dda0*/  LDSM.16.M88.4 R192, [R3+0x12000] ;  /* 0x0120000003c0783b */ /* 0x000f240000000200 */
        /* <DEDUP_REMOVED lines=24> */
[----:B------:R-:W2:Y:S05]  /*df30*/  LDSM.16.M88.4 R184, [R220+UR5+0x14800] ;  /* 0x01480005dcb8783b */ /* 0x000eaa0008000200 */
[----:B------:R-:W4:Y:S02]  /*df40*/  LDSM.16.M88.4 R188, [R220+UR5+0x15000] ;  /* 0x01500005dcbc783b */ /* 0x000f240008000200 */
        /* <DEDUP_REMOVED lines=50> */
[----:B------:R-:W1:Y:S05]  /*e270*/  LDSM.16.M88.4 R168, [R221+0xc000] ;  /* 0x00c00000dda8783b */ /* 0x000e6a0000000200 */
[----:B------:R-:W-:Y:S02]  /*e280*/  LDSM.16.M88.4 R184, [R220+UR5+0x17000] ;  /* 0x01700005dcb8783b */ /* 0x000fe40008000200 */
        /* <DEDUP_REMOVED lines=73> */
.L_x_247:
[----:B------:R-:W-:Y:S01]  /*e720*/  FMNMX3.FTZ R167, R167, R34, R35, !PT ;  /* 0x00000022a7a77276 */ /* 0x000fe20007810023 */
[----:B-1----:R-:W1:Y:S01]  /*e730*/  SHFL.BFLY PT, R3, R200, 0x2, 0x1f ;  /* 0x0c401f00c8037f89 */ /* 0x002e6200000e0000 */
[----:B------:R-:W-:Y:S02]  /*e740*/  UISETP.NE.AND UP0, UPT, UR6, URZ, UPT ;  /* 0x000000ff0600728c */ /* 0x000fe4000bf05270 */
[----:B------:R-:W-:Y:S05]  /*e750*/  UIADD3 UR6, UPT, UPT, UR6, -0x1, URZ ;  /* 0xffffffff06067890 */ /* 0x000fea000fffe0ff */
[----:B------:R-:W2:Y:S08]  /*e760*/  SHFL.BFLY PT, R2, R167, 0x2, 0x1f ;  /* 0x0c401f00a7027f89 */ /* 0x000eb000000e0000 */
[----:B------:R-:W-:Y:S08]  /*e770*/  LDSM.16.MT88.4 R172, [R212+0x18000] ;  /* 0x01800000d4ac783b */ /* 0x000ff00000004200 */
[----:B------:R-:W-:Y:S01]  /*e780*/  LDSM.16.MT88.4 R184, [R212+0x1c800] ;  /* 0x01c80000d4b8783b */ /* 0x000fe20000004200 */
[----:B-1----:R-:W-:Y:S02]  /*e790*/  FMNMX.FTZ R169, R200, R3, !PT ;  /* 0x00000003c8a97209 */ /* 0x002fe40007810000 */
[----:B--2---:R-:W-:Y:S05]  /*e7a0*/  FMNMX.FTZ R166, R167, R2, !PT ;  /* 0x00000002a7a67209 */ /* 0x004fea0007810000 */
        /* <DEDUP_REMOVED lines=453> */
.L_x_245:
[----:B------:R-:W1:Y:S01]  /*10400*/  SHFL.BFLY PT, R0, R233, 0x2, 0x1f ;  /* 0x0c401f00e9007f89 */ /* 0x000e6200000e0000 */
[C---:B------:R-:W-:Y:S01]  /*10410*/  LOP3.LUT P1, RZ, R214.reuse, 0x10, RZ, 0xc0, !PT ;  /* 0x00000010d6ff7812 */ /* 0x040fe2000782c0ff */
[----:B------:R-:W-:Y:S01]  /*10420*/  UISETP.NE.AND UP3, UPT, UR19, -0x1, UPT ;  /* 0xffffffff1300788c */ /* 0x000fe2000bf65270 */
[----:B------:R-:W-:Y:S01]  /*10430*/  LOP3.LUT P2, RZ, R214, 0x8, RZ, 0xc0, !PT ;  /* 0x00000008d6ff7812 */ /* 0x000fe2000784c0ff */
[----:B------:R-:W2:Y:S01]  /*10440*/  SHFL.BFLY PT, R8, R235, 0x2, 0x1f ;  /* 0x0c401f00eb087f89 */ /* 0x000ea200000e0000 */
[----:B------:R-:W3:Y:S01]  /*10450*/  S2UR UR12, SR_CTAID.Y ;  /* 0x00000000000c79c3 */ /* 0x000ee20000002600 */
[----:B------:R-:W4:Y:S01]  /*10460*/  LDCU.U8 UR4, c[0x0][0x549] ;  /* 0x0000a920ff0477ac */ /* 0x000f220008000000 */
[----:B------:R-:W5:Y:S06]  /*10470*/  LDCU UR10, c[0x0][0x434] ;  /* 0x00008680ff0a77ac */ /* 0x000f6c0008000800 */
[----:B------:R-:W3:Y:S01]  /*10480*/  @!UP3 LDCU.64 UR8, c[0x0][0x400] ;  /* 0x00008000ff08b7ac */ /* 0x000ee20008000a00 */
[----:B------:R-:W5:Y:S01]  /*10490*/  @UP3 LDCU.64 UR6, c[0x0][0x408] ;  /* 0x00008100ff0637ac */ /* 0x000f620008000a00 */
[----:B------:R-:W5:Y:S01]  /*104a0*/  LDCU.U8 UR11, c[0x0][0x548] ;  /* 0x0000a900ff0b77ac */ /* 0x000f620008000000 */
[----:B-1----:R-:W-:Y:S01]  /*104b0*/  FADD.FTZ R9, R0, R233 ;  /* 0x000000e900097221 */ /* 0x002fe20000010000 */
[----:B------:R-:W-:Y:S01]  /*104c0*/  SHF.L.U32 R0, R214, 0x1, RZ ;  /* 0x00000001d6007819 */ /* 0x000fe200000006ff */
[----:B----4-:R-:W-:Y:S01]  /*104d0*/  UISETP.NE.AND UP1, UPT, UR4, URZ, UPT ;  /* 0x000000ff0400728c */ /* 0x010fe2000bf25270 */
[----:B--2---:R-:W-:-:S02]  /*104e0*/  FADD.FTZ R8, R8, R235 ;  /* 0x000000eb08087221 */ /* 0x004fc40000010000 */
[----:B------:R-:W1:Y:S01]  /*104f0*/  SHFL.BFLY PT, R2, R9, 0x1, 0x1f ;  /* 0x0c201f0009027f89 */ /* 0x000e6200000e0000 */
[----:B------:R-:W-:Y:S01]  /*10500*/  LOP3.LUT R217, R217, 0x6, R0, 0xf8, !PT ;  /* 0x00000006d9d97812 */ /* 0x000fe200078ef800 */
[----:B------:R-:W-:Y:S02]  /*10510*/  UISETP.NE.AND UP2, UPT, UR19, -0x1, UPT ;  /* 0xffffffff1300788c */ /* 0x000fe4000bf45270 */
[----:B------:R-:W2:Y:S01]  /*10520*/  SHFL.BFLY PT, R5, R8, 0x1, 0x1f ;  /* 0x0c201f0008057f89 */ /* 0x000ea200000e0000 */
[----:B---3--:R-:W-:Y:S01]  /*10530*/  @!UP3 UIMAD.WIDE.U32 UR14, UR12, UR8, URZ ;  /* 0x000000080c0eb2a5 */ /* 0x008fe2000f8e00ff */
[----:B------:R-:W3:Y:S01]  /*10540*/  S2UR UR8, SR_CTAID.X ;  /* 0x00000000000879c3 */ /* 0x000ee20000002500 */
[----:B-----5:R-:W-:Y:S01]  /*10550*/  @UP3 UIMAD.WIDE.U32 UR16, UR19, UR6, URZ ;  /* 0x00000006131032a5 */ /* 0x020fe2000f8e00ff */
[----:B------:R-:W4:Y:S01]  /*10560*/  @UP1 LDCU UR4, c[0x0][0x430] ;  /* 0x00008600ff0417ac */ /* 0x000f220008000800 */
[----:B------:R-:W-:-:S05]  /*10570*/  @!UP3 UIMAD UR9, UR12, UR9, UR15 ;  /* 0x000000090c09b2a4 */ /* 0x000fca000f8e020f */
[----:B------:R-:W3:Y:S01]  /*10580*/  S2UR UR6, SR_CTAID.Z ;  /* 0x00000000000679c3 */ /* 0x000ee20000002700 */
[----:B------:R-:W-:Y:S02]  /*10590*/  @UP3 UIMAD UR9, UR19, UR7, UR17 ;  /* 0x00000007130932a4 */ /* 0x000fe4000f8e0211 */
[----:B------:R-:W-:Y:S01]  /*105a0*/  @!UP2 UIMAD UR19, UR12, UR10, URZ ;  /* 0x0000000a0c13a2a4 */ /* 0x000fe2000f8e02ff */
[----:B------:R-:W4:Y:S01]  /*105b0*/  LDCU UR13, c[0x0][0x434] ;  /* 0x00008680ff0d77ac */ /* 0x000f220008000800 */
[----:B------:R-:W-:Y:S01]  /*105c0*/  UISETP.NE.AND UP0, UPT, UR11, URZ, !UP1 ;  /* 0x000000ff0b00728c */ /* 0x000fe2000cf05270 */
[----:B-1----:R-:W-:Y:S01]  /*105d0*/  FADD.FTZ R2, R9, R2 ;  /* 0x0000000209027221 */ /* 0x002fe20000010000 */
[----:B------:R-:W1:Y:S01]  /*105e0*/  @UP1 LDCU UR15, c[0x0][0x430] ;  /* 0x00008600ff0f17ac */ /* 0x000e620008000800 */
[----:B--2---:R-:W-:Y:S02]  /*105f0*/  FADD.FTZ R4, R8, R5 ;  /* 0x0000000508047221 */ /* 0x004fe40000010000 */
[----:B------:R-:W2:Y:S01]  /*10600*/  MUFU.RCP R6, R2 ;  /* 0x0000000200067308 */ /* 0x000ea20000001000 */
[----:B------:R-:W-:Y:S01]  /*10610*/  SHF.L.U32 R5, R214, 0x4, RZ ;  /* 0x00000004d6057819 */ /* 0x000fe200000006ff */
[----:B----4-:R-:W-:Y:S01]  /*10620*/  @UP1 UIMAD UR13, UR4, UR10, URZ ;  /* 0x0000000a040d12a4 */ /* 0x010fe2000f8e02ff */
[----:B------:R-:W-:Y:S01]  /*10630*/  FSETP.NE.FTZ.AND P3, PT, R2, RZ, PT ;  /* 0x000000ff0200720b */ /* 0x000fe20003f75000 */
[----:B------:R-:W-:Y:S01]  /*10640*/  @UP1 UMOV UR7, 0x1 ;  /* 0x0000000100071882 */ /* 0x000fe20000000000 */
[----:B------:R-:W-:Y:S01]  /*10650*/  LOP3.LUT R5, R5, 0x1c0, RZ, 0xc0, !PT ;  /* 0x000001c005057812 */ /* 0x000fe200078ec0ff */
[----:B------:R-:W-:Y:S01]  /*10660*/  @UP3 UMOV UR14, UR16 ;  /* 0x00000010000e3c82 */ /* 0x000fe20008000000 */
[----:B------:R-:W-:Y:S01]  /*10670*/  FSETP.NE.FTZ.AND P4, PT, R4, RZ, PT ;  /* 0x000000ff0400720b */ /* 0x000fe20003f95000 */
[----:B------:R-:W4:Y:S01]  /*10680*/  MUFU.RCP R7, R4 ;  /* 0x0000000400077308 */ /* 0x000f220000001000 */
[----:B------:R-:W-:Y:S01]  /*10690*/  LOP3.LUT R0, R5, 0x38, R0, 0xf8, !PT ;  /* 0x0000003805007812 */ /* 0x000fe200078ef800 */
[----:B------:R-:W-:Y:S01]  /*106a0*/  USHF.R.S32.HI UR4, URZ, 0x1f, UR19 ;  /* 0x0000001fff047899 */ /* 0x000fe20008011413 */
[----:B------:R-:W-:-:S02]  /*106b0*/  MOV R5, 0x20 ;  /* 0x0000002000057802 */ /* 0x000fc40000000f00 */
[----:B------:R-:W-:Y:S02]  /*106c0*/  LOP3.LUT R0, R217, R0, RZ, 0xfc, !PT ;  /* 0x00000000d9007212 */ /* 0x000fe400078efcff */
[----:B--2---:R-:W-:Y:S02]  /*106d0*/  FSEL R6, R6, 1, P3 ;  /* 0x3f80000006067808 */ /* 0x004fe40001800000 */
[----:B------:R-:W-:Y:S02]  /*106e0*/  LEA R9, R0, UR5, 0x1 ;  /* 0x0000000500097c11 */ /* 0x000fe4000f8e08ff */
[----:B------:R-:W-:Y:S01]  /*106f0*/  SEL R0, R5, 0xffffffe0, !P2 ;  /* 0xffffffe005007807 */ /* 0x000fe20005000000 */
[C---:B------:R-:W-:Y:S01]  /*10700*/  FMUL.FTZ R162, R6.reuse, R162 ;  /* 0x000000a206a27220 */ /* 0x040fe20000410000 */
[C---:B------:R-:W-:Y:S01]  /*10710*/  FMUL.FTZ R163, R6.reuse, R163 ;  /* 0x000000a306a37220 */ /* 0x040fe20000410000 */
[C---:B------:R-:W-:Y:S01]  /*10720*/  FMUL.FTZ R158, R6.reuse, R158 ;  /* 0x0000009e069e7220 */ /* 0x040fe20000410000 */
[----:B----4-:R-:W-:Y:S01]  /*10730*/  FSEL R7, R7, 1, P4 ;  /* 0x3f80000007077808 */ /* 0x010fe20002000000 */
        /* <DEDUP_REMOVED lines=262> */
[----:B------:R4:W-:Y:S01]  /*117a0*/  STS [R17+0xc000], R144 ;  /* 0x00c0009011007388 */ /* 0x0009e20000000800 */
[----:B------:R-:W-:-:S03]  /*117b0*/  LEA R0, R0, UR5, 0x1 ;  /* 0x0000000500007c11 */ /* 0x000fc6000f8e08ff */
[----:B------:R4:W-:Y:S04]  /*117c0*/  STS [R17+0xc400], R146 ;  /* 0x00c4009211007388 */ /* 0x0009e80000000800 */
[----:B------:R4:W-:Y:S04]  /*117d0*/  STS [R21+0xc000], R7 ;  /* 0x00c0000715007388 */ /* 0x0009e80000000800 */
[----:B------:R4:W-:Y:S01]  /*117e0*/  STS [R21+0xc400], R150 ;  /* 0x00c4009615007388 */ /* 0x0009e20000000800 */
[----:B-1-3--:R-:W-:Y:S05]  /*117f0*/  BRA.U UP1, `(.L_x_249) ;  /* 0x0000000101207547 */ /* 0x00afea000b800000 */
        /* <DEDUP_REMOVED lines=8> */
.L_x_249:
[----:B------:R-:W-:Y:S01]  /*11880*/  BAR.SYNC.DEFER_BLOCKING 0x0 ;  /* 0x0000000000007b1d */ /* 0x000fe20000010000 */
[----:B------:R-:W-:Y:S01]  /*11890*/  UIMAD UR13, UR6, UR13, URZ ;  /* 0x0000000d060d72a4 */ /* 0x000fe2000f8e02ff */
[----:B------:R-:W-:Y:S01]  /*118a0*/  LOP3.LUT P0, RZ, R214, 0x3, RZ, 0xc0, !PT ;  /* 0x00000003d6ff7812 */ /* 0x000fe2000780c0ff */
[----:B------:R-:W-:Y:S01]  /*118b0*/  UIMAD UR10, UR8, UR15, URZ ;  /* 0x0000000f080a72a4 */ /* 0x000fe2000f8e02ff */
[----:B----4-:R-:W-:Y:S01]  /*118c0*/  LOP3.LUT R13, R216, 0x70, RZ, 0xc0, !PT ;  /* 0x00000070d80d7812 */ /* 0x010fe200078ec0ff */
[----:B------:R-:W-:-:S03]  /*118d0*/  USEL UR19, UR19, URZ, UP0 ;  /* 0x000000ff13137287 */ /* 0x000fc60008000000 */
[----:B------:R-:W1:Y:S01]  /*118e0*/  @P4 LDC R5, c[0x0][0x458] ;  /* 0x00011600ff054b82 */ /* 0x000e620000000800 */
[----:B------:R-:W2:Y:S01]  /*118f0*/  @P4 MUFU.LG2 R4, R4 ;  /* 0x0000000400044308 */ /* 0x000ea20000000c00 */
[----:B------:R-:W-:Y:S01]  /*11900*/  @!UP0 UIMAD UR13, UR12, UR7, UR13 ;  /* 0x000000070c0d82a4 */ /* 0x000fe2000f8e020d */
[----:B------:R-:W-:Y:S01]  /*11910*/  SHF.R.U32.HI R6, RZ, 0x2, R214 ;  /* 0x00000002ff067819 */ /* 0x000fe200000116d6 */
[----:B------:R-:W-:Y:S01]  /*11920*/  USHF.L.U32 UR10, UR10, 0x7, URZ ;  /* 0x000000070a0a7899 */ /* 0x000fe200080006ff */
[----:B------:R-:W-:Y:S01]  /*11930*/  BSSY.RECONVERGENT B0, `(.L_x_250) ;  /* 0x0000022000007945 */ /* 0x000fe20003800200 */
[----:B------:R-:W-:Y:S01]  /*11940*/  USEL UR4, UR4, URZ, UP0 ;  /* 0x000000ff04047287 */ /* 0x000fe20008000000 */
[----:B------:R-:W-:Y:S01]  /*11950*/  MOV R12, 0x7f800000 ;  /* 0x7f800000000c7802 */ /* 0x000fe20000000f00 */
[----:B------:R-:W3:Y:S01]  /*11960*/  @P3 LDC R14, c[0x0][0x458] ;  /* 0x00011600ff0e3b82 */ /* 0x000ee20000000800 */
[----:B------:R-:W4:Y:S01]  /*11970*/  @P3 MUFU.LG2 R2, R2 ;  /* 0x0000000200023308 */ /* 0x000f220000000c00 */
[----:B------:R-:W-:Y:S01]  /*11980*/  USHF.R.S32.HI UR7, URZ, 0x1f, UR13 ;  /* 0x0000001fff077899 */ /* 0x000fe2000801140d */
[----:B------:R-:W-:Y:S01]  /*11990*/  MOV R7, 0x7f800000 ;  /* 0x7f80000000077802 */ /* 0x000fe20000000f00 */
[----:B------:R-:W-:Y:S01]  /*119a0*/  USHF.R.S32.HI UR5, URZ, 0x1f, UR10 ;  /* 0x0000001fff057899 */ /* 0x000fe2000801140a */
[----:B------:R-:W-:Y:S01]  /*119b0*/  LOP3.LUT R6, R13, 0x7, R6, 0xf8, !PT ;  /* 0x000000070d067812 */ /* 0x000fe200078ef806 */
[----:B------:R-:W-:Y:S01]  /*119c0*/  UIADD3 UR19, UP1, UP0, UR10, UR19, UR13 ;  /* 0x000000130a137290 */ /* 0x000fe2000f83e00d */
[----:B------:R1:W3:Y:S01]  /*119d0*/  LDS.128 R8, [R0+0x3000] ;  /* 0x0030000000087984 */ /* 0x0002e20000000c00 */
[----:B--2---:R-:W-:-:S02]  /*119e0*/  @P4 FMUL.FTZ R15, R4, 0.69314718246459960938 ;  /* 0x3f317218040f4820 */ /* 0x004fc40000410000 */
[----:B------:R-:W-:Y:S02]  /*119f0*/  UIADD3.X UR4, UPT, UPT, UR5, UR4, UR7, UP1, UP0 ;  /* 0x0000000405047290 */ /* 0x000fe40008fe0407 */
[----:B-1----:R-:W-:Y:S01]  /*11a00*/  @P4 FFMA.FTZ R12, R164, R5, R15 ;  /* 0x00000005a40c4223 */ /* 0x002fe2000001000f */
[----:B----4-:R-:W-:-:S04]  /*11a10*/  @P3 FMUL.FTZ R2, R2, 0.69314718246459960938 ;  /* 0x3f31721802023820 */ /* 0x010fc80000410000 */
[----:B---3--:R-:W-:Y:S01]  /*11a20*/  @P3 FFMA.FTZ R7, R3, R14, R2 ;  /* 0x0000000e03073223 */ /* 0x008fe20000010002 */
[----:B------:R-:W-:Y:S06]  /*11a30*/  @P0 BRA `(.L_x_251) ;  /* 0x0000000000440947 */ /* 0x000fec0003800000 */
        /* <DEDUP_REMOVED lines=8> */
[C---:B------:R-:W-:Y:S02]  /*11ac0*/  @!P2 IADD3 R14, P0, PT, R15.reuse, UR19, RZ ;  /* 0x000000130f0eac10 */ /* 0x040fe4000ff1e0ff */
        /* <DEDUP_REMOVED lines=8> */
.L_x_251:
[----:B------:R-:W-:Y:S05]  /*11b50*/  BSYNC.RECONVERGENT B0 ;  /* 0x0000000000007941 */ /* 0x000fea0003800200 */
.L_x_250:
[----:B------:R-:W2:Y:S01]  /*11b60*/  LDCU.64 UR4, c[0x0][0x410] ;  /* 0x00008200ff0477ac */ /* 0x000ea20008000a00 */
[----:B-1----:R-:W-:Y:S01]  /*11b70*/  SHF.R.U32.HI R2, RZ, 0x3, R214 ;  /* 0x00000003ff027819 */ /* 0x002fe200000116d6 */
[----:B------:R1:W3:Y:S01]  /*11b80*/  LDS.128 R20, [R0] ;  /* 0x0000000000147984 */ /* 0x0002e20000000c00 */
[----:B------:R-:W-:Y:S01]  /*11b90*/  IADD3 R6, P0, PT, R215, UR14, RZ ;  /* 0x0000000ed7067c10 */ /* 0x000fe2000ff1e0ff */
[----:B------:R-:W-:Y:S01]  /*11ba0*/  BSSY.RECONVERGENT B0, `(.L_x_252) ;  /* 0x0000026000007945 */ /* 0x000fe20003800200 */
[C---:B------:R-:W-:Y:S01]  /*11bb0*/  ISETP.GE.AND P3, PT, R2.reuse, UR18, PT ;  /* 0x0000001202007c0c */ /* 0x040fe2000bf66270 */
[C---:B------:R-:W-:Y:S01]  /*11bc0*/  VIADD R4, R2.reuse, 0x20 ;  /* 0x0000002002047836 */ /* 0x040fe20000000000 */
[----:B------:R-:W-:Y:S01]  /*11bd0*/  IADD3.X R7, PT, PT, RZ, UR9, RZ, P0, !PT ;  /* 0x00000009ff077c10 */ /* 0x000fe200087fe4ff */
[----:B------:R1:W4:Y:S01]  /*11be0*/  LDS.128 R16, [R0+0x4000] ;  /* 0x0040000000107984 */ /* 0x0003220000000c00 */
[----:B------:R-:W-:Y:S01]  /*11bf0*/  VIADD R3, R2, 0x40 ;  /* 0x0000004002037836 */ /* 0x000fe20000000000 */
[----:B------:R-:W-:Y:S01]  /*11c00*/  UIMAD.WIDE.U32 UR8, UR8, 0x80, URZ ;  /* 0x00000080080878a5 */ /* 0x000fe2000f8e00ff */
[----:B------:R-:W-:Y:S01]  /*11c10*/  ISETP.GE.AND P2, PT, R4, UR18, PT ;  /* 0x0000001204007c0c */ /* 0x000fe2000bf46270 */
[----:B------:R1:W1:Y:S02]  /*11c20*/  LDS.128 R12, [R0+0x8000] ;  /* 0x00800000000c7984 */ /* 0x0002640000000c00 */
[----:B------:R-:W-:Y:S01]  /*11c30*/  ISETP.GE.AND P1, PT, R3, UR18, PT ;  /* 0x0000001203007c0c */ /* 0x000fe2000bf26270 */
[C---:B------:R-:W-:Y:S01]  /*11c40*/  VIADD R3, R2.reuse, 0x60 ;  /* 0x0000006002037836 */ /* 0x040fe20000000000 */
[----:B------:R-:W-:Y:S01]  /*11c50*/  LOP3.LUT R2, R2, UR8, RZ, 0xfc, !PT ;  /* 0x0000000802027c12 */ /* 0x000fe2000f8efcff */
[----:B--2---:R-:W-:Y:S01]  /*11c60*/  IMAD.U32 R24, RZ, RZ, UR4 ;  /* 0x00000004ff187e24 */ /* 0x004fe2000f8e00ff */
[----:B------:R-:W-:-:S02]  /*11c70*/  MOV R27, UR5 ;  /* 0x00000005001b7c02 */ /* 0x000fc40008000f00 */
[----:B------:R-:W-:Y:S01]  /*11c80*/  ISETP.GE.AND P0, PT, R3, UR18, PT ;  /* 0x0000001203007c0c */ /* 0x000fe2000bf06270 */
[----:B------:R-:W-:Y:S02]  /*11c90*/  IMAD.WIDE.U32 R24, R24, UR6, R6 ;  /* 0x0000000618187c25 */ /* 0x000fe4000f8e0006 */
[----:B------:R2:W1:Y:S02]  /*11ca0*/  LDS.128 R4, [R0+0xc000] ;  /* 0x00c0000000047984 */ /* 0x0004640000000c00 */
[----:B------:R-:W-:Y:S01]  /*11cb0*/  IMAD R27, R27, UR6, R25 ;  /* 0x000000061b1b7c24 */ /* 0x000fe2000f8e0219 */
[----:B------:R-:W-:Y:S07]  /*11cc0*/  @P3 BRA `(.L_x_253) ;  /* 0x00000000004c3947 */ /* 0x000fee0003800000 */
[----:B------:R-:W5:Y:S01]  /*11cd0*/  LDCU.64 UR6, c[0x0][0x408] ;  /* 0x00008100ff0677ac */ /* 0x000f620008000a00 */
[----:B------:R-:W-:Y:S01]  /*11ce0*/  IMAD.MOV.U32 R26, RZ, RZ, R24 ;  /* 0x000000ffff1a7224 */ /* 0x000fe200078e0018 */
[----:B------:R-:W3:Y:S01]  /*11cf0*/  LDCU.64 UR4, c[0x0][0x3f0] ;  /* 0x00007e00ff0477ac */ /* 0x000ee20008000a00 */
[----:B------:R-:W2:Y:S01]  /*11d00*/  LDCU UR11, c[0x0][0x440] ;  /* 0x00008800ff0b77ac */ /* 0x000ea20008000800 */
[----:B-----5:R-:W-:Y:S01]  /*11d10*/  UIMAD UR10, UR9, UR6, URZ ;  /* 0x00000006090a72a4 */ /* 0x020fe2000f8e02ff */
[----:B------:R-:W-:-:S05]  /*11d20*/  IMAD.WIDE.U32 R28, R2, UR6, R26 ;  /* 0x00000006021c7c25 */ /* 0x000fca000f8e001a */
[----:B------:R-:W-:Y:S01]  /*11d30*/  IMAD.U32 R3, RZ, RZ, UR10 ;  /* 0x0000000aff037e24 */ /* 0x000fe2000f8e00ff */
[----:B---3--:R-:W-:Y:S02]  /*11d40*/  LEA R30, P3, R28, UR4, 0x1 ;  /* 0x000000041c1e7c11 */ /* 0x008fe4000f8608ff */
[----:B--2---:R-:W-:Y:S01]  /*11d50*/  ISETP.GE.AND P6, PT, R215, UR11, PT ;  /* 0x0000000bd7007c0c */ /* 0x004fe2000bfc6270 */
[----:B------:R-:W-:Y:S01]  /*11d60*/  IMAD R3, R2, UR7, R3 ;  /* 0x0000000702037c24 */ /* 0x000fe2000f8e0203 */
[----:B------:R-:W-:Y:S02]  /*11d70*/  ISETP.GE.AND P5, PT, R237, UR11, PT ;  /* 0x0000000bed007c0c */ /* 0x000fe4000bfa6270 */
[----:B------:R-:W-:Y:S01]  /*11d80*/  ISETP.GE.AND P4, PT, R236, UR11, PT ;  /* 0x0000000bec007c0c */ /* 0x000fe2000bf86270 */
[----:B------:R-:W-:-:S05]  /*11d90*/  IMAD.IADD R3, R3, 0x1, R29 ;  /* 0x0000000103037824 */ /* 0x000fca00078e021d */
[----:B------:R-:W-:Y:S02]  /*11da0*/  LEA.HI.X R31, R28, UR5, R3, 0x1, P3 ;  /* 0x000000051c1f7c11 */ /* 0x000fe400098f0c03 */
[----:B------:R-:W-:-:S03]  /*11db0*/  ISETP.GE.AND P3, PT, R234, UR11, PT ;  /* 0x0000000bea007c0c */ /* 0x000fc6000bf66270 */
[----:B------:R2:W-:Y:S04]  /*11dc0*/  @!P6 STG.E.128 desc[UR24][R30.64], R20 ;  /* 0x000000141e00e986 */ /* 0x0005e8000c101d18 */
[----:B----4-:R2:W-:Y:S04]  /*11dd0*/  @!P5 STG.E.128 desc[UR24][R30.64+0x80], R16 ;  /* 0x000080101e00d986 */ /* 0x0105e8000c101d18 */
[----:B-1----:R2:W-:Y:S04]  /*11de0*/  @!P4 STG.E.128 desc[UR24][R30.64+0x100], R12 ;  /* 0x0001000c1e00c986 */ /* 0x0025e8000c101d18 */
[----:B------:R2:W-:Y:S02]  /*11df0*/  @!P3 STG.E.128 desc[UR24][R30.64+0x180], R4 ;  /* 0x000180041e00b986 */ /* 0x0005e4000c101d18 */
.L_x_253:
[----:B------:R-:W-:Y:S05]  /*11e00*/  BSYNC.RECONVERGENT B0 ;  /* 0x0000000000007941 */ /* 0x000fea0003800200 */
.L_x_252:
[----:B--23--:R2:W3:Y:S01]  /*11e10*/  LDS.128 R20, [R0+0x1000] ;  /* 0x0010000000147984 */ /* 0x00c4e20000000c00 */
[----:B------:R-:W-:Y:S03]  /*11e20*/  BSSY.RECONVERGENT B0, `(.L_x_254) ;  /* 0x000001a000007945 */ /* 0x000fe60003800200 */
[----:B----4-:R2:W4:Y:S04]  /*11e30*/  LDS.128 R16, [R0+0x5000] ;  /* 0x0050000000107984 */ /* 0x0105280000000c00 */
[----:B-1----:R2:W1:Y:S04]  /*11e40*/  LDS.128 R12, [R0+0x9000] ;  /* 0x00900000000c7984 */ /* 0x0024680000000c00 */
[----:B------:R2:W1:Y:S01]  /*11e50*/  LDS.128 R4, [R0+0xd000] ;  /* 0x00d0000000047984 */ /* 0x0004620000000c00 */
[----:B------:R-:W-:Y:S05]  /*11e60*/  @P2 BRA `(.L_x_255) ;  /* 0x0000000000542947 */ /* 0x000fea0003800000 */
[----:B------:R-:W5:Y:S01]  /*11e70*/  LDCU.64 UR6, c[0x0][0x408] ;  /* 0x00008100ff0677ac */ /* 0x000f620008000a00 */
[----:B------:R-:W-:Y:S01]  /*11e80*/  IADD3 R28, P2, PT, R2, 0x20, RZ ;  /* 0x00000020021c7810 */ /* 0x000fe20007f5e0ff */
[----:B------:R-:W-:Y:S01]  /*11e90*/  IMAD.MOV.U32 R30, RZ, RZ, R24 ;  /* 0x000000ffff1e7224 */ /* 0x000fe200078e0018 */
[----:B------:R-:W2:Y:S01]  /*11ea0*/  LDCU UR10, c[0x0][0x440] ;  /* 0x00008800ff0a77ac */ /* 0x000ea20008000800 */
[----:B------:R-:W-:Y:S02]  /*11eb0*/  IMAD.MOV.U32 R31, RZ, RZ, R27 ;  /* 0x000000ffff1f7224 */ /* 0x000fe400078e001b */
[----:B------:R-:W-:Y:S01]  /*11ec0*/  IMAD.X R3, RZ, RZ, UR9, P2 ;  /* 0x00000009ff037e24 */ /* 0x000fe200090e06ff */
[----:B------:R-:W3:Y:S03]  /*11ed0*/  LDCU.64 UR4, c[0x0][0x3f0] ;  /* 0x00007e00ff0477ac */ /* 0x000ee60008000a00 */
[----:B-----5:R-:W-:-:S02]  /*11ee0*/  IMAD R3, R3, UR6, RZ ;  /* 0x0000000603037c24 */ /* 0x020fc4000f8e02ff */
        /* <DEDUP_REMOVED lines=10> */
[----:B----4-:R2:W-:Y:S04]  /*11f90*/  @!P4 STG.E.128 desc[UR24][R28.64+0x80], R16 ;  /* 0x000080101c00c986 */ /* 0x0105e8000c101d18 */
[----:B-1----:R2:W-:Y:S04]  /*11fa0*/  @!P3 STG.E.128 desc[UR24][R28.64+0x100], R12 ;  /* 0x0001000c1c00b986 */ /* 0x0025e8000c101d18 */
[----:B------:R2:W-:Y:S02]  /*11fb0*/  @!P2 STG.E.128 desc[UR24][R28.64+0x180], R4 ;  /* 0x000180041c00a986 */ /* 0x0005e4000c101d18 */
.L_x_255:
[----:B------:R-:W-:Y:S05]  /*11fc0*/  BSYNC.RECONVERGENT B0 ;  /* 0x0000000000007941 */ /* 0x000fea0003800200 */
.L_x_254:
        /* <DEDUP_REMOVED lines=27> */
.L_x_257:
[----:B------:R-:W-:Y:S05]  /*12180*/  BSYNC.RECONVERGENT B0 ;  /* 0x0000000000007941 */ /* 0x000fea0003800200 */
.L_x_256:
[----:B-12---:R1:W2:Y:S04]  /*12190*/  LDS.128 R12, [R0+0x7000] ;  /* 0x00700000000c7984 */ /* 0x0062a80000000c00 */
[----:B------:R1:W1:Y:S01]  /*121a0*/  LDS.128 R4, [R0+0xb000] ;  /* 0x00b0000000047984 */ /* 0x0002620000000c00 */
[----:B------:R-:W-:Y:S05]  /*121b0*/  @P0 EXIT ;  /* 0x000000000000094d */ /* 0x000fea0003800000 */
[----:B------:R-:W5:Y:S01]  /*121c0*/  LDCU.64 UR6, c[0x0][0x408] ;  /* 0x00008100ff0677ac */ /* 0x000f620008000a00 */
[----:B------:R-:W-:Y:S01]  /*121d0*/  IADD3 R3, P0, PT, R2, 0x60, RZ ;  /* 0x0000006002037810 */ /* 0x000fe20007f1e0ff */
[----:B----4-:R4:W1:Y:S01]  /*121e0*/  LDS.128 R16, [R0+0xf000] ;  /* 0x00f0000000107984 */ /* 0x0108620000000c00 */
[----:B---3--:R-:W-:Y:S01]  /*121f0*/  IMAD.MOV.U32 R20, RZ, RZ, R24 ;  /* 0x000000ffff147224 */ /* 0x008fe200078e0018 */
[----:B------:R-:W3:Y:S01]  /*12200*/  LDCU.64 UR4, c[0x0][0x3f0] ;  /* 0x00007e00ff0477ac */ /* 0x000ee20008000a00 */
[----:B------:R-:W-:Y:S02]  /*12210*/  IMAD.MOV.U32 R21, RZ, RZ, R27 ;  /* 0x000000ffff157224 */ /* 0x000fe400078e001b */
[----:B------:R-:W-:Y:S01]  /*12220*/  IMAD.X R2, RZ, RZ, UR9, P0 ;  /* 0x00000009ff027e24 */ /* 0x000fe200080e06ff */
[----:B------:R-:W4:Y:S03]  /*12230*/  LDCU UR10, c[0x0][0x440] ;  /* 0x00008800ff0a77ac */ /* 0x000f260008000800 */
[----:B-----5:R-:W-:-:S02]  /*12240*/  IMAD R2, R2, UR6, RZ ;  /* 0x0000000602027c24 */ /* 0x020fc4000f8e02ff */
        /* <DEDUP_REMOVED lines=15> */
.L_x_258:
        /* <DEDUP_REMOVED lines=12> */
.L_x_1187:


//--------------------- .text._ZN5flash16flash_fwd_kernelI23Flash_fwd_kernel_traitsILi256ELi128ELi64ELi8ELb0ELb0EN7cutlass10bfloat16_tE19Flash_kernel_traitsILi256ELi128ELi64ELi8ES3_EELb0ELb1ELb0ELb1ELb0ELb0ELb0ELb0EEEvNS_16Flash_fwd_paramsE --------------------------
	.section	.text._ZN5flash16flash_fwd_kernelI23Flash_fwd_kernel_traitsILi256ELi128ELi64ELi8ELb0ELb0EN7cutlass10bfloat16_tE19Flash_kernel_traitsILi256ELi128ELi64ELi8ES3_EELb0ELb1ELb0ELb1ELb0ELb0ELb0ELb0EEEvNS_16Flash_fwd_paramsE,"ax",@progbits
	.align	128
        .global         _ZN5flash16flash_fwd_kernelI23Flash_fwd_kernel_traitsILi256ELi128ELi64ELi8ELb0ELb0EN7cutlass10bfloat16_tE19Flash_kernel_traitsILi256ELi128ELi64ELi8ES3_EELb0ELb1ELb0ELb1ELb0ELb0ELb0ELb0EEEvNS_16Flash_fwd_paramsE
        .type           _ZN5flash16flash_fwd_kernelI23Flash_fwd_kernel_traitsILi256ELi128ELi64ELi8ELb0ELb0EN7cutlass10bfloat16_tE19Flash_kernel_traitsILi256ELi128ELi64ELi8ES3_EELb0ELb1ELb0ELb1ELb0ELb0ELb0ELb0EEEvNS_16Flash_fwd_paramsE,@function
        .size           _ZN5flash16flash_fwd_kernelI23Flash_fwd_kernel_traitsILi256ELi128ELi64ELi8ELb0ELb0EN7cutlass10bfloat16_tE19Flash_kernel_traitsILi256ELi128ELi64ELi8ES3_EELb0ELb1ELb0ELb1ELb0ELb0ELb0ELb0EEEvNS_16Flash_fwd_paramsE,(.L_x_1188 - _ZN5flash16flash_fwd_kernelI23Flash_fwd_kernel_traitsILi256ELi128ELi64ELi8ELb0ELb0EN7cutlass10bfloat16_tE19Flash_kernel_traitsILi256ELi128ELi64ELi8ES3_EELb0ELb1ELb0ELb1ELb0ELb0ELb0ELb0EEEvNS_16Flash_fwd_paramsE)
        .other          _ZN5flash16flash_fwd_kernelI23Flash_fwd_kernel_traitsILi256ELi128ELi64ELi8ELb0ELb0EN7cutlass10bfloat16_tE19Flash_kernel_traitsILi256ELi128ELi64ELi8ES3_EELb0ELb1ELb0ELb1ELb0ELb0ELb0ELb0EEEvNS_16Flash_fwd_paramsE,@"STO_CUDA_ENTRY STV_DEFAULT"
_ZN5flash16flash_fwd_kernelI23Flash_fwd_kernel_traitsILi256ELi128ELi64ELi8ELb0ELb0EN7cutlass10bfloat16_tE19Flash_kernel_traitsILi256ELi128ELi64ELi8ES3_EELb0ELb1ELb0ELb1ELb0ELb0ELb0ELb0EEEvNS_16Flash_fwd_paramsE:
.text._ZN5flash16flash_fwd_kernelI23Flash_fwd_kernel_traitsILi256ELi128ELi64ELi8ELb0ELb0EN7cutlass10bfloat16_tE19Flash_kernel_traitsILi256ELi128ELi64ELi8ES3_EELb0ELb1ELb0ELb1ELb0ELb0ELb0ELb0EEEvNS_16Flash_fwd_paramsE:
        /* <DEDUP_REMOVED lines=72> */
.L_x_259:
        /* <DEDUP_REMOVED lines=49> */
.L_x_261:
        /* <DEDUP_REMOVED lines=15> */
[----:B-1----:R-:W-:Y:S01]  /*0880*/  UIMAD UR27, UR27, UR6, URZ ;  /* 0x000000061b1b72a4 */ /* 0x002fe2000f8e02ff */
[----:B------:R-:W-:Y:S01]  /*0890*/  ISETP.GE.AND P0, PT, R218, UR28, PT ;  /* 0x0000001cda007c0c */ /* 0x000fe2000bf06270 */
[----:B--2---:R-:W-:Y:S01]  /*08a0*/  UIMAD UR7, UR25, UR7, URZ ;  /* 0x00000007190772a4 */ /* 0x004fe2000f8e02ff */
[----:B------:R-:W-:Y:S01]  /*08b0*/  ISETP.GE.AND P2, PT, R9, UR28, PT ;  /* 0x0000001c09007c0c */ /* 0x000fe2000bf46270 */
[----:B------:R-:W-:Y:S01]  /*08c0*/  USHF.R.S32.HI UR12, URZ, 0x1f, UR27 ;  /* 0x0000001fff0c7899 */ /* 0x000fe2000801141b */
[----:B------:R-:W-:Y:S01]  /*08d0*/  ISETP.GE.AND P1, PT, R8, UR28, PT ;  /* 0x0000001c08007c0c */ /* 0x000fe2000bf26270 */
[----:B---3--:R-:W-:Y:S01]  /*08e0*/  IMAD.U32 R2, RZ, RZ, UR4 ;  /* 0x00000004ff027e24 */ /* 0x008fe2000f8e00ff */
[----:B------:R-:W-:Y:S01]  /*08f0*/  USEL UR7, UR7, UR19, !UP0 ;  /* 0x0000001307077287 */ /* 0x000fe2000c000000 */
[----:B------:R-:W-:Y:S01]  /*0900*/  IMAD.U32 R17, RZ, RZ, UR5 ;  /* 0x00000005ff117e24 */ /* 0x000fe2000f8e00ff */
[----:B----4-:R-:W-:Y:S01]  /*0910*/  UIMAD UR4, UR26, UR11, URZ ;  /* 0x0000000b1a0472a4 */ /* 0x010fe2000f8e02ff */
[----:B------:R-:W-:Y:S01]  /*0920*/  IMAD.WIDE.U32 R2, R2, UR26, R4 ;  /* 0x0000001a02027c25 */ /* 0x000fe2000f8e0004 */
[----:B------:R-:W-:Y:S01]  /*0930*/  USHF.R.S32.HI UR5, URZ, 0x1f, UR7 ;  /* 0x0000001fff057899 */ /* 0x000fe20008011407 */
[C---:B------:R-:W-:Y:S01]  /*0940*/  LOP3.LUT R11, R0.reuse, 0x80, RZ, 0xfc, !PT ;  /* 0x00000080000b7812 */ /* 0x040fe200078efcff */
[----:B------:R-:W-:Y:S01]  /*0950*/  @!UP1 UIMAD UR4, UR25, UR8, UR4 ;  /* 0x00000008190492a4 */ /* 0x000fe2000f8e0204 */
[----:B------:R-:W-:Y:S01]  /*0960*/  LOP3.LUT R10, R0, 0xc0, RZ, 0xfc, !PT ;  /* 0x000000c0000a7812 */ /* 0x000fe200078efcff */
[----:B------:R-:W-:Y:S01]  /*0970*/  USEL UR7, UR7, URZ, UP1 ;  /* 0x000000ff07077287 */ /* 0x000fe20008800000 */
[----:B------:R-:W-:Y:S01]  /*0980*/  IMAD R17, R17, UR26, R3 ;  /* 0x0000001a11117c24 */ /* 0x000fe2000f8e0203 */
[----:B------:R-:W-:-:S02]  /*0990*/  USEL UR5, UR5, URZ, UP1 ;  /* 0x000000ff05057287 */ /* 0x000fc40008800000 */
[----:B------:R-:W-:Y:S02]  /*09a0*/  USHF.R.S32.HI UR8, URZ, 0x1f, UR4 ;  /* 0x0000001fff087899 */ /* 0x000fe40008011404 */
        /* <DEDUP_REMOVED lines=24> */
.L_x_263:
[----:B------:R-:W-:Y:S05]  /*0b30*/  BSYNC.RECONVERGENT B0 ;  /* 0x0000000000007941 */ /* 0x000fea0003800200 */
.L_x_262:
        /* <DEDUP_REMOVED lines=24> */
.L_x_265:
[----:B------:R-:W-:Y:S05]  /*0cc0*/  BSYNC.RECONVERGENT B0 ;  /* 0x0000000000007941 */ /* 0x000fea0003800200 */
.L_x_264:
        /* <DEDUP_REMOVED lines=24> */
.L_x_267:
[----:B------:R-:W-:Y:S05]  /*0e50*/  BSYNC.RECONVERGENT B0 ;  /* 0x0000000000007941 */ /* 0x000fea0003800200 */
.L_x_266:
        /* <DEDUP_REMOVED lines=26> */
.L_x_269:
[----:B------:R-:W-:Y:S05]  /*1000*/  BSYNC.RECONVERGENT B0 ;  /* 0x0000000000007941 */ /* 0x000fea0003800200 */
.L_x_268:
        /* <DEDUP_REMOVED lines=10> */
.L_x_271:
[----:B------:R-:W-:Y:S05]  /*10b0*/  BSYNC.RECONVERGENT B0 ;  /* 0x0000000000007941 */ /* 0x000fea0003800200 */
.L_x_270:
        /* <DEDUP_REMOVED lines=10> */
.L_x_273:
[----:B------:R-:W-:Y:S05]  /*1160*/  BSYNC.RECONVERGENT B0 ;  /* 0x0000000000007941 */ /* 0x000fea0003800200 */
.L_x_272:
        /* <DEDUP_REMOVED lines=10> */
.L_x_275:
[----:B------:R-:W-:Y:S05]  /*1210*/  BSYNC.RECONVERGENT B0 ;  /* 0x0000000000007941 */ /* 0x000fea0003800200 */
.L_x_274:
        /* <DEDUP_REMOVED lines=10> */
.L_x_260:
        /* <DEDUP_REMOVED lines=21> */
.L_x_276:
[----:B------:R-:W1:Y:S01]  /*1410*/  LDCU.64 UR10, c[0x0][0x3b8] ;  /* 0x00007700ff0a77ac */ /* 0x000e620008000a00 */
[----:B------:R-:W-:-:S04]  /*1420*/  UIADD3 UR6, UPT, UPT, UR12, UR13, URZ ;  /* 0x0000000d0c067290 */ /* 0x000fc8000fffe0ff */
[----:B-1----:R-:W-:Y:S02]  /*1430*/  UIMAD.WIDE.U32 UR14, UR6, UR10, URZ ;  /* 0x0000000a060e72a5 */ /* 0x002fe4000f8e00ff */
[----:B------:R-:W-:-:S04]  /*1440*/  UIMAD UR6, UR6, UR11, URZ ;  /* 0x0000000b060672a4 */ /* 0x000fc8000f8e02ff */
[----:B------:R-:W-:Y:S02]  /*1450*/  UIADD3 UR6, UPT, UPT, UR15, UR6, URZ ;  /* 0x000000060f067290 */ /* 0x000fe4000fffe0ff */
.L_x_277:
        /* <DEDUP_REMOVED lines=35> */
[----:B------:R-:W-:Y:S01]  /*1690*/  UIMAD UR5, UR25, UR5, UR17 ;  /* 0x00000005190572a4 */ /* 0x000fe2000f8e0211 */
[----:B------:R-:W-:Y:S11]  /*16a0*/  BRA `(.L_x_279) ;  /* 0x0000000000147947 */ /* 0x000ff60003800000 */
.L_x_278:
[----:B------:R-:W1:Y:S01]  /*16b0*/  LDCU.64 UR8, c[0x0][0x3c0] ;  /* 0x00007800ff0877ac */ /* 0x000e620008000a00 */
[----:B------:R-:W-:-:S04]  /*16c0*/  UIADD3 UR12, UPT, UPT, UR12, UR13, URZ ;  /* 0x0000000d0c0c7290 */ /* 0x000fc8000fffe0ff */
[----:B-1----:R-:W-:Y:S02]  /*16d0*/  UIMAD.WIDE.U32 UR16, UR12, UR8, URZ ;  /* 0x000000080c1072a5 */ /* 0x002fe4000f8e00ff */
[----:B------:R-:W-:-:S04]  /*16e0*/  UIMAD UR5, UR12, UR9, URZ ;  /* 0x000000090c0572a4 */ /* 0x000fc8000f8e02ff */
[----:B------:R-:W-:-:S12]  /*16f0*/  UIADD3 UR5, UPT, UPT, UR17, UR5, URZ ;  /* 0x0000000511057290 */ /* 0x000fd8000fffe0ff */
.L_x_279:
        /* <DEDUP_REMOVED lines=8> */
[----:B------:R-:W-:Y:S01]  /*1780*/  UIADD3 UR18, UPT, UPT, -UR27, UR28, URZ ;  /* 0x0000001c1b127290 */ /* 0x000fe2000fffe1ff */
[C---:B------:R-:W-:Y:S01]  /*1790*/  IADD3 R10, P2, PT, R219.reuse, UR14, RZ ;  /* 0x0000000edb0a7c10 */ /* 0x040fe2000ff5e0ff */
[----:B------:R-:W3:Y:S01]  /*17a0*/  LDCU.64 UR14, c[0x0][0x390] ;  /* 0x00007200ff0e77ac */ /* 0x000ee20008000a00 */
[----:B------:R-:W-:Y:S01]  /*17b0*/  IADD3 R16, P0, PT, R219, UR16, RZ ;  /* 0x00000010db107c10 */ /* 0x000fe2000ff1e0ff */
[----:B------:R-:W-:Y:S01]  /*17c0*/  VIADD R4, R5, 0x20 ;  /* 0x0000002005047836 */ /* 0x000fe20000000000 */
[----:B------:R-:W-:Y:S01]  /*17d0*/  LOP3.LUT R3, R236, 0x1e00, RZ, 0xc0, !PT ;  /* 0x00001e00ec037812 */ /* 0x000fe200078ec0ff */
[----:B------:R-:W-:Y:S01]  /*17e0*/  IMAD.X R11, RZ, RZ, UR6, P2 ;  /* 0x00000006ff0b7e24 */ /* 0x000fe200090e06ff */
[----:B------:R-:W-:Y:S01]  /*17f0*/  LOP3.LUT R232, R7, 0x38, R218, 0x78, !PT ;  /* 0x0000003807e87812 */ /* 0x000fe200078e78da */
[----:B------:R-:W-:Y:S01]  /*1800*/  IMAD.X R17, RZ, RZ, UR5, P0 ;  /* 0x00000005ff117e24 */ /* 0x000fe200080e06ff */
[----:B------:R-:W4:Y:S01]  /*1810*/  LDCU.128 UR4, c[0x0][0x3d0] ;  /* 0x00007a00ff0477ac */ /* 0x000f220008000c00 */
[C---:B------:R-:W-:Y:S01]  /*1820*/  IMAD.WIDE.U32 R10, R5.reuse, UR10, R10 ;  /* 0x0000000a050a7c25 */ /* 0x040fe2000f8e000a */
[----:B------:R-:W-:Y:S01]  /*1830*/  LOP3.LUT R232, R232, R3, RZ, 0xfc, !PT ;  /* 0x00000003e8e87212 */ /* 0x000fe200078efcff */
[----:B------:R-:W-:Y:S01]  /*1840*/  BSSY.RECONVERGENT B0, `(.L_x_280) ;  /* 0x000004b000007945 */ /* 0x000fe20003800200 */
[----:B------:R-:W5:Y:S01]  /*1850*/  LDCU.64 UR16, c[0x0][0x388] ;  /* 0x00007100ff1077ac */ /* 0x000f620008000a00 */
[----:B------:R-:W-:Y:S01]  /*1860*/  IMAD.WIDE.U32 R16, R5, UR8, R16 ;  /* 0x0000000805107c25 */ /* 0x000fe2000f8e0010 */
[----:B------:R-:W-:Y:S01]  /*1870*/  IADD3 R14, P0, PT, R219, UR34, RZ ;  /* 0x00000022db0e7c10 */ /* 0x000fe2000ff1e0ff */
[----:B------:R-:W-:-:S02]  /*1880*/  UMOV UR32, 0x400 ;  /* 0x0000040000207882 */ /* 0x000fc40000000000 */
[C---:B------:R-:W-:Y:S01]  /*1890*/  IMAD R11, R5.reuse, UR11, R11 ;  /* 0x0000000b050b7c24 */ /* 0x040fe2000f8e020b */
[----:B------:R-:W-:Y:S01]  /*18a0*/  IADD3.X R15, PT, PT, RZ, UR30, RZ, P0, !PT ;  /* 0x0000001eff0f7c10 */ /* 0x000fe200087fe4ff */
[----:B------:R-:W-:Y:S01]  /*18b0*/  IMAD R17, R5, UR9, R17 ;  /* 0x0000000905117c24 */ /* 0x000fe2000f8e0211 */
[----:B------:R-:W-:Y:S01]  /*18c0*/  UIMAD.WIDE.U32 UR30, UR31, 0x80, URZ ;  /* 0x000000801f1e78a5 */ /* 0x000fe2000f8e00ff */
[----:B--2---:R-:W-:Y:S01]  /*18d0*/  IMAD.U32 R6, RZ, RZ, UR12 ;  /* 0x0000000cff067e24 */ /* 0x004fe2000f8e00ff */
[----:B------:R-:W-:Y:S02]  /*18e0*/  ISETP.GE.AND P1, PT, R0, UR18, PT ;  /* 0x0000001200007c0c */ /* 0x000fe4000bf26270 */
[C---:B------:R-:W-:Y:S01]  /*18f0*/  LOP3.LUT R241, R219.reuse, 0x40, RZ, 0xfc, !PT ;  /* 0x00000040dbf17812 */ /* 0x040fe200078efcff */
[----:B------:R-:W-:Y:S01]  /*1900*/  IMAD.WIDE.U32 R6, R6, UR26, R14 ;  /* 0x0000001a06067c25 */ /* 0x000fe2000f8e000e */
[C---:B------:R-:W-:Y:S02]  /*1910*/  LOP3.LUT R240, R219.reuse, 0x80, RZ, 0xfc, !PT ;  /* 0x00000080dbf07812 */ /* 0x040fe400078efcff */
[----:B------:R-:W-:Y:S01]  /*1920*/  LOP3.LUT R238, R219, 0xc0, RZ, 0xfc, !PT ;  /* 0x000000c0dbee7812 */ /* 0x000fe200078efcff */
[----:B----4-:R-:W-:-:S02]  /*1930*/  IMAD R13, R9, UR4, RZ ;  /* 0x00000004090d7c24 */ /* 0x010fc4000f8e02ff */
[----:B------:R-:W-:Y:S02]  /*1940*/  IMAD R9, R9, UR6, RZ ;  /* 0x0000000609097c24 */ /* 0x000fe4000f8e02ff */
[C---:B------:R-:W-:Y:S02]  /*1950*/  IMAD R13, R2.reuse, UR5, R13 ;  /* 0x00000005020d7c24 */ /* 0x040fe4000f8e020d */
[C---:B------:R-:W-:Y:S01]  /*1960*/  IMAD R9, R2.reuse, UR7, R9 ;  /* 0x0000000702097c24 */ /* 0x040fe2000f8e0209 */
[----:B------:R-:W-:Y:S01]  /*1970*/  USHF.L.U64.HI UR7, UR10, 0x6, UR11 ;  /* 0x000000060a077899 */ /* 0x000fe2000801020b */
[----:B------:R-:W-:-:S04]  /*1980*/  IMAD.WIDE.U32 R10, R2, UR4, R10 ;  /* 0x00000004020a7c25 */ /* 0x000fc8000f8e000a */
[----:B------:R-:W-:Y:S01]  /*1990*/  IMAD.WIDE.U32 R2, R2, UR6, R16 ;  /* 0x0000000602027c25 */ /* 0x000fe2000f8e0010 */
[----:B-----5:R-:W-:Y:S01]  /*19a0*/  LEA R231, P2, R10, UR16, 0x1 ;  /* 0x000000100ae77c11 */ /* 0x020fe2000f8408ff */
[----:B-1----:R-:W-:Y:S02]  /*19b0*/  ULEA UR6, UR29, UR32, 0x18 ;  /* 0x000000201d067291 */ /* 0x002fe4000f8ec0ff */
[----:B------:R-:W-:Y:S01]  /*19c0*/  IMAD.IADD R228, R3, 0x1, R9 ;  /* 0x0000000103e47824 */ /* 0x000fe200078e0209 */
[C---:B---3--:R-:W-:Y:S01]  /*19d0*/  LEA R229, P0, R2.reuse, UR14, 0x1 ;  /* 0x0000000e02e57c11 */ /* 0x048fe2000f8008ff */
[----:B------:R-:W-:Y:S01]  /*19e0*/  IMAD.IADD R230, R11, 0x1, R13 ;  /* 0x000000010be67824 */ /* 0x000fe200078e020d */
[----:B------:R-:W-:Y:S01]  /*19f0*/  MOV R9, UR13 ;  /* 0x0000000d00097c02 */ /* 0x000fe20008000f00 */
[----:B------:R-:W-:Y:S01]  /*1a00*/  USHF.L.U32 UR14, UR10, 0x6, URZ ;  /* 0x000000060a0e7899 */ /* 0x000fe200080006ff */
[----:B------:R-:W-:Y:S01]  /*1a10*/  LEA.HI.X R228, R2, UR15, R228, 0x1, P0 ;  /* 0x0000000f02e47c11 */ /* 0x000fe200080f0ce4 */
[----:B------:R-:W-:Y:S01]  /*1a20*/  UIADD3 UR16, UPT, UPT, UR20, -0x1, URZ ;  /* 0xffffffff14107890 */ /* 0x000fe2000fffe0ff */
[C---:B------:R-:W-:Y:S01]  /*1a30*/  ISETP.GE.AND P0, PT, R5.reuse, UR18, PT ;  /* 0x0000001205007c0c */ /* 0x040fe2000bf06270 */
[----:B------:R-:W-:Y:S01]  /*1a40*/  USHF.L.U64.HI UR15, UR10, 0x5, UR11 ;  /* 0x000000050a0f7899 */ /* 0x000fe2000801020b */
[----:B------:R-:W-:Y:S01]  /*1a50*/  LEA.HI.X R230, R10, UR17, R230, 0x1, P2 ;  /* 0x000000110ae67c11 */ /* 0x000fe200090f0ce6 */
[----:B------:R-:W-:Y:S01]  /*1a60*/  VIADD R2, R5, 0x60 ;  /* 0x0000006005027836 */ /* 0x000fe20000000000 */
[----:B------:R-:W-:Y:S01]  /*1a70*/  ISETP.GE.AND P2, PT, R4, UR18, PT ;  /* 0x0000001204007c0c */ /* 0x000fe2000bf46270 */
[----:B------:R-:W-:Y:S01]  /*1a80*/  IMAD R9, R9, UR26, R7 ;  /* 0x0000001a09097c24 */ /* 0x000fe2000f8e0207 */
[----:B------:R-:W-:-:S02]  /*1a90*/  LOP3.LUT R3, R5, UR30, RZ, 0xfc, !PT ;  /* 0x0000001e05037c12 */ /* 0x000fc4000f8efcff */
[----:B------:R-:W-:-:S05]  /*1aa0*/  LEA R232, R232, UR6, 0x1 ;  /* 0x00000006e8e87c11 */ /* 0x000fca000f8e08ff */
        /* <DEDUP_REMOVED lines=36> */
.L_x_281:
[----:B------:R-:W-:Y:S05]  /*1cf0*/  BSYNC.RECONVERGENT B0 ;  /* 0x0000000000007941 */ /* 0x000fea0003800200 */
.L_x_280:
        /* <DEDUP_REMOVED lines=41> */
.L_x_283:
[----:B------:R-:W-:Y:S05]  /*1f90*/  BSYNC.RECONVERGENT B0 ;  /* 0x0000000000007941 */ /* 0x000fea0003800200 */
.L_x_282:
        /* <DEDUP_REMOVED lines=41> */
.L_x_285:
[----:B------:R-:W-:Y:S05]  /*2230*/  BSYNC.RECONVERGENT B0 ;  /* 0x0000000000007941 */ /* 0x000fea0003800200 */
.L_x_284:
        /* <DEDUP_REMOVED lines=40> */
.L_x_287:
[----:B------:R-:W-:Y:S05]  /*24c0*/  BSYNC.RECONVERGENT B0 ;  /* 0x0000000000007941 */ /* 0x000fea0003800200 */
.L_x_286:
        /* <DEDUP_REMOVED lines=34> */
.L_x_289:
[----:B------:R-:W-:Y:S05]  /*26f0*/  BSYNC.RECONVERGENT B0 ;  /* 0x0000000000007941 */ /* 0x000fea0003800200 */
.L_x_288:
        /* <DEDUP_REMOVED lines=33> */
.L_x_291:
[----:B------:R-:W-:Y:S05]  /*2910*/  BSYNC.RECONVERGENT B0 ;  /* 0x0000000000007941 */ /* 0x000fea0003800200 */
.L_x_290:
[----:B------:R-:W5:Y:S01]  /*2920*/  LDCU.64 UR12, c[0x0][0x538] ;  /* 0x0000a700ff0c77ac */ /* 0x000f620008000a00 */
[----:B------:R-:W0:Y:S01]  /*2930*/  LDGDEPBAR ;  /* 0x00000000000079af */ /* 0x000e220000000000 */
[----:B-----5:R-:W-:-:S04]  /*2940*/  UISETP.NE.U32.AND UP1, UPT, UR12, URZ, UPT ;  /* 0x000000ff0c00728c */ /* 0x020fc8000bf25070 */
[----:B------:R-:W-:Y:S01]  /*2950*/  UISETP.NE.AND.EX UP1, UPT, UR13, URZ, UPT, UP1 ;  /* 0x000000ff0d00728c */ /* 0x000fe2000bf25310 */
[--C-:B------:R-:W-:Y:S01]  /*2960*/  SHF.R.U32.HI R220, RZ, 0x1, R218.reuse ;  /* 0x00000001ffdc7819 */ /* 0x100fe200000116da */
[----:B------:R-:W-:Y:S01]  /*2970*/  IMAD.U32 R0, RZ, RZ, UR27 ;  /* 0x0000001bff007e24 */ /* 0x000fe2000f8e00ff */
[----:B----4-:R-:W-:Y:S01]  /*2980*/  SHF.R.U32.HI R3, RZ, 0x2, R218 ;  /* 0x00000002ff037819 */ /* 0x010fe200000116da */
[----:B------:R-:W-:Y:S01]  /*2990*/  IMAD.SHL.U32 R221, R218, 0x20, RZ ;  /* 0x00000020dadd7824 */ /* 0x000fe200078e00ff */
[----:B------:R-:W-:-:S04]  /*29a0*/  DEPBAR.LE SB0, 0x0 ;  /* 0x000080000000791a */ /* 0x000fc80000000000 */
[----:B------:R-:W-:Y:S02]  /*29b0*/  PLOP3.LUT P0, PT, PT, PT, UP1, 0x80, 0x8 ;  /* 0x000000000008781c */ /* 0x000fe40003f0f018 */
[----:B------:R-:W4:Y:S01]  /*29c0*/  @UP1 LDCU.64 UR4, c[0x0][0x540] ;  /* 0x0000a800ff0417ac */ /* 0x000f220008000a00 */
[----:B------:R-:W-:Y:S01]  /*29d0*/  @UP1 UMOV UR30, UR26 ;  /* 0x0000001a001e1c82 */ /* 0x000fe20008000000 */
[----:B------:R-:W-:Y:S02]  /*29e0*/  @UP1 UMOV UR31, URZ ;  /* 0x000000ff001f1c82 */ /* 0x000fe40008000000 */
[----:B----4-:R-:W-:Y:S01]  /*29f0*/  @UP1 UIMAD.WIDE.U32 UR30, UR25, UR4, UR30 ;  /* 0x00000004191e12a5 */ /* 0x010fe2000f8e001e */
[----:B------:R-:W4:Y:S03]  /*2a00*/  @UP1 LDCU UR4, c[0x0][0x458] ;  /* 0x00008b00ff0417ac */ /* 0x000f260008000800 */
[----:B------:R-:W-:-:S02]  /*2a10*/  @UP1 UIMAD UR5, UR25, UR5, UR31 ;  /* 0x00000005190512a4 */ /* 0x000fc4000f8e021f */
[----:B------:R-:W-:-:S04]  /*2a20*/  @UP1 ULEA UR12, UP0, UR30, UR12, 0x2 ;  /* 0x0000000c1e0c1291 */ /* 0x000fc8000f8010ff */
[----:B------:R-:W-:Y:S02]  /*2a30*/  @UP1 ULEA.HI.X UR13, UR30, UR13, UR5, 0x2, UP0 ;  /* 0x0000000d1e0d1291 */ /* 0x000fe400080f1405 */
[----:B------:R-:W-:-:S04]  /*2a40*/  IMAD.U32 R8, RZ, RZ, UR12 ;  /* 0x0000000cff087e24 */ /* 0x000fc8000f8e00ff */
[----:B------:R-:W-:-:S05]  /*2a50*/  IMAD.U32 R9, RZ, RZ, UR13 ;  /* 0x0000000dff097e24 */ /* 0x000fca000f8e00ff */
[----:B------:R-:W5:Y:S01]  /*2a60*/  @P0 LDG.E R7, desc[UR22][R8.64] ;  /* 0x0000001608070981 */ /* 0x000f62000c1e1900 */
[----:B----4-:R-:W5:Y:S01]  /*2a70*/  @P0 MUFU.RCP R2, UR4 ;  /* 0x0000000400020d08 */ /* 0x010f620008001000 */
        /* <DEDUP_REMOVED lines=18> */
[----:B-----5:R-:W-:-:S05]  /*2ba0*/  @P0 FMUL.FTZ R2, R7, R2 ;  /* 0x0000000207020220 */ /* 0x020fca0000410000 */
        /* <DEDUP_REMOVED lines=39> */
.L_x_293:
[----:B------:R4:W-:Y:S04]  /*2e20*/  STS.128 [R232+0x18000], RZ ;  /* 0x018000ffe8007388 */ /* 0x0009e80000000c00 */
[----:B------:R4:W-:Y:S04]  /*2e30*/  STS.128 [R232+0x1a000], RZ ;  /* 0x01a000ffe8007388 */ /* 0x0009e80000000c00 */
[----:B------:R4:W-:Y:S04]  /*2e40*/  STS.128 [R232+0x1c000], RZ ;  /* 0x01c000ffe8007388 */ /* 0x0009e80000000c00 */
[----:B------:R4:W-:Y:S02]  /*2e50*/  STS.128 [R232+0x1e000], RZ ;  /* 0x01e000ffe8007388 */ /* 0x0009e40000000c00 */
.L_x_294:
[----:B------:R-:W-:Y:S05]  /*2e60*/  BSYNC.RECONVERGENT B0 ;  /* 0x0000000000007941 */ /* 0x000fea0003800200 */
.L_x_292:
        /* <DEDUP_REMOVED lines=43> */
.L_x_296:
[----:B------:R-:W-:Y:S05]  /*3120*/  BSYNC.RECONVERGENT B0 ;  /* 0x0000000000007941 */ /* 0x000fea0003800200 */
.L_x_295:
        /* <DEDUP_REMOVED lines=8> */
[----:B-1-3--:R-:W1:Y:S01]  /*31b0*/  LDSM.16.M88.4 R12, [R195+UR6+0x10800] ;  /* 0x01080006c30c783b */ /* 0x00ae620008000200 */
[----:B------:R-:W-:Y:S02]  /*31c0*/  LOP3.LUT P0, RZ, R218, 0x4, RZ, 0xc0, !PT ;  /* 0x00000004daff7812 */ /* 0x000fe4000780c0ff */
[--C-:B------:R-:W-:Y:S01]  /*31d0*/  IMAD.IADD R82, R84, 0x1, R76.reuse ;  /* 0x0000000154527824 */ /* 0x100fe200078e024c */
[----:B------:R-:W3:Y:S01]  /*31e0*/  LDSM.16.M88.4 R56, [R195+UR6+0x11000] ;  /* 0x01100006c338783b */ /* 0x000ee20008000200 */
[----:B------:R-:W-:Y:S01]  /*31f0*/  IMAD.IADD R80, R79, 0x1, R76 ;  /* 0x000000014f507824 */ /* 0x000fe200078e024c */
[----:B------:R-:W-:-:S02]  /*3200*/  SEL R213, R213, 0xffffffc0, !P0 ;  /* 0xffffffc0d5d57807 */ /* 0x000fc40004000000 */
[----:B------:R-:W3:Y:S01]  /*3210*/  LDSM.16.M88.4 R28, [R195+UR6+0x11800] ;  /* 0x01180006c31c783b */ /* 0x000ee20008000200 */
[----:B------:R-:W-:Y:S02]  /*3220*/  VIMNMX R194, PT, PT, R3, UR21, PT ;  /* 0x0000001503c27c48 */ /* 0x000fe4000bfe0100 */
[--C-:B------:R-:W-:Y:S01]  /*3230*/  IMAD.IADD R83, R84, 0x1, R213.reuse ;  /* 0x0000000154537824 */ /* 0x100fe200078e02d5 */
[----:B--2-4-:R-:W-:Y:S01]  /*3240*/  LDSM.16.M88.4 R8, [R82] ;  /* 0x000000005208783b */ /* 0x014fe20000000200 */
[----:B------:R-:W-:Y:S02]  /*3250*/  IMAD.IADD R79, R79, 0x1, R213 ;  /* 0x000000014f4f7824 */ /* 0x000fe400078e02d5 */
[C---:B------:R-:W-:Y:S01]  /*3260*/  IMAD.IADD R81, R76.reuse, 0x1, R83 ;  /* 0x000000014c517824 */ /* 0x040fe200078e0253 */
[----:B------:R-:W2:Y:S01]  /*3270*/  LDSM.16.M88.4 R4, [R80+0x10000] ;  /* 0x010000005004783b */ /* 0x000ea20000000200 */
        /* <DEDUP_REMOVED lines=11> */
[C---:B-1----:R-:W-:Y:S08]  /*3330*/  HMMA.16816.F32.BF16 R16, R48.reuse, R12, RZ ;  /* 0x0000000c3010723c */ /* 0x042ff000000418ff */
[C---:B---3--:R-:W-:Y:S08]  /*3340*/  HMMA.16816.F32.BF16 R60, R48.reuse, R56, RZ ;  /* 0x00000038303c723c */ /* 0x048ff000000418ff */
[C---:B------:R-:W-:Y:S08]  /*3350*/  HMMA.16816.F32.BF16 R12, R48.reuse, R14, RZ ;  /* 0x0000000e300c723c */ /* 0x040ff000000418ff */
[C---:B------:R-:W-:Y:S08]  /*3360*/  HMMA.16816.F32.BF16 R56, R48.reuse, R58, RZ ;  /* 0x0000003a3038723c */ /* 0x040ff000000418ff */
[C---:B------:R-:W-:Y:S08]  /*3370*/  HMMA.16816.F32.BF16 R52, R48.reuse, R28, RZ ;  /* 0x0000001c3034723c */ /* 0x040ff000000418ff */
[----:B------:R-:W-:Y:S01]  /*3380*/  HMMA.16816.F32.BF16 R48, R48, R30, RZ ;  /* 0x0000001e3030723c */ /* 0x000fe200000418ff */
[----:B------:R-:W-:Y:S07]  /*3390*/  LDSM.16.M88.4 R28, [R83] ;  /* 0x00000000531c783b */ /* 0x000fee0000000200 */
[C---:B--2---:R-:W-:Y:S08]  /*33a0*/  HMMA.16816.F32.BF16 R24, R8.reuse, R4, R24 ;  /* 0x000000040818723c */ /* 0x044ff00000041818 */
        /* <DEDUP_REMOVED lines=59> */
[----:B------:R-:W3:Y:S03]  /*3760*/  LDSM.16.M88.4 R32, [R78+0x12000] ;  /* 0x012000004e20783b */ /* 0x000ee60000000200 */
[C---:B------:R-:W-:Y:S08]  /*3770*/  HMMA.16816.F32.BF16 R52, R8.reuse, R64, R52 ;  /* 0x000000400834723c */ /* 0x040ff00000041834 */
[----:B------:R-:W-:Y:S01]  /*3780*/  HMMA.16816.F32.BF16 R48, R8, R66, R48 ;  /* 0x000000420830723c */ /* 0x000fe20000041830 */
[----:B------:R-:W5:Y:S07]  /*3790*/  LDSM.16.M88.4 R8, [R78+0x13000] ;  /* 0x013000004e08783b */ /* 0x000f6e0000000200 */
[C---:B----4-:R-:W-:Y:S08]  /*37a0*/  HMMA.16816.F32.BF16 R16, R44.reuse, R28, R16 ;  /* 0x0000001c2c10723c */ /* 0x050ff00000041810 */
[C---:B------:R-:W-:Y:S01]  /*37b0*/  HMMA.16816.F32.BF16 R12, R44.reuse, R30, R12 ;  /* 0x0000001e2c0c723c */ /* 0x040fe2000004180c */
[----:B------:R-:W4:Y:S07]  /*37c0*/  LDSM.16.M88.4 R28, [R78+0x12800] ;  /* 0x012800004e1c783b */ /* 0x000f2e0000000200 */
[C---:B------:R-:W-:Y:S08]  /*37d0*/  HMMA.16816.F32.BF16 R24, R44.reuse, R40, R24 ;  /* 0x000000282c18723c */ /* 0x040ff00000041818 */
        /* <DEDUP_REMOVED lines=13> */
[C---:B-----5:R-:W-:Y:S08]  /*38b0*/  HMMA.16816.F32.BF16 R60, R56.reuse, R8, R60 ;  /* 0x00000008383c723c */ /* 0x060ff0000004183c */
        /* <DEDUP_REMOVED lines=17> */
[----:B------:R-:W-:Y:S07]  /*39d0*/  LDSM.16.M88.4 R32, [R79+0x15000] ;  /* 0x015000004f20783b */ /* 0x000fee0000000200 */
[C---:B-----5:R-:W-:Y:S08]  /*39e0*/  HMMA.16816.F32.BF16 R64, R52.reuse, R8, R64 ;  /* 0x000000083440723c */ /* 0x060ff00000041840 */
[----:B------:R-:W-:Y:S01]  /*39f0*/  HMMA.16816.F32.BF16 R48, R52, R10, R48 ;  /* 0x0000000a3430723c */ /* 0x000fe20000041830 */
[----:B------:R-:W3:Y:S04]  /*3a00*/  LDSM.16.M88.4 R8, [R79+0x14800] ;  /* 0x014800004f08783b */ /* 0x000ee80000000200 */
        /* <DEDUP_REMOVED lines=12> */
[----:B------:R-:W-:Y:S07]  /*3ad0*/  LDSM.16.M88.4 R44, [R84+0xc000] ;  /* 0x00c00000542c783b */ /* 0x000fee0000000200 */
[C---:B--2---:R-:W-:Y:S08]  /*3ae0*/  HMMA.16816.F32.BF16 R24, R56.reuse, R36, R24 ;  /* 0x000000243818723c */ /* 0x044ff00000041818 */
[C---:B------:R-:W-:Y:S01]  /*3af0*/  HMMA.16816.F32.BF16 R20, R56.reuse, R38, R20 ;  /* 0x000000263814723c */ /* 0x040fe20000041814 */
[----:B------:R-:W1:Y:S07]  /*3b00*/  LDSM.16.M88.4 R36, [R81+0x8000] ;  /* 0x008000005124783b */ /* 0x000e6e0000000200 */
[C---:B---3--:R-:W-:Y:S08]  /*3b10*/  HMMA.16816.F32.BF16 R16, R56.reuse, R8, R16 ;  /* 0x000000083810723c */ /* 0x048ff00000041810 */
[C---:B------:R-:W-:Y:S01]  /*3b20*/  HMMA.16816.F32.BF16 R12, R56.reuse, R10, R12 ;  /* 0x0000000a380c723c */ /* 0x040fe2000004180c */
[----:B------:R-:W2:Y:S07]  /*3b30*/  LDSM.16.M88.4 R8, [R78+0x14800] ;  /* 0x014800004e08783b */ /* 0x000eae0000000200 */
[C---:B------:R-:W-:Y:S08]  /*3b40*/  HMMA.16816.F32.BF16 R60, R56.reuse, R32, R60 ;  /* 0x00000020383c723c */ /* 0x040ff0000004183c */
        /* <DEDUP_REMOVED lines=27> */
[----:B------:R-:W-:Y:S04]  /*3d00*/  LDSM.16.M88.4 R8, [R83+0xc000] ;  /* 0x00c000005308783b */ /* 0x000fe80000000200 */
[----:B------:R-:W-:Y:S03]  /*3d10*/  LDSM.16.M88.4 R80, [R81+0xc000] ;  /* 0x00c000005150783b */ /* 0x000fe60000000200 */
[C---:B-----5:R-:W-:Y:S08]  /*3d20*/  HMMA.16816.F32.BF16 R64, R44.reuse, R40, R64 ;  /* 0x000000282c40723c */ /* 0x060ff00000041840 */
[----:B------:R-:W-:Y:S01]  /*3d30*/  HMMA.16816.F32.BF16 R48, R44, R42, R48 ;  /* 0x0000002a2c30723c */ /* 0x000fe20000041830 */
[----:B------:R-:W-:Y:S04]  /*3d40*/  LDSM.16.M88.4 R40, [R79+0x17000] ;  /* 0x017000004f28783b */ /* 0x000fe80000000200 */
[----:B------:R-:W-:Y:S03]  /*3d50*/  LDSM.16.M88.4 R44, [R78+0x16000] ;  /* 0x016000004e2c783b */ /* 0x000fe60000000200 */
[C---:B---3--:R-:W-:Y:S08]  /*3d60*/  HMMA.16816.F32.BF16 R24, R52.reuse, R36, R24 ;  /* 0x000000243418723c */ /* 0x048ff00000041818 */
[C---:B------:R-:W-:Y:S01]  /*3d70*/  HMMA.16816.F32.BF16 R20, R52.reuse, R38, R20 ;  /* 0x000000263414723c */ /* 0x040fe20000041814 */
[----:B------:R-:W1:Y:S07]  /*3d80*/  LDSM.16.M88.4 R36, [R79+0x17800] ;  /* 0x017800004f24783b */ /* 0x000e6e0000000200 */
[C---:B------:R-:W-:Y:S08]  /*3d90*/  HMMA.16816.F32.BF16 R16, R52.reuse, R32, R16 ;  /* 0x000000203410723c */ /* 0x040ff00000041810 */
[C---:B------:R-:W-:Y:S01]  /*3da0*/  HMMA.16816.F32.BF16 R12, R52.reuse, R34, R12 ;  /* 0x00000022340c723c */ /* 0x040fe2000004180c */
[----:B------:R-:W2:Y:S07]  /*3db0*/  LDSM.16.M88.4 R32, [R79+0x16800] ;  /* 0x016800004f20783b */ /* 0x000eae0000000200 */
[C---:B----4-:R-:W-:Y:S08]  /*3dc0*/  HMMA.16816.F32.BF16 R64, R52.reuse, R28, R64 ;  /* 0x0000001c3440723c */ /* 0x050ff00000041840 */
[C---:B------:R-:W-:Y:S01]  /*3dd0*/  HMMA.16816.F32.BF16 R48, R52.reuse, R30, R48 ;  /* 0x0000001e3430723c */ /* 0x040fe20000041830 */
[----:B------:R-:W3:Y:S07]  /*3de0*/  LDSM.16.M88.4 R28, [R78+0x17800] ;  /* 0x017800004e1c783b */ /* 0x000eee0000000200 */
[C---:B------:R-:W-:Y:S08]  /*3df0*/  HMMA.16816.F32.BF16 R60, R52.reuse, R56, R60 ;  /* 0x00000038343c723c */ /* 0x040ff0000004183c */
[----:B------:R-:W-:Y:S08]  /*3e00*/  HMMA.16816.F32.BF16 R68, R52, R58, R68 ;  /* 0x0000003a3444723c */ /* 0x000ff00000041844 */
[C---:B-1----:R-:W-:Y:S08]  /*3e10*/  HMMA.16816.F32.BF16 R48, R8.reuse, R38, R48 ;  /* 0x000000260830723c */ /* 0x042ff00000041830 */
[C---:B------:R-:W-:Y:S01]  /*3e20*/  HMMA.16816.F32.BF16 R52, R8.reuse, R4, R24 ;  /* 0x000000040834723c */ /* 0x040fe20000041818 */
[----:B------:R-:W1:Y:S07]  /*3e30*/  LDSM.16.M88.4 R24, [R78+0x16800] ;  /* 0x016800004e18783b */ /* 0x000e6e0000000200 */
[----:B------:R-:W-:Y:S01]  /*3e40*/  HMMA.16816.F32.BF16 R20, R8, R6, R20 ;  /* 0x000000060814723c */ /* 0x000fe20000041814 */
[----:B------:R-:W4:Y:S01]  /*3e50*/  LDSM.16.M88.4 R4, [R78+0x17000] ;  /* 0x017000004e04783b */ /* 0x000f220000000200 */
[----:B------:R-:W-:-:S06]  /*3e60*/  DEPBAR.LE SB0, 0x0 ;  /* 0x000080000000791a */ /* 0x000fcc0000000000 */
[C---:B--2---:R-:W-:Y:S08]  /*3e70*/  HMMA.16816.F32.BF16 R16, R8.reuse, R32, R16 ;  /* 0x000000200810723c */ /* 0x044ff00000041810 */
[C---:B------:R-:W-:Y:S08]  /*3e80*/  HMMA.16816.F32.BF16 R12, R8.reuse, R34, R12 ;  /* 0x00000022080c723c */ /* 0x040ff0000004180c */
[C---:B------:R-:W-:Y:S08]  /*3e90*/  HMMA.16816.F32.BF16 R60, R8.reuse, R40, R60 ;  /* 0x00000028083c723c */ /* 0x040ff0000004183c */
[C---:B------:R-:W-:Y:S08]  /*3ea0*/  HMMA.16816.F32.BF16 R68, R8.reuse, R42, R68 ;  /* 0x0000002a0844723c */ /* 0x040ff00000041844 */
[----:B------:R-:W-:Y:S01]  /*3eb0*/  HMMA.16816.F32.BF16 R64, R8, R36, R64 ;  /* 0x000000240840723c */ /* 0x000fe20000041840 */
[----:B------:R-:W-:-:S02]  /*3ec0*/  IMAD.U32 R8, RZ, RZ, UR16 ;  /* 0x00000010ff087e24 */ /* 0x000fc4000f8e00ff */
[----:B------:R-:W-:Y:S02]  /*3ed0*/  IMAD.U32 R10, RZ, RZ, UR21 ;  /* 0x00000015ff0a7e24 */ /* 0x000fe4000f8e00ff */
[----:B------:R-:W-:-:S03]  /*3ee0*/  IMAD R85, R8, 0x40, R85 ;  /* 0x0000004008557824 */ /* 0x000fc600078e0255 */
[C---:B---3--:R-:W-:Y:S01]  /*3ef0*/  HMMA.16816.F32.BF16 R48, R80.reuse, R30, R48 ;  /* 0x0000001e5030723c */ /* 0x048fe20000041830 */
[----:B------:R-:W-:Y:S01]  /*3f00*/  VIADD R8, R85, 0x38 ;  /* 0x0000003855087836 */ /* 0x000fe20000000000 */
[----:B------:R-:W-:Y:S01]  /*3f10*/  VIADDMNMX R193, R3, 0x8, R10, PT ;  /* 0x0000000803c17846 */ /* 0x000fe2000380010a */
[C---:B------:R-:W-:Y:S02]  /*3f20*/  VIADD R10, R85.reuse, 0x1 ;  /* 0x00000001550a7836 */ /* 0x040fe40000000000 */
[C---:B------:R-:W-:Y:S01]  /*3f30*/  VIADD R9, R85.reuse, 0x8 ;  /* 0x0000000855097836 */ /* 0x040fe20000000000 */
[C---:B------:R-:W-:Y:S01]  /*3f40*/  ISETP.GE.AND P5, PT, R8.reuse, R194, PT ;  /* 0x000000c20800720c */ /* 0x040fe20003fa6270 */
[----:B------:R-:W-:Y:S01]  /*3f50*/  VIADD R11, R85, 0x10 ;  /* 0x00000010550b7836 */ /* 0x000fe20000000000 */
        /* <DEDUP_REMOVED lines=10> */
[----:B------:R-:W-:Y:S02]  /*4000*/  ISETP.GE.AND P3, PT, R9, R194, PT ;  /* 0x000000c20900720c */ /* 0x000fe40003f66270 */
[----:B-1----:R-:W-:Y:S01]  /*4010*/  HMMA.16816.F32.BF16 R16, R80, R24, R16 ;  /* 0x000000185010723c */ /* 0x002fe20000041810 */
[----:B------:R-:W-:-:S02]  /*4020*/  FSEL R209, R48, -INF , !P5 ;  /* 0xff80000030d17808 */ /* 0x000fc40006800000 */
[C---:B------:R-:W-:Y:S01]  /*4030*/  FFMA.FTZ R3, R8.reuse, UR5, R53 ;  /* 0x0000000508037c23 */ /* 0x040fe20008010035 */
[----:B------:R-:W-:Y:S01]  /*4040*/  ISETP.GE.AND P5, PT, R9, R193, PT ;  /* 0x000000c10900720c */ /* 0x000fe20003fa6270 */
[----:B------:R-:W-:Y:S01]  /*4050*/  FFMA.FTZ R55, R8, UR5, R55 ;  /* 0x0000000508377c23 */ /* 0x000fe20008010037 */
[----:B------:R-:W-:Y:S01]  /*4060*/  FSEL R208, R50, -INF , !P6 ;  /* 0xff80000032d07808 */ /* 0x000fe20007000000 */
[----:B------:R-:W-:Y:S01]  /*4070*/  VIADD R8, R85, 0x11 ;  /* 0x0000001155087836 */ /* 0x000fe20000000000 */
[----:B------:R-:W-:Y:S01]  /*4080*/  FSEL R3, R3, -INF , !P4 ;  /* 0xff80000003037808 */ /* 0x000fe20006000000 */
[C---:B----4-:R-:W-:Y:S01]  /*4090*/  HMMA.16816.F32.BF16 R60, R80.reuse, R4, R60 ;  /* 0x00000004503c723c */ /* 0x050fe2000004183c */
[----:B------:R-:W-:Y:S01]  /*40a0*/  I2FP.F32.U32 R9, R9 ;  /* 0x0000000900097245 */ /* 0x000fe20000201000 */
[----:B------:R-:W-:Y:S01]  /*40b0*/  BAR.SYNC.DEFER_BLOCKING 0x0 ;  /* 0x0000000000007b1d */ /* 0x000fe20000010000 */
[C---:B------:R-:W-:Y:S02]  /*40c0*/  ISETP.GE.AND P6, PT, R10.reuse, R194, PT ;  /* 0x000000c20a00720c */ /* 0x040fe40003fc6270 */
[-C--:B------:R-:W-:Y:S01]  /*40d0*/  ISETP.GE.AND P4, PT, R10, R193.reuse, PT ;  /* 0x000000c10a00720c */ /* 0x080fe20003f86270 */
[C---:B------:R-:W-:Y:S01]  /*40e0*/  FFMA.FTZ R20, R9.reuse, UR5, R20 ;  /* 0x0000000509147c23 */ /* 0x040fe20008010014 */
[----:B------:R-:W-:Y:S01]  /*40f0*/  I2FP.F32.U32 R10, R10 ;  /* 0x0000000a000a7245 */ /* 0x000fe20000201000 */
[----:B------:R-:W-:Y:S01]  /*4100*/  FFMA.FTZ R5, R9, UR5, R22 ;  /* 0x0000000509057c23 */ /* 0x000fe20008010016 */
[----:B------:R-:W-:Y:S01]  /*4110*/  FSEL R22, R55, -INF , !P1 ;  /* 0xff80000037167808 */ /* 0x000fe20004800000 */
[C---:B------:R-:W-:Y:S01]  /*4120*/  HMMA.16816.F32.BF16 R12, R80.reuse, R26, R12 ;  /* 0x0000001a500c723c */ /* 0x040fe2000004180c */
[----:B------:R-:W-:Y:S01]  /*4130*/  ISETP.GE.AND P1, PT, R11, R194, PT ;  /* 0x000000c20b00720c */ /* 0x000fe20003f26270 */
[C---:B------:R-:W-:Y:S01]  /*4140*/  FFMA.FTZ R21, R10.reuse, UR5, R21 ;  /* 0x000000050a157c23 */ /* 0x040fe20008010015 */
[----:B------:R-:W-:Y:S01]  /*4150*/  FFMA.FTZ R4, R10, UR5, R23 ;  /* 0x000000050a047c23 */ /* 0x000fe20008010017 */
[----:B------:R-:W-:Y:S01]  /*4160*/  FSEL R23, R20, -INF , !P3 ;  /* 0xff80000014177808 */ /* 0x000fe20005800000 */
[----:B------:R-:W-:Y:S01]  /*4170*/  VIADD R9, R85, 0x18 ;  /* 0x0000001855097836 */ /* 0x000fe20000000000 */
[----:B------:R-:W-:Y:S01]  /*4180*/  ISETP.GE.AND P3, PT, R11, R193, PT ;  /* 0x000000c10b00720c */ /* 0x000fe20003f66270 */
[----:B------:R-:W-:Y:S01]  /*4190*/  VIADD R10, R85, 0x19 ;  /* 0x00000019550a7836 */ /* 0x000fe20000000000 */
[----:B------:R-:W-:Y:S01]  /*41a0*/  FSEL R20, R5, -INF , !P5 ;  /* 0xff80000005147808 */ /* 0x000fe20006800000 */
[----:B------:R-:W-:Y:S01]  /*41b0*/  HMMA.16816.F32.BF16 R68, R80, R6, R68 ;  /* 0x000000065044723c */ /* 0x000fe20000041844 */
[----:B------:R-:W-:Y:S01]  /*41c0*/  FSEL R21, R21, -INF , !P6 ;  /* 0xff80000015157808 */ /* 0x000fe20007000000 */
[----:B------:R-:W-:Y:S01]  /*41d0*/  VIADD R6, R85, 0x21 ;  /* 0x0000002155067836 */ /* 0x000fe20000000000 */
[----:B------:R-:W-:-:S02]  /*41e0*/  I2FP.F32.U32 R11, R11 ;  /* 0x0000000b000b7245 */ /* 0x000fc40000201000 */
[C---:B------:R-:W-:Y:S02]  /*41f0*/  ISETP.GE.AND P5, PT, R8.reuse, R194, PT ;  /* 0x000000c20800720c */ /* 0x040fe40003fa6270 */
[----:B------:R-:W-:Y:S01]  /*4200*/  ISETP.GE.AND P6, PT, R8, R193, PT ;  /* 0x000000c10800720c */ /* 0x000fe20003fc6270 */
[C---:B------:R-:W-:Y:S01]  /*4210*/  FFMA.FTZ R5, R11.reuse, UR5, R16 ;  /* 0x000000050b057c23 */ /* 0x040fe20008010010 */
[----:B------:R-:W-:Y:S01]  /*4220*/  I2FP.F32.U32 R8, R8 ;  /* 0x0000000800087245 */ /* 0x000fe20000201000 */
[----:B------:R-:W-:Y:S01]  /*4230*/  FFMA.FTZ R16, R11, UR5, R18 ;  /* 0x000000050b107c23 */ /* 0x000fe20008010012 */
[----:B------:R-:W-:Y:S01]  /*4240*/  FSEL R4, R4, -INF , !P4 ;  /* 0xff80000004047808 */ /* 0x000fe20006000000 */
[----:B------:R-:W-:Y:S01]  /*4250*/  HMMA.16816.F32.BF16 R64, R80, R28, R64 ;  /* 0x0000001c5040723c */ /* 0x000fe20000041840 */
[----:B------:R-:W-:Y:S01]  /*4260*/  FSEL R11, R5, -INF , !P1 ;  /* 0xff800000050b7808 */ /* 0x000fe20004800000 */
[----:B------:R-:W-:Y:S01]  /*4270*/  FFMA.FTZ R17, R8, UR5, R17 ;  /* 0x0000000508117c23 */ /* 0x000fe20008010011 */
[----:B------:R-:W-:Y:S01]  /*4280*/  FSEL R16, R16, -INF , !P3 ;  /* 0xff80000010107808 */ /* 0x000fe20005800000 */
[----:B------:R-:W-:Y:S01]  /*4290*/  FFMA.FTZ R19, R8, UR5, R19 ;  /* 0x0000000508137c23 */ /* 0x000fe20008010013 */
[----:B------:R-:W-:-:S02]  /*42a0*/  ISETP.GE.AND P4, PT, R9, R194, PT ;  /* 0x000000c20900720c */ /* 0x000fc40003f86270 */
[----:B------:R-:W-:Y:S02]  /*42b0*/  FSEL R5, R17, -INF , !P5 ;  /* 0xff80000011057808 */ /* 0x000fe40006800000 */
[-C--:B------:R-:W-:Y:S02]  /*42c0*/  ISETP.GE.AND P1, PT, R9, R193.reuse, PT ;  /* 0x000000c10900720c */ /* 0x080fe40003f26270 */
[C---:B------:R-:W-:Y:S02]  /*42d0*/  ISETP.GE.AND P3, PT, R10.reuse, R194, PT ;  /* 0x000000c20a00720c */ /* 0x040fe40003f66270 */
[----:B------:R-:W-:Y:S02]  /*42e0*/  ISETP.GE.AND P5, PT, R10, R193, PT ;  /* 0x000000c10a00720c */ /* 0x000fe40003fa6270 */
[----:B------:R-:W-:Y:S02]  /*42f0*/  I2FP.F32.U32 R9, R9 ;  /* 0x0000000900097245 */ /* 0x000fe40000201000 */
[----:B------:R-:W-:-:S02]  /*4300*/  I2FP.F32.U32 R10, R10 ;  /* 0x0000000a000a7245 */ /* 0x000fc40000201000 */
[----:B------:R-:W-:Y:S01]  /*4310*/  I2FP.F32.U32 R17, R85 ;  /* 0x0000005500117245 */ /* 0x000fe20000201000 */
[----:B------:R-:W-:Y:S01]  /*4320*/  FFMA.FTZ R7, R9, UR5, R12 ;  /* 0x0000000509077c23 */ /* 0x000fe2000801000c */
[----:B------:R-:W-:Y:S01]  /*4330*/  FSEL R12, R19, -INF , !P6 ;  /* 0xff800000130c7808 */ /* 0x000fe20007000000 */
[C---:B------:R-:W-:Y:S01]  /*4340*/  FFMA.FTZ R8, R10.reuse, UR5, R15 ;  /* 0x000000050a087c23 */ /* 0x040fe2000801000f */
[----:B------:R-:W-:Y:S02]  /*4350*/  VIADD R15, R85, 0x20 ;  /* 0x00000020550f7836 */ /* 0x000fe40000000000 */
[----:B------:R-:W-:Y:S01]  /*4360*/  FFMA.FTZ R14, R9, UR5, R14 ;  /* 0x00000005090e7c23 */ /* 0x000fe2000801000e */
[----:B------:R-:W-:Y:S01]  /*4370*/  FSEL R7, R7, -INF , !P4 ;  /* 0xff80000007077808 */ /* 0x000fe20006000000 */
[----:B------:R-:W-:Y:S01]  /*4380*/  FFMA.FTZ R9, R10, UR5, R13 ;  /* 0x000000050a097c23 */ /* 0x000fe2000801000d */
[----:B------:R-:W-:Y:S01]  /*4390*/  VIADD R13, R85, 0x28 ;  /* 0x00000028550d7836 */ /* 0x000fe20000000000 */
[----:B------:R-:W-:-:S02]  /*43a0*/  ISETP.GE.AND P6, PT, R15, R194, PT ;  /* 0x000000c20f00720c */ /* 0x000fc40003fc6270 */
[----:B------:R-:W-:Y:S02]  /*43b0*/  ISETP.GE.AND P4, PT, R15, R193, PT ;  /* 0x000000c10f00720c */ /* 0x000fe40003f86270 */
[----:B------:R-:W-:Y:S02]  /*43c0*/  I2FP.F32.U32 R15, R15 ;  /* 0x0000000f000f7245 */ /* 0x000fe40000201000 */
[----:B------:R-:W-:Y:S01]  /*43d0*/  FSEL R10, R14, -INF , !P1 ;  /* 0xff8000000e0a7808 */ /* 0x000fe20004800000 */
[----:B------:R-:W-:Y:S01]  /*43e0*/  VIADD R14, R85, 0x29 ;  /* 0x00000029550e7836 */ /* 0x000fe20000000000 */
[----:B------:R-:W-:Y:S01]  /*43f0*/  FSEL R9, R9, -INF , !P3 ;  /* 0xff80000009097808 */ /* 0x000fe20005800000 */
[C---:B------:R-:W-:Y:S01]  /*4400*/  FFMA.FTZ R60, R15.reuse, UR5, R60 ;  /* 0x000000050f3c7c23 */ /* 0x040fe2000801003c */
[C---:B------:R-:W-:Y:S01]  /*4410*/  ISETP.GE.AND P1, PT, R6.reuse, R194, PT ;  /* 0x000000c20600720c */ /* 0x040fe20003f26270 */
[----:B------:R-:W-:Y:S01]  /*4420*/  FFMA.FTZ R62, R15, UR5, R62 ;  /* 0x000000050f3e7c23 */ /* 0x000fe2000801003e */
[----:B------:R-:W-:Y:S01]  /*4430*/  ISETP.GE.AND P3, PT, R6, R193, PT ;  /* 0x000000c10600720c */ /* 0x000fe20003f66270 */
[----:B------:R-:W-:Y:S01]  /*4440*/  VIADD R15, R85, 0x30 ;  /* 0x00000030550f7836 */ /* 0x000fe20000000000 */
[----:B------:R-:W-:-:S02]  /*4450*/  I2FP.F32.U32 R6, R6 ;  /* 0x0000000600067245 */ /* 0x000fc40000201000 */
[----:B------:R-:W-:Y:S02]  /*4460*/  FSEL R8, R8, -INF , !P5 ;  /* 0xff80000008087808 */ /* 0x000fe40006800000 */
[----:B------:R-:W-:Y:S01]  /*4470*/  FSEL R203, R60, -INF , !P6 ;  /* 0xff8000003ccb7808 */ /* 0x000fe20007000000 */
[C---:B------:R-:W-:Y:S01]  /*4480*/  FFMA.FTZ R63, R6.reuse, UR5, R63 ;  /* 0x00000005063f7c23 */ /* 0x040fe2000801003f */
[C---:B------:R-:W-:Y:S01]  /*4490*/  ISETP.GE.AND P5, PT, R13.reuse, R194, PT ;  /* 0x000000c20d00720c */ /* 0x040fe20003fa6270 */
[----:B------:R-:W-:Y:S01]  /*44a0*/  FFMA.FTZ R61, R6, UR5, R61 ;  /* 0x00000005063d7c23 */ /* 0x000fe2000801003d */
[----:B------:R-:W-:Y:S02]  /*44b0*/  ISETP.GE.AND P6, PT, R13, R193, PT ;  /* 0x000000c10d00720c */ /* 0x000fe40003fc6270 */
[----:B------:R-:W-:Y:S02]  /*44c0*/  I2FP.F32.U32 R13, R13 ;  /* 0x0000000d000d7245 */ /* 0x000fe40000201000 */
[----:B------:R-:W-:-:S02]  /*44d0*/  FSEL R202, R63, -INF , !P3 ;  /* 0xff8000003fca7808 */ /* 0x000fc40005800000 */
[----:B------:R-:W-:Y:S01]  /*44e0*/  FSEL R222, R62, -INF , !P4 ;  /* 0xff8000003ede7808 */ /* 0x000fe20006000000 */
[C---:B------:R-:W-:Y:S01]  /*44f0*/  FFMA.FTZ R68, R13.reuse, UR5, R68 ;  /* 0x000000050d447c23 */ /* 0x040fe20008010044 */
[----:B------:R-:W-:Y:S01]  /*4500*/  FFMA.FTZ R70, R13, UR5, R70 ;  /* 0x000000050d467c23 */ /* 0x000fe20008010046 */
[----:B------:R-:W-:Y:S01]  /*4510*/  FFMA.FTZ R13, R17, UR5, R52 ;  /* 0x00000005110d7c23 */ /* 0x000fe20008010034 */
[----:B------:R-:W-:Y:S02]  /*4520*/  FSEL R197, R61, -INF , !P1 ;  /* 0xff8000003dc57808 */ /* 0x000fe40004800000 */
[-C--:B------:R-:W-:Y:S02]  /*4530*/  ISETP.GE.AND P3, PT, R85, R194.reuse, PT ;  /* 0x000000c25500720c */ /* 0x080fe40003f66270 */
[C---:B------:R-:W-:Y:S02]  /*4540*/  ISETP.GE.AND P4, PT, R14.reuse, R194, PT ;  /* 0x000000c20e00720c */ /* 0x040fe40003f86270 */
[----:B------:R-:W-:-:S02]  /*4550*/  ISETP.GE.AND P1, PT, R14, R193, PT ;  /* 0x000000c10e00720c */ /* 0x000fc40003f26270 */
[----:B------:R-:W-:Y:S02]  /*4560*/  I2FP.F32.U32 R14, R14 ;  /* 0x0000000e000e7245 */ /* 0x000fe40000201000 */
[----:B------:R-:W-:Y:S02]  /*4570*/  FSEL R13, R13, -INF , !P3 ;  /* 0xff8000000d0d7808 */ /* 0x000fe40005800000 */
[----:B------:R-:W-:Y:S01]  /*4580*/  FSEL R216, R70, -INF , !P6 ;  /* 0xff80000046d87808 */ /* 0x000fe20007000000 */
[C---:B------:R-:W-:Y:S01]  /*4590*/  FFMA.FTZ R69, R14.reuse, UR5, R69 ;  /* 0x000000050e457c23 */ /* 0x040fe20008010045 */
[----:B------:R-:W-:Y:S01]  /*45a0*/  FMNMX3.FTZ R18, R13, R3, R23, !PT ;  /* 0x000000030d127276 */ /* 0x000fe20007810017 */
[----:B------:R-:W-:Y:S01]  /*45b0*/  FFMA.FTZ R71, R14, UR5, R71 ;  /* 0x000000050e477c23 */ /* 0x000fe20008010047 */
[----:B------:R-:W-:Y:S01]  /*45c0*/  VIADD R14, R85, 0x31 ;  /* 0x00000031550e7836 */ /* 0x000fe20000000000 */
[----:B------:R-:W-:Y:S02]  /*45d0*/  ISETP.GE.AND P6, PT, R15, R194, PT ;  /* 0x000000c20f00720c */ /* 0x000fe40003fc6270 */
[----:B------:R-:W-:-:S02]  /*45e0*/  FSEL R199, R69, -INF , !P4 ;  /* 0xff80000045c77808 */ /* 0x000fc40006000000 */
[----:B------:R-:W-:Y:S02]  /*45f0*/  FMNMX3.FTZ R18, R18, R21, R11, !PT ;  /* 0x0000001512127276 */ /* 0x000fe4000781000b */
[----:B------:R-:W-:Y:S02]  /*4600*/  ISETP.GE.AND P4, PT, R15, R193, PT ;  /* 0x000000c10f00720c */ /* 0x000fe40003f86270 */
        /* <DEDUP_REMOVED lines=11> */
[-C--:B------:R-:W-:Y:S01]  /*46c0*/  ISETP.GE.AND P1, PT, R14, R194.reuse, PT ;  /* 0x000000c20e00720c */ /* 0x080fe20003f26270 */
[----:B------:R-:W-:Y:S01]  /*46d0*/  FFMA.FTZ R67, R6, UR5, R67 ;  /* 0x0000000506437c23 */ /* 0x000fe20008010043 */
[----:B------:R-:W-:Y:S01]  /*46e0*/  ISETP.GE.AND P3, PT, R14, R193, PT ;  /* 0x000000c10e00720c */ /* 0x000fe20003f66270 */
[----:B------:R-:W-:Y:S01]  /*46f0*/  FFMA.FTZ R6, R17, UR5, R54 ;  /* 0x0000000511067c23 */ /* 0x000fe20008010036 */
        /* <DEDUP_REMOVED lines=80> */
.L_x_297:
        /* <DEDUP_REMOVED lines=78> */
[--C-:B------:R-:W-:Y:S01]  /*50e0*/  FFMA.FTZ R216, R211, UR4, -R214.reuse ;  /* 0x00000004d3d87c23 */ /* 0x100fe200080108d6 */
        /* <DEDUP_REMOVED lines=11> */
[----:B------:R-:W-:-:S03]  /*51a0*/  FADD.FTZ R188, R189, R188 ;  /* 0x000000bcbdbc7221 */ /* 0x000fc60000010000 */
[----:B------:R-:W-:Y:S01]  /*51b0*/  LDSM.16.MT88.4 R28, [R192+0x1a800] ;  /* 0x01a80000c01c783b */ /* 0x000fe20000004200 */
[----:B------:R-:W-:Y:S01]  /*51c0*/  FADD.FTZ R185, R185, R188 ;  /* 0x000000bcb9b97221 */ /* 0x000fe20000010000 */
[----:B------:R-:W-:Y:S02]  /*51d0*/  MUFU.EX2 R183, R183 ;  /* 0x000000b700b77308 */ /* 0x000fe40000000800 */
[----:B------:R-:W-:Y:S01]  /*51e0*/  LDSM.16.MT88.4 R24, [R190+0x1a800] ;  /* 0x01a80000be18783b */ /* 0x000fe20000004200 */
[----:B------:R-:W-:-:S05]  /*51f0*/  FADD.FTZ R184, R184, R185 ;  /* 0x000000b9b8b87221 */ /* 0x000fca0000010000 */
        /* <DEDUP_REMOVED lines=69> */
[----:B------:R-:W-:-:S03]  /*5650*/  F2FP.BF16.F32.PACK_AB R7, R166, R167 ;  /* 0x000000a7a607723e */ /* 0x000fc600000010ff */
[----:B------:R-:W-:-:S04]  /*5660*/  FADD.FTZ R167, R167, R178 ;  /* 0x000000b2a7a77221 */ /* 0x000fc80000010000 */
[----:B------:R-:W-:Y:S01]  /*5670*/  HMMA.16816.F32.BF16 R100, R4, R8, R100 ;  /* 0x000000080464723c */ /* 0x000fe20000041864 */
[----:B------:R-:W-:-:S07]  /*5680*/  FADD.FTZ R166, R166, R167 ;  /* 0x000000a7a6a67221 */ /* 0x000fce0000010000 */
[C---:B------:R-:W-:Y:S01]  /*5690*/  HMMA.16816.F32.BF16 R104, R4.reuse, R10, R104 ;  /* 0x0000000a0468723c */ /* 0x040fe20000041868 */
[----:B------:R-:W1:Y:S07]  /*56a0*/  LDSM.16.MT88.4 R8, [R191+0x1c800] ;  /* 0x01c80000bf08783b */ /* 0x000e6e0000004200 */
[C---:B------:R-:W-:Y:S08]  /*56b0*/  HMMA.16816.F32.BF16 R36, R4.reuse, R16, R36 ;  /* 0x000000100424723c */ /* 0x040ff00000041824 */
[C---:B------:R-:W-:Y:S01]  /*56c0*/  HMMA.16816.F32.BF16 R40, R4.reuse, R18, R40 ;  /* 0x000000120428723c */ /* 0x040fe20000041828 */
[----:B------:R-:W3:Y:S07]  /*56d0*/  LDSM.16.MT88.4 R16, [R191+0x1a800] ;  /* 0x01a80000bf10783b */ /* 0x000eee0000004200 */
[C---:B------:R-:W-:Y:S08]  /*56e0*/  HMMA.16816.F32.BF16 R68, R4.reuse, R12, R68 ;  /* 0x0000000c0444723c */ /* 0x040ff00000041844 */
[C---:B------:R-:W-:Y:S01]  /*56f0*/  HMMA.16816.F32.BF16 R72, R4.reuse, R14, R72 ;  /* 0x0000000e0448723c */ /* 0x040fe20000041848 */
[----:B------:R-:W4:Y:S07]  /*5700*/  LDSM.16.MT88.4 R12, [R192+0x1c800] ;  /* 0x01c80000c00c783b */ /* 0x000f2e0000004200 */
[C---:B------:R-:W-:Y:S08]  /*5710*/  HMMA.16816.F32.BF16 R44, R4.reuse, R20, R44 ;  /* 0x00000014042c723c */ /* 0x040ff0000004182c */
        /* <DEDUP_REMOVED lines=8> */
[----:B------:R-:W4:Y:S07]  /*57a0*/  LDSM.16.MT88.4 R12, [R191+0x1e800] ;  /* 0x01e80000bf0c783b */ /* 0x000f2e0000004200 */
[C---:B------:R-:W-:Y:S01]  /*57b0*/  HMMA.16816.F32.BF16 R48, R4.reuse, R22, R48 ;  /* 0x000000160430723c */ /* 0x040fe20000041830 */
[----:B------:R-:W2:Y:S07]  /*57c0*/  LDSM.16.MT88.4 R20, [R190+0x1c800] ;  /* 0x01c80000be14783b */ /* 0x000eae0000004200 */
[C---:B-1----:R-:W-:Y:S08]  /*57d0*/  HMMA.16816.F32.BF16 R144, R4.reuse, R8, R144 ;  /* 0x000000080490723c */ /* 0x042ff00000041890 */
[C---:B------:R-:W-:Y:S01]  /*57e0*/  HMMA.16816.F32.BF16 R148, R4.reuse, R10, R148 ;  /* 0x0000000a0494723c */ /* 0x040fe20000041894 */
[----:B------:R-:W1:Y:S07]  /*57f0*/  LDSM.16.MT88.4 R8, [R200+0x1f000] ;  /* 0x01f00000c808783b */ /* 0x000e6e0000004200 */
[C---:B---3--:R-:W-:Y:S08]  /*5800*/  HMMA.16816.F32.BF16 R124, R4.reuse, R16, R124 ;  /* 0x00000010047c723c */ /* 0x048ff0000004187c */
[C---:B------:R-:W-:Y:S01]  /*5810*/  HMMA.16816.F32.BF16 R128, R4.reuse, R18, R128 ;  /* 0x000000120480723c */ /* 0x040fe20000041880 */
[----:B------:R-:W-:Y:S07]  /*5820*/  LDSM.16.MT88.4 R16, [R192+0x19000] ;  /* 0x01900000c010783b */ /* 0x000fee0000004200 */
[C---:B----4-:R-:W-:Y:S08]  /*5830*/  HMMA.16816.F32.BF16 R152, R4.reuse, R12, R152 ;  /* 0x0000000c0498723c */ /* 0x050ff00000041898 */
        /* <DEDUP_REMOVED lines=17> */
[C---:B--2---:R-:W-:Y:S08]  /*5950*/  HMMA.16816.F32.BF16 R116, R4.reuse, R20, R116 ;  /* 0x000000140474723c */ /* 0x044ff00000041874 */
[----:B------:R-:W-:Y:S01]  /*5960*/  HMMA.16816.F32.BF16 R120, R4, R22, R120 ;  /* 0x000000160478723c */ /* 0x000fe20000041878 */
[----:B------:R-:W-:Y:S01]  /*5970*/  F2FP.BF16.F32.PACK_AB R4, R197, R196 ;  /* 0x000000c4c504723e */ /* 0x000fe200000010ff */
[----:B------:R-:W-:Y:S01]  /*5980*/  LDSM.16.MT88.4 R20, [R200+0x1d000] ;  /* 0x01d00000c814783b */ /* 0x000fe20000004200 */
        /* <DEDUP_REMOVED lines=10> */
[C---:B---3--:R-:W-:Y:S08]  /*5a30*/  HMMA.16816.F32.BF16 R68, R4.reuse, R12, R68 ;  /* 0x0000000c0444723c */ /* 0x048ff00000041844 */
[C---:B------:R-:W-:Y:S01]  /*5a40*/  HMMA.16816.F32.BF16 R72, R4.reuse, R14, R72 ;  /* 0x0000000e0448723c */ /* 0x040fe20000041848 */
[----:B------:R-:W2:Y:S07]  /*5a50*/  LDSM.16.MT88.4 R12, [R190+0x19000] ;  /* 0x01900000be0c783b */ /* 0x000eae0000004200 */
[C---:B------:R-:W-:Y:S08]  /*5a60*/  HMMA.16816.F32.BF16 R160, R4.reuse, R16, R160 ;  /* 0x0000001004a0723c */ /* 0x040ff000000418a0 */
[C---:B------:R-:W-:Y:S01]  /*5a70*/  HMMA.16816.F32.BF16 R156, R4.reuse, R18, R156 ;  /* 0x00000012049c723c */ /* 0x040fe2000004189c */
[----:B------:R-:W3:Y:S07]  /*5a80*/  LDSM.16.MT88.4 R16, [R192+0x1d000] ;  /* 0x01d00000c010783b */ /* 0x000eee0000004200 */
        /* <DEDUP_REMOVED lines=60> */
[C---:B------:R-:W-:Y:S01]  /*5e50*/  HMMA.16816.F32.BF16 R104, R4.reuse, R22, R104 ;  /* 0x000000160468723c */ /* 0x040fe20000041868 */
[----:B------:R-:W4:Y:S07]  /*5e60*/  LDSM.16.MT88.4 R20, [R190+0x1b800] ;  /* 0x01b80000be14783b */ /* 0x000f2e0000004200 */
[C---:B--2---:R-:W-:Y:S08]  /*5e70*/  HMMA.16816.F32.BF16 R44, R4.reuse, R12, R44 ;  /* 0x0000000c042c723c */ /* 0x044ff0000004182c */
[C---:B------:R-:W-:Y:S01]  /*5e80*/  HMMA.16816.F32.BF16 R48, R4.reuse, R14, R48 ;  /* 0x0000000e0430723c */ /* 0x040fe20000041830 */
[----:B------:R-:W2:Y:S07]  /*5e90*/  LDSM.16.MT88.4 R12, [R190+0x1d800] ;  /* 0x01d80000be0c783b */ /* 0x000eae0000004200 */
        /* <DEDUP_REMOVED lines=26> */
[C---:B--2---:R-:W-:Y:S08]  /*6040*/  HMMA.16816.F32.BF16 R116, R4.reuse, R12, R116 ;  /* 0x0000000c0474723c */ /* 0x044ff00000041874 */
        /* <DEDUP_REMOVED lines=13> */
[----:B------:R-:W-:Y:S01]  /*6120*/  UIMAD UR14, UR14, UR9, UR17 ;  /* 0x000000090e0e72a4 */ /* 0x000fe2000f8e0211 */
[----:B------:R-:W-:Y:S01]  /*6130*/  IMAD.U32 R12, RZ, RZ, UR16 ;  /* 0x00000010ff0c7e24 */ /* 0x000fe2000f8e00ff */
[----:B------:R-:W-:Y:S01]  /*6140*/  USHF.L.U32 UR12, UR16, 0x6, URZ ;  /* 0x00000006100c7899 */ /* 0x000fe200080006ff */
[----:B------:R-:W-:Y:S01]  /*6150*/  LOP3.LUT R221, R221, 0x7c00, RZ, 0xc0, !PT ;  /* 0x00007c00dddd7812 */ /* 0x000fe200078ec0ff */
[----:B------:R-:W-:Y:S01]  /*6160*/  USHF.L.U64.HI UR13, UR16, 0x6, UR14 ;  /* 0x00000006100d7899 */ /* 0x000fe2000801020e */
[----:B------:R-:W-:Y:S01]  /*6170*/  LOP3.LUT R9, R220, 0x8, RZ, 0xc0, !PT ;  /* 0x00000008dc097812 */ /* 0x000fe200078ec0ff */
[----:B------:R-:W-:Y:S01]  /*6180*/  ULEA UR12, UP0, UR8, UR12, 0x5 ;  /* 0x0000000c080c7291 */ /* 0x000fe2000f8028ff */
[----:B------:R-:W-:Y:S01]  /*6190*/  IMAD.U32 R7, RZ, RZ, UR14 ;  /* 0x0000000eff077e24 */ /* 0x000fe2000f8e00ff */
[CC--:B------:R-:W-:Y:S01]  /*61a0*/  LEA R10, P3, R12.reuse, R229.reuse, 0x7 ;  /* 0x000000e50c0a7211 */ /* 0x0c0fe200078638ff */
[----:B------:R-:W-:Y:S01]  /*61b0*/  VIADD R166, R195, UR6 ;  /* 0x00000006c3a67c36 */ /* 0x000fe20008000000 */
[----:B------:R-:W-:Y:S01]  /*61c0*/  ULEA.HI.X UR13, UR8, UR13, UR9, 0x5, UP0 ;  /* 0x0000000d080d7291 */ /* 0x000fe200080f2c09 */
[----:B------:R-:W-:Y:S01]  /*61d0*/  LOP3.LUT R6, R221, 0x200, R2, 0xf8, !PT ;  /* 0x00000200dd067812 */ /* 0x000fe200078ef802 */
[----:B------:R-:W-:Y:S01]  /*61e0*/  IMAD.U32 R4, RZ, RZ, UR12 ;  /* 0x0000000cff047e24 */ /* 0x000fe2000f8e00ff */
[----:B------:R-:W-:Y:S01]  /*61f0*/  LEA.HI.X R11, R12, R228, R7, 0x7, P3 ;  /* 0x000000e40c0b7211 */ /* 0x000fe200018f3c07 */
[----:B------:R-:W-:Y:S01]  /*6200*/  IMAD.U32 R13, RZ, RZ, UR17 ;  /* 0x00000011ff0d7e24 */ /* 0x000fe2000f8e00ff */
[----:B-1----:R-:W-:Y:S01]  /*6210*/  ISETP.GE.AND P5, PT, R219, UR4, PT ;  /* 0x00000004db007c0c */ /* 0x002fe2000bfa6270 */
[----:B------:R-:W-:Y:S01]  /*6220*/  BAR.SYNC.DEFER_BLOCKING 0x0 ;  /* 0x0000000000007b1d */ /* 0x000fe20000010000 */
[----:B------:R-:W-:Y:S01]  /*6230*/  IMAD.U32 R5, RZ, RZ, UR13 ;  /* 0x0000000dff057e24 */ /* 0x000fe2000f8e00ff */
[----:B------:R-:W-:Y:S01]  /*6240*/  LEA R8, P1, R4, R229, 0x1 ;  /* 0x000000e504087211 */ /* 0x000fe200078208ff */
[----:B------:R-:W-:Y:S01]  /*6250*/  UISETP.GE.U32.AND UP0, UPT, UR20, 0x3, UPT ;  /* 0x000000031400788c */ /* 0x000fe2000bf06070 */
[----:B------:R-:W-:-:S02]  /*6260*/  ISETP.GE.AND P4, PT, R241, UR4, PT ;  /* 0x00000004f1007c0c */ /* 0x000fc4000bf86270 */
[----:B------:R-:W-:Y:S02]  /*6270*/  LOP3.LUT R6, R6, R0, R9, 0xf6, !PT ;  /* 0x0000000006067212 */ /* 0x000fe400078ef609 */
[----:B------:R-:W-:Y:S02]  /*6280*/  ISETP.GE.AND P3, PT, R240, UR4, PT ;  /* 0x00000004f0007c0c */ /* 0x000fe4000bf66270 */
[----:B------:R-:W-:Y:S02]  /*6290*/  LEA.HI.X R9, R4, R228, R5, 0x1, P1 ;  /* 0x000000e404097211 */ /* 0x000fe400008f0c05 */
[----:B------:R-:W-:Y:S02]  /*62a0*/  ISETP.GE.AND P1, PT, R238, UR4, PT ;  /* 0x00000004ee007c0c */ /* 0x000fe4000bf26270 */
[----:B------:R-:W-:Y:S02]  /*62b0*/  LEA R222, R6, UR6, 0x1 ;  /* 0x0000000606de7c11 */ /* 0x000fe4000f8e08ff */
[----:B------:R-:W-:-:S03]  /*62c0*/  SEL R167, R167, 0xffffffe0, !P2 ;  /* 0xffffffe0a7a77807 */ /* 0x000fc60005000000 */
[--C-:B------:R-:W-:Y:S02]  /*62d0*/  IMAD.IADD R214, R213, 0x1, R222.reuse ;  /* 0x00000001d5d67824 */ /* 0x100fe400078e02de */
[C---:B------:R-:W-:Y:S02]  /*62e0*/  IMAD.IADD R216, R167.reuse, 0x1, R222 ;  /* 0x00000001a7d87824 */ /* 0x040fe400078e02de */
[C---:B------:R-:W-:Y:S01]  /*62f0*/  IMAD.IADD R215, R166.reuse, 0x1, R167 ;  /* 0x00000001a6d77824 */ /* 0x040fe200078e02a7 */
        /* <DEDUP_REMOVED lines=50> */
[----:B-1----:R-:W1:Y:S04]  /*6620*/  LDSM.16.M88.4 R8, [R215+0x10800] ;  /* 0x01080000d708783b */ /* 0x002e680000000200 */
[----:B------:R-:W1:Y:S04]  /*6630*/  LDSM.16.M88.4 R180, [R215+0x11000] ;  /* 0x01100000d7b4783b */ /* 0x000e680000000200 */
[----:B------:R-:W1:Y:S04]  /*6640*/  LDSM.16.M88.4 R176, [R215+0x11800] ;  /* 0x01180000d7b0783b */ /* 0x000e680000000200 */
[----:B------:R-:W-:Y:S01]  /*6650*/  LDSM.16.M88.4 R204, [R166+0x10000] ;  /* 0x01000000a6cc783b */ /* 0x000fe20000000200 */
[C---:B--2---:R-:W-:Y:S03]  /*6660*/  HMMA.16816.F32.BF16 R168, R196.reuse, R32, RZ ;  /* 0x00000020c4a8723c */ /* 0x044fe600000418ff */
[----:B------:R-:W-:Y:S04]  /*6670*/  LDSM.16.M88.4 R188, [R166+0x10800] ;  /* 0x01080000a6bc783b */ /* 0x000fe80000000200 */
[----:B------:R-:W-:Y:S01]  /*6680*/  LDSM.16.M88.4 R184, [R212] ;  /* 0x00000000d4b8783b */ /* 0x000fe20000000200 */
[C---:B---3--:R-:W-:Y:S03]  /*6690*/  HMMA.16816.F32.BF16 R28, R196.reuse, R24, RZ ;  /* 0x00000018c41c723c */ /* 0x048fe600000418ff */
[----:B------:R-:W-:Y:S04]  /*66a0*/  LDSM.16.M88.4 R208, [R195+UR6+0x13000] ;  /* 0x01300006c3d0783b */ /* 0x000fe80008000200 */
[----:B------:R-:W0:Y:S01]  /*66b0*/  LDGDEPBAR ;  /* 0x00000000000079af */ /* 0x000e220000000000 */
[C---:B----4-:R-:W-:Y:S08]  /*66c0*/  HMMA.16816.F32.BF16 R20, R196.reuse, R16, RZ ;  /* 0x00000010c414723c */ /* 0x050ff000000418ff */
[C---:B------:R-:W-:Y:S08]  /*66d0*/  HMMA.16816.F32.BF16 R32, R196.reuse, R34, RZ ;  /* 0x00000022c420723c */ /* 0x040ff000000418ff */
[C---:B------:R-:W-:Y:S08]  /*66e0*/  HMMA.16816.F32.BF16 R24, R196.reuse, R26, RZ ;  /* 0x0000001ac418723c */ /* 0x040ff000000418ff */
[C---:B------:R-:W-:Y:S08]  /*66f0*/  HMMA.16816.F32.BF16 R16, R196.reuse, R18, RZ ;  /* 0x00000012c410723c */ /* 0x040ff000000418ff */
[C---:B-----5:R-:W-:Y:S08]  /*6700*/  HMMA.16816.F32.BF16 R200, R196.reuse, R4, RZ ;  /* 0x00000004c4c8723c */ /* 0x060ff000000418ff */
[----:B------:R-:W-:Y:S01]  /*6710*/  HMMA.16816.F32.BF16 R196, R196, R6, RZ ;  /* 0x00000006c4c4723c */ /* 0x000fe200000418ff */
[----:B------:R-:W2:Y:S07]  /*6720*/  LDSM.16.M88.4 R4, [R214] ;  /* 0x00000000d604783b */ /* 0x000eae0000000200 */
[C---:B------:R-:W-:Y:S08]  /*6730*/  HMMA.16816.F32.BF16 R168, R172.reuse, R12, R168 ;  /* 0x0000000caca8723c */ /* 0x040ff000000418a8 */
[C---:B------:R-:W-:Y:S01]  /*6740*/  HMMA.16816.F32.BF16 R32, R172.reuse, R14, R32 ;  /* 0x0000000eac20723c */ /* 0x040fe20000041820 */
[----:B------:R-:W3:Y:S07]  /*6750*/  LDSM.16.M88.4 R12, [R166+0x11000] ;  /* 0x01100000a60c783b */ /* 0x000eee0000000200 */
[C---:B-1----:R-:W-:Y:S08]  /*6760*/  HMMA.16816.F32.BF16 R28, R172.reuse, R8, R28 ;  /* 0x00000008ac1c723c */ /* 0x042ff0000004181c */
[C---:B------:R-:W-:Y:S01]  /*6770*/  HMMA.16816.F32.BF16 R24, R172.reuse, R10, R24 ;  /* 0x0000000aac18723c */ /* 0x040fe20000041818 */
[----:B------:R-:W1:Y:S07]  /*6780*/  LDSM.16.M88.4 R8, [R166+0x11800] ;  /* 0x01180000a608783b */ /* 0x000e6e0000000200 */
[C---:B------:R-:W-:Y:S08]  /*6790*/  HMMA.16816.F32.BF16 R20, R172.reuse, R180, R20 ;  /* 0x000000b4ac14723c */ /* 0x040ff00000041814 */
[C---:B------:R-:W-:Y:S01]  /*67a0*/  HMMA.16816.F32.BF16 R16, R172.reuse, R182, R16 ;  /* 0x000000b6ac10723c */ /* 0x040fe20000041810 */
[----:B------:R-:W4:Y:S07]  /*67b0*/  LDSM.16.M88.4 R180, [R167+0x10000] ;  /* 0x01000000a7b4783b */ /* 0x000f2e0000000200 */
[C---:B------:R-:W-:Y:S08]  /*67c0*/  HMMA.16816.F32.BF16 R200, R172.reuse, R176, R200 ;  /* 0x000000b0acc8723c */ /* 0x040ff000000418c8 */
[----:B------:R-:W-:Y:S01]  /*67d0*/  HMMA.16816.F32.BF16 R196, R172, R178, R196 ;  /* 0x000000b2acc4723c */ /* 0x000fe200000418c4 */
[----:B------:R-:W5:Y:S04]  /*67e0*/  LDSM.16.M88.4 R176, [R167+0x10800] ;  /* 0x01080000a7b0783b */ /* 0x000f680000000200 */
[----:B------:R-:W5:Y:S03]  /*67f0*/  LDSM.16.M88.4 R172, [R167+0x11000] ;  /* 0x01100000a7ac783b */ /* 0x000f660000000200 */
[C---:B--2---:R-:W-:Y:S08]  /*6800*/  HMMA.16816.F32.BF16 R168, R4.reuse, R204, R168 ;  /* 0x000000cc04a8723c */ /* 0x044ff000000418a8 */
[C---:B------:R-:W-:Y:S01]  /*6810*/  HMMA.16816.F32.BF16 R32, R4.reuse, R206, R32 ;  /* 0x000000ce0420723c */ /* 0x040fe20000041820 */
[----:B------:R-:W-:Y:S07]  /*6820*/  LDSM.16.M88.4 R204, [R215+0x12800] ;  /* 0x01280000d7cc783b */ /* 0x000fee0000000200 */
[C---:B------:R-:W-:Y:S08]  /*6830*/  HMMA.16816.F32.BF16 R28, R4.reuse, R188, R28 ;  /* 0x000000bc041c723c */ /* 0x040ff0000004181c */
[C---:B------:R-:W-:Y:S01]  /*6840*/  HMMA.16816.F32.BF16 R24, R4.reuse, R190, R24 ;  /* 0x000000be0418723c */ /* 0x040fe20000041818 */
[----:B------:R-:W2:Y:S07]  /*6850*/  LDSM.16.M88.4 R188, [R167+0x11800] ;  /* 0x01180000a7bc783b */ /* 0x000eae0000000200 */
[C---:B---3--:R-:W-:Y:S08]  /*6860*/  HMMA.16816.F32.BF16 R20, R4.reuse, R12, R20 ;  /* 0x0000000c0414723c */ /* 0x048ff00000041814 */
[C---:B------:R-:W-:Y:S01]  /*6870*/  HMMA.16816.F32.BF16 R16, R4.reuse, R14, R16 ;  /* 0x0000000e0410723c */ /* 0x040fe20000041810 */
[----:B------:R-:W-:Y:S07]  /*6880*/  LDSM.16.M88.4 R12, [R195+UR6+0x12000] ;  /* 0x01200006c30c783b */ /* 0x000fee0008000200 */
[C---:B-1----:R-:W-:Y:S08]  /*6890*/  HMMA.16816.F32.BF16 R200, R4.reuse, R8, R200 ;  /* 0x0000000804c8723c */ /* 0x042ff000000418c8 */
[----:B------:R-:W-:Y:S01]  /*68a0*/  HMMA.16816.F32.BF16 R196, R4, R10, R196 ;  /* 0x0000000a04c4723c */ /* 0x000fe200000418c4 */
[----:B------:R-:W1:Y:S04]  /*68b0*/  LDSM.16.M88.4 R8, [R222+0x4000] ;  /* 0x00400000de08783b */ /* 0x000e680000000200 */
[----:B------:R-:W3:Y:S03]  /*68c0*/  LDSM.16.M88.4 R4, [R195+UR6+0x12800] ;  /* 0x01280006c304783b */ /* 0x000ee60008000200 */
        /* <DEDUP_REMOVED lines=9> */
[C---:B--2---:R-:W-:Y:S08]  /*6960*/  HMMA.16816.F32.BF16 R200, R184.reuse, R188, R200 ;  /* 0x000000bcb8c8723c */ /* 0x044ff000000418c8 */
[----:B------:R-:W-:Y:S01]  /*6970*/  HMMA.16816.F32.BF16 R196, R184, R190, R196 ;  /* 0x000000beb8c4723c */ /* 0x000fe200000418c4 */
[----:B------:R-:W2:Y:S04]  /*6980*/  LDSM.16.M88.4 R188, [R215+0x13000] ;  /* 0x01300000d7bc783b */ /* 0x000ea80000000200 */
[----:B------:R-:W2:Y:S03]  /*6990*/  LDSM.16.M88.4 R184, [R215+0x13800] ;  /* 0x01380000d7b8783b */ /* 0x000ea60000000200 */
[C---:B-1----:R-:W-:Y:S08]  /*69a0*/  HMMA.16816.F32.BF16 R168, R8.reuse, R12, R168 ;  /* 0x0000000c08a8723c */ /* 0x042ff000000418a8 */
[C---:B------:R-:W-:Y:S01]  /*69b0*/  HMMA.16816.F32.BF16 R32, R8.reuse, R14, R32 ;  /* 0x0000000e0820723c */ /* 0x040fe20000041820 */
[----:B------:R-:W-:Y:S07]  /*69c0*/  LDSM.16.M88.4 R12, [R166+0x12000] ;  /* 0x01200000a60c783b */ /* 0x000fee0000000200 */
[C---:B---3--:R-:W-:Y:S08]  /*69d0*/  HMMA.16816.F32.BF16 R28, R8.reuse, R4, R28 ;  /* 0x00000004081c723c */ /* 0x048ff0000004181c */
[C---:B------:R-:W-:Y:S01]  /*69e0*/  HMMA.16816.F32.BF16 R24, R8.reuse, R6, R24 ;  /* 0x000000060818723c */ /* 0x040fe20000041818 */
[----:B------:R-:W1:Y:S07]  /*69f0*/  LDSM.16.M88.4 R4, [R214+0x4000] ;  /* 0x00400000d604783b */ /* 0x000e6e0000000200 */
[C---:B------:R-:W-:Y:S08]  /*6a00*/  HMMA.16816.F32.BF16 R20, R8.reuse, R208, R20 ;  /* 0x000000d00814723c */ /* 0x040ff00000041814 */
[C---:B------:R-:W-:Y:S01]  /*6a10*/  HMMA.16816.F32.BF16 R16, R8.reuse, R210, R16 ;  /* 0x000000d20810723c */ /* 0x040fe20000041810 */
[----:B------:R-:W-:Y:S07]  /*6a20*/  LDSM.16.M88.4 R208, [R214+0x8000] ;  /* 0x00800000d6d0783b */ /* 0x000fee0000000200 */
[C---:B----4-:R-:W-:Y:S08]  /*6a30*/  HMMA.16816.F32.BF16 R200, R8.reuse, R180, R200 ;  /* 0x000000b408c8723c */ /* 0x050ff000000418c8 */
[----:B------:R-:W-:Y:S01]  /*6a40*/  HMMA.16816.F32.BF16 R196, R8, R182, R196 ;  /* 0x000000b608c4723c */ /* 0x000fe200000418c4 */
[----:B------:R-:W3:Y:S04]  /*6a50*/  LDSM.16.M88.4 R8, [R166+0x12800] ;  /* 0x01280000a608783b */ /* 0x000ee80000000200 */
[----:B------:R-:W4:Y:S03]  /*6a60*/  LDSM.16.M88.4 R180, [R166+0x13000] ;  /* 0x01300000a6b4783b */ /* 0x000f260000000200 */
[C---:B-----5:R-:W-:Y:S08]  /*6a70*/  HMMA.16816.F32.BF16 R168, R176.reuse, R172, R168 ;  /* 0x000000acb0a8723c */ /* 0x060ff000000418a8 */
[C---:B------:R-:W-:Y:S01]  /*6a80*/  HMMA.16816.F32.BF16 R32, R176.reuse, R174, R32 ;  /* 0x000000aeb020723c */ /* 0x040fe20000041820 */
[----:B------:R-:W5:Y:S07]  /*6a90*/  LDSM.16.M88.4 R172, [R166+0x13800] ;  /* 0x01380000a6ac783b */ /* 0x000f6e0000000200 */
[C---:B------:R-:W-:Y:S08]  /*6aa0*/  HMMA.16816.F32.BF16 R28, R176.reuse, R204, R28 ;  /* 0x000000ccb01c723c */ /* 0x040ff0000004181c */
[C---:B------:R-:W-:Y:S01]  /*6ab0*/  HMMA.16816.F32.BF16 R24, R176.reuse, R206, R24 ;  /* 0x000000ceb018723c */ /* 0x040fe20000041818 */
[----:B------:R-:W-:Y:S07]  /*6ac0*/  LDSM.16.M88.4 R204, [R195+UR6+0x15800] ;  /* 0x01580006c3cc783b */ /* 0x000fee0008000200 */
[C---:B--2---:R-:W-:Y:S08]  /*6ad0*/  HMMA.16816.F32.BF16 R20, R176.reuse, R188, R20 ;  /* 0x000000bcb014723c */ /* 0x044ff00000041814 */
        /* <DEDUP_REMOVED lines=9> */
[C---:B---3--:R-:W-:Y:S08]  /*6b70*/  HMMA.16816.F32.BF16 R28, R4.reuse, R8, R28 ;  /* 0x00000008041c723c */ /* 0x048ff0000004181c */
        /* <DEDUP_REMOVED lines=118> */
[----:B------:R-:W-:-:S03]  /*72e0*/  VIADD R5, R14, 0xffffff81 ;  /* 0xffffff810e057836 */ /* 0x000fc60000000000 */
[----:B------:R-:W-:Y:S01]  /*72f0*/  FSEL R187, R170, -INF , !P6 ;  /* 0xff800000aabb7808 */ /* 0x000fe20007000000 */
[----:B------:R-:W-:Y:S01]  /*7300*/  HMMA.16816.F32.BF16 R28, R200, R208, R28 ;  /* 0x000000d0c81c723c */ /* 0x000fe2000004181c */
[----:B------:R-:W-:Y:S02]  /*7310*/  ISETP.GE.AND P6, PT, R4, R194, PT ;  /* 0x000000c20400720c */ /* 0x000fe40003fc6270 */
[C---:B------:R-:W-:Y:S01]  /*7320*/  FFMA.FTZ R196, R183.reuse, UR5, R196 ;  /* 0x00000005b7c47c23 */ /* 0x040fe200080100c4 */
[----:B------:R-:W-:Y:S01]  /*7330*/  FFMA.FTZ R198, R183, UR5, R198 ;  /* 0x00000005b7c67c23 */ /* 0x000fe200080100c6 */
[----:B--2---:R-:W-:-:S03]  /*7340*/  VIADD R166, R14, 0xffffff88 ;  /* 0xffffff880ea67836 */ /* 0x004fc60000000000 */
        /* <DEDUP_REMOVED lines=14> */
[----:B------:R1:W2:Y:S01]  /*7430*/  LDSM.16.M88.4 R4, [R167+0x17000] ;  /* 0x01700000a704783b */ /* 0x0002a20000000200 */
[----:B------:R-:W-:-:S04]  /*7440*/  DEPBAR.LE SB0, 0x0 ;  /* 0x000080000000791a */ /* 0x000fc80000000000 */
[----:B------:R-:W-:Y:S01]  /*7450*/  FFMA.FTZ R32, R169, UR5, R32 ;  /* 0x00000005a9207c23 */ /* 0x000fe20008010020 */
[----:B------:R-:W-:Y:S01]  /*7460*/  FSEL R215, R171, -INF , !P6 ;  /* 0xff800000abd77808 */ /* 0x000fe20007000000 */
[----:B------:R-:W-:Y:S01]  /*7470*/  FFMA.FTZ R169, R169, UR5, R34 ;  /* 0x00000005a9a97c23 */ /* 0x000fe20008010022 */
[----:B------:R-:W-:Y:S01]  /*7480*/  BAR.SYNC.DEFER_BLOCKING 0x0 ;  /* 0x0000000000007b1d */ /* 0x000fe20000010000 */
[----:B------:R-:W-:Y:S01]  /*7490*/  ISETP.GE.AND P6, PT, R166, R194, PT ;  /* 0x000000c2a600720c */ /* 0x000fe20003fc6270 */
        /* <DEDUP_REMOVED lines=11> */
[----:B-1----:R-:W-:Y:S02]  /*7550*/  I2FP.F32.U32 R167, R32 ;  /* 0x0000002000a77245 */ /* 0x002fe40000201000 */
        /* <DEDUP_REMOVED lines=12> */
[-C--:B------:R-:W-:Y:S01]  /*7620*/  ISETP.GE.AND P6, PT, R32, R193.reuse, PT ;  /* 0x000000c12000720c */ /* 0x080fe20003fc6270 */
[C---:B--2---:R-:W-:Y:S01]  /*7630*/  HMMA.16816.F32.BF16 R20, R8.reuse, R4, R20 ;  /* 0x000000040814723c */ /* 0x044fe20000041814 */
        /* <DEDUP_REMOVED lines=79> */
[C---:B------:R-:W-:Y:S02]  /*7b30*/  ISETP.GE.AND P6, PT, R14.reuse, R194, PT ;  /* 0x000000c20e00720c */ /* 0x040fe40003fc6270 */
        /* <DEDUP_REMOVED lines=67> */
.L_x_299:
[----:B------:R-:W-:Y:S01]  /*7f70*/  FMNMX3.FTZ R6, R6, R169, R167, !PT ;  /* 0x000000a906067276 */ /* 0x000fe200078100a7 */
[----:B------:R-:W2:Y:S01]  /*7f80*/  SHFL.BFLY PT, R4, R7, 0x2, 0x1f ;  /* 0x0c401f0007047f89 */ /* 0x000ea200000e0000 */
[----:B------:R-:W3:Y:S01]  /*7f90*/  LDCU UR4, c[0x0][0x45c] ;  /* 0x00008b80ff0477ac */ /* 0x000ee20008000800 */
[----:B------:R-:W-:Y:S02]  /*7fa0*/  IADD3 R16, PT, PT, R192, 0x18000, RZ ;  /* 0x00018000c0107810 */ /* 0x000fe40007ffe0ff */
[----:B------:R-:W-:Y:S02]  /*7fb0*/  FMNMX3.FTZ R6, R6, R183, R181, !PT ;  /* 0x000000b706067276 */ /* 0x000fe400078100b5 */
[----:B------:R-:W-:Y:S02]  /*7fc0*/  IADD3 R206, PT, PT, R192, 0x18040, RZ ;  /* 0x00018040c0ce7810 */ /* 0x000fe40007ffe0ff */
[----:B------:R-:W-:Y:S02]  /*7fd0*/  FMNMX3.FTZ R6, R6, R191, R189, !PT ;  /* 0x000000bf06067276 */ /* 0x000fe400078100bd */
[----:B------:R-:W-:-:S02]  /*7fe0*/  SEL R165, R165, 0xffffffe0, !P2 ;  /* 0xffffffe0a5a57807 */ /* 0x000fc40005000000 */
[----:B------:R-:W-:Y:S02]  /*7ff0*/  FMNMX3.FTZ R6, R6, R233, R227, !PT ;  /* 0x000000e906067276 */ /* 0x000fe400078100e3 */
[----:B------:R-:W-:Y:S02]  /*8000*/  @P0 IADD3 R206, PT, PT, R16, -0x40, RZ ;  /* 0xffffffc010ce0810 */ /* 0x000fe40007ffe0ff */
[----:B------:R-:W-:Y:S02]  /*8010*/  FMNMX3.FTZ R6, R6, R210, R225, !PT ;  /* 0x000000d206067276 */ /* 0x000fe400078100e1 */
[----:B------:R-:W-:Y:S01]  /*8020*/  IADD3 R205, PT, PT, R165, R206, RZ ;  /* 0x000000cea5cd7210 */ /* 0x000fe20007ffe0ff */
[----:B------:R-:W-:Y:S04]  /*8030*/  LDSM.16.MT88.4 R28, [R206] ;  /* 0x00000000ce1c783b */ /* 0x000fe80000004200 */
[----:B------:R-:W4:Y:S01]  /*8040*/  SHFL.BFLY PT, R5, R6, 0x2, 0x1f ;  /* 0x0c401f0006057f89 */ /* 0x000f2200000e0000 */
[----:B--2---:R-:W-:-:S05]  /*8050*/  FMNMX.FTZ R4, R7, R4, !PT ;  /* 0x0000000407047209 */ /* 0x004fca0007810000 */
[----:B------:R-:W2:Y:S01]  /*8060*/  SHFL.BFLY PT, R209, R4, 0x1, 0x1f ;  /* 0x0c201f0004d17f89 */ /* 0x000ea200000e0000 */
[----:B----4-:R-:W-:-:S05]  /*8070*/  FMNMX.FTZ R5, R6, R5, !PT ;  /* 0x0000000506057209 */ /* 0x010fca0007810000 */
[----:B------:R-:W4:Y:S01]  /*8080*/  SHFL.BFLY PT, R208, R5, 0x1, 0x1f ;  /* 0x0c201f0005d07f89 */ /* 0x000f2200000e0000 */
[----:B--2---:R-:W-:-:S04]  /*8090*/  FMNMX.FTZ R209, R4, R209, !PT ;  /* 0x000000d104d17209 */ /* 0x004fc80007810000 */
[C---:B------:R-:W-:Y:S01]  /*80a0*/  FSETP.NEU.FTZ.AND P6, PT, R209.reuse, -INF , PT ;  /* 0xff800000d100780b */ /* 0x040fe20003fdd000 */
[----:B---3--:R-:W-:-:S05]  /*80b0*/  FMUL.FTZ R234, R209, UR4 ;  /* 0x00000004d1ea7c20 */ /* 0x008fca0008410000 */
[----:B------:R-:W-:-:S05]  /*80c0*/  FSEL R234, R234, RZ, P6 ;  /* 0x000000ffeaea7208 */ /* 0x000fca0003000000 */
[--C-:B------:R-:W-:Y:S01]  /*80d0*/  FFMA.FTZ R202, R15, UR4, -R234.reuse ;  /* 0x000000040fca7c23 */ /* 0x100fe200080108ea */
[--C-:B------:R-:W-:Y:S01]  /*80e0*/  FFMA.FTZ R201, R211, UR4, -R234.reuse ;  /* 0x00000004d3c97c23 */ /* 0x100fe200080108ea */
[--C-:B------:R-:W-:Y:S01]  /*80f0*/  FFMA.FTZ R200, R217, UR4, -R234.reuse ;  /* 0x00000004d9c87c23 */ /* 0x100fe200080108ea */
[--C-:B------:R-:W-:Y:S01]  /*8100*/  FFMA.FTZ R199, R223, UR4, -R234.reuse ;  /* 0x00000004dfc77c23 */ /* 0x100fe200080108ea */
[----:B------:R-:W-:Y:S01]  /*8110*/  IADD3 R223, PT, PT, R165, R192, RZ ;  /* 0x000000c0a5df7210 */ /* 0x000fe20007ffe0ff */
[----:B------:R-:W-:Y:S01]  /*8120*/  LDSM.16.MT88.4 R12, [R192+0x18000] ;  /* 0x01800000c00c783b */ /* 0x000fe20000004200 */
[----:B------:R-:W-:Y:S01]  /*8130*/  MUFU.EX2 R202, R202 ;  /* 0x000000ca00ca7308 */ /* 0x000fe20000000800 */
[--C-:B------:R-:W-:Y:S01]  /*8140*/  FFMA.FTZ R207, R185, UR4, -R234.reuse ;  /* 0x00000004b9cf7c23 */ /* 0x100fe200080108ea */
[----:B----4-:R-:W-:Y:S01]  /*8150*/  FMNMX.FTZ R208, R5, R208, !PT ;  /* 0x000000d005d07209 */ /* 0x010fe20007810000 */
[----:B------:R-:W-:Y:S01]  /*8160*/  LDSM.16.MT88.4 R20, [R223+0x18000] ;  /* 0x01800000df14783b */ /* 0x000fe20000004200 */
[----:B------:R-:W-:Y:S01]  /*8170*/  FSEL R5, R209, RZ, P6 ;  /* 0x000000ffd1057208 */ /* 0x000fe20003000000 */
[--C-:B------:R-:W-:Y:S01]  /*8180*/  FFMA.FTZ R214, R179, UR4, -R234.reuse ;  /* 0x00000004b3d67c23 */ /* 0x100fe200080108ea */
[C---:B------:R-:W-:Y:S01]  /*8190*/  FSETP.NEU.FTZ.AND P6, PT, R208.reuse, -INF , PT ;  /* 0xff800000d000780b */ /* 0x040fe20003fdd000 */
[----:B------:R-:W-:Y:S01]  /*81a0*/  FMUL.FTZ R226, R208, UR4 ;  /* 0x00000004d0e27c20 */ /* 0x000fe20008410000 */
[----:B------:R-:W2:Y:S01]  /*81b0*/  MUFU.EX2 R201, R201 ;  /* 0x000000c900c97308 */ /* 0x000ea20000000800 */
[----:B------:R-:W-:Y:S01]  /*81c0*/  FADD.FTZ R5, R164, -R5 ;  /* 0x80000005a4057221 */ /* 0x000fe20000010000 */
[----:B------:R-:W-:Y:S01]  /*81d0*/  FSEL R4, R208, RZ, P6 ;  /* 0x000000ffd0047208 */ /* 0x000fe20003000000 */
[--C-:B------:R-:W-:Y:S01]  /*81e0*/  FFMA.FTZ R216, R175, UR4, -R234.reuse ;  /* 0x00000004afd87c23 */ /* 0x100fe200080108ea */
[----:B------:R-:W-:Y:S01]  /*81f0*/  FSEL R226, R226, RZ, P6 ;  /* 0x000000ffe2e27208 */ /* 0x000fe20003000000 */
[----:B-1----:R-:W-:Y:S01]  /*8200*/  FMUL.FTZ R9, R5, UR4 ;  /* 0x0000000405097c20 */ /* 0x002fe20008410000 */
[----:B------:R-:W-:Y:S01]  /*8210*/  FFMA.FTZ R211, R177, UR4, -R234 ;  /* 0x00000004b1d37c23 */ /* 0x000fe200080108ea */
[----:B------:R-:W-:Y:S01]  /*8220*/  FADD.FTZ R4, R3, -R4 ;  /* 0x8000000403047221 */ /* 0x000fe20000010000 */
[----:B------:R-:W-:Y:S01]  /*8230*/  MUFU.EX2 R200, R200 ;  /* 0x000000c800c87308 */ /* 0x000fe20000000800 */
[--C-:B------:R-:W-:Y:S01]  /*8240*/  FFMA.FTZ R198, R187, UR4, -R226.reuse ;  /* 0x00000004bbc67c23 */ /* 0x100fe200080108e2 */
[--C-:B------:R-:W-:Y:S01]  /*8250*/  FFMA.FTZ R197, R215, UR4, -R226.reuse ;  /* 0x00000004d7c57c23 */ /* 0x100fe200080108e2 */
[----:B------:R-:W-:Y:S01]  /*8260*/  FMUL.FTZ R204, R4, UR4 ;  /* 0x0000000404cc7c20 */ /* 0x000fe20008410000 */
[--C-:B------:R-:W-:Y:S01]  /*8270*/  FFMA.FTZ R196, R33, UR4, -R226.reuse ;  /* 0x0000000421c47c23 */ /* 0x100fe200080108e2 */
[--C-:B------:R-:W-:Y:S01]  /*8280*/  FFMA.FTZ R203, R35, UR4, -R226.reuse ;  /* 0x0000000423cb7c23 */ /* 0x100fe200080108e2 */
[--C-:B------:R-:W-:Y:S01]  /*8290*/  FFMA.FTZ R224, R173, UR4, -R226.reuse ;  /* 0x00000004ade07c23 */ /* 0x100fe200080108e2 */
[--C-:B------:R-:W-:Y:S01]  /*82a0*/  FFMA.FTZ R215, R171, UR4, -R226.reuse ;  /* 0x00000004abd77c23 */ /* 0x100fe200080108e2 */
[----:B------:R-:W1:Y:S01]  /*82b0*/  MUFU.EX2 R3, R9 ;  /* 0x0000000900037308 */ /* 0x000e620000000800 */
[----:B--2---:R-:W-:Y:S01]  /*82c0*/  F2FP.BF16.F32.PACK_AB R4, R201, R202 ;  /* 0x000000cac904723e */ /* 0x004fe200000010ff */
[--C-:B------:R-:W-:Y:S01]  /*82d0*/  FFMA.FTZ R222, R169, UR4, -R226.reuse ;  /* 0x00000004a9de7c23 */ /* 0x100fe200080108e2 */
[----:B------:R-:W-:Y:S01]  /*82e0*/  FFMA.FTZ R217, R167, UR4, -R226 ;  /* 0x00000004a7d97c23 */ /* 0x000fe200080108e2 */
[----:B------:R-:W-:Y:S01]  /*82f0*/  LDSM.16.MT88.4 R168, [R206+0x4800] ;  /* 0x00480000cea8783b */ /* 0x000fe20000004200 */
[--C-:B------:R-:W-:Y:S01]  /*8300*/  FFMA.FTZ R242, R251, UR4, -R234.reuse ;  /* 0x00000004fbf27c23 */ /* 0x100fe200080108ea */
[--C-:B------:R-:W-:Y:S01]  /*8310*/  FFMA.FTZ R247, R247, UR4, -R234.reuse ;  /* 0x00000004f7f77c23 */ /* 0x100fe200080108ea */
[--C-:B------:R-:W-:Y:S01]  /*8320*/  FFMA.FTZ R244, R180, UR4, -R234.reuse ;  /* 0x00000004b4f47c23 */ /* 0x100fe200080108ea */
[----:B------:R-:W2:Y:S01]  /*8330*/  MUFU.EX2 R204, R204 ;  /* 0x000000cc00cc7308 */ /* 0x000ea20000000800 */
[----:B------:R-:W-:Y:S01]  /*8340*/  LDSM.16.MT88.4 R164, [R205+0x2800] ;  /* 0x00280000cda4783b */ /* 0x000fe20000004200 */
[----:B------:R-:W-:Y:S01]  /*8350*/  FFMA.FTZ R249, R249, UR4, -R234 ;  /* 0x00000004f9f97c23 */ /* 0x000fe200080108ea */
[--C-:B------:R-:W-:Y:S01]  /*8360*/  FFMA.FTZ R246, R183, UR4, -R226.reuse ;  /* 0x00000004b7f67c23 */ /* 0x100fe200080108e2 */
[--C-:B------:R-:W-:Y:S01]  /*8370*/  FFMA.FTZ R251, R181, UR4, -R226.reuse ;  /* 0x00000004b5fb7c23 */ /* 0x100fe200080108e2 */
[----:B------:R-:W-:Y:S01]  /*8380*/  LDSM.16.MT88.4 R176, [R223+0x1e800] ;  /* 0x01e80000dfb0783b */ /* 0x000fe20000004200 */
[--C-:B------:R-:W-:Y:S01]  /*8390*/  FFMA.FTZ R248, R191, UR4, -R226.reuse ;  /* 0x00000004bff87c23 */ /* 0x100fe200080108e2 */
[----:B------:R-:W-:Y:S01]  /*83a0*/  FFMA.FTZ R250, R189, UR4, -R226 ;  /* 0x00000004bdfa7c23 */ /* 0x000fe200080108e2 */
[----:B------:R-:W3:Y:S01]  /*83b0*/  MUFU.EX2 R199, R199 ;  /* 0x000000c700c77308 */ /* 0x000ee20000000800 */
[-C--:B-1----:R-:W-:Y:S01]  /*83c0*/  FMUL.FTZ R16, R36, R3.reuse ;  /* 0x0000000324107220 */ /* 0x082fe20000410000 */
[-C--:B------:R-:W-:Y:S01]  /*83d0*/  FMUL.FTZ R17, R37, R3.reuse ;  /* 0x0000000325117220 */ /* 0x080fe20000410000 */
[-C--:B------:R-:W-:Y:S01]  /*83e0*/  FMUL.FTZ R24, R44, R3.reuse ;  /* 0x000000032c187220 */ /* 0x080fe20000410000 */
[-C--:B------:R-:W-:Y:S01]  /*83f0*/  FMUL.FTZ R25, R45, R3.reuse ;  /* 0x000000032d197220 */ /* 0x080fe20000410000 */
[-C--:B------:R-:W-:Y:S01]  /*8400*/  FMUL.FTZ R32, R52, R3.reuse ;  /* 0x0000000334207220 */ /* 0x080fe20000410000 */
[-C--:B------:R-:W-:Y:S01]  /*8410*/  FMUL.FTZ R33, R53, R3.reuse ;  /* 0x0000000335217220 */ /* 0x080fe20000410000 */
[-C--:B------:R-:W-:Y:S01]  /*8420*/  FMUL.FTZ R56, R56, R3.reuse ;  /* 0x0000000338387220 */ /* 0x080fe20000410000 */
[----:B------:R-:W-:Y:S01]  /*8430*/  MUFU.EX2 R198, R198 ;  /* 0x000000c600c67308 */ /* 0x000fe20000000800 */
[-C--:B--2---:R-:W-:Y:S01]  /*8440*/  FMUL.FTZ R18, R38, R204.reuse ;  /* 0x000000cc26127220 */ /* 0x084fe20000410000 */
        /* <DEDUP_REMOVED lines=9> */
[-C--:B------:R-:W-:Y:S01]  /*84e0*/  FMUL.FTZ R57, R57, R3.reuse ;  /* 0x0000000339397220 */ /* 0x080fe20000410000 */
[-C--:B------:R-:W-:Y:S01]  /*84f0*/  FMUL.FTZ R58, R58, R204.reuse ;  /* 0x000000cc3a3a7220 */ /* 0x080fe20000410000 */
[----:B------:R-:W3:Y:S01]  /*8500*/  LDSM.16.MT88.4 R52, [R223+0x1a000] ;  /* 0x01a00000df34783b */ /* 0x000ee20000004200 */
        /* <DEDUP_REMOVED lines=48> */
[----:B------:R-:W-:Y:S01]  /*8810*/  LDSM.16.MT88.4 R76, [R192+0x1c000] ;  /* 0x01c00000c04c783b */ /* 0x000fe20000004200 */
        /* <DEDUP_REMOVED lines=32> */
[----:B------:R-:W5:Y:S01]  /*8a20*/  MUFU.EX2 R214, R214 ;  /* 0x000000d600d67308 */ /* 0x000f620000000800 */
[C---:B----4-:R-:W-:Y:S01]  /*8a30*/  HMMA.16816.F32.BF16 R40, R4.reuse, R44, R40 ;  /* 0x0000002c0428723c */ /* 0x050fe20000041828 */
        /* <DEDUP_REMOVED lines=15> */
[C---:B---3--:R-:W-:Y:S01]  /*8b30*/  HMMA.16816.F32.BF16 R48, R4.reuse, R52, R48 ;  /* 0x000000340430723c */ /* 0x048fe20000041830 */
[----:B------:R-:W3:Y:S01]  /*8b40*/  LDSM.16.MT88.4 R84, [R223+0x1c000] ;  /* 0x01c00000df54783b */ /* 0x000ee20000004200 */
        /* <DEDUP_REMOVED lines=8> */
[-C--:B------:R-:W-:Y:S01]  /*8bd0*/  FMUL.FTZ R73, R93, R3.reuse ;  /* 0x000000035d497220 */ /* 0x080fe20000410000 */
[-C--:B------:R-:W-:Y:S01]  /*8be0*/  FMUL.FTZ R74, R94, R204.reuse ;  /* 0x000000cc5e4a7220 */ /* 0x080fe20000410000 */
[-C--:B------:R-:W-:Y:S01]  /*8bf0*/  FMUL.FTZ R75, R95, R204.reuse ;  /* 0x000000cc5f4b7220 */ /* 0x080fe20000410000 */
[--C-:B------:R-:W-:Y:S01]  /*8c00*/  FFMA.FTZ R234, R227, UR4, -R226.reuse ;  /* 0x00000004e3ea7c23 */ /* 0x100fe200080108e2 */
[----:B------:R-:W4:Y:S01]  /*8c10*/  LDSM.16.MT88.4 R92, [R206+0x4000] ;  /* 0x00400000ce5c783b */ /* 0x000f220000004200 */
[----:B------:R-:W5:Y:S01]  /*8c20*/  MUFU.EX2 R215, R215 ;  /* 0x000000d700d77308 */ /* 0x000f620000000800 */
[----:B-1----:R-:W-:Y:S01]  /*8c30*/  HMMA.16816.F32.BF16 R56, R4, R60, R56 ;  /* 0x0000003c0438723c */ /* 0x002fe20000041838 */
[--C-:B------:R-:W-:Y:S01]  /*8c40*/  FFMA.FTZ R210, R210, UR4, -R226.reuse ;  /* 0x00000004d2d27c23 */ /* 0x100fe200080108e2 */
[----:B------:R-:W-:Y:S01]  /*8c50*/  FFMA.FTZ R225, R225, UR4, -R226 ;  /* 0x00000004e1e17c23 */ /* 0x000fe200080108e2 */
[----:B------:R-:W-:Y:S01]  /*8c60*/  FFMA.FTZ R202, R239, R3, R202 ;  /* 0x00000003efca7223 */ /* 0x000fe200000100ca */
[----:B------:R-:W-:-:S03]  /*8c70*/  FFMA.FTZ R198, R237, R204, R198 ;  /* 0x000000ccedc67223 */ /* 0x000fc600000100c6 */
        /* <DEDUP_REMOVED lines=9> */
[-C--:B------:R-:W-:Y:S01]  /*8d10*/  FMUL.FTZ R97, R117, R3.reuse ;  /* 0x0000000375617220 */ /* 0x080fe20000410000 */
[-C--:B------:R-:W-:Y:S01]  /*8d20*/  FMUL.FTZ R98, R118, R204.reuse ;  /* 0x000000cc76627220 */ /* 0x080fe20000410000 */
[-C--:B------:R-:W-:Y:S01]  /*8d30*/  FMUL.FTZ R99, R119, R204.reuse ;  /* 0x000000cc77637220 */ /* 0x080fe20000410000 */
[----:B------:R-:W-:Y:S01]  /*8d40*/  FADD.FTZ R200, R199, R200 ;  /* 0x000000c8c7c87221 */ /* 0x000fe20000010000 */
[----:B------:R-:W5:Y:S01]  /*8d50*/  LDSM.16.MT88.4 R116, [R223+0x1e000] ;  /* 0x01e00000df74783b */ /* 0x000f620000004200 */
[----:B------:R-:W-:Y:S01]  /*8d60*/  MUFU.EX2 R242, R242 ;  /* 0x000000f200f27308 */ /* 0x000fe20000000800 */
[C---:B------:R-:W-:Y:S01]  /*8d70*/  HMMA.16816.F32.BF16 R60, R4.reuse, R62, R80 ;  /* 0x0000003e043c723c */ /* 0x040fe20000041850 */
[-C--:B------:R-:W-:Y:S01]  /*8d80*/  FMUL.FTZ R80, R100, R3.reuse ;  /* 0x0000000364507220 */ /* 0x080fe20000410000 */
[-C--:B------:R-:W-:Y:S01]  /*8d90*/  FMUL.FTZ R81, R101, R3.reuse ;  /* 0x0000000365517220 */ /* 0x080fe20000410000 */
[-C--:B------:R-:W-:Y:S01]  /*8da0*/  FMUL.FTZ R82, R102, R204.reuse ;  /* 0x000000cc66527220 */ /* 0x080fe20000410000 */
[-C--:B------:R-:W-:Y:S01]  /*8db0*/  FMUL.FTZ R83, R103, R204.reuse ;  /* 0x000000cc67537220 */ /* 0x080fe20000410000 */
[----:B------:R-:W-:Y:S01]  /*8dc0*/  FADD.FTZ R203, R203, R196 ;  /* 0x000000c4cbcb7221 */ /* 0x000fe20000010000 */
        /* <DEDUP_REMOVED lines=56> */
[----:B------:R-:W2:Y:S01]  /*9150*/  MUFU.EX2 R225, R225 ;  /* 0x000000e100e17308 */ /* 0x000ea20000000800 */
[C---:B---3--:R-:W-:Y:S08]  /*9160*/  HMMA.16816.F32.BF16 R120, R4.reuse, R124, R120 ;  /* 0x0000007c0478723c */ /* 0x048ff00000041878 */
[----:B------:R-:W-:Y:S01]  /*9170*/  HMMA.16816.F32.BF16 R124, R4, R126, R140 ;  /* 0x0000007e047c723c */ /* 0x000fe2000004188c */
[-C--:B------:R-:W-:Y:S01]  /*9180*/  FMUL.FTZ R140, R148, R3.reuse ;  /* 0x00000003948c7220 */ /* 0x080fe20000410000 */
[----:B------:R-:W-:Y:S01]  /*9190*/  FMUL.FTZ R141, R149, R3 ;  /* 0x00000003958d7220 */ /* 0x000fe20000410000 */
[-C--:B------:R-:W-:Y:S01]  /*91a0*/  FMUL.FTZ R142, R150, R204.reuse ;  /* 0x000000cc968e7220 */ /* 0x080fe20000410000 */
[----:B------:R-:W-:-:S02]  /*91b0*/  FMUL.FTZ R143, R151, R204 ;  /* 0x000000cc978f7220 */ /* 0x000fc40000410000 */
[----:B------:R-:W3:Y:S02]  /*91c0*/  LDSM.16.MT88.4 R148, [R205+0x800] ;  /* 0x00080000cd94783b */ /* 0x000ee40000004200 */
[C---:B----4-:R-:W-:Y:S01]  /*91d0*/  HMMA.16816.F32.BF16 R128, R4.reuse, R132, R128 ;  /* 0x000000840480723c */ /* 0x050fe20000041880 */
[----:B------:R-:W-:Y:S01]  /*91e0*/  F2FP.BF16.F32.PACK_AB R132, R214, R207 ;  /* 0x000000cfd684723e */ /* 0x000fe200000010ff */
[----:B------:R-:W-:Y:S01]  /*91f0*/  FADD.FTZ R207, R207, R200 ;  /* 0x000000c8cfcf7221 */ /* 0x000fe20000010000 */
[----:B------:R-:W-:Y:S01]  /*9200*/  F2FP.BF16.F32.PACK_AB R133, R215, R224 ;  /* 0x000000e0d785723e */ /* 0x000fe200000010ff */
[----:B------:R-:W-:Y:S02]  /*9210*/  FADD.FTZ R224, R224, R203 ;  /* 0x000000cbe0e07221 */ /* 0x000fe40000010000 */
        /* <DEDUP_REMOVED lines=9> */
[----:B-----5:R-:W-:Y:S02]  /*92b0*/  HMMA.16816.F32.BF16 R8, R132, R136, R8 ;  /* 0x000000888408723c */ /* 0x020fe40000041808 */
[----:B------:R-:W-:-:S06]  /*92c0*/  FADD.FTZ R217, R217, R222 ;  /* 0x000000ded9d97221 */ /* 0x000fcc0000010000 */
[C---:B------:R-:W-:Y:S01]  /*92d0*/  HMMA.16816.F32.BF16 R12, R132.reuse, R138, R12 ;  /* 0x0000008a840c723c */ /* 0x040fe2000004180c */
[----:B------:R-:W4:Y:S07]  /*92e0*/  LDSM.16.MT88.4 R136, [R223+0x1a800] ;  /* 0x01a80000df88783b */ /* 0x000f2e0000004200 */
[C---:B------:R-:W-:Y:S08]  /*92f0*/  HMMA.16816.F32.BF16 R16, R132.reuse, R156, R16 ;  /* 0x0000009c8410723c */ /* 0x040ff00000041810 */
[C---:B------:R-:W-:Y:S01]  /*9300*/  HMMA.16816.F32.BF16 R20, R132.reuse, R158, R20 ;  /* 0x0000009e8414723c */ /* 0x040fe20000041814 */
[----:B------:R-:W5:Y:S07]  /*9310*/  LDSM.16.MT88.4 R156, [R205+0x4800] ;  /* 0x00480000cd9c783b */ /* 0x000f6e0000004200 */
[C---:B-1----:R-:W-:Y:S08]  /*9320*/  HMMA.16816.F32.BF16 R24, R132.reuse, R152, R24 ;  /* 0x000000988418723c */ /* 0x042ff00000041818 */
[C---:B------:R-:W-:Y:S01]  /*9330*/  HMMA.16816.F32.BF16 R28, R132.reuse, R154, R28 ;  /* 0x0000009a841c723c */ /* 0x040fe2000004181c */
[----:B------:R-:W1:Y:S07]  /*9340*/  LDSM.16.MT88.4 R152, [R223+0x1c800] ;  /* 0x01c80000df98783b */ /* 0x000e6e0000004200 */
[C---:B---3--:R-:W-:Y:S08]  /*9350*/  HMMA.16816.F32.BF16 R32, R132.reuse, R148, R32 ;  /* 0x000000948420723c */ /* 0x048ff00000041820 */
[C---:B------:R-:W-:Y:S08]  /*9360*/  HMMA.16816.F32.BF16 R36, R132.reuse, R150, R36 ;  /* 0x000000968424723c */ /* 0x040ff00000041824 */
[C---:B----4-:R-:W-:Y:S08]  /*9370*/  HMMA.16816.F32.BF16 R48, R132.reuse, R136, R48 ;  /* 0x000000888430723c */ /* 0x050ff00000041830 */
[C---:B------:R-:W-:Y:S01]  /*9380*/  HMMA.16816.F32.BF16 R136, R132.reuse, R138, R52 ;  /* 0x0000008a8488723c */ /* 0x040fe20000041834 */
[----:B------:R-:W3:Y:S07]  /*9390*/  LDSM.16.MT88.4 R52, [R192+0x1e800] ;  /* 0x01e80000c034783b */ /* 0x000eee0000004200 */
[C---:B------:R-:W-:Y:S01]  /*93a0*/  HMMA.16816.F32.BF16 R148, R132.reuse, R164, R64 ;  /* 0x000000a48494723c */ /* 0x040fe20000041840 */
[----:B------:R-:W4:Y:S07]  /*93b0*/  LDSM.16.MT88.4 R64, [R205+0x6800] ;  /* 0x00680000cd40783b */ /* 0x000f2e0000004200 */
[C---:B-----5:R-:W-:Y:S01]  /*93c0*/  HMMA.16816.F32.BF16 R172, R132.reuse, R156, R96 ;  /* 0x0000009c84ac723c */ /* 0x060fe20000041860 */
[----:B------:R-:W-:Y:S07]  /*93d0*/  LDSM.16.MT88.4 R96, [R192+0x1d000] ;  /* 0x01d00000c060783b */ /* 0x000fee0000004200 */
[C---:B------:R-:W-:Y:S01]  /*93e0*/  HMMA.16816.F32.BF16 R100, R132.reuse, R158, R100 ;  /* 0x0000009e8464723c */ /* 0x040fe20000041864 */
[----:B------:R-:W5:Y:S07]  /*93f0*/  LDSM.16.MT88.4 R156, [R192+0x19000] ;  /* 0x01900000c09c783b */ /* 0x000f6e0000004200 */
[C---:B-1----:R-:W-:Y:S08]  /*9400*/  HMMA.16816.F32.BF16 R80, R132.reuse, R152, R80 ;  /* 0x000000988450723c */ /* 0x042ff00000041850 */
[C---:B------:R-:W-:Y:S08]  /*9410*/  HMMA.16816.F32.BF16 R68, R132.reuse, R166, R68 ;  /* 0x000000a68444723c */ /* 0x040ff00000041844 */
[C---:B------:R-:W-:Y:S01]  /*9420*/  HMMA.16816.F32.BF16 R152, R132.reuse, R154, R84 ;  /* 0x0000009a8498723c */ /* 0x040fe20000041854 */
[----:B------:R-:W1:Y:S07]  /*9430*/  LDSM.16.MT88.4 R84, [R206+0x3000] ;  /* 0x00300000ce54783b */ /* 0x000e6e0000004200 */
        /* <DEDUP_REMOVED lines=15> */
[C---:B---3--:R-:W-:Y:S08]  /*9530*/  HMMA.16816.F32.BF16 R104, R132.reuse, R52, R104 ;  /* 0x000000348468723c */ /* 0x048ff00000041868 */
[C---:B------:R-:W-:Y:S01]  /*9540*/  HMMA.16816.F32.BF16 R108, R132.reuse, R54, R108 ;  /* 0x00000036846c723c */ /* 0x040fe2000004186c */
[----:B------:R-:W-:Y:S07]  /*9550*/  LDSM.16.MT88.4 R52, [R206+0x1000] ;  /* 0x00100000ce34783b */ /* 0x000fee0000004200 */
[C---:B------:R-:W-:Y:S01]  /*9560*/  HMMA.16816.F32.BF16 R176, R132.reuse, R178, R116 ;  /* 0x000000b284b0723c */ /* 0x040fe20000041874 */
[----:B------:R-:W-:Y:S07]  /*9570*/  LDSM.16.MT88.4 R116, [R206+0x5000] ;  /* 0x00500000ce74783b */ /* 0x000fee0000004200 */
[C---:B------:R-:W-:Y:S08]  /*9580*/  HMMA.16816.F32.BF16 R184, R132.reuse, R186, R124 ;  /* 0x000000ba84b8723c */ /* 0x040ff0000004187c */
[C---:B----4-:R-:W-:Y:S01]  /*9590*/  HMMA.16816.F32.BF16 R188, R132.reuse, R64, R128 ;  /* 0x0000004084bc723c */ /* 0x050fe20000041880 */
        /* <DEDUP_REMOVED lines=12> */
[----:B-----5:R-:W-:Y:S01]  /*9660*/  HMMA.16816.F32.BF16 R160, R132, R156, R8 ;  /* 0x0000009c84a0723c */ /* 0x020fe20000041808 */
[----:B------:R-:W-:Y:S01]  /*9670*/  FADD.FTZ R3, R248, R3 ;  /* 0x00000003f8037221 */ /* 0x000fe20000010000 */
[----:B------:R-:W-:-:S03]  /*9680*/  FADD.FTZ R244, R249, R244 ;  /* 0x000000f4f9f47221 */ /* 0x000fc60000010000 */
[----:B------:R-:W-:Y:S01]  /*9690*/  FADD.FTZ R250, R250, R3 ;  /* 0x00000003fafa7221 */ /* 0x000fe20000010000 */
[----:B------:R-:W-:Y:S02]  /*96a0*/  MOV R3, R208 ;  /* 0x000000d000037202 */ /* 0x000fe40000000f00 */
[C---:B------:R-:W-:Y:S01]  /*96b0*/  HMMA.16816.F32.BF16 R156, R132.reuse, R158, R12 ;  /* 0x0000009e849c723c */ /* 0x040fe2000004180c */
[----:B------:R-:W3:Y:S07]  /*96c0*/  LDSM.16.MT88.4 R12, [R223+0x1d000] ;  /* 0x01d00000df0c783b */ /* 0x000eee0000004200 */
[C---:B-1----:R-:W-:Y:S08]  /*96d0*/  HMMA.16816.F32.BF16 R140, R132.reuse, R84, R140 ;  /* 0x00000054848c723c */ /* 0x042ff0000004188c */
[C---:B------:R-:W-:Y:S08]  /*96e0*/  HMMA.16816.F32.BF16 R8, R132.reuse, R86, R144 ;  /* 0x000000568408723c */ /* 0x040ff00000041890 */
[C---:B--2---:R-:W-:Y:S01]  /*96f0*/  HMMA.16816.F32.BF16 R84, R132.reuse, R88, R148 ;  /* 0x000000588454723c */ /* 0x044fe20000041894 */
[----:B------:R-:W1:Y:S07]  /*9700*/  LDSM.16.MT88.4 R148, [R205+0x7000] ;  /* 0x00700000cd94783b */ /* 0x000e6e0000004200 */
[C---:B------:R-:W-:Y:S08]  /*9710*/  HMMA.16816.F32.BF16 R48, R132.reuse, R92, R48 ;  /* 0x0000005c8430723c */ /* 0x040ff00000041830 */
[C---:B------:R-:W-:Y:S08]  /*9720*/  HMMA.16816.F32.BF16 R136, R132.reuse, R94, R136 ;  /* 0x0000005e8488723c */ /* 0x040ff00000041888 */
[C---:B---3--:R-:W-:Y:S08]  /*9730*/  HMMA.16816.F32.BF16 R80, R132.reuse, R12, R80 ;  /* 0x0000000c8450723c */ /* 0x048ff00000041850 */
[C---:B------:R-:W-:Y:S01]  /*9740*/  HMMA.16816.F32.BF16 R152, R132.reuse, R14, R152 ;  /* 0x0000000e8498723c */ /* 0x040fe20000041898 */
[----:B------:R-:W2:Y:S07]  /*9750*/  LDSM.16.MT88.4 R12, [R223+0x1f000] ;  /* 0x01f00000df0c783b */ /* 0x000eae0000004200 */
[C---:B------:R-:W-:Y:S01]  /*9760*/  HMMA.16816.F32.BF16 R92, R132.reuse, R96, R72 ;  /* 0x00000060845c723c */ /* 0x040fe20000041848 */
[----:B------:R-:W3:Y:S07]  /*9770*/  LDSM.16.MT88.4 R72, [R223+0x1b800] ;  /* 0x01b80000df48783b */ /* 0x000eee0000004200 */
[C---:B-1----:R-:W-:Y:S01]  /*9780*/  HMMA.16816.F32.BF16 R144, R132.reuse, R148, R188 ;  /* 0x000000948490723c */ /* 0x042fe200000418bc */
[----:B------:R-:W1:Y:S07]  /*9790*/  LDSM.16.MT88.4 R188, [R223+0x1f800] ;  /* 0x01f80000dfbc783b */ /* 0x000e6e0000004200 */
[C---:B------:R-:W-:Y:S08]  /*97a0*/  HMMA.16816.F32.BF16 R16, R132.reuse, R60, R16 ;  /* 0x0000003c8410723c */ /* 0x040ff00000041810 */
[C---:B------:R-:W-:Y:S08]  /*97b0*/  HMMA.16816.F32.BF16 R20, R132.reuse, R62, R20 ;  /* 0x0000003e8414723c */ /* 0x040ff00000041814 */
[C---:B------:R-:W-:Y:S01]  /*97c0*/  HMMA.16816.F32.BF16 R60, R132.reuse, R64, R40 ;  /* 0x00000040843c723c */ /* 0x040fe20000041828 */
[----:B------:R-:W-:Y:S07]  /*97d0*/  LDSM.16.MT88.4 R40, [R223+0x19800] ;  /* 0x01980000df28783b */ /* 0x000fee0000004200 */
[C---:B------:R-:W-:Y:S08]  /*97e0*/  HMMA.16816.F32.BF16 R64, R132.reuse, R66, R44 ;  /* 0x000000428440723c */ /* 0x040ff0000004182c */
[C---:B--2---:R-:W-:Y:S01]  /*97f0*/  HMMA.16816.F32.BF16 R44, R132.reuse, R12, R112 ;  /* 0x0000000c842c723c */ /* 0x044fe20000041870 */
[----:B------:R-:W-:Y:S07]  /*9800*/  LDSM.16.MT88.4 R112, [R206+0x5800] ;  /* 0x00580000ce70783b */ /* 0x000fee0000004200 */
[C---:B------:R-:W-:Y:S01]  /*9810*/  HMMA.16816.F32.BF16 R12, R132.reuse, R14, R176 ;  /* 0x0000000e840c723c */ /* 0x040fe200000418b0 */
[----:B------:R-:W-:Y:S07]  /*9820*/  LDSM.16.MT88.4 R176, [R206+0x7800] ;  /* 0x00780000ceb0783b */ /* 0x000fee0000004200 */
[C---:B------:R-:W-:Y:S01]  /*9830*/  HMMA.16816.F32.BF16 R148, R132.reuse, R150, R4 ;  /* 0x000000968494723c */ /* 0x040fe20000041804 */
[----:B------:R-:W-:Y:S01]  /*9840*/  F2FP.BF16.F32.PACK_AB R4, R252, R245 ;  /* 0x000000f5fc04723e */ /* 0x000fe200000010ff */
[----:B------:R-:W-:Y:S01]  /*9850*/  FADD.FTZ R245, R245, R244 ;  /* 0x000000f4f5f57221 */ /* 0x000fe20000010000 */
[----:B------:R-:W-:Y:S01]  /*9860*/  F2FP.BF16.F32.PACK_AB R5, R234, R233 ;  /* 0x000000e9ea05723e */ /* 0x000fe200000010ff */
[----:B------:R-:W-:Y:S01]  /*9870*/  FADD.FTZ R233, R233, R250 ;  /* 0x000000fae9e97221 */ /* 0x000fe20000010000 */
[----:B------:R-:W-:Y:S01]  /*9880*/  F2FP.BF16.F32.PACK_AB R6, R235, R212 ;  /* 0x000000d4eb06723e */ /* 0x000fe200000010ff */
[----:B------:R-:W-:Y:S01]  /*9890*/  FADD.FTZ R245, R252, R245 ;  /* 0x000000f5fcf57221 */ /* 0x000fe20000010000 */
[----:B------:R-:W-:Y:S01]  /*98a0*/  F2FP.BF16.F32.PACK_AB R7, R225, R210 ;  /* 0x000000d2e107723e */ /* 0x000fe200000010ff */
[----:B------:R-:W-:Y:S01]  /*98b0*/  HMMA.16816.F32.BF16 R24, R132, R52, R24 ;  /* 0x000000348418723c */ /* 0x000fe20000041818 */
[----:B------:R-:W-:Y:S01]  /*98c0*/  FADD.FTZ R233, R234, R233 ;  /* 0x000000e9eae97221 */ /* 0x000fe20000010000 */
[----:B------:R-:W-:-:S03]  /*98d0*/  FADD.FTZ R212, R212, R245 ;  /* 0x000000f5d4d47221 */ /* 0x000fc60000010000 */
[----:B------:R-:W-:Y:S01]  /*98e0*/  FADD.FTZ R210, R210, R233 ;  /* 0x000000e9d2d27221 */ /* 0x000fe20000010000 */
[----:B------:R-:W-:Y:S02]  /*98f0*/  FADD.FTZ R239, R235, R212 ;  /* 0x000000d4ebef7221 */ /* 0x000fe40000010000 */
[----:B------:R-:W-:Y:S01]  /*9900*/  HMMA.16816.F32.BF16 R28, R132, R54, R28 ;  /* 0x00000036841c723c */ /* 0x000fe2000004181c */
[----:B------:R-:W-:-:S07]  /*9910*/  FADD.FTZ R237, R225, R210 ;  /* 0x000000d2e1ed7221 */ /* 0x000fce0000010000 */
[C---:B------:R-:W-:Y:S08]  /*9920*/  HMMA.16816.F32.BF16 R88, R132.reuse, R90, R68 ;  /* 0x0000005a8458723c */ /* 0x040ff00000041844 */
[----:B------:R-:W-:Y:S01]  /*9930*/  HMMA.16816.F32.BF16 R52, R132, R56, R32 ;  /* 0x000000388434723c */ /* 0x000fe20000041820 */
[----:B------:R-:W2:Y:S07]  /*9940*/  LDSM.16.MT88.4 R32, [R206+0x7000] ;  /* 0x00700000ce20783b */ /* 0x000eae0000004200 */
[----:B---3--:R-:W-:Y:S08]  /*9950*/  HMMA.16816.F32.BF16 R68, R4, R72, R48 ;  /* 0x000000480444723c */ /* 0x008ff00000041830 */
[----:B------:R-:W-:Y:S01]  /*9960*/  HMMA.16816.F32.BF16 R124, R132, R128, R104 ;  /* 0x00000080847c723c */ /* 0x000fe20000041868 */
[----:B------:R-:W3:Y:S07]  /*9970*/  LDSM.16.MT88.4 R104, [R223+0x1d800] ;  /* 0x01d80000df68783b */ /* 0x000eee0000004200 */
[----:B------:R-:W-:Y:S08]  /*9980*/  HMMA.16816.F32.BF16 R72, R4, R74, R136 ;  /* 0x0000004a0448723c */ /* 0x000ff00000041888 */
[C---:B------:R-:W-:Y:S01]  /*9990*/  HMMA.16816.F32.BF16 R96, R132.reuse, R98, R76 ;  /* 0x000000628460723c */ /* 0x040fe2000004184c */
[----:B------:R-:W4:Y:S07]  /*99a0*/  LDSM.16.MT88.4 R76, [R206+0x1800] ;  /* 0x00180000ce4c783b */ /* 0x000f2e0000004200 */
[----:B------:R-:W-:Y:S01]  /*99b0*/  HMMA.16816.F32.BF16 R128, R132, R130, R108 ;  /* 0x000000828480723c */ /* 0x000fe2000004186c */
[----:B------:R-:W5:Y:S07]  /*99c0*/  LDSM.16.MT88.4 R108, [R206+0x3800] ;  /* 0x00380000ce6c783b */ /* 0x000f6e0000004200 */
[----:B-1----:R-:W-:Y:S01]  /*99d0*/  HMMA.16816.F32.BF16 R136, R4, R190, R12 ;  /* 0x000000be0488723c */ /* 0x002fe2000004180c */
[----:B------:R-:W1:Y:S07]  /*99e0*/  LDSM.16.MT88.4 R12, [R192+0x1d800] ;  /* 0x01d80000c00c783b */ /* 0x000e6e0000004200 */
[C---:B------:R-:W-:Y:S08]  /*99f0*/  HMMA.16816.F32.BF16 R164, R132.reuse, R116, R164 ;  /* 0x0000007484a4723c */ /* 0x040ff000000418a4 */
[C---:B------:R-:W-:Y:S08]  /*9a00*/  HMMA.16816.F32.BF16 R168, R132.reuse, R118, R168 ;  /* 0x0000007684a8723c */ /* 0x040ff000000418a8 */
[C---:B------:R-:W-:Y:S01]  /*9a10*/  HMMA.16816.F32.BF16 R116, R132.reuse, R120, R172 ;  /* 0x000000788474723c */ /* 0x040fe200000418ac */
[----:B------:R-:W1:Y:S07]  /*9a20*/  LDSM.16.MT88.4 R172, [R192+0x19800] ;  /* 0x01980000c0ac783b */ /* 0x000e6e0000004200 */
[C---:B------:R-:W-:Y:S08]  /*9a30*/  HMMA.16816.F32.BF16 R56, R132.reuse, R58, R36 ;  /* 0x0000003a8438723c */ /* 0x040ff00000041824 */
[C---:B------:R-:W-:Y:S08]  /*9a40*/  HMMA.16816.F32.BF16 R120, R132.reuse, R122, R100 ;  /* 0x0000007a8478723c */ /* 0x040ff00000041864 */
[C---:B--2---:R-:W-:Y:S08]  /*9a50*/  HMMA.16816.F32.BF16 R180, R132.reuse, R32, R180 ;  /* 0x0000002084b4723c */ /* 0x044ff000000418b4 */
[----:B------:R-:W-:Y:S01]  /*9a60*/  HMMA.16816.F32.BF16 R184, R132, R34, R184 ;  /* 0x0000002284b8723c */ /* 0x000fe200000418b8 */
[----:B------:R-:W2:Y:S07]  /*9a70*/  LDSM.16.MT88.4 R32, [R205+0x1800] ;  /* 0x00180000cd20783b */ /* 0x000eae0000004200 */
[C---:B------:R-:W-:Y:S01]  /*9a80*/  HMMA.16816.F32.BF16 R36, R4.reuse, R40, R16 ;  /* 0x000000280424723c */ /* 0x040fe20000041810 */
[----:B------:R-:W-:Y:S07]  /*9a90*/  LDSM.16.MT88.4 R16, [R205+0x3800] ;  /* 0x00380000cd10783b */ /* 0x000fee0000004200 */
[C---:B---3--:R-:W-:Y:S08]  /*9aa0*/  HMMA.16816.F32.BF16 R100, R4.reuse, R104, R80 ;  /* 0x000000680464723c */ /* 0x048ff00000041850 */
[C---:B------:R-:W-:Y:S08]  /*9ab0*/  HMMA.16816.F32.BF16 R132, R4.reuse, R188, R44 ;  /* 0x000000bc0484723c */ /* 0x040ff0000004182c */
[C---:B------:R-:W-:Y:S01]  /*9ac0*/  HMMA.16816.F32.BF16 R40, R4.reuse, R42, R20 ;  /* 0x0000002a0428723c */ /* 0x040fe20000041814 */
[----:B------:R-:W3:Y:S07]  /*9ad0*/  LDSM.16.MT88.4 R20, [R192+0x1b800] ;  /* 0x01b80000c014783b */ /* 0x000eee0000004200 */
[C---:B----4-:R-:W-:Y:S01]  /*9ae0*/  HMMA.16816.F32.BF16 R44, R4.reuse, R76, R24 ;  /* 0x0000004c042c723c */ /* 0x050fe20000041818 */
[----:B------:R-:W-:Y:S07]  /*9af0*/  LDSM.16.MT88.4 R24, [R192+0x1f800] ;  /* 0x01f80000c018783b */ /* 0x000fee0000004200 */
[C---:B-----5:R-:W-:Y:S01]  /*9b00*/  HMMA.16816.F32.BF16 R80, R4.reuse, R110, R8 ;  /* 0x0000006e0450723c */ /* 0x060fe20000041808 */
[----:B------:R-:W4:Y:S07]  /*9b10*/  LDSM.16.MT88.4 R8, [R205+0x5800] ;  /* 0x00580000cd08783b */ /* 0x000f2e0000004200 */
[C---:B-1----:R-:W-:Y:S08]  /*9b20*/  HMMA.16816.F32.BF16 R92, R4.reuse, R12, R92 ;  /* 0x0000000c045c723c */ /* 0x042ff0000004185c */
[C---:B------:R-:W-:Y:S01]  /*9b30*/  HMMA.16816.F32.BF16 R96, R4.reuse, R14, R96 ;  /* 0x0000000e0460723c */ /* 0x040fe20000041860 */
[----:B------:R-:W1:Y:S07]  /*9b40*/  LDSM.16.MT88.4 R12, [R205+0x7800] ;  /* 0x00780000cd0c783b */ /* 0x000e6e0000004200 */
[C---:B------:R-:W-:Y:S08]  /*9b50*/  HMMA.16816.F32.BF16 R48, R4.reuse, R78, R28 ;  /* 0x0000004e0430723c */ /* 0x040ff0000004181c */
[C---:B------:R-:W-:Y:S08]  /*9b60*/  HMMA.16816.F32.BF16 R76, R4.reuse, R108, R140 ;  /* 0x0000006c044c723c */ /* 0x040ff0000004188c */
[C---:B------:R-:W-:Y:S08]  /*9b70*/  HMMA.16816.F32.BF16 R104, R4.reuse, R106, R152 ;  /* 0x0000006a0468723c */ /* 0x040ff00000041898 */
[----:B------:R-:W-:Y:S01]  /*9b80*/  HMMA.16816.F32.BF16 R108, R4, R112, R164 ;  /* 0x00000070046c723c */ /* 0x000fe200000418a4 */
[----:B------:R-:W-:-:S07]  /*9b90*/  MOV R164, R209 ;  /* 0x000000d100a47202 */ /* 0x000fce0000000f00 */
[C---:B------:R-:W-:Y:S08]  /*9ba0*/  HMMA.16816.F32.BF16 R112, R4.reuse, R114, R168 ;  /* 0x000000720470723c */ /* 0x040ff000000418a8 */
[C---:B------:R-:W-:Y:S08]  /*9bb0*/  HMMA.16816.F32.BF16 R152, R4.reuse, R176, R180 ;  /* 0x000000b00498723c */ /* 0x040ff000000418b4 */
        /* <DEDUP_REMOVED lines=8> */
[C---:B------:R-:W-:Y:S08]  /*9c40*/  HMMA.16816.F32.BF16 R88, R4.reuse, R18, R88 ;  /* 0x000000120458723c */ /* 0x040ff00000041858 */
[C---:B----4-:R-:W-:Y:S08]  /*9c50*/  HMMA.16816.F32.BF16 R116, R4.reuse, R8, R116 ;  /* 0x000000080474723c */ /* 0x050ff00000041874 */
[C---:B------:R-:W-:Y:S08]  /*9c60*/  HMMA.16816.F32.BF16 R120, R4.reuse, R10, R120 ;  /* 0x0000000a0478723c */ /* 0x040ff00000041878 */
[C---:B------:R-:W-:Y:S08]  /*9c70*/  HMMA.16816.F32.BF16 R124, R4.reuse, R24, R124 ;  /* 0x00000018047c723c */ /* 0x040ff0000004187c */
[C---:B------:R-:W-:Y:S08]  /*9c80*/  HMMA.16816.F32.BF16 R128, R4.reuse, R26, R128 ;  /* 0x0000001a0480723c */ /* 0x040ff00000041880 */
[C---:B-1----:R-:W-:Y:S08]  /*9c90*/  HMMA.16816.F32.BF16 R144, R4.reuse, R12, R144 ;  /* 0x0000000c0490723c */ /* 0x042ff00000041890 */
        /* <DEDUP_REMOVED lines=33> */
[----:B------:R-:W-:-:S03]  /*9eb0*/  LEA R216, R5, UR6, 0x1 ;  /* 0x0000000605d87c11 */ /* 0x000fc6000f8e08ff */
[C---:B------:R-:W-:Y:S02]  /*9ec0*/  IMAD.IADD R210, R181.reuse, 0x1, R3 ;  /* 0x00000001b5d27824 */ /* 0x040fe400078e0203 */
[--C-:B------:R-:W-:Y:S01]  /*9ed0*/  IMAD.IADD R215, R181, 0x1, R216.reuse ;  /* 0x00000001b5d77824 */ /* 0x100fe200078e02d8 */
[----:B------:R-:W-:Y:S01]  /*9ee0*/  @!PT LDS RZ, [RZ] ;  /* 0x00000000fffff984 */ /* 0x000fe20000000800 */
[----:B------:R-:W-:Y:S01]  /*9ef0*/  @!PT LDS RZ, [RZ] ;  /* 0x00000000fffff984 */ /* 0x000fe20000000800 */
[----:B------:R-:W-:Y:S01]  /*9f00*/  @!PT LDS RZ, [RZ] ;  /* 0x00000000fffff984 */ /* 0x000fe20000000800 */
[----:B------:R-:W-:Y:S01]  /*9f10*/  @!P5 LDGSTS.E.BYPASS.LTC128B.128 [R232+0x18000], desc[UR22][R10.64] ;  /* 0x180000000ae8dfae */ /* 0x000fe2000b981a16 */
[----:B------:R-:W-:-:S03]  /*9f20*/  IMAD.IADD R212, R213, 0x1, R216 ;  /* 0x00000001d5d47824 */ /* 0x000fc600078e02d8 */
        /* <DEDUP_REMOVED lines=240> */
[----:B------:R-:W-:-:S03]  /*ae30*/  ISETP.GE.AND P6, PT, R5, R194, PT ;  /* 0x000000c20500720c */ /* 0x000fc60003fc6270 */
[----:B------:R-:W-:-:S04]  /*ae40*/  FFMA.FTZ R164, R15, UR5, R164 ;  /* 0x000000050fa47c23 */ /* 0x000fc800080100a4 */
[----:B------:R-:W-:Y:S08]  /*ae50*/  HMMA.16816.F32.BF16 R188, R8, R178, R188 ;  /* 0x000000b208bc723c */ /* 0x000ff000000418bc */
[----:B------:R-:W-:Y:S01]  /*ae60*/  HMMA.16816.F32.BF16 R28, R196, R204, R28 ;  /* 0x000000ccc41c723c */ /* 0x000fe2000004181c */
[----:B------:R-:W-:Y:S01]  /*ae70*/  FFMA.FTZ R204, R15, UR5, R166 ;  /* 0x000000050fcc7c23 */ /* 0x000fe200080100a6 */
[----:B------:R-:W-:-:S02]  /*ae80*/  I2FP.F32.U32 R15, R4 ;  /* 0x00000004000f7245 */ /* 0x000fc40000201000 */
[----:B------:R-:W-:Y:S01]  /*ae90*/  FSEL R166, R164, -INF , !P6 ;  /* 0xff800000a4a67808 */ /* 0x000fe20007000000 */
[C---:B--2---:R-:W-:Y:S01]  /*aea0*/  VIADD R3, R14.reuse, 0xffffff48 ;  /* 0xffffff480e037836 */ /* 0x044fe20000000000 */
[----:B------:R-:W-:Y:S01]  /*aeb0*/  ISETP.GE.AND P6, PT, R5, R193, PT ;  /* 0x000000c10500720c */ /* 0x000fe20003fc6270 */
[C---:B------:R-:W-:Y:S01]  /*aec0*/  VIADD R5, R14.reuse, 0xffffff41 ;  /* 0xffffff410e057836 */ /* 0x040fe20000000000 */
[----:B------:R-:W-:Y:S01]  /*aed0*/  HMMA.16816.F32.BF16 R32, R8, R6, R32 ;  /* 0x000000060820723c */ /* 0x000fe20000041820 */
[----:B------:R-:W-:Y:S01]  /*aee0*/  VIADD R164, R14, 0xffffff49 ;  /* 0xffffff490ea47836 */ /* 0x000fe20000000000 */
[----:B------:R-:W-:Y:S01]  /*aef0*/  FSEL R204, R204, -INF , !P6 ;  /* 0xff800000cccc7808 */ /* 0x000fe20007000000 */
[C---:B------:R-:W-:Y:S01]  /*af00*/  FFMA.FTZ R7, R15.reuse, UR5, R188 ;  /* 0x000000050f077c23 */ /* 0x040fe200080100bc */
[----:B------:R-:W-:Y:S01]  /*af10*/  ISETP.GE.AND P6, PT, R4, R194, PT ;  /* 0x000000c20400720c */ /* 0x000fe20003fc6270 */
[----:B------:R-:W-:Y:S01]  /*af20*/  FFMA.FTZ R188, R15, UR5, R190 ;  /* 0x000000050fbc7c23 */ /* 0x000fe200080100be */
[----:B------:R-:W-:-:S02]  /*af30*/  I2FP.F32.U32 R6, R5 ;  /* 0x0000000500067245 */ /* 0x000fc40000201000 */
[----:B------:R-:W-:Y:S01]  /*af40*/  FSEL R190, R7, -INF , !P6 ;  /* 0xff80000007be7808 */ /* 0x000fe20007000000 */
[----:B------:R-:W-:Y:S01]  /*af50*/  HMMA.16816.F32.BF16 R24, R196, R206, R24 ;  /* 0x000000cec418723c */ /* 0x000fe20000041818 */
[----:B------:R-:W-:Y:S01]  /*af60*/  ISETP.GE.AND P6, PT, R4, R193, PT ;  /* 0x000000c10400720c */ /* 0x000fe20003fc6270 */
[C---:B------:R-:W-:Y:S01]  /*af70*/  FFMA.FTZ R165, R6.reuse, UR5, R165 ;  /* 0x0000000506a57c23 */ /* 0x040fe200080100a5 */
[----:B------:R-:W-:Y:S01]  /*af80*/  I2FP.F32.U32 R15, R3 ;  /* 0x00000003000f7245 */ /* 0x000fe20000201000 */
[----:B------:R-:W-:Y:S01]  /*af90*/  FFMA.FTZ R167, R6, UR5, R167 ;  /* 0x0000000506a77c23 */ /* 0x000fe200080100a7 */
[----:B------:R-:W-:Y:S02]  /*afa0*/  FSEL R188, R188, -INF , !P6 ;  /* 0xff800000bcbc7808 */ /* 0x000fe40007000000 */
[----:B------:R-:W-:Y:S01]  /*afb0*/  ISETP.GE.AND P6, PT, R5, R194, PT ;  /* 0x000000c20500720c */ /* 0x000fe20003fc6270 */
[----:B-1----:R-:W-:Y:S01]  /*afc0*/  HMMA.16816.F32.BF16 R28, R8, R168, R28 ;  /* 0x000000a8081c723c */ /* 0x002fe2000004181c */
[----:B------:R-:W-:Y:S01]  /*afd0*/  I2FP.F32.U32 R168, R164 ;  /* 0x000000a400a87245 */ /* 0x000fe20000201000 */
[----:B------:R-:W-:Y:S01]  /*afe0*/  FFMA.FTZ R244, R15, UR5, R34 ;  /* 0x000000050ff47c23 */ /* 0x000fe20008010022 */
[----:B------:R-:W-:Y:S01]  /*aff0*/  FSEL R242, R165, -INF , !P6 ;  /* 0xff800000a5f27808 */ /* 0x000fe20007000000 */
[----:B------:R-:W-:Y:S01]  /*b000*/  FFMA.FTZ R165, R15, UR5, R32 ;  /* 0x000000050fa57c23 */ /* 0x000fe20008010020 */
[----:B------:R-:W-:Y:S01]  /*b010*/  ISETP.GE.AND P6, PT, R5, R193, PT ;  /* 0x000000c10500720c */ /* 0x000fe20003fc6270 */
[C---:B------:R-:W-:Y:S01]  /*b020*/  FFMA.FTZ R246, R168.reuse, UR5, R33 ;  /* 0x00000005a8f67c23 */ /* 0x040fe20008010021 */
[----:B------:R1:W2:Y:S01]  /*b030*/  LDSM.16.M88.4 R4, [R210+0x17000] ;  /* 0x01700000d204783b */ /* 0x0002a20000000200 */
[----:B------:R-:W-:Y:S01]  /*b040*/  FFMA.FTZ R35, R168, UR5, R35 ;  /* 0x00000005a8237c23 */ /* 0x000fe20008010023 */
[----:B------:R-:W-:Y:S01]  /*b050*/  FSEL R32, R167, -INF , !P6 ;  /* 0xff800000a7207808 */ /* 0x000fe20007000000 */
[----:B---3--:R-:W-:Y:S01]  /*b060*/  HMMA.16816.F32.BF16 R20, R196, R172, R20 ;  /* 0x000000acc414723c */ /* 0x008fe20000041814 */
[----:B------:R-:W-:Y:S01]  /*b070*/  ISETP.GE.AND P6, PT, R3, R194, PT ;  /* 0x000000c20300720c */ /* 0x000fe20003fc6270 */
[----:B------:R-:W-:Y:S01]  /*b080*/  VIADD R15, R14, 0xffffff51 ;  /* 0xffffff510e0f7836 */ /* 0x000fe20000000000 */
[----:B------:R-:W-:-:S04]  /*b090*/  DEPBAR.LE SB0, 0x0 ;  /* 0x000080000000791a */ /* 0x000fc80000000000 */
[----:B------:R-:W-:Y:S01]  /*b0a0*/  FSEL R34, R165, -INF , !P6 ;  /* 0xff800000a5227808 */ /* 0x000fe20007000000 */
[----:B------:R-:W-:Y:S01]  /*b0b0*/  HMMA.16816.F32.BF16 R24, R8, R170, R24 ;  /* 0x000000aa0818723c */ /* 0x000fe20000041818 */
[----:B------:R-:W-:Y:S01]  /*b0c0*/  BAR.SYNC.DEFER_BLOCKING 0x0 ;  /* 0x0000000000007b1d */ /* 0x000fe20000010000 */
[----:B------:R-:W-:Y:S01]  /*b0d0*/  ISETP.GE.AND P6, PT, R3, R193, PT ;  /* 0x000000c10300720c */ /* 0x000fe20003fc6270 */
[----:B------:R-:W-:-:S03]  /*b0e0*/  VIADD R3, R14, 0xffffff50 ;  /* 0xffffff500e037836 */ /* 0x000fc60000000000 */
[----:B------:R-:W-:Y:S02]  /*b0f0*/  FSEL R244, R244, -INF , !P6 ;  /* 0xff800000f4f47808 */ /* 0x000fe40007000000 */
[----:B------:R-:W-:Y:S01]  /*b100*/  ISETP.GE.AND P6, PT, R164, R194, PT ;  /* 0x000000c2a400720c */ /* 0x000fe20003fc6270 */
[C---:B------:R-:W-:Y:S01]  /*b110*/  HMMA.16816.F32.BF16 R16, R196.reuse, R174, R16 ;  /* 0x000000aec410723c */ /* 0x040fe20000041810 */
[----:B------:R-:W-:Y:S02]  /*b120*/  I2FP.F32.U32 R33, R3 ;  /* 0x0000000300217245 */ /* 0x000fe40000201000 */
[----:B------:R-:W-:Y:S02]  /*b130*/  FSEL R246, R246, -INF , !P6 ;  /* 0xff800000f6f67808 */ /* 0x000fe40007000000 */
[----:B------:R-:W-:Y:S01]  /*b140*/  ISETP.GE.AND P6, PT, R164, R193, PT ;  /* 0x000000c1a400720c */ /* 0x000fe20003fc6270 */
[C---:B------:R-:W-:Y:S01]  /*b150*/  FFMA.FTZ R216, R33.reuse, UR5, R28 ;  /* 0x0000000521d87c23 */ /* 0x040fe2000801001c */
[----:B-1----:R-:W-:Y:S01]  /*b160*/  FFMA.FTZ R210, R33, UR5, R30 ;  /* 0x0000000521d27c23 */ /* 0x002fe2000801001e */
[----:B------:R-:W-:Y:S01]  /*b170*/  I2FP.F32.U32 R30, R15 ;  /* 0x0000000f001e7245 */ /* 0x000fe20000201000 */
[----:B------:R-:W-:Y:S01]  /*b180*/  HMMA.16816.F32.BF16 R200, R196, R12, R200 ;  /* 0x0000000cc4c8723c */ /* 0x000fe200000418c8 */
[----:B------:R-:W-:-:S02]  /*b190*/  FSEL R28, R35, -INF , !P6 ;  /* 0xff800000231c7808 */ /* 0x000fc40007000000 */
[C---:B------:R-:W-:Y:S01]  /*b1a0*/  ISETP.GE.AND P6, PT, R3.reuse, R194, PT ;  /* 0x000000c20300720c */ /* 0x040fe20003fc6270 */
[C---:B------:R-:W-:Y:S01]  /*b1b0*/  FFMA.FTZ R234, R30.reuse, UR5, R29 ;  /* 0x000000051eea7c23 */ /* 0x040fe2000801001d */
[----:B------:R-:W-:Y:S02]  /*b1c0*/  FFMA.FTZ R31, R30, UR5, R31 ;  /* 0x000000051e1f7c23 */ /* 0x000fe4000801001f */
[----:B------:R-:W-:Y:S02]  /*b1d0*/  FSEL R216, R216, -INF , !P6 ;  /* 0xff800000d8d87808 */ /* 0x000fe40007000000 */
[----:B------:R-:W-:Y:S01]  /*b1e0*/  ISETP.GE.AND P6, PT, R3, R193, PT ;  /* 0x000000c10300720c */ /* 0x000fe20003fc6270 */
[C---:B------:R-:W-:Y:S01]  /*b1f0*/  VIADD R3, R14.reuse, 0xffffff58 ;  /* 0xffffff580e037836 */ /* 0x040fe20000000000 */
[----:B--2---:R-:W-:Y:S01]  /*b200*/  HMMA.16816.F32.BF16 R20, R8, R4, R20 ;  /* 0x000000040814723c */ /* 0x004fe20000041814 */
[----:B------:R-:W-:Y:S01]  /*b210*/  VIADD R4, R14, 0xffffff59 ;  /* 0xffffff590e047836 */ /* 0x000fe20000000000 */
[----:B------:R-:W-:-:S02]  /*b220*/  FSEL R210, R210, -INF , !P6 ;  /* 0xff800000d2d27808 */ /* 0x000fc40007000000 */
[C---:B------:R-:W-:Y:S02]  /*b230*/  ISETP.GE.AND P6, PT, R15.reuse, R194, PT ;  /* 0x000000c20f00720c */ /* 0x040fe40003fc6270 */
[----:B------:R-:W-:Y:S02]  /*b240*/  I2FP.F32.U32 R29, R3 ;  /* 0x00000003001d7245 */ /* 0x000fe40000201000 */
[----:B------:R-:W-:Y:S01]  /*b250*/  FSEL R234, R234, -INF , !P6 ;  /* 0xff800000eaea7808 */ /* 0x000fe20007000000 */
[----:B------:R-:W-:Y:S01]  /*b260*/  HMMA.16816.F32.BF16 R16, R8, R6, R16 ;  /* 0x000000060810723c */ /* 0x000fe20000041810 */
[----:B------:R-:W-:Y:S01]  /*b270*/  ISETP.GE.AND P6, PT, R15, R193, PT ;  /* 0x000000c10f00720c */ /* 0x000fe20003fc6270 */
[C---:B------:R-:W-:Y:S01]  /*b280*/  FFMA.FTZ R212, R29.reuse, UR5, R24 ;  /* 0x000000051dd47c23 */ /* 0x040fe20008010018 */
[----:B------:R-:W-:Y:S01]  /*b290*/  FFMA.FTZ R26, R29, UR5, R26 ;  /* 0x000000051d1a7c23 */ /* 0x000fe2000801001a */
[----:B------:R-:W-:Y:S02]  /*b2a0*/  I2FP.F32.U32 R24, R4 ;  /* 0x0000000400187245 */ /* 0x000fe40000201000 */
[----:B------:R-:W-:-:S02]  /*b2b0*/  FSEL R214, R31, -INF , !P6 ;  /* 0xff8000001fd67808 */ /* 0x000fc40007000000 */
[C---:B------:R-:W-:Y:S01]  /*b2c0*/  ISETP.GE.AND P6, PT, R3.reuse, R194, PT ;  /* 0x000000c20300720c */ /* 0x040fe20003fc6270 */
[C---:B------:R-:W-:Y:S01]  /*b2d0*/  FFMA.FTZ R25, R24.reuse, UR5, R25 ;  /* 0x0000000518197c23 */ /* 0x040fe20008010019 */
[----:B------:R-:W-:Y:S01]  /*b2e0*/  FFMA.FTZ R27, R24, UR5, R27 ;  /* 0x00000005181b7c23 */ /* 0x000fe2000801001b */
[----:B------:R-:W-:Y:S01]  /*b2f0*/  HMMA.16816.F32.BF16 R200, R8, R176, R200 ;  /* 0x000000b008c8723c */ /* 0x000fe200000418c8 */
[----:B------:R-:W-:Y:S02]  /*b300*/  FSEL R212, R212, -INF , !P6 ;  /* 0xff800000d4d47808 */ /* 0x000fe40007000000 */
[----:B------:R-:W-:Y:S01]  /*b310*/  ISETP.GE.AND P6, PT, R3, R193, PT ;  /* 0x000000c10300720c */ /* 0x000fe20003fc6270 */
[----:B------:R-:W-:-:S03]  /*b320*/  VIADD R3, R14, 0xffffff60 ;  /* 0xffffff600e037836 */ /* 0x000fc60000000000 */
[----:B------:R-:W-:Y:S02]  /*b330*/  FSEL R170, R26, -INF , !P6 ;  /* 0xff8000001aaa7808 */ /* 0x000fe40007000000 */
[C---:B------:R-:W-:Y:S02]  /*b340*/  ISETP.GE.AND P6, PT, R4.reuse, R194, PT ;  /* 0x000000c20400720c */ /* 0x040fe40003fc6270 */
[----:B------:R-:W-:Y:S02]  /*b350*/  I2FP.F32.U32 R5, R3 ;  /* 0x0000000300057245 */ /* 0x000fe40000201000 */
[----:B------:R-:W-:Y:S02]  /*b360*/  FSEL R226, R25, -INF , !P6 ;  /* 0xff80000019e27808 */ /* 0x000fe40007000000 */
[----:B------:R-:W-:Y:S01]  /*b370*/  ISETP.GE.AND P6, PT, R4, R193, PT ;  /* 0x000000c10400720c */ /* 0x000fe20003fc6270 */
[----:B------:R-:W-:Y:S02]  /*b380*/  VIADD R4, R14, 0xffffff61 ;  /* 0xffffff610e047836 */ /* 0x000fe40000000000 */
[C---:B------:R-:W-:Y:S01]  /*b390*/  FFMA.FTZ R20, R5.reuse, UR5, R20 ;  /* 0x0000000505147c23 */ /* 0x040fe20008010014 */
[----:B------:R-:W-:Y:S01]  /*b3a0*/  FFMA.FTZ R22, R5, UR5, R22 ;  /* 0x0000000505167c23 */ /* 0x000fe20008010016 */
[----:B------:R-:W-:-:S02]  /*b3b0*/  FSEL R168, R27, -INF , !P6 ;  /* 0xff8000001ba87808 */ /* 0x000fc40007000000 */
        /* <DEDUP_REMOVED lines=24> */
[CC--:B------:R-:W-:Y:S02]  /*b540*/  ISETP.GE.AND P6, PT, R4.reuse, R194.reuse, PT ;  /* 0x000000c20400720c */ /* 0x0c0fe40003fc6270 */
[----:B------:R-:W-:Y:S02]  /*b550*/  I2FP.F32.U32 R5, R3 ;  /* 0x0000000300057245 */ /* 0x000fe40000201000 */
[----:B------:R-:W-:Y:S02]  /*b560*/  FSEL R182, R17, -INF , !P6 ;  /* 0xff80000011b67808 */ /* 0x000fe40007000000 */
[----:B------:R-:W-:Y:S01]  /*b570*/  ISETP.GE.AND P6, PT, R4, R193, PT ;  /* 0x000000c10400720c */ /* 0x000fe20003fc6270 */
[C---:B------:R-:W-:Y:S01]  /*b580*/  FFMA.FTZ R200, R5.reuse, UR5, R200 ;  /* 0x0000000505c87c23 */ /* 0x040fe200080100c8 */
[C---:B------:R-:W-:Y:S02]  /*b590*/  VIADD R4, R14.reuse, 0xffffff71 ;  /* 0xffffff710e047836 */ /* 0x040fe40000000000 */
[----:B------:R-:W-:Y:S01]  /*b5a0*/  FFMA.FTZ R198, R5, UR5, R202 ;  /* 0x0000000505c67c23 */ /* 0x000fe200080100ca */
[----:B------:R-:W-:Y:S01]  /*b5b0*/  FSEL R176, R19, -INF , !P6 ;  /* 0xff80000013b07808 */ /* 0x000fe20007000000 */
[----:B------:R-:W-:Y:S01]  /*b5c0*/  VIADD R14, R14, 0xffffff79 ;  /* 0xffffff790e0e7836 */ /* 0x000fe20000000000 */
[----:B------:R-:W-:-:S02]  /*b5d0*/  ISETP.GE.AND P6, PT, R3, R194, PT ;  /* 0x000000c20300720c */ /* 0x000fc40003fc6270 */
[----:B------:R-:W-:Y:S02]  /*b5e0*/  I2FP.F32.U32 R6, R4 ;  /* 0x0000000400067245 */ /* 0x000fe40000201000 */
[----:B------:R-:W-:Y:S02]  /*b5f0*/  FSEL R224, R200, -INF , !P6 ;  /* 0xff800000c8e07808 */ /* 0x000fe40007000000 */
[----:B------:R-:W-:Y:S01]  /*b600*/  ISETP.GE.AND P6, PT, R3, R193, PT ;  /* 0x000000c10300720c */ /* 0x000fe20003fc6270 */
[C---:B------:R-:W-:Y:S01]  /*b610*/  FFMA.FTZ R201, R6.reuse, UR5, R201 ;  /* 0x0000000506c97c23 */ /* 0x040fe200080100c9 */
[----:B------:R-:W-:Y:S01]  /*b620*/  FMNMX3.FTZ R3, R209, R166, R242, !PT ;  /* 0x000000a6d1037276 */ /* 0x000fe200078100f2 */
[----:B------:R-:W-:Y:S01]  /*b630*/  FFMA.FTZ R196, R6, UR5, R203 ;  /* 0x0000000506c47c23 */ /* 0x000fe200080100cb */
[----:B------:R-:W-:Y:S02]  /*b640*/  FSEL R198, R198, -INF , !P6 ;  /* 0xff800000c6c67808 */ /* 0x000fe40007000000 */
[----:B------:R-:W-:-:S02]  /*b650*/  FMNMX3.FTZ R3, R3, R34, R246, !PT ;  /* 0x0000002203037276 */ /* 0x000fc400078100f6 */
[----:B------:R-:W-:Y:S02]  /*b660*/  ISETP.GE.AND P6, PT, R4, R194, PT ;  /* 0x000000c20400720c */ /* 0x000fe40003fc6270 */
[----:B------:R-:W-:Y:S02]  /*b670*/  FMNMX3.FTZ R3, R3, R216, R234, !PT ;  /* 0x000000d803037276 */ /* 0x000fe400078100ea */
[----:B------:R-:W-:Y:S02]  /*b680*/  I2FP.F32.U32 R6, R14 ;  /* 0x0000000e00067245 */ /* 0x000fe40000201000 */
[----:B------:R-:W-:Y:S02]  /*b690*/  FSEL R222, R201, -INF , !P6 ;  /* 0xff800000c9de7808 */ /* 0x000fe40007000000 */
[----:B------:R-:W-:Y:S01]  /*b6a0*/  FMNMX3.FTZ R3, R3, R212, R226, !PT ;  /* 0x000000d403037276 */ /* 0x000fe200078100e2 */
[----:B------:R-:W-:Y:S01]  /*b6b0*/  FFMA.FTZ R189, R6, UR5, R189 ;  /* 0x0000000506bd7c23 */ /* 0x000fe200080100bd */
[----:B------:R-:W-:-:S02]  /*b6c0*/  ISETP.GE.AND P6, PT, R4, R193, PT ;  /* 0x000000c10400720c */ /* 0x000fc40003fc6270 */
[----:B------:R-:W-:Y:S02]  /*b6d0*/  FMNMX3.FTZ R3, R3, R184, R180, !PT ;  /* 0x000000b803037276 */ /* 0x000fe400078100b4 */
[----:B------:R-:W-:Y:S02]  /*b6e0*/  FSEL R196, R196, -INF , !P6 ;  /* 0xff800000c4c47808 */ /* 0x000fe40007000000 */
[----:B------:R-:W-:Y:S02]  /*b6f0*/  ISETP.GE.AND P6, PT, R14, R194, PT ;  /* 0x000000c20e00720c */ /* 0x000fe40003fc6270 */
[----:B------:R-:W-:Y:S02]  /*b700*/  FMNMX3.FTZ R5, R208, R204, R32, !PT ;  /* 0x000000ccd0057276 */ /* 0x000fe40007810020 */
[----:B------:R-:W-:Y:S02]  /*b710*/  FMNMX3.FTZ R3, R3, R186, R182, !PT ;  /* 0x000000ba03037276 */ /* 0x000fe400078100b6 */
[----:B------:R-:W-:Y:S01]  /*b720*/  FSEL R195, R189, -INF , !P6 ;  /* 0xff800000bdc37808 */ /* 0x000fe20007000000 */
[----:B------:R-:W-:Y:S01]  /*b730*/  FFMA.FTZ R189, R6, UR5, R191 ;  /* 0x0000000506bd7c23 */ /* 0x000fe200080100bf */
[----:B------:R-:W-:-:S02]  /*b740*/  ISETP.GE.AND P6, PT, R14, R193, PT ;  /* 0x000000c10e00720c */ /* 0x000fc40003fc6270 */
[----:B------:R-:W-:Y:S02]  /*b750*/  FMNMX3.FTZ R5, R5, R244, R28, !PT ;  /* 0x000000f405057276 */ /* 0x000fe4000781001c */
        /* <DEDUP_REMOVED lines=62> */
.L_x_300:
        /* <DEDUP_REMOVED lines=10> */
[----:B------:R-:W-:-:S04]  /*bbe0*/  FMNMX3.FTZ R7, R7, R198, R196, !PT ;  /* 0x000000c607077276 */ /* 0x000fc800078100c4 */
        /* <DEDUP_REMOVED lines=9> */
[----:B-1----:R-:W-:Y:S02]  /*bc80*/  FSEL R8, R164, RZ, P3 ;  /* 0x000000ffa4087208 */ /* 0x002fe40001800000 */
[----:B------:R-:W-:-:S03]  /*bc90*/  FSEL R193, R193, RZ, P3 ;  /* 0x000000ffc1c17208 */ /* 0x000fc60001800000 */
[----:B------:R-:W-:Y:S01]  /*bca0*/  FADD.FTZ R8, R209, -R8 ;  /* 0x80000008d1087221 */ /* 0x000fe20000010000 */
[----:B------:R-:W-:Y:S01]  /*bcb0*/  MOV R209, 0x20 ;  /* 0x0000002000d17802 */ /* 0x000fe20000000f00 */
[--C-:B------:R-:W-:Y:S01]  /*bcc0*/  FFMA.FTZ R206, R166, UR4, -R193.reuse ;  /* 0x00000004a6ce7c23 */ /* 0x100fe200080108c1 */
[--C-:B------:R-:W-:Y:S01]  /*bcd0*/  FFMA.FTZ R201, R242, UR4, -R193.reuse ;  /* 0x00000004f2c97c23 */ /* 0x100fe200080108c1 */
[----:B------:R-:W-:Y:S01]  /*bce0*/  FMUL.FTZ R8, R8, UR4 ;  /* 0x0000000408087c20 */ /* 0x000fe20008410000 */
[----:B------:R-:W-:Y:S01]  /*bcf0*/  SEL R209, R209, 0xffffffe0, !P2 ;  /* 0xffffffe0d1d17807 */ /* 0x000fe20005000000 */
[--C-:B------:R-:W-:Y:S01]  /*bd00*/  FFMA.FTZ R202, R34, UR4, -R193.reuse ;  /* 0x0000000422ca7c23 */ /* 0x100fe200080108c1 */
[----:B----4-:R-:W-:Y:S01]  /*bd10*/  FMNMX.FTZ R3, R4, R3, !PT ;  /* 0x0000000304037209 */ /* 0x010fe20007810000 */
[--C-:B------:R-:W-:Y:S01]  /*bd20*/  FFMA.FTZ R167, R246, UR4, -R193.reuse ;  /* 0x00000004f6a77c23 */ /* 0x100fe200080108c1 */
[----:B------:R-:W-:Y:S01]  /*bd30*/  IADD3 R217, PT, PT, R209, R192, RZ ;  /* 0x000000c0d1d97210 */ /* 0x000fe20007ffe0ff */
[----:B------:R-:W-:Y:S01]  /*bd40*/  MUFU.EX2 R206, R206 ;  /* 0x000000ce00ce7308 */ /* 0x000fe20000000800 */
[C---:B------:R-:W-:Y:S01]  /*bd50*/  FSETP.NEU.FTZ.AND P1, PT, R3.reuse, -INF , PT ;  /* 0xff8000000300780b */ /* 0x040fe20003f3d000 */
[----:B------:R-:W-:Y:S01]  /*bd60*/  FMUL.FTZ R191, R3, UR4 ;  /* 0x0000000403bf7c20 */ /* 0x000fe20008410000 */
[----:B------:R-:W-:Y:S01]  /*bd70*/  IADD3 R209, PT, PT, R209, R215, RZ ;  /* 0x000000d7d1d17210 */ /* 0x000fe20007ffe0ff */
[----:B------:R-:W-:Y:S01]  /*bd80*/  LDSM.16.MT88.4 R20, [R217+0x18000] ;  /* 0x01800000d914783b */ /* 0x000fe20000004200 */
[----:B------:R-:W-:Y:S01]  /*bd90*/  FSEL R203, R3, RZ, P1 ;  /* 0x000000ff03cb7208 */ /* 0x000fe20000800000 */
[--C-:B------:R-:W-:Y:S01]  /*bda0*/  FFMA.FTZ R216, R216, UR4, -R193.reuse ;  /* 0x00000004d8d87c23 */ /* 0x100fe200080108c1 */
[----:B------:R-:W-:Y:S01]  /*bdb0*/  FSEL R191, R191, RZ, P1 ;  /* 0x000000ffbfbf7208 */ /* 0x000fe20000800000 */
[----:B------:R-:W1:Y:S01]  /*bdc0*/  MUFU.EX2 R201, R201 ;  /* 0x000000c900c97308 */ /* 0x000e620000000800 */
[----:B------:R-:W-:Y:S01]  /*bdd0*/  FFMA.FTZ R211, R234, UR4, -R193 ;  /* 0x00000004ead37c23 */ /* 0x000fe200080108c1 */
[----:B------:R-:W-:Y:S01]  /*bde0*/  FADD.FTZ R203, R208, -R203 ;  /* 0x800000cbd0cb7221 */ /* 0x000fe20000010000 */
[----:B------:R-:W-:Y:S01]  /*bdf0*/  FFMA.FTZ R212, R212, UR4, -R193 ;  /* 0x00000004d4d47c23 */ /* 0x000fe200080108c1 */
[--C-:B------:R-:W-:Y:S01]  /*be00*/  FFMA.FTZ R200, R204, UR4, -R191.reuse ;  /* 0x00000004ccc87c23 */ /* 0x100fe200080108bf */
[--C-:B------:R-:W-:Y:S01]  /*be10*/  FFMA.FTZ R204, R28, UR4, -R191.reuse ;  /* 0x000000041ccc7c23 */ /* 0x100fe200080108bf */
[----:B------:R-:W-:Y:S01]  /*be20*/  FMUL.FTZ R203, R203, UR4 ;  /* 0x00000004cbcb7c20 */ /* 0x000fe20008410000 */
[----:B------:R-:W2:Y:S01]  /*be30*/  LDSM.16.MT88.4 R28, [R215] ;  /* 0x00000000d71c783b */ /* 0x000ea20000004200 */
[----:B------:R-:W3:Y:S01]  /*be40*/  MUFU.EX2 R208, R8 ;  /* 0x0000000800d07308 */ /* 0x000ee20000000800 */
[--C-:B------:R-:W-:Y:S01]  /*be50*/  FFMA.FTZ R166, R32, UR4, -R191.reuse ;  /* 0x0000000420a67c23 */ /* 0x100fe200080108bf */
[--C-:B------:R-:W-:Y:S01]  /*be60*/  FFMA.FTZ R165, R244, UR4, -R191.reuse ;  /* 0x00000004f4a57c23 */ /* 0x100fe200080108bf */
[----:B------:R-:W-:Y:S01]  /*be70*/  FFMA.FTZ R213, R214, UR4, -R191 ;  /* 0x00000004d6d57c23 */ /* 0x000fe200080108bf */
[----:B------:R-:W-:Y:S01]  /*be80*/  FFMA.FTZ R207, R226, UR4, -R193 ;  /* 0x00000004e2cf7c23 */ /* 0x000fe200080108c1 */
[--C-:B------:R-:W-:Y:S01]  /*be90*/  FFMA.FTZ R210, R210, UR4, -R191.reuse ;  /* 0x00000004d2d27c23 */ /* 0x100fe200080108bf */
[--C-:B------:R-:W-:Y:S01]  /*bea0*/  FFMA.FTZ R205, R170, UR4, -R191.reuse ;  /* 0x00000004aacd7c23 */ /* 0x100fe200080108bf */
[----:B------:R-:W-:Y:S01]  /*beb0*/  FFMA.FTZ R214, R168, UR4, -R191 ;  /* 0x00000004a8d67c23 */ /* 0x000fe200080108bf */
[----:B------:R-:W4:Y:S01]  /*bec0*/  MUFU.EX2 R203, R203 ;  /* 0x000000cb00cb7308 */ /* 0x000f220000000800 */
[----:B-1----:R-:W-:Y:S01]  /*bed0*/  F2FP.BF16.F32.PACK_AB R4, R201, R206 ;  /* 0x000000cec904723e */ /* 0x002fe200000010ff */
[----:B------:R-:W-:Y:S01]  /*bee0*/  LDSM.16.MT88.4 R168, [R215+0x2800] ;  /* 0x00280000d7a8783b */ /* 0x000fe20000004200 */
[--C-:B------:R-:W-:Y:S01]  /*bef0*/  FFMA.FTZ R223, R184, UR4, -R193.reuse ;  /* 0x00000004b8df7c23 */ /* 0x100fe200080108c1 */
[--C-:B------:R-:W-:Y:S01]  /*bf00*/  FFMA.FTZ R225, R186, UR4, -R193.reuse ;  /* 0x00000004bae17c23 */ /* 0x100fe200080108c1 */
[--C-:B------:R-:W-:Y:S01]  /*bf10*/  FFMA.FTZ R226, R180, UR4, -R193.reuse ;  /* 0x00000004b4e27c23 */ /* 0x100fe200080108c1 */
[----:B------:R-:W-:Y:S01]  /*bf20*/  LDSM.16.MT88.4 R184, [R192+0x19000] ;  /* 0x01900000c0b8783b */ /* 0x000fe20000004200 */
[----:B------:R-:W-:Y:S01]  /*bf30*/  FFMA.FTZ R234, R182, UR4, -R193 ;  /* 0x00000004b6ea7c23 */ /* 0x000fe200080108c1 */
[----:B------:R-:W-:Y:S01]  /*bf40*/  MUFU.EX2 R202, R202 ;  /* 0x000000ca00ca7308 */ /* 0x000fe20000000800 */
[-C--:B---3--:R-:W-:Y:S01]  /*bf50*/  FMUL.FTZ R16, R36, R208.reuse ;  /* 0x000000d024107220 */ /* 0x088fe20000410000 */
        /* <DEDUP_REMOVED lines=10> */
[----:B------:R-:W3:Y:S01]  /*c000*/  LDSM.16.MT88.4 R36, [R209] ;  /* 0x00000000d124783b */ /* 0x000ee20000004200 */
        /* <DEDUP_REMOVED lines=10> */
[----:B------:R-:W-:Y:S01]  /*c0b0*/  FMUL.FTZ R57, R57, R208 ;  /* 0x000000d039397220 */ /* 0x000fe20000410000 */
[----:B------:R-:W5:Y:S01]  /*c0c0*/  MUFU.EX2 R166, R166 ;  /* 0x000000a600a67308 */ /* 0x000f620000000800 */
        /* <DEDUP_REMOVED lines=15> */
[----:B------:R-:W1:Y:S01]  /*c1c0*/  MUFU.EX2 R204, R204 ;  /* 0x000000cc00cc7308 */ /* 0x000e620000000800 */
        /* <DEDUP_REMOVED lines=55> */
[C---:B------:R-:W-:Y:S01]  /*c540*/  HMMA.16816.F32.BF16 R16, R4.reuse, R20, R16 ;  /* 0x000000140410723c */ /* 0x040fe20000041810 */
[-C--:B------:R-:W-:Y:S01]  /*c550*/  FMUL.FTZ R122, R122, R203.reuse ;  /* 0x000000cb7a7a7220 */ /* 0x080fe20000410000 */
[-C--:B------:R-:W-:Y:S01]  /*c560*/  FMUL.FTZ R123, R123, R203.reuse ;  /* 0x000000cb7b7b7220 */ /* 0x080fe20000410000 */
[----:B------:R-:W-:Y:S01]  /*c570*/  MUFU.EX2 R216, R216 ;  /* 0x000000d800d87308 */ /* 0x000fe20000000800 */
        /* <DEDUP_REMOVED lines=9> */
[----:B------:R-:W3:Y:S01]  /*c610*/  MUFU.EX2 R211, R211 ;  /* 0x000000d300d37308 */ /* 0x000ee20000000800 */
[----:B------:R-:W5:Y:S01]  /*c620*/  LDSM.16.MT88.4 R60, [R215+0x2000] ;  /* 0x00200000d73c783b */ /* 0x000f620000004200 */
[-C--:B------:R-:W-:Y:S01]  /*c630*/  FMUL.FTZ R148, R148, R208.reuse ;  /* 0x000000d094947220 */ /* 0x080fe20000410000 */
[C---:B----4-:R-:W-:Y:S01]  /*c640*/  HMMA.16816.F32.BF16 R48, R4.reuse, R52, R48 ;  /* 0x000000340430723c */ /* 0x050fe20000041830 */
[-C--:B------:R-:W-:Y:S01]  /*c650*/  FMUL.FTZ R149, R149, R208.reuse ;  /* 0x000000d095957220 */ /* 0x080fe20000410000 */
[-C--:B------:R-:W-:Y:S01]  /*c660*/  FMUL.FTZ R150, R150, R203.reuse ;  /* 0x000000cb96967220 */ /* 0x080fe20000410000 */
[-C--:B------:R-:W-:Y:S01]  /*c670*/  FMUL.FTZ R151, R151, R203.reuse ;  /* 0x000000cb97977220 */ /* 0x080fe20000410000 */
[----:B------:R-:W-:Y:S01]  /*c680*/  LDSM.16.MT88.4 R160, [R209+0x2800] ;  /* 0x00280000d1a0783b */ /* 0x000fe20000004200 */
[----:B------:R-:W-:Y:S01]  /*c690*/  MUFU.EX2 R212, R212 ;  /* 0x000000d400d47308 */ /* 0x000fe20000000800 */
[--C-:B------:R-:W-:Y:S01]  /*c6a0*/  FFMA.FTZ R227, R174, UR4, -R191.reuse ;  /* 0x00000004aee37c23 */ /* 0x100fe200080108bf */
[--C-:B------:R-:W-:Y:S01]  /*c6b0*/  FFMA.FTZ R242, R178, UR4, -R191.reuse ;  /* 0x00000004b2f27c23 */ /* 0x100fe200080108bf */
[C---:B------:R-:W-:Y:S01]  /*c6c0*/  HMMA.16816.F32.BF16 R40, R4.reuse, R44, R40 ;  /* 0x0000002c0428723c */ /* 0x040fe20000041828 */
[--C-:B------:R-:W-:Y:S01]  /*c6d0*/  FFMA.FTZ R233, R172, UR4, -R191.reuse ;  /* 0x00000004ace97c23 */ /* 0x100fe200080108bf */
[--C-:B------:R-:W-:Y:S01]  /*c6e0*/  FFMA.FTZ R244, R176, UR4, -R191.reuse ;  /* 0x00000004b0f47c23 */ /* 0x100fe200080108bf */
[----:B------:R-:W-:Y:S01]  /*c6f0*/  LDSM.16.MT88.4 R172, [R217+0x19000] ;  /* 0x01900000d9ac783b */ /* 0x000fe20000004200 */
[--C-:B------:R-:W-:Y:S01]  /*c700*/  FFMA.FTZ R245, R198, UR4, -R191.reuse ;  /* 0x00000004c6f57c23 */ /* 0x100fe200080108bf */
[----:B------:R-:W-:Y:S01]  /*c710*/  MUFU.EX2 R207, R207 ;  /* 0x000000cf00cf7308 */ /* 0x000fe20000000800 */
[----:B------:R-:W-:Y:S01]  /*c720*/  FFMA.FTZ R246, R196, UR4, -R191 ;  /* 0x00000004c4f67c23 */ /* 0x000fe200080108bf */
        /* <DEDUP_REMOVED lines=14> */
[----:B------:R-:W4:Y:S01]  /*c810*/  MUFU.EX2 R213, R213 ;  /* 0x000000d500d57308 */ /* 0x000f220000000800 */
[----:B------:R-:W3:Y:S01]  /*c820*/  LDSM.16.MT88.4 R92, [R215+0x4000] ;  /* 0x00400000d75c783b */ /* 0x000ee20000004200 */
[--C-:B------:R-:W-:Y:S01]  /*c830*/  FFMA.FTZ R224, R224, UR4, -R193.reuse ;  /* 0x00000004e0e07c23 */ /* 0x100fe200080108c1 */
[C---:B-1----:R-:W-:Y:S01]  /*c840*/  HMMA.16816.F32.BF16 R64, R4.reuse, R68, R64 ;  /* 0x000000440440723c */ /* 0x042fe20000041840 */
[--C-:B------:R-:W-:Y:S01]  /*c850*/  FFMA.FTZ R222, R190, UR4, -R193.reuse ;  /* 0x00000004bede7c23 */ /* 0x100fe200080108c1 */
[----:B------:R-:W-:Y:S01]  /*c860*/  LDSM.16.MT88.4 R176, [R217+0x1b000] ;  /* 0x01b00000d9b0783b */ /* 0x000fe20000004200 */
[----:B------:R-:W-:Y:S01]  /*c870*/  FFMA.FTZ R243, R195, UR4, -R193 ;  /* 0x00000004c3f37c23 */ /* 0x000fe200080108c1 */
        /* <DEDUP_REMOVED lines=8> */
[----:B------:R-:W-:Y:S01]  /*c900*/  FMUL.FTZ R91, R111, R203 ;  /* 0x000000cb6f5b7220 */ /* 0x000fe20000410000 */
[----:B------:R-:W1:Y:S01]  /*c910*/  MUFU.EX2 R214, R214 ;  /* 0x000000d600d67308 */ /* 0x000e620000000800 */
[----:B------:R-:W4:Y:S01]  /*c920*/  LDSM.16.MT88.4 R108, [R192+0x1e000] ;  /* 0x01e00000c06c783b */ /* 0x000f220000004200 */
[----:B------:R-:W-:Y:S01]  /*c930*/  FFMA.FTZ R206, R239, R208, R206 ;  /* 0x000000d0efce7223 */ /* 0x000fe200000100ce */
[----:B--2---:R-:W-:Y:S02]  /*c940*/  HMMA.16816.F32.BF16 R72, R4, R76, R72 ;  /* 0x0000004c0448723c */ /* 0x004fe40000041848 */
[----:B------:R-:W-:Y:S01]  /*c950*/  LDSM.16.MT88.4 R188, [R215+0x1800] ;  /* 0x00180000d7bc783b */ /* 0x000fe20000004200 */
[----:B------:R-:W-:-:S02]  /*c960*/  FADD.FTZ R201, R201, R206 ;  /* 0x000000cec9c97221 */ /* 0x000fc40000010000 */
[----:B------:R-:W-:Y:S02]  /*c970*/  MUFU.EX2 R223, R223 ;  /* 0x000000df00df7308 */ /* 0x000fe40000000800 */
[----:B------:R-:W-:Y:S01]  /*c980*/  FADD.FTZ R202, R202, R201 ;  /* 0x000000c9caca7221 */ /* 0x000fe20000010000 */
[C---:B------:R-:W-:Y:S01]  /*c990*/  HMMA.16816.F32.BF16 R76, R4.reuse, R78, R96 ;  /* 0x0000004e044c723c */ /* 0x040fe20000041860 */
[-C--:B------:R-:W-:Y:S01]  /*c9a0*/  FMUL.FTZ R96, R116, R208.reuse ;  /* 0x000000d074607220 */ /* 0x080fe20000410000 */
[-C--:B------:R-:W-:Y:S01]  /*c9b0*/  FMUL.FTZ R97, R117, R208.reuse ;  /* 0x000000d075617220 */ /* 0x080fe20000410000 */
[-C--:B------:R-:W-:Y:S01]  /*c9c0*/  FMUL.FTZ R98, R118, R203.reuse ;  /* 0x000000cb76627220 */ /* 0x080fe20000410000 */
[-C--:B------:R-:W-:Y:S01]  /*c9d0*/  FMUL.FTZ R99, R119, R203.reuse ;  /* 0x000000cb77637220 */ /* 0x080fe20000410000 */
[----:B------:R-:W2:Y:S01]  /*c9e0*/  MUFU.EX2 R226, R226 ;  /* 0x000000e200e27308 */ /* 0x000ea20000000800 */
[----:B------:R-:W1:Y:S01]  /*c9f0*/  LDSM.16.MT88.4 R116, [R217+0x1e000] ;  /* 0x01e00000d974783b */ /* 0x000e620000004200 */
[----:B------:R-:W-:Y:S01]  /*ca00*/  FADD.FTZ R167, R167, R202 ;  /* 0x000000caa7a77221 */ /* 0x000fe20000010000 */
[C---:B-----5:R-:W-:Y:S05]  /*ca10*/  HMMA.16816.F32.BF16 R56, R4.reuse, R60, R56 ;  /* 0x0000003c0438723c */ /* 0x060fea0000041838 */
[----:B------:R-:W-:Y:S03]  /*ca20*/  MUFU.EX2 R225, R225 ;  /* 0x000000e100e17308 */ /* 0x000fe60000000800 */
[C---:B------:R-:W-:Y:S01]  /*ca30*/  HMMA.16816.F32.BF16 R60, R4.reuse, R62, R80 ;  /* 0x0000003e043c723c */ /* 0x040fe20000041850 */
[-C--:B------:R-:W-:Y:S01]  /*ca40*/  FMUL.FTZ R80, R100, R208.reuse ;  /* 0x000000d064507220 */ /* 0x080fe20000410000 */
[-C--:B------:R-:W-:Y:S01]  /*ca50*/  FMUL.FTZ R81, R101, R208.reuse ;  /* 0x000000d065517220 */ /* 0x080fe20000410000 */
[-C--:B------:R-:W-:Y:S01]  /*ca60*/  FMUL.FTZ R82, R102, R203.reuse ;  /* 0x000000cb66527220 */ /* 0x080fe20000410000 */
[-C--:B------:R-:W-:Y:S01]  /*ca70*/  FMUL.FTZ R83, R103, R203.reuse ;  /* 0x000000cb67537220 */ /* 0x080fe20000410000 */
[----:B------:R-:W-:Y:S01]  /*ca80*/  MUFU.EX2 R234, R234 ;  /* 0x000000ea00ea7308 */ /* 0x000fe20000000800 */
[----:B------:R-:W5:Y:S02]  /*ca90*/  LDSM.16.MT88.4 R100, [R209+0x4000] ;  /* 0x00400000d164783b */ /* 0x000f640000004200 */
[C---:B---3--:R-:W-:Y:S05]  /*caa0*/  HMMA.16816.F32.BF16 R88, R4.reuse, R92, R88 ;  /* 0x0000005c0458723c */ /* 0x048fea0000041858 */
[----:B------:R-:W-:Y:S03]  /*cab0*/  MUFU.EX2 R227, R227 ;  /* 0x000000e300e37308 */ /* 0x000fe60000000800 */
[C---:B------:R-:W-:Y:S05]  /*cac0*/  HMMA.16816.F32.BF16 R80, R4.reuse, R84, R80 ;  /* 0x000000540450723c */ /* 0x040fea0000041850 */
[----:B------:R-:W3:Y:S03]  /*cad0*/  MUFU.EX2 R242, R242 ;  /* 0x000000f200f27308 */ /* 0x000ee60000000800 */
        /* <DEDUP_REMOVED lines=12> */
[----:B------:R-:W3:Y:S01]  /*cba0*/  MUFU.EX2 R244, R244 ;  /* 0x000000f400f47308 */ /* 0x000ee20000000800 */
        /* <DEDUP_REMOVED lines=10> */
[C---:B-1----:R-:W-:Y:S05]  /*cc50*/  HMMA.16816.F32.BF16 R112, R4.reuse, R116, R112 ;  /* 0x000000740470723c */ /* 0x042fea0000041870 */
[----:B------:R-:W-:Y:S03]  /*cc60*/  MUFU.EX2 R222, R222 ;  /* 0x000000de00de7308 */ /* 0x000fe60000000800 */
[C---:B------:R-:W-:Y:S05]  /*cc70*/  HMMA.16816.F32.BF16 R8, R4.reuse, R12, R8 ;  /* 0x0000000c0408723c */ /* 0x040fea0000041808 */
[----:B------:R-:W-:Y:S03]  /*cc80*/  MUFU.EX2 R243, R243 ;  /* 0x000000f300f37308 */ /* 0x000fe60000000800 */
[C---:B------:R-:W-:Y:S01]  /*cc90*/  HMMA.16816.F32.BF16 R116, R4.reuse, R118, R136 ;  /* 0x000000760474723c */ /* 0x040fe20000041888 */
[----:B------:R-:W1:Y:S04]  /*cca0*/  LDSM.16.MT88.4 R136, [R192+0x18800] ;  /* 0x01880000c088783b */ /* 0x000e680000004200 */
[----:B------:R-:W-:Y:S03]  /*ccb0*/  MUFU.EX2 R245, R245 ;  /* 0x000000f500f57308 */ /* 0x000fe60000000800 */
[C---:B------:R-:W-:Y:S01]  /*ccc0*/  HMMA.16816.F32.BF16 R12, R4.reuse, R14, R156 ;  /* 0x0000000e040c723c */ /* 0x040fe2000004189c */
[----:B------:R-:W3:Y:S04]  /*ccd0*/  LDSM.16.MT88.4 R156, [R217+0x18800] ;  /* 0x01880000d99c783b */ /* 0x000ee80000004200 */
[----:B------:R-:W4:Y:S03]  /*cce0*/  MUFU.EX2 R246, R246 ;  /* 0x000000f600f67308 */ /* 0x000f260000000800 */
[C---:B-----5:R-:W-:Y:S05]  /*ccf0*/  HMMA.16816.F32.BF16 R96, R4.reuse, R100, R96 ;  /* 0x000000640460723c */ /* 0x060fea0000041860 */
[----:B------:R-:W-:Y:S03]  /*cd00*/  MUFU.EX2 R247, R247 ;  /* 0x000000f700f77308 */ /* 0x000fe60000000800 */
[C---:B------:R-:W-:Y:S01]  /*cd10*/  HMMA.16816.F32.BF16 R100, R4.reuse, R102, R120 ;  /* 0x000000660464723c */ /* 0x040fe20000041878 */
[-C--:B------:R-:W-:Y:S01]  /*cd20*/  FMUL.FTZ R120, R152, R208.reuse ;  /* 0x000000d098787220 */ /* 0x080fe20000410000 */
[----:B------:R-:W-:Y:S01]  /*cd30*/  FMUL.FTZ R121, R153, R208 ;  /* 0x000000d099797220 */ /* 0x000fe20000410000 */
[-C--:B------:R-:W-:Y:S01]  /*cd40*/  FMUL.FTZ R122, R154, R203.reuse ;  /* 0x000000cb9a7a7220 */ /* 0x080fe20000410000 */
[-C--:B------:R-:W-:Y:S01]  /*cd50*/  FMUL.FTZ R123, R155, R203.reuse ;  /* 0x000000cb9b7b7220 */ /* 0x080fe20000410000 */
[----:B------:R-:W5:Y:S01]  /*cd60*/  MUFU.EX2 R248, R248 ;  /* 0x000000f800f87308 */ /* 0x000f620000000800 */
[----:B------:R-:W4:Y:S01]  /*cd70*/  LDSM.16.MT88.4 R152, [R215+0x800] ;  /* 0x00080000d798783b */ /* 0x000f220000004200 */
[----:B------:R-:W-:Y:S01]  /*cd80*/  FFMA.FTZ R203, R237, R203, R200 ;  /* 0x000000cbedcb7223 */ /* 0x000fe200000100c8 */
[----:B--2---:R-:W-:Y:S01]  /*cd90*/  HMMA.16816.F32.BF16 R128, R4, R132, R128 ;  /* 0x000000840480723c */ /* 0x004fe20000041880 */
[----:B------:R-:W-:Y:S01]  /*cda0*/  F2FP.BF16.F32.PACK_AB R132, R211, R216 ;  /* 0x000000d8d384723e */ /* 0x000fe200000010ff */
[----:B------:R-:W-:Y:S01]  /*cdb0*/  FADD.FTZ R216, R216, R167 ;  /* 0x000000a7d8d87221 */ /* 0x000fe20000010000 */
[----:B------:R-:W-:Y:S01]  /*cdc0*/  F2FP.BF16.F32.PACK_AB R133, R213, R210 ;  /* 0x000000d2d585723e */ /* 0x000fe200000010ff */
[----:B------:R-:W-:-:S02]  /*cdd0*/  FADD.FTZ R166, R166, R203 ;  /* 0x000000cba6a67221 */ /* 0x000fc40000010000 */
[----:B------:R-:W-:Y:S02]  /*cde0*/  FADD.FTZ R211, R211, R216 ;  /* 0x000000d8d3d37221 */ /* 0x000fe40000010000 */
[C---:B------:R-:W-:Y:S08]  /*cdf0*/  HMMA.16816.F32.BF16 R120, R4.reuse, R124, R120 ;  /* 0x0000007c0478723c */ /* 0x040ff00000041878 */
[C---:B------:R-:W-:Y:S01]  /*ce00*/  HMMA.16816.F32.BF16 R124, R4.reuse, R126, R140 ;  /* 0x0000007e047c723c */ /* 0x040fe2000004188c */
[----:B------:R-:W2:Y:S07]  /*ce10*/  LDSM.16.MT88.4 R140, [R192+0x1a800] ;  /* 0x01a80000c08c783b */ /* 0x000eae0000004200 */
[----:B------:R-:W-:Y:S01]  /*ce20*/  HMMA.16816.F32.BF16 R4, R4, R134, R148 ;  /* 0x000000860404723c */ /* 0x000fe20000041894 */
[----:B------:R-:W-:Y:S01]  /*ce30*/  F2FP.BF16.F32.PACK_AB R134, R207, R212 ;  /* 0x000000d4cf86723e */ /* 0x000fe200000010ff */
[----:B------:R-:W-:Y:S01]  /*ce40*/  LDSM.16.MT88.4 R148, [R192+0x1c800] ;  /* 0x01c80000c094783b */ /* 0x000fe20000004200 */
[----:B------:R-:W-:Y:S01]  /*ce50*/  F2FP.BF16.F32.PACK_AB R135, R214, R205 ;  /* 0x000000cdd687723e */ /* 0x000fe200000010ff */
[----:B------:R-:W-:-:S04]  /*ce60*/  FADD.FTZ R212, R212, R211 ;  /* 0x000000d3d4d47221 */ /* 0x000fc80000010000 */
[----:B------:R-:W-:Y:S02]  /*ce70*/  FADD.FTZ R212, R207, R212 ;  /* 0x000000d4cfd47221 */ /* 0x000fe40000010000 */
[C---:B-1----:R-:W-:Y:S08]  /*ce80*/  HMMA.16816.F32.BF16 R8, R132.reuse, R136, R8 ;  /* 0x000000888408723c */ /* 0x042ff00000041808 */
[C---:B------:R-:W-:Y:S01]  /*ce90*/  HMMA.16816.F32.BF16 R12, R132.reuse, R138, R12 ;  /* 0x0000008a840c723c */ /* 0x040fe2000004180c */
[----:B------:R-:W1:Y:S07]  /*cea0*/  LDSM.16.MT88.4 R136, [R217+0x1a800] ;  /* 0x01a80000d988783b */ /* 0x000e6e0000004200 */
        /* <DEDUP_REMOVED lines=9> */
[C---:B--2---:R-:W-:Y:S08]  /*cf40*/  HMMA.16816.F32.BF16 R40, R132.reuse, R140, R40 ;  /* 0x0000008c8428723c */ /* 0x044ff00000041828 */
[C---:B------:R-:W-:Y:S08]  /*cf50*/  HMMA.16816.F32.BF16 R44, R132.reuse, R142, R44 ;  /* 0x0000008e842c723c */ /* 0x040ff0000004182c */
[C---:B-1----:R-:W-:Y:S08]  /*cf60*/  HMMA.16816.F32.BF16 R48, R132.reuse, R136, R48 ;  /* 0x000000888430723c */ /* 0x042ff00000041830 */
[C---:B------:R-:W-:Y:S08]  /*cf70*/  HMMA.16816.F32.BF16 R72, R132.reuse, R148, R72 ;  /* 0x000000948448723c */ /* 0x040ff00000041848 */
[C---:B------:R-:W-:Y:S08]  /*cf80*/  HMMA.16816.F32.BF16 R76, R132.reuse, R150, R76 ;  /* 0x00000096844c723c */ /* 0x040ff0000004184c */
[C---:B-----5:R-:W-:Y:S08]  /*cf90*/  HMMA.16816.F32.BF16 R80, R132.reuse, R144, R80 ;  /* 0x000000908450723c */ /* 0x060ff00000041850 */
[C---:B------:R-:W-:Y:S01]  /*cfa0*/  HMMA.16816.F32.BF16 R136, R132.reuse, R138, R52 ;  /* 0x0000008a8488723c */ /* 0x040fe20000041834 */
[----:B------:R-:W1:Y:S07]  /*cfb0*/  LDSM.16.MT88.4 R52, [R192+0x1e800] ;  /* 0x01e80000c034783b */ /* 0x000e6e0000004200 */
[C---:B------:R-:W-:Y:S01]  /*cfc0*/  HMMA.16816.F32.BF16 R140, R132.reuse, R168, R56 ;  /* 0x000000a8848c723c */ /* 0x040fe20000041838 */
[----:B------:R-:W2:Y:S07]  /*cfd0*/  LDSM.16.MT88.4 R56, [R217+0x1e800] ;  /* 0x01e80000d938783b */ /* 0x000eae0000004200 */
[C---:B------:R-:W-:Y:S01]  /*cfe0*/  HMMA.16816.F32.BF16 R144, R132.reuse, R146, R84 ;  /* 0x000000928490723c */ /* 0x040fe20000041854 */
[----:B------:R-:W5:Y:S07]  /*cff0*/  LDSM.16.MT88.4 R84, [R215+0x6800] ;  /* 0x00680000d754783b */ /* 0x000f6e0000004200 */
        /* <DEDUP_REMOVED lines=8> */
[C---:B-1----:R-:W-:Y:S08]  /*d080*/  HMMA.16816.F32.BF16 R104, R132.reuse, R52, R104 ;  /* 0x000000348468723c */ /* 0x042ff00000041868 */
[C---:B------:R-:W-:Y:S01]  /*d090*/  HMMA.16816.F32.BF16 R108, R132.reuse, R54, R108 ;  /* 0x00000036846c723c */ /* 0x040fe2000004186c */
[----:B------:R-:W-:Y:S07]  /*d0a0*/  LDSM.16.MT88.4 R52, [R215+0x1000] ;  /* 0x00100000d734783b */ /* 0x000fee0000004200 */
[C---:B--2---:R-:W-:Y:S08]  /*d0b0*/  HMMA.16816.F32.BF16 R112, R132.reuse, R56, R112 ;  /* 0x000000388470723c */ /* 0x044ff00000041870 */
[C---:B------:R-:W-:Y:S01]  /*d0c0*/  HMMA.16816.F32.BF16 R152, R132.reuse, R58, R116 ;  /* 0x0000003a8498723c */ /* 0x040fe20000041874 */
[----:B------:R-:W-:Y:S04]  /*d0d0*/  LDSM.16.MT88.4 R56, [R209+0x1000] ;  /* 0x00100000d138783b */ /* 0x000fe80000004200 */
[----:B------:R-:W-:Y:S03]  /*d0e0*/  LDSM.16.MT88.4 R116, [R192+0x1d000] ;  /* 0x01d00000c074783b */ /* 0x000fe60000004200 */
[C---:B-----5:R-:W-:Y:S01]  /*d0f0*/  HMMA.16816.F32.BF16 R156, R132.reuse, R84, R120 ;  /* 0x00000054849c723c */ /* 0x060fe20000041878 */
        /* <DEDUP_REMOVED lines=121> */
.L_x_298:
[----:B------:R-:W-:-:S09]  /*d890*/  UISETP.GE.AND UP0, UPT, UR7, URZ, UPT ;  /* 0x000000ff0700728c */ /* 0x000fd2000bf06270 */
[----:B------:R-:W-:Y:S05]  /*d8a0*/  BRA.U !UP0, `(.L_x_301) ;  /* 0x00000039086c7547 */ /* 0x000fea000b800000 */
[----:B------:R-:W-:Y:S01]  /*d8b0*/  SHF.R.U32.HI R5, RZ, 0x1, R218 ;  /* 0x00000001ff057819 */ /* 0x000fe200000116da */
[----:B------:R-:W-:Y:S01]  /*d8c0*/  IMAD.SHL.U32 R224, R218, 0x2, RZ ;  /* 0x00000002dae07824 */ /* 0x000fe200078e00ff */
[----:B------:R-:W1:Y:S01]  /*d8d0*/  S2UR UR8, SR_CgaCtaId ;  /* 0x00000000000879c3 */ /* 0x000e620000008800 */
[----:B------:R-:W2:Y:S01]  /*d8e0*/  S2R R218, SR_TID.X ;  /* 0x0000000000da7919 */ /* 0x000ea20000002100 */
[----:B------:R-:W3:Y:S01]  /*d8f0*/  LDCU UR4, c[0x0][0x440] ;  /* 0x00008800ff0477ac */ /* 0x000ee20008000800 */
[----:B------:R-:W-:Y:S01]  /*d900*/  LOP3.LUT R5, R0, 0x8, R5, 0x78, !PT ;  /* 0x0000000800057812 */ /* 0x000fe200078e7805 */
[----:B------:R-:W-:Y:S01]  /*d910*/  IMAD.MOV.U32 R216, RZ, RZ, 0x20 ;  /* 0x00000020ffd87424 */ /* 0x000fe200078e00ff */
[----:B------:R-:W-:Y:S01]  /*d920*/  MOV R215, 0x40 ;  /* 0x0000004000d77802 */ /* 0x000fe20000000f00 */
[----:B------:R-:W-:Y:S01]  /*d930*/  IMAD.MOV.U32 R212, RZ, RZ, 0x20 ;  /* 0x00000020ffd47424 */ /* 0x000fe200078e00ff */
[----:B------:R-:W-:Y:S01]  /*d940*/  LOP3.LUT R217, R5, 0x200, R2, 0xf8, !PT ;  /* 0x0000020005d97812 */ /* 0x000fe200078ef802 */
[----:B------:R-:W4:Y:S01]  /*d950*/  LDC.64 R226, c[0x0][0x3c0] ;  /* 0x0000f000ffe27b82 */ /* 0x000f220000000a00 */
[----:B------:R-:W-:Y:S01]  /*d960*/  SEL R216, R216, 0xffffffe0, !P2 ;  /* 0xffffffe0d8d87807 */ /* 0x000fe20005000000 */
[----:B------:R-:W-:Y:S01]  /*d970*/  IMAD.MOV.U32 R0, RZ, RZ, R3 ;  /* 0x000000ffff007224 */ /* 0x000fe200078e0003 */
[----:B------:R-:W-:Y:S01]  /*d980*/  LEA R217, R217, UR6, 0x1 ;  /* 0x00000006d9d97c11 */ /* 0x000fe2000f8e08ff */
[----:B------:R-:W-:Y:S01]  /*d990*/  IMAD.MOV.U32 R165, RZ, RZ, R164 ;  /* 0x000000ffffa57224 */ /* 0x000fe200078e00a4 */
[----:B------:R-:W-:Y:S01]  /*d9a0*/  LOP3.LUT R224, R224, 0x6, RZ, 0xc0, !PT ;  /* 0x00000006e0e07812 */ /* 0x000fe200078ec0ff */
[----:B------:R-:W-:Y:S01]  /*d9b0*/  UMOV UR9, 0x400 ;  /* 0x0000040000097882 */ /* 0x000fe20000000000 */
[C---:B------:R-:W-:Y:S01]  /*d9c0*/  IADD3 R235, PT, PT, R217.reuse, 0x18000, RZ ;  /* 0x00018000d9eb7810 */ /* 0x040fe20007ffe0ff */
[----:B------:R-:W-:Y:S01]  /*d9d0*/  IMAD.IADD R216, R216, 0x1, R217 ;  /* 0x00000001d8d87824 */ /* 0x000fe200078e02d9 */
[----:B------:R-:W4:Y:S01]  /*d9e0*/  LDCU UR10, c[0x0][0x440] ;  /* 0x00008800ff0a77ac */ /* 0x000f220008000800 */
[----:B------:R-:W-:Y:S01]  /*d9f0*/  VIADD R234, R217, 0x18040 ;  /* 0x00018040d9ea7836 */ /* 0x000fe20000000000 */
[----:B---3--:R-:W-:Y:S01]  /*da00*/  ISETP.GE.AND P1, PT, R219, UR4, PT ;  /* 0x00000004db007c0c */ /* 0x008fe2000bf26270 */
[----:B------:R-:W3:Y:S01]  /*da10*/  LDCU UR4, c[0x0][0x45c] ;  /* 0x00008b80ff0477ac */ /* 0x000ee20008000800 */
[----:B-1----:R-:W-:Y:S01]  /*da20*/  ULEA UR8, UR8, UR9, 0x18 ;  /* 0x0000000908087291 */ /* 0x002fe2000f8ec0ff */
[C---:B--2---:R-:W-:Y:S01]  /*da30*/  IMAD.SHL.U32 R214, R218.reuse, 0x40, RZ ;  /* 0x00000040dad67824 */ /* 0x044fe200078e00ff */
[C---:B------:R-:W-:Y:S01]  /*da40*/  LOP3.LUT P0, RZ, R218.reuse, 0x2, RZ, 0xc0, !PT ;  /* 0x00000002daff7812 */ /* 0x040fe2000780c0ff */
[----:B------:R-:W-:-:S03]  /*da50*/  IMAD.SHL.U32 R233, R218, 0x20, RZ ;  /* 0x00000020dae97824 */ /* 0x000fc600078e00ff */
[----:B------:R-:W-:Y:S02]  /*da60*/  SEL R212, R212, 0xffffffe0, !P0 ;  /* 0xffffffe0d4d47807 */ /* 0x000fe40004000000 */
[----:B------:R-:W-:Y:S01]  /*da70*/  LOP3.LUT R213, R214, 0x400, RZ, 0xc0, !PT ;  /* 0x00000400d6d57812 */ /* 0x000fe200078ec0ff */
[----:B---3--:R-:W-:Y:S06]  /*da80*/  BRA `(.L_x_302) ;  /* 0x0000000000ec7947 */ /* 0x008fec0003800000 */
.L_x_304:
        /* <DEDUP_REMOVED lines=59> */
.L_x_302:
        /* <DEDUP_REMOVED lines=54> */
[----:B------:R-:W-:Y:S01]  /*e1a0*/  IMAD.IADD R222, R212, 0x1, R225 ;  /* 0x00000001d4de7824 */ /* 0x000fe200078e02e1 */
[----:B------:R-:W-:Y:S01]  /*e1b0*/  IADD3 R167, PT, PT, R166, R225, RZ ;  /* 0x000000e1a6a77210 */ /* 0x000fe20007ffe0ff */
[C---:B------:R-:W-:Y:S02]  /*e1c0*/  IMAD.IADD R164, R197.reuse, 0x1, R212 ;  /* 0x00000001c5a47824 */ /* 0x040fe400078e02d4 */
        /* <DEDUP_REMOVED lines=23> */
[----:B------:R-:W4:Y:S01]  /*e340*/  LDSM.16.M88.4 R180, [R223+UR6+0x11000] ;  /* 0x01100006dfb4783b */ /* 0x000f220008000200 */
[----:B-1----:R-:W-:Y:S04]  /*e350*/  IMAD.IADD R3, R197, 0x1, R166 ;  /* 0x00000001c5037824 */ /* 0x002fe800078e02a6 */
[----:B------:R-:W0:Y:S01]  /*e360*/  LDGDEPBAR ;  /* 0x00000000000079af */ /* 0x000e220000000000 */
[C---:B------:R-:W-:Y:S02]  /*e370*/  IMAD.IADD R166, R212.reuse, 0x1, R167 ;  /* 0x00000001d4a67824 */ /* 0x040fe400078e02a7 */
[----:B------:R-:W-:Y:S02]  /*e380*/  IMAD.IADD R2, R212, 0x1, R3 ;  /* 0x00000001d4027824 */ /* 0x000fe400078e0203 */
[----:B------:R-:W1:Y:S05]  /*e390*/  LDSM.16.M88.4 R184, [R223+UR6+0x11800] ;  /* 0x01180006dfb8783b */ /* 0x000e6a0008000200 */
[----:B------:R-:W-:Y:S05]  /*e3a0*/  LDSM.16.M88.4 R188, [R222] ;  /* 0x00000000debc783b */ /* 0x000fea0000000200 */
[----:B------:R-:W5:Y:S05]  /*e3b0*/  LDSM.16.M88.4 R192, [R164+0x10000] ;  /* 0x01000000a4c0783b */ /* 0x000f6a0000000200 */
[----:B------:R-:W-:Y:S05]  /*e3c0*/  LDSM.16.M88.4 R196, [R166] ;  /* 0x00000000a6c4783b */ /* 0x000fea0000000200 */
[----:B------:R-:W-:Y:S01]  /*e3d0*/  LDSM.16.M88.4 R200, [R2+0x10000] ;  /* 0x0100000002c8783b */ /* 0x000fe20000000200 */
[C---:B--2---:R-:W-:Y:S04]  /*e3e0*/  HMMA.16816.F32.BF16 R4, R168.reuse, R172, RZ ;  /* 0x000000aca804723c */ /* 0x044fe800000418ff */
[----:B------:R-:W-:Y:S04]  /*e3f0*/  LDSM.16.M88.4 R204, [R2+0x10800] ;  /* 0x0108000002cc783b */ /* 0x000fe80000000200 */
[C---:B------:R-:W-:Y:S01]  /*e400*/  HMMA.16816.F32.BF16 R8, R168.reuse, R174, RZ ;  /* 0x000000aea808723c */ /* 0x040fe200000418ff */
[----:B------:R-:W2:Y:S05]  /*e410*/  LDSM.16.M88.4 R172, [R164+0x10800] ;  /* 0x01080000a4ac783b */ /* 0x000eaa0000000200 */
[----:B------:R-:W-:Y:S02]  /*e420*/  LDSM.16.M88.4 R208, [R3+0x14000] ;  /* 0x0140000003d0783b */ /* 0x000fe40000000200 */
        /* <DEDUP_REMOVED lines=8> */
[----:B------:R-:W1:Y:S05]  /*e4b0*/  LDSM.16.M88.4 R168, [R164+0x11800] ;  /* 0x01180000a4a8783b */ /* 0x000e6a0000000200 */
[----:B------:R-:W4:Y:S02]  /*e4c0*/  LDSM.16.M88.4 R184, [R3+0x10000] ;  /* 0x0100000003b8783b */ /* 0x000f240000000200 */
        /* <DEDUP_REMOVED lines=11> */
[----:B------:R-:W1:Y:S05]  /*e580*/  LDSM.16.M88.4 R168, [R2+0x11000] ;  /* 0x0110000002a8783b */ /* 0x000e6a0000000200 */
[----:B------:R-:W-:Y:S02]  /*e590*/  LDSM.16.M88.4 R188, [R223+UR6+0x13000] ;  /* 0x01300006dfbc783b */ /* 0x000fe40008000200 */
        /* <DEDUP_REMOVED lines=11> */
[----:B------:R-:W3:Y:S05]  /*e650*/  LDSM.16.M88.4 R180, [R223+UR6+0x12800] ;  /* 0x01280006dfb4783b */ /* 0x000eea0008000200 */
[----:B------:R-:W-:Y:S02]  /*e660*/  LDSM.16.M88.4 R192, [R164+0x12000] ;  /* 0x01200000a4c0783b */ /* 0x000fe40000000200 */
        /* <DEDUP_REMOVED lines=11> */
[----:B------:R-:W4:Y:S05]  /*e720*/  LDSM.16.M88.4 R184, [R222+0x4000] ;  /* 0x00400000deb8783b */ /* 0x000f2a0000000200 */
[----:B------:R-:W-:Y:S02]  /*e730*/  LDSM.16.M88.4 R196, [R2+0x12800] ;  /* 0x0128000002c4783b */ /* 0x000fe40000000200 */
        /* <DEDUP_REMOVED lines=11> */
[----:B------:R-:W-:Y:S05]  /*e7f0*/  LDSM.16.M88.4 R168, [R167+0x4000] ;  /* 0x00400000a7a8783b */ /* 0x000fea0000000200 */
[----:B------:R-:W1:Y:S02]  /*e800*/  LDSM.16.M88.4 R172, [R3+0x12000] ;  /* 0x0120000003ac783b */ /* 0x000e640000000200 */
        /* <DEDUP_REMOVED lines=11> */
[----:B------:R-:W-:Y:S05]  /*e8c0*/  LDSM.16.M88.4 R184, [R166+0x4000] ;  /* 0x00400000a6b8783b */ /* 0x000fea0000000200 */
[----:B------:R-:W4:Y:S02]  /*e8d0*/  LDSM.16.M88.4 R188, [R2+0x12000] ;  /* 0x0120000002bc783b */ /* 0x000f240000000200 */
        /* <DEDUP_REMOVED lines=11> */
[----:B------:R-:W5:Y:S05]  /*e990*/  LDSM.16.M88.4 R168, [R223+UR6+0x15000] ;  /* 0x01500006dfa8783b */ /* 0x000f6a0008000200 */
[----:B------:R-:W-:Y:S02]  /*e9a0*/  LDSM.16.M88.4 R192, [R222+0x8000] ;  /* 0x00800000dec0783b */ /* 0x000fe40000000200 */
        /* <DEDUP_REMOVED lines=11> */
[----:B------:R-:W2:Y:S05]  /*ea60*/  LDSM.16.M88.4 R176, [R164+0x15000] ;  /* 0x01500000a4b0783b */ /* 0x000eaa0000000200 */
[----:B------:R-:W2:Y:S02]  /*ea70*/  LDSM.16.M88.4 R184, [R164+0x15800] ;  /* 0x01580000a4b8783b */ /* 0x000ea40000000200 */
        /* <DEDUP_REMOVED lines=11> */
[----:B------:R-:W4:Y:S05]  /*eb30*/  LDSM.16.M88.4 R180, [R3+0x15000] ;  /* 0x0150000003b4783b */ /* 0x000f2a0000000200 */
[----:B------:R-:W4:Y:S02]  /*eb40*/  LDSM.16.M88.4 R188, [R3+0x15800] ;  /* 0x0158000003bc783b */ /* 0x000f240000000200 */
        /* <DEDUP_REMOVED lines=11> */
[----:B------:R-:W2:Y:S05]  /*ec00*/  LDSM.16.M88.4 R184, [R2+0x14800] ;  /* 0x0148000002b8783b */ /* 0x000eaa0000000200 */
[----:B------:R-:W-:Y:S02]  /*ec10*/  LDSM.16.M88.4 R192, [R225+0xc000] ;  /* 0x00c00000e1c0783b */ /* 0x000fe40000000200 */
        /* <DEDUP_REMOVED lines=10> */
[----:B------:R-:W5:Y:S05]  /*ecc0*/  LDSM.16.M88.4 R188, [R223+UR6+0x16800] ;  /* 0x01680006dfbc783b */ /* 0x000f6a0008000200 */
[----:B------:R-:W-:Y:S02]  /*ecd0*/  LDSM.16.M88.4 R200, [R223+UR6+0x17800] ;  /* 0x01780006dfc8783b */ /* 0x000fe40008000200 */
        /* <DEDUP_REMOVED lines=11> */
[----:B------:R-:W4:Y:S05]  /*ed90*/  LDSM.16.M88.4 R172, [R164+0x17000] ;  /* 0x01700000a4ac783b */ /* 0x000f2a0000000200 */
[----:B------:R-:W-:Y:S02]  /*eda0*/  LDSM.16.M88.4 R180, [R167+0xc000] ;  /* 0x00c00000a7b4783b */ /* 0x000fe40000000200 */
        /* <DEDUP_REMOVED lines=22> */
[C---:B-1----:R-:W-:Y:S01]  /*ef10*/  HMMA.16816.F32.BF16 R28, R184.reuse, R176, R28 ;  /* 0x000000b0b81c723c */ /* 0x042fe2000004181c */
[----:B--2---:R-:W-:Y:S04]  /*ef20*/  IMAD.U32 R3, RZ, RZ, UR7 ;  /* 0x00000007ff037e24 */ /* 0x004fe8000f8e00ff */
[----:B------:R-:W-:Y:S03]  /*ef30*/  IMAD R3, R3, 0x40, R224 ;  /* 0x0000004003037824 */ /* 0x000fe600078e02e0 */
[----:B------:R-:W-:Y:S01]  /*ef40*/  HMMA.16816.F32.BF16 R32, R184, R178, R32 ;  /* 0x000000b2b820723c */ /* 0x000fe20000041820 */
[----:B------:R-:W1:Y:S02]  /*ef50*/  LDSM.16.M88.4 R176, [R2+0x17000] ;  /* 0x0170000002b0783b */ /* 0x000e640000000200 */
[C---:B------:R-:W-:Y:S05]  /*ef60*/  VIADD R167, R3.reuse, 0x8 ;  /* 0x0000000803a77836 */ /* 0x040fea0000000000 */
[C---:B------:R-:W-:Y:S08]  /*ef70*/  HMMA.16816.F32.BF16 R4, R180.reuse, R188, R4 ;  /* 0x000000bcb404723c */ /* 0x040ff00000041804 */
[C---:B------:R-:W-:Y:S08]  /*ef80*/  HMMA.16816.F32.BF16 R8, R180.reuse, R190, R8 ;  /* 0x000000beb408723c */ /* 0x040ff00000041808 */
[C---:B-----5:R-:W-:Y:S08]  /*ef90*/  HMMA.16816.F32.BF16 R12, R180.reuse, R192, R12 ;  /* 0x000000c0b40c723c */ /* 0x060ff0000004180c */
[C---:B------:R-:W-:Y:S08]  /*efa0*/  HMMA.16816.F32.BF16 R16, R180.reuse, R194, R16 ;  /* 0x000000c2b410723c */ /* 0x040ff00000041810 */
[C---:B------:R-:W-:Y:S03]  /*efb0*/  HMMA.16816.F32.BF16 R20, R180.reuse, R196, R20 ;  /* 0x000000c4b414723c */ /* 0x040fe60000041814 */
[C---:B------:R-:W-:Y:S04]  /*efc0*/  IADD3 R196, PT, PT, R3.reuse, 0x1, RZ ;  /* 0x0000000103c47810 */ /* 0x040fe80007ffe0ff */
[----:B------:R-:W-:Y:S01]  /*efd0*/  I2FP.F32.U32 R196, R196 ;  /* 0x000000c400c47245 */ /* 0x000fe20000201000 */
[C---:B------:R-:W-:Y:S03]  /*efe0*/  HMMA.16816.F32.BF16 R24, R180.reuse, R198, R24 ;  /* 0x000000c6b418723c */ /* 0x040fe60000041818 */
[----:B------:R-:W-:Y:S01]  /*eff0*/  I2FP.F32.U32 R199, R3 ;  /* 0x0000000300c77245 */ /* 0x000fe20000201000 */
[----:B------:R-:W-:Y:S04]  /*f000*/  VIADD R198, R3, 0x9 ;  /* 0x0000000903c67836 */ /* 0x000fe80000000000 */
[C---:B---3--:R-:W-:Y:S08]  /*f010*/  HMMA.16816.F32.BF16 R28, R180.reuse, R168, R28 ;  /* 0x000000a8b41c723c */ /* 0x048ff0000004181c */
        /* <DEDUP_REMOVED lines=24> */
[----:B------:R-:W-:Y:S01]  /*f1a0*/  FFMA.FTZ R12, R199, UR5, R12 ;  /* 0x00000005c70c7c23 */ /* 0x000fe2000801000c */
[----:B------:R-:W-:Y:S01]  /*f1b0*/  IADD3 R196, PT, PT, R3, 0x19, RZ ;  /* 0x0000001903c47810 */ /* 0x000fe20007ffe0ff */
[C---:B------:R-:W-:Y:S03]  /*f1c0*/  HMMA.16816.F32.BF16 R24, R200.reuse, R178, R24 ;  /* 0x000000b2c818723c */ /* 0x040fe60000041818 */
[----:B------:R-:W-:Y:S01]  /*f1d0*/  FFMA.FTZ R14, R199, UR5, R14 ;  /* 0x00000005c70e7c23 */ /* 0x000fe2000801000e */
[----:B------:R-:W-:Y:S01]  /*f1e0*/  I2FP.F32.U32 R199, R167 ;  /* 0x000000a700c77245 */ /* 0x000fe20000201000 */
[C---:B------:R-:W-:Y:S02]  /*f1f0*/  VIADD R167, R3.reuse, 0x20 ;  /* 0x0000002003a77836 */ /* 0x040fe40000000000 */
[C---:B------:R-:W-:Y:S01]  /*f200*/  FFMA.FTZ R13, R2.reuse, UR5, R13 ;  /* 0x00000005020d7c23 */ /* 0x040fe2000801000d */
[----:B------:R-:W-:Y:S01]  /*f210*/  FFMA.FTZ R15, R2, UR5, R15 ;  /* 0x00000005020f7c23 */ /* 0x000fe2000801000f */
[----:B------:R-:W-:Y:S01]  /*f220*/  I2FP.F32.U32 R2, R196 ;  /* 0x000000c400027245 */ /* 0x000fe20000201000 */
[C---:B---3--:R-:W-:Y:S03]  /*f230*/  HMMA.16816.F32.BF16 R28, R200.reuse, R168, R28 ;  /* 0x000000a8c81c723c */ /* 0x048fe6000004181c */
[----:B------:R-:W-:Y:S01]  /*f240*/  I2FP.F32.U32 R167, R167 ;  /* 0x000000a700a77245 */ /* 0x000fe20000201000 */
[----:B------:R-:W-:Y:S02]  /*f250*/  VIADD R196, R3, 0x21 ;  /* 0x0000002103c47836 */ /* 0x000fe40000000000 */
[C---:B------:R-:W-:Y:S01]  /*f260*/  FFMA.FTZ R16, R199.reuse, UR5, R16 ;  /* 0x00000005c7107c23 */ /* 0x040fe20008010010 */
[----:B------:R-:W-:Y:S01]  /*f270*/  FFMA.FTZ R18, R199, UR5, R18 ;  /* 0x00000005c7127c23 */ /* 0x000fe20008010012 */
[C---:B------:R-:W-:Y:S01]  /*f280*/  FFMA.FTZ R17, R2.reuse, UR5, R17 ;  /* 0x0000000502117c23 */ /* 0x040fe20008010011 */
[C---:B------:R-:W-:Y:S01]  /*f290*/  FFMA.FTZ R20, R167.reuse, UR5, R20 ;  /* 0x00000005a7147c23 */ /* 0x040fe20008010014 */
[----:B------:R-:W-:Y:S01]  /*f2a0*/  I2FP.F32.U32 R196, R196 ;  /* 0x000000c400c47245 */ /* 0x000fe20000201000 */
[----:B------:R-:W-:Y:S01]  /*f2b0*/  FFMA.FTZ R22, R167, UR5, R22 ;  /* 0x00000005a7167c23 */ /* 0x000fe20008010016 */
[C---:B------:R-:W-:Y:S01]  /*f2c0*/  IADD3 R167, PT, PT, R3.reuse, 0x30, RZ ;  /* 0x0000003003a77810 */ /* 0x040fe20007ffe0ff */
[----:B------:R-:W-:Y:S01]  /*f2d0*/  FFMA.FTZ R19, R2, UR5, R19 ;  /* 0x0000000502137c23 */ /* 0x000fe20008010013 */
[----:B------:R-:W-:Y:S02]  /*f2e0*/  VIADD R199, R3, 0x28 ;  /* 0x0000002803c77836 */ /* 0x000fe40000000000 */
[C---:B------:R-:W-:Y:S01]  /*f2f0*/  FFMA.FTZ R21, R196.reuse, UR5, R21 ;  /* 0x00000005c4157c23 */ /* 0x040fe20008010015 */
[----:B------:R-:W-:Y:S01]  /*f300*/  I2FP.F32.U32 R167, R167 ;  /* 0x000000a700a77245 */ /* 0x000fe20000201000 */
        /* <DEDUP_REMOVED lines=39> */
.L_x_303:
[----:B------:R-:W-:Y:S01]  /*f580*/  FMNMX3.FTZ R167, R167, R34, R35, !PT ;  /* 0x00000022a7a77276 */ /* 0x000fe20007810023 */
[----:B-1----:R-:W1:Y:S01]  /*f590*/  SHFL.BFLY PT, R3, R196, 0x2, 0x1f ;  /* 0x0c401f00c4037f89 */ /* 0x002e6200000e0000 */
[----:B------:R-:W-:Y:S02]  /*f5a0*/  UISETP.NE.AND UP0, UPT, UR7, URZ, UPT ;  /* 0x000000ff0700728c */ /* 0x000fe4000bf05270 */
[----:B------:R-:W-:Y:S05]  /*f5b0*/  UIADD3 UR7, UPT, UPT, UR7, -0x1, URZ ;  /* 0xffffffff07077890 */ /* 0x000fea000fffe0ff */
[----:B------:R-:W2:Y:S08]  /*f5c0*/  SHFL.BFLY PT, R2, R167, 0x2, 0x1f ;  /* 0x0c401f00a7027f89 */ /* 0x000eb000000e0000 */
        /* <DEDUP_REMOVED lines=457> */
.L_x_301:
        /* <DEDUP_REMOVED lines=14> */
[----:B------:R-:W1:Y:S01]  /*11340*/  S2UR UR7, SR_CTAID.Z ;  /* 0x00000000000779c3 */ /* 0x000e620000002700 */
[----:B--2---:R-:W-:Y:S01]  /*11350*/  FADD.FTZ R8, R8, R239 ;  /* 0x000000ef08087221 */ /* 0x004fe20000010000 */
[----:B------:R-:W2:Y:S01]  /*11360*/  SHFL.BFLY PT, R2, R9, 0x1, 0x1f ;  /* 0x0c201f0009027f89 */ /* 0x000ea200000e0000 */
[----:B------:R-:W-:Y:S01]  /*11370*/  LOP3.LUT R221, R221, 0x6, R0, 0xf8, !PT ;  /* 0x00000006dddd7812 */ /* 0x000fe200078ef800 */
[----:B------:R-:W-:-:S02]  /*11380*/  UISETP.NE.AND UP2, UPT, UR19, -0x1, UPT ;  /* 0xffffffff1300788c */ /* 0x000fc4000bf45270 */
[----:B------:R-:W4:Y:S01]  /*11390*/  SHFL.BFLY PT, R5, R8, 0x1, 0x1f ;  /* 0x0c201f0008057f89 */ /* 0x000f2200000e0000 */
[----:B---3--:R-:W-:Y:S01]  /*113a0*/  @!UP3 UIMAD.WIDE.U32 UR14, UR13, UR8, URZ ;  /* 0x000000080d0eb2a5 */ /* 0x008fe2000f8e00ff */
[----:B------:R-:W3:Y:S01]  /*113b0*/  S2UR UR8, SR_CTAID.X ;  /* 0x00000000000879c3 */ /* 0x000ee20000002500 */
[----:B-----5:R-:W-:Y:S01]  /*113c0*/  @UP3 UIMAD.WIDE.U32 UR16, UR19, UR4, URZ ;  /* 0x00000004131032a5 */ /* 0x020fe2000f8e00ff */
[----:B------:R-:W5:Y:S01]  /*113d0*/  @UP1 LDCU UR10, c[0x0][0x430] ;  /* 0x00008600ff0a17ac */ /* 0x000f620008000800 */
[----:B------:R-:W-:Y:S02]  /*113e0*/  @!UP3 UIMAD UR9, UR13, UR9, UR15 ;  /* 0x000000090d09b2a4 */ /* 0x000fe4000f8e020f */
[----:B------:R-:W-:Y:S02]  /*113f0*/  @UP3 UIMAD UR9, UR19, UR5, UR17 ;  /* 0x00000005130932a4 */ /* 0x000fe4000f8e0211 */
[----:B------:R-:W-:-:S03]  /*11400*/  @!UP2 UIMAD UR19, UR13, UR11, URZ ;  /* 0x0000000b0d13a2a4 */ /* 0x000fc6000f8e02ff */
[----:B------:R-:W5:Y:S01]  /*11410*/  LDCU UR15, c[0x0][0x434] ;  /* 0x00008680ff0f77ac */ /* 0x000f620008000800 */
[----:B------:R-:W-:Y:S01]  /*11420*/  UISETP.NE.AND UP0, UPT, UR12, URZ, !UP1 ;  /* 0x000000ff0c00728c */ /* 0x000fe2000cf05270 */
[----:B--2---:R-:W-:Y:S01]  /*11430*/  FADD.FTZ R2, R9, R2 ;  /* 0x0000000209027221 */ /* 0x004fe20000010000 */
[----:B------:R-:W2:Y:S01]  /*11440*/  @UP1 LDCU UR5, c[0x0][0x430] ;  /* 0x00008600ff0517ac */ /* 0x000ea20008000800 */
[----:B----4-:R-:W-:Y:S02]  /*11450*/  FADD.FTZ R4, R8, R5 ;  /* 0x0000000508047221 */ /* 0x010fe40000010000 */
[----:B------:R-:W4:Y:S01]  /*11460*/  MUFU.RCP R6, R2 ;  /* 0x0000000200067308 */ /* 0x000f220000001000 */
[----:B------:R-:W-:Y:S01]  /*11470*/  SHF.L.U32 R5, R218, 0x4, RZ ;  /* 0x00000004da057819 */ /* 0x000fe200000006ff */
[----:B------:R-:W-:Y:S01]  /*11480*/  @UP1 UMOV UR4, 0x1 ;  /* 0x0000000100041882 */ /* 0x000fe20000000000 */
[----:B------:R-:W-:Y:S01]  /*11490*/  FSETP.NE.FTZ.AND P3, PT, R2, RZ, PT ;  /* 0x000000ff0200720b */ /* 0x000fe20003f75000 */
[----:B-----5:R-:W-:Y:S01]  /*114a0*/  @UP1 UIMAD UR15, UR10, UR11, URZ ;  /* 0x0000000b0a0f12a4 */ /* 0x020fe2000f8e02ff */
[----:B------:R-:W-:Y:S01]  /*114b0*/  LOP3.LUT R5, R5, 0x1c0, RZ, 0xc0, !PT ;  /* 0x000001c005057812 */ /* 0x000fe200078ec0ff */
[----:B------:R-:W-:Y:S01]  /*114c0*/  @UP3 UMOV UR14, UR16 ;  /* 0x00000010000e3c82 */ /* 0x000fe20008000000 */
[----:B------:R-:W-:Y:S01]  /*114d0*/  FSETP.NE.FTZ.AND P4, PT, R4, RZ, PT ;  /* 0x000000ff0400720b */ /* 0x000fe20003f95000 */
[----:B------:R-:W5:Y:S01]  /*114e0*/  MUFU.RCP R7, R4 ;  /* 0x0000000400077308 */ /* 0x000f620000001000 */
[----:B------:R-:W-:-:S02]  /*114f0*/  LOP3.LUT R0, R5, 0x38, R0, 0xf8, !PT ;  /* 0x0000003805007812 */ /* 0x000fc400078ef800 */
[----:B------:R-:W-:Y:S02]  /*11500*/  MOV R5, 0x20 ;  /* 0x0000002000057802 */ /* 0x000fe40000000f00 */
[----:B------:R-:W-:Y:S02]  /*11510*/  LOP3.LUT R0, R221, R0, RZ, 0xfc, !PT ;  /* 0x00000000dd007212 */ /* 0x000fe400078efcff */
[----:B----4-:R-:W-:Y:S02]  /*11520*/  FSEL R6, R6, 1, P3 ;  /* 0x3f80000006067808 */ /* 0x010fe40001800000 */
[----:B------:R-:W-:Y:S02]  /*11530*/  LEA R9, R0, UR6, 0x1 ;  /* 0x0000000600097c11 */ /* 0x000fe4000f8e08ff */
[----:B------:R-:W-:Y:S01]  /*11540*/  SEL R0, R5, 0xffffffe0, !P2 ;  /* 0xffffffe005007807 */ /* 0x000fe20005000000 */
[C---:B------:R-:W-:Y:S01]  /*11550*/  FMUL.FTZ R162, R6.reuse, R162 ;  /* 0x000000a206a27220 */ /* 0x040fe20000410000 */
[C---:B------:R-:W-:Y:S01]  /*11560*/  FMUL.FTZ R163, R6.reuse, R163 ;  /* 0x000000a306a37220 */ /* 0x040fe20000410000 */
[C---:B------:R-:W-:Y:S01]  /*11570*/  FMUL.FTZ R158, R6.reuse, R158 ;  /* 0x0000009e069e7220 */ /* 0x040fe20000410000 */
[----:B-----5:R-:W-:Y:S01]  /*11580*/  FSEL R7, R7, 1, P4 ;  /* 0x3f80000007077808 */ /* 0x020fe20002000000 */
        /* <DEDUP_REMOVED lines=257> */
[----:B----4-:R-:W-:-:S03]  /*125a0*/  LOP3.LUT R5, R236, 0x1f8, RZ, 0xc0, !PT ;  /* 0x000001f8ec057812 */ /* 0x010fc600078ec0ff */
        /* <DEDUP_REMOVED lines=10> */
[----:B-123--:R-:W-:Y:S05]  /*12650*/  BRA.U UP1, `(.L_x_305) ;  /* 0x0000000101207547 */ /* 0x00efea000b800000 */
        /* <DEDUP_REMOVED lines=8> */
.L_x_305:
        /* <DEDUP_REMOVED lines=15> */
[----:B------:R-:W5:Y:S01]  /*127d0*/  @P3 MUFU.LG2 R2, R2 ;  /* 0x0000000200023308 */ /* 0x000f620000000c00 */
[----:B------:R-:W-:Y:S01]  /*127e0*/  USHF.R.S32.HI UR10, URZ, 0x1f, UR15 ;  /* 0x0000001fff0a7899 */ /* 0x000fe2000801140f */
[----:B----4-:R-:W-:Y:S01]  /*127f0*/  MOV R7, 0x7f800000 ;  /* 0x7f80000000077802 */ /* 0x010fe20000000f00 */
[----:B------:R-:W-:Y:S01]  /*12800*/  USHF.R.S32.HI UR4, URZ, 0x1f, UR11 ;  /* 0x0000001fff047899 */ /* 0x000fe2000801140b */
[----:B------:R-:W-:Y:S01]  /*12810*/  LOP3.LUT R6, R13, 0x7, R6, 0xf8, !PT ;  /* 0x000000070d067812 */ /* 0x000fe200078ef806 */
[----:B------:R-:W-:Y:S01]  /*12820*/  UIADD3 UR19, UP1, UP0, UR11, UR19, UR15 ;  /* 0x000000130b137290 */ /* 0x000fe2000f83e00f */
[----:B------:R4:W3:Y:S01]  /*12830*/  LDS.128 R8, [R0+0x3000] ;  /* 0x0030000000087984 */ /* 0x0008e20000000c00 */
[----:B--2---:R-:W-:-:S02]  /*12840*/  @P4 FMUL.FTZ R15, R4, 0.69314718246459960938 ;  /* 0x3f317218040f4820 */ /* 0x004fc40000410000 */
[----:B------:R-:W-:Y:S02]  /*12850*/  UIADD3.X UR4, UPT, UPT, UR4, UR6, UR10, UP1, UP0 ;  /* 0x0000000604047290 */ /* 0x000fe40008fe040a */
        /* <DEDUP_REMOVED lines=21> */
.L_x_307:
[----:B------:R-:W-:Y:S05]  /*129b0*/  BSYNC.RECONVERGENT B0 ;  /* 0x0000000000007941 */ /* 0x000fea0003800200 */
.L_x_306:
        /* <DEDUP_REMOVED lines=42> */
.L_x_309:
[----:B------:R-:W-:Y:S05]  /*12c60*/  BSYNC.RECONVERGENT B0 ;  /* 0x0000000000007941 */ /* 0x000fea0003800200 */
.L_x_308:
        /* <DEDUP_REMOVED lines=27> */
.L_x_311:
[----:B------:R-:W-:Y:S05]  /*12e20*/  BSYNC.RECONVERGENT B0 ;  /* 0x0000000000007941 */ /* 0x000fea0003800200 */
.L_x_310:
        /* <DEDUP_REMOVED lines=27> */
.L_x_313:
[----:B------:R-:W-:Y:S05]  /*12fe0*/  BSYNC.RECONVERGENT B0 ;  /* 0x0000000000007941 */ /* 0x000fea0003800200 */
.L_x_312:
        /* <DEDUP_REMOVED lines=27> */
.L_x_314:
        /* <DEDUP_REMOVED lines=14> */
.L_x_1188:


//--------------------- .text._ZN5flash16flash_fwd_kernelI23Flash_fwd_kernel_traitsILi256ELi64ELi64ELi4ELb0ELb0EN7cutlass10bfloat16_tE19Flash_kernel_traitsILi256ELi64ELi64ELi4ES3_EELb1ELb1ELb0ELb0ELb0ELb0ELb0ELb0EEEvNS_16Flash_fwd_paramsE --------------------------
	.section	.text._ZN5flash16flash_fwd_kernelI23Flash_fwd_kernel_traitsILi256ELi64ELi64ELi4ELb0ELb0EN7cutlass10bfloat16_tE19Flash_kernel_traitsILi256ELi64ELi64ELi4ES3_EELb1ELb1ELb0ELb0ELb0ELb0ELb0ELb0EEEvNS_16Flash_fwd_paramsE,"ax",@progbits
	.align	128
        .global         _ZN5flash16flash_fwd_kernelI23Flash_fwd_kernel_traitsILi256ELi64ELi64ELi4ELb0ELb0EN7cutlass10bfloat16_tE19Flash_kernel_traitsILi256ELi64ELi64ELi4ES3_EELb1ELb1ELb0ELb0ELb0ELb0ELb0ELb0EEEvNS_16Flash_fwd_paramsE
        .type           _ZN5flash16flash_fwd_kernelI23Flash_fwd_kernel_traitsILi256ELi64ELi64ELi4ELb0ELb0EN7cutlass10bfloat16_tE19Flash_kernel_traitsILi256ELi64ELi64ELi4ES3_EELb1ELb1ELb0ELb0ELb0ELb0ELb0ELb0EEEvNS_16Flash_fwd_paramsE,@function
        .size           _ZN5flash16flash_fwd_kernelI23Flash_fwd_kernel_traitsILi256ELi64ELi64ELi4ELb0ELb0EN7cutlass10bfloat16_tE19Flash_kernel_traitsILi256ELi64ELi64ELi4ES3_EELb1ELb1ELb0ELb0ELb0ELb0ELb0ELb0EEEvNS_16Flash_fwd_paramsE,(.L_x_1189 - _ZN5flash16flash_fwd_kernelI23Flash_fwd_kernel_traitsILi256ELi64ELi64ELi4ELb0ELb0EN7cutlass10bfloat16_tE19Flash_kernel_traitsILi256ELi64ELi64ELi4ES3_EELb1ELb1ELb0ELb0ELb0ELb0ELb0ELb0EEEvNS_16Flash_fwd_paramsE)
        .other          _ZN5flash16flash_fwd_kernelI23Flash_fwd_kernel_traitsILi256ELi64ELi64ELi4ELb0ELb0EN7cutlass10bfloat16_tE19Flash_kernel_traitsILi256ELi64ELi64ELi4ES3_EELb1ELb1ELb0ELb0ELb0ELb0ELb0ELb0EEEvNS_16Flash_fwd_paramsE,@"STO_CUDA_ENTRY STV_DEFAULT"
_ZN5flash16flash_fwd_kernelI23Flash_fwd_kernel_traitsILi256ELi64ELi64ELi4ELb0ELb0EN7cutlass10bfloat16_tE19Flash_kernel_traitsILi256ELi64ELi64ELi4ES3_EELb1ELb1ELb0ELb0ELb0ELb0ELb0ELb0EEEvNS_16Flash_fwd_paramsE:
.text._ZN5flash16flash_fwd_kernelI23Flash_fwd_kernel_traitsILi256ELi64ELi64ELi4ELb0ELb0EN7cutlass10bfloat16_tE19Flash_kernel_traitsILi256ELi64ELi64ELi4ES3_EELb1ELb1ELb0ELb0ELb0ELb0ELb0ELb0EEEvNS_16Flash_fwd_paramsE:
[----:B------:R-:W-:Y:S01]  /*0000*/  LDC R1, c[0x0][0x37c] ;  /* 0x0000df00ff017b82 */ /* 0x000fe20000000800 */
[----:B------:R-:W1:Y:S07]  /*0010*/  LDCU.U8 UR4, c[0x0][0x524] ;  /* 0x0000a480ff0477ac */ /* 0x000e6e0008000000 */
[----:B------:R-:W2:Y:S01]  /*0020*/  LDC R77, c[0x0][0x518] ;  /* 0x00014600ff4d7b82 */ /* 0x000ea20000000800 */
[----:B------:R-:W3:Y:S01]  /*0030*/  LDCU.64 UR28, c[0x0][0x510] ;  /* 0x0000a200ff1c77ac */ /* 0x000ee20008000a00 */
[----:B------:R-:W4:Y:S06]  /*0040*/  LDCU.64 UR24, c[0x0][0x358] ;  /* 0x00006b00ff1877ac */ /* 0x000f2c0008000a00 */
[----:B------:R-:W2:Y:S01]  /*0050*/  LDC R3, c[0x0][0x51c] ;  /* 0x00014700ff037b82 */ /* 0x000ea20000000800 */
[----:B------:R-:W2:Y:S01]  /*0060*/  S2R R209, SR_TID.X ;  /* 0x0000000000d17919 */ /* 0x000ea20000002100 */
[----:B------:R-:W2:Y:S01]  /*0070*/  LDCU.64 UR10, c[0x0][0x460] ;  /* 0x00008c00ff0a77ac */ /* 0x000ea20008000a00 */
[----:B------:R-:W2:Y:S01]  /*0080*/  LDCU.64 UR8, c[0x0][0x470] ;  /* 0x00008e00ff0877ac */ /* 0x000ea20008000a00 */
[----:B-1----:R-:W-:-:S04]  /*0090*/  ISETP.NE.AND P1, PT, RZ, UR4, PT ;  /* 0x00000004ff007c0c */ /* 0x002fc8000bf25270 */
[----:B------:R-:W-:Y:S01]  /*00a0*/  S2UR UR13, SR_CTAID.X ;  /* 0x00000000000d79c3 */ /* 0x000fe20000002500 */
[----:B------:R-:W1:Y:S01]  /*00b0*/  LDCU.64 UR14, c[0x0][0x460] ;  /* 0x00008c00ff0e77ac */ /* 0x000e620008000a00 */
[----:B---3--:R-:W-:Y:S02]  /*00c0*/  IMAD.U32 R8, RZ, RZ, UR28 ;  /* 0x0000001cff087e24 */ /* 0x008fe4000f8e00ff */
[----:B------:R-:W-:-:S04]  /*00d0*/  IMAD.U32 R9, RZ, RZ, UR29 ;  /* 0x0000001dff097e24 */ /* 0x000fc8000f8e00ff */
[----:B------:R-:W1:Y:S08]  /*00e0*/  S2UR UR22, SR_CTAID.Y ;  /* 0x00000000001679c3 */ /* 0x000e700000002600 */
[----:B------:R-:W3:Y:S01]  /*00f0*/  S2UR UR21, SR_CTAID.Z ;  /* 0x00000000001579c3 */ /* 0x000ee20000002700 */
[----:B----4-:R-:W4:Y:S01]  /*0100*/  @P1 LDG.E.64 R8, desc[UR24][R8.64] ;  /* 0x0000001808081981 */ /* 0x010f22000c1e1b00 */
[----:B--2---:R-:W-:Y:S01]  /*0110*/  @P1 IMAD.MOV.U32 R2, RZ, RZ, R77 ;  /* 0x000000ffff021224 */ /* 0x004fe200078e004d */
[----:B------:R-:W2:Y:S04]  /*0120*/  LDCU.U8 UR12, c[0x0][0x532] ;  /* 0x0000a640ff0c77ac */ /* 0x000ea80008000000 */
[----:B------:R-:W4:Y:S01]  /*0130*/  @P1 LDG.E.64 R6, desc[UR24][R2.64] ;  /* 0x0000001802061981 */ /* 0x000f22000c1e1b00 */
[----:B------:R-:W4:Y:S01]  /*0140*/  @P1 LDC R0, c[0x0][0x520] ;  /* 0x00014800ff001b82 */ /* 0x000f220000000800 */
[----:B------:R-:W2:Y:S01]  /*0150*/  LDCU.64 UR6, c[0x0][0x468] ;  /* 0x00008d00ff0677ac */ /* 0x000ea20008000a00 */
[----:B------:R-:W-:Y:S01]  /*0160*/  ISETP.NE.U32.AND P4, PT, RZ, UR10, PT ;  /* 0x0000000aff007c0c */ /* 0x000fe2000bf85070 */
[----:B------:R-:W-:-:S03]  /*0170*/  UISETP.NE.U32.AND UP4, UPT, UR10, URZ, UPT ;  /* 0x000000ff0a00728c */ /* 0x000fc6000bf85070 */
[----:B------:R-:W-:Y:S01]  /*0180*/  ISETP.NE.AND.EX P4, PT, RZ, UR11, PT, P4 ;  /* 0x0000000bff007c0c */ /* 0x000fe2000bf85340 */
[----:B------:R-:W-:Y:S02]  /*0190*/  UISETP.NE.U32.AND UP3, UPT, UR8, URZ, UPT ;  /* 0x000000ff0800728c */ /* 0x000fe4000bf65070 */
[----:B------:R-:W-:Y:S02]  /*01a0*/  UISETP.NE.AND.EX UP4, UPT, UR11, URZ, UPT, UP4 ;  /* 0x000000ff0b00728c */ /* 0x000fe4000bf85340 */
[----:B------:R-:W-:Y:S02]  /*01b0*/  UISETP.NE.AND.EX UP3, UPT, UR9, URZ, UPT, UP3 ;  /* 0x000000ff0900728c */ /* 0x000fe4000bf65330 */
[----:B-1----:R-:W-:Y:S02]  /*01c0*/  UIMAD.WIDE.U32 UR14, UR22, 0x4, UR14 ;  /* 0x00000004160e78a5 */ /* 0x002fe4000f8e000e */
[----:B------:R-:W-:Y:S01]  /*01d0*/  PLOP3.LUT P2, PT, PT, PT, UP4, 0x80, 0x8 ;  /* 0x000000000008781c */ /* 0x000fe20003f4f048 */
[----:B---3--:R-:W-:-:S02]  /*01e0*/  ULOP3.LUT UR4, UR21, UR13, UR22, 0xfe, !UPT ;  /* 0x0000000d15047292 */ /* 0x008fc4000f8efe16 */
[----:B------:R-:W-:Y:S02]  /*01f0*/  USHF.L.U32 UR11, UR22, 0x2, URZ ;  /* 0x00000002160b7899 */ /* 0x000fe400080006ff */
[----:B--2---:R-:W-:Y:S02]  /*0200*/  UISETP.NE.AND UP5, UPT, UR12, URZ, UPT ;  /* 0x000000ff0c00728c */ /* 0x004fe4000bfa5270 */
[----:B------:R-:W-:Y:S01]  /*0210*/  LOP3.LUT P3, RZ, R209, UR4, RZ, 0xfc, !PT ;  /* 0x00000004d1ff7c12 */ /* 0x000fe2000f86fcff */
[----:B------:R-:W-:Y:S02]  /*0220*/  UISETP.EQ.U32.AND UP2, UPT, UR6, URZ, UPT ;  /* 0x000000ff0600728c */ /* 0x000fe4000bf42070 */
[----:B------:R-:W-:Y:S02]  /*0230*/  USHF.R.U32.HI UR10, URZ, 0x1e, UR22 ;  /* 0x0000001eff0a7899 */ /* 0x000fe40008011616 */
[----:B------:R-:W1:Y:S08]  /*0240*/  LDCU.64 UR4, c[0x0][0x478] ;  /* 0x00008f00ff0477ac */ /* 0x000e700008000a00 */
[----:B------:R-:W2:Y:S01]  /*0250*/  @!P3 LDC.64 R4, c[0x0][0x528] ;  /* 0x00014a00ff04bb82 */ /* 0x000ea20000000a00 */
[----:B------:R-:W-:-:S02]  /*0260*/  UISETP.EQ.OR.EX UP2, UPT, UR7, URZ, !UP5, UP2 ;  /* 0x000000ff0700728c */ /* 0x000fc4000ef42720 */
[----:B-1----:R-:W-:-:S04]  /*0270*/  UISETP.NE.U32.AND UP0, UPT, UR4, URZ, UPT ;  /* 0x000000ff0400728c */ /* 0x002fc8000bf05070 */
[----:B------:R-:W-:Y:S01]  /*0280*/  UISETP.NE.AND.EX UP0, UPT, UR5, URZ, UPT, UP0 ;  /* 0x000000ff0500728c */ /* 0x000fe2000bf05300 */
[----:B----4-:R-:W-:Y:S02]  /*0290*/  @P1 R2UR UR28, R8 ;  /* 0x00000000081c12ca */ /* 0x010fe400000e0000 */
[----:B------:R-:W-:Y:S02]  /*02a0*/  @P1 R2UR UR29, R9 ;  /* 0x00000000091d12ca */ /* 0x000fe400000e0000 */
[----:B------:R-:W-:-:S05]  /*02b0*/  @P1 IADD3 R77, P0, PT, R6, R0, RZ ;  /* 0x00000000064d1210 */ /* 0x000fca0007f1e0ff */
[----:B------:R-:W-:-:S04]  /*02c0*/  @P1 IMAD.X R3, RZ, RZ, R7, P0 ;  /* 0x000000ffff031224 */ /* 0x000fc800000e0607 */
[----:B------:R-:W-:Y:S02]  /*02d0*/  IMAD.U32 R8, RZ, RZ, UR28 ;  /* 0x0000001cff087e24 */ /* 0x000fe4000f8e00ff */
[----:B------:R-:W-:Y:S02]  /*02e0*/  IMAD.U32 R9, RZ, RZ, UR29 ;  /* 0x0000001dff097e24 */ /* 0x000fe4000f8e00ff */
[----:B------:R-:W-:-:S03]  /*02f0*/  @!P3 IMAD.MOV.U32 R2, RZ, RZ, R77 ;  /* 0x000000ffff02b224 */ /* 0x000fc600078e004d */
[----:B--2---:R1:W-:Y:S01]  /*0300*/  @!P3 STG.E.64 desc[UR24][R4.64], R8 ;  /* 0x000000080400b986 */ /* 0x0043e2000c101b18 */
[----:B------:R-:W-:-:S03]  /*0310*/  PLOP3.LUT P1, PT, PT, PT, UP3, 0x80, 0x8 ;  /* 0x000000000008781c */ /* 0x000fc60003f2f038 */
[----:B------:R2:W-:Y:S01]  /*0320*/  @!P3 STG.E.64 desc[UR24][R4.64+0x8], R2 ;  /* 0x000008020400b986 */ /* 0x0005e2000c101b18 */
[----:B------:R-:W-:Y:S02]  /*0330*/  PLOP3.LUT P3, PT, PT, PT, UP2, 0x80, 0x8 ;  /* 0x000000000008781c */ /* 0x000fe40003f6f028 */
[----:B------:R-:W-:Y:S01]  /*0340*/  PLOP3.LUT P0, PT, PT, PT, UP0, 0x80, 0x8 ;  /* 0x000000000008781c */ /* 0x000fe20003f0f008 */
[----:B-1----:R-:W-:Y:S01]  /*0350*/  IMAD.U32 R8, RZ, RZ, UR14 ;  /* 0x0000000eff087e24 */ /* 0x002fe2000f8e00ff */
[----:B------:R-:W-:Y:S01]  /*0360*/  @UP3 UIADD3 UR14, UP1, UPT, UR11, UR8, URZ ;  /* 0x000000080b0e3290 */ /* 0x000fe2000ff3e0ff */
[----:B------:R-:W-:-:S03]  /*0370*/  IMAD.U32 R9, RZ, RZ, UR15 ;  /* 0x0000000fff097e24 */ /* 0x000fc6000f8e00ff */
[----:B------:R-:W-:Y:S02]  /*0380*/  @UP3 UIADD3.X UR15, UPT, UPT, UR10, UR9, URZ, UP1, !UPT ;  /* 0x000000090a0f3290 */ /* 0x000fe40008ffe4ff */
[----:B------:R-:W-:Y:S01]  /*0390*/  UIADD3 UR9, UP1, UPT, UR11, UR6, URZ ;  /* 0x000000060b097290 */ /* 0x000fe2000ff3e0ff */
[----:B------:R-:W3:Y:S04]  /*03a0*/  @P4 LDG.E R6, desc[UR24][R8.64] ;  /* 0x0000001808064981 */ /* 0x000ee8000c1e1900 */
[----:B--2---:R1:W2:Y:S01]  /*03b0*/  @P2 LDG.E R2, desc[UR24][R8.64+0x4] ;  /* 0x0000041808022981 */ /* 0x0042a2000c1e1900 */
[----:B------:R-:W-:Y:S01]  /*03c0*/  UIADD3.X UR8, UPT, UPT, UR10, UR7, URZ, UP1, !UPT ;  /* 0x000000070a087290 */ /* 0x000fe20008ffe4ff */
[----:B------:R-:W-:Y:S02]  /*03d0*/  IMAD.U32 R4, RZ, RZ, UR14 ;  /* 0x0000000eff047e24 */ /* 0x000fe4000f8e00ff */
[----:B------:R-:W-:Y:S01]  /*03e0*/  IMAD.U32 R5, RZ, RZ, UR15 ;  /* 0x0000000fff057e24 */ /* 0x000fe2000f8e00ff */
[----:B------:R-:W-:-:S04]  /*03f0*/  @UP0 UIADD3 UR4, UP1, UPT, UR11, UR4, URZ ;  /* 0x000000040b040290 */ /* 0x000fc8000ff3e0ff */
[----:B------:R-:W4:Y:S01]  /*0400*/  @P1 LDG.E R4, desc[UR24][R4.64] ;  /* 0x0000001804041981 */ /* 0x000f22000c1e1900 */
[----:B------:R-:W-:Y:S01]  /*0410*/  @UP0 UIADD3.X UR5, UPT, UPT, UR10, UR5, URZ, UP1, !UPT ;  /* 0x000000050a050290 */ /* 0x000fe20008ffe4ff */
[----:B------:R-:W-:Y:S02]  /*0420*/  IMAD.U32 R10, RZ, RZ, UR4 ;  /* 0x00000004ff0a7e24 */ /* 0x000fe4000f8e00ff */
[----:B-1----:R-:W-:Y:S02]  /*0430*/  IMAD.U32 R8, RZ, RZ, UR9 ;  /* 0x00000009ff087e24 */ /* 0x002fe4000f8e00ff */
[----:B------:R-:W-:-:S05]  /*0440*/  IMAD.U32 R9, RZ, RZ, UR8 ;  /* 0x00000008ff097e24 */ /* 0x000fca000f8e00ff */
[----:B------:R-:W4:Y:S01]  /*0450*/  @!P3 LDG.E R5, desc[UR24][R8.64] ;  /* 0x000000180805b981 */ /* 0x000f22000c1e1900 */
[----:B------:R-:W-:Y:S01]  /*0460*/  IMAD.U32 R11, RZ, RZ, UR5 ;  /* 0x00000005ff0b7e24 */ /* 0x000fe2000f8e00ff */
[----:B------:R-:W1:Y:S04]  /*0470*/  @!UP4 LDCU UR27, c[0x0][0x434] ;  /* 0x00008680ff1bc7ac */ /* 0x000e680008000800 */
[----:B------:R1:W5:Y:S01]  /*0480*/  @P0 LDG.E R0, desc[UR24][R10.64] ;  /* 0x000000180a000981 */ /* 0x000362000c1e1900 */
[----:B------:R-:W-:Y:S01]  /*0490*/  UMOV UR18, 0xffffffff ;  /* 0xffffffff00127882 */ /* 0x000fe20000000000 */
[----:B------:R-:W1:Y:S01]  /*04a0*/  @!UP0 LDCU.64 UR4, c[0x0][0x488] ;  /* 0x00009100ff0487ac */ /* 0x000e620008000a00 */
[----:B------:R-:W-:Y:S01]  /*04b0*/  UISETP.NE.U32.AND UP1, UPT, UR6, URZ, UPT ;  /* 0x000000ff0600728c */ /* 0x000fe2000bf25070 */
[----:B------:R-:W-:Y:S01]  /*04c0*/  UMOV UR14, 0xffffffff ;  /* 0xffffffff000e7882 */ /* 0x000fe20000000000 */
[----:B------:R-:W-:-:S02]  /*04d0*/  USHF.L.U32 UR23, UR13, 0x6, URZ ;  /* 0x000000060d177899 */ /* 0x000fc400080006ff */
[----:B------:R-:W-:Y:S01]  /*04e0*/  UISETP.NE.AND.EX UP1, UPT, UR7, URZ, UPT, UP1 ;  /* 0x000000ff0700728c */ /* 0x000fe2000bf25310 */
[----:B------:R-:W-:Y:S01]  /*04f0*/  UMOV UR12, URZ ;  /* 0x000000ff000c7c82 */ /* 0x000fe20008000000 */
[----:B------:R-:W1:Y:S01]  /*0500*/  @!UP0 LDCU UR6, c[0x0][0x43c] ;  /* 0x00008780ff0687ac */ /* 0x000e620008000800 */
[----:B---3--:R-:W-:Y:S02]  /*0510*/  @P4 R2UR UR18, R6 ;  /* 0x00000000061242ca */ /* 0x008fe400000e0000 */
[----:B--2---:R-:W-:Y:S02]  /*0520*/  @P2 R2UR UR8, R2 ;  /* 0x00000000020822ca */ /* 0x004fe400000e0000 */
[----:B----4-:R-:W-:-:S11]  /*0530*/  @P1 R2UR UR12, R4 ;  /* 0x00000000040c12ca */ /* 0x010fd600000e0000 */
[----:B-1----:R-:W-:-:S04]  /*0540*/  @UP4 UIADD3 UR27, UPT, UPT, UR8, -UR18, URZ ;  /* 0x80000012081b4290 */ /* 0x002fc8000fffe0ff */
[----:B------:R-:W-:-:S06]  /*0550*/  UISETP.GT.AND UP2, UPT, UR27, UR23, UPT ;  /* 0x000000171b00728c */ /* 0x000fcc000bf44270 */
        /* <DEDUP_REMOVED lines=11> */
.L_x_315:
[----:B-----5:R-:W-:Y:S01]  /*0610*/  @P0 R2UR UR26, R0 ;  /* 0x00000000001a02ca */ /* 0x020fe200000e0000 */
[----:B------:R-:W-:Y:S01]  /*0620*/  @!UP0 UISETP.NE.AND.EX UP2, UPT, UR5, URZ, UPT, UP2 ;  /* 0x000000ff0500828c */ /* 0x000fe2000bf45320 */
[----:B-1----:R-:W-:-:S13]  /*0630*/  @!P1 EXIT ;  /* 0x000000000000994d */ /* 0x002fda0003800000 */
[----:B------:R-:W1:Y:S01]  /*0640*/  LDCU UR20, c[0x0][0x508] ;  /* 0x0000a100ff1477ac */ /* 0x000e620008000800 */
[----:B------:R-:W-:Y:S02]  /*0650*/  @!UP0 USEL UR6, UR6, URZ, UP2 ;  /* 0x000000ff06068287 */ /* 0x000fe40009000000 */
[----:B------:R-:W-:Y:S02]  /*0660*/  @UP0 UIADD3 UR26, UPT, UPT, UR26, -UR12, URZ ;  /* 0x8000000c1a1a0290 */ /* 0x000fe4000fffe0ff */
[----:B------:R-:W-:Y:S02]  /*0670*/  @!UP0 UIADD3 UR26, UPT, UPT, UR6, UR4, -UR12 ;  /* 0x00000004061a8290 */ /* 0x000fe4000fffe80c */
[----:B------:R-:W-:Y:S02]  /*0680*/  UIADD3 UR5, UPT, UPT, UR13, 0x1, URZ ;  /* 0x000000010d057890 */ /* 0x000fe4000fffe0ff */
[----:B------:R-:W-:Y:S02]  /*0690*/  UIADD3 UR7, UPT, UPT, UR26, 0x3f, URZ ;  /* 0x0000003f1a077890 */ /* 0x000fe4000fffe0ff */
[----:B------:R-:W-:-:S02]  /*06a0*/  ULEA UR5, UR5, -UR27, 0x6 ;  /* 0x8000001b05057291 */ /* 0x000fc4000f8e30ff */
[----:B------:R-:W-:Y:S02]  /*06b0*/  USHF.R.S32.HI UR6, URZ, 0x1f, UR7 ;  /* 0x0000001fff067899 */ /* 0x000fe40008011407 */
[----:B-1----:R-:W-:Y:S02]  /*06c0*/  UIADD3 UR5, UPT, UPT, UR7, UR20, UR5 ;  /* 0x0000001407057290 */ /* 0x002fe4000fffe005 */
[----:B------:R-:W-:Y:S02]  /*06d0*/  ULEA.HI UR6, UR6, UR7, URZ, 0x6 ;  /* 0x0000000706067291 */ /* 0x000fe4000f8f30ff */
[----:B------:R-:W-:Y:S02]  /*06e0*/  USHF.R.S32.HI UR4, URZ, 0x1f, UR5 ;  /* 0x0000001fff047899 */ /* 0x000fe40008011405 */
[----:B------:R-:W-:Y:S02]  /*06f0*/  USHF.R.S32.HI UR6, URZ, 0x6, UR6 ;  /* 0x00000006ff067899 */ /* 0x000fe40008011406 */
[----:B------:R-:W-:-:S04]  /*0700*/  ULEA.HI UR4, UR4, UR5, URZ, 0x6 ;  /* 0x0000000504047291 */ /* 0x000fc8000f8f30ff */
[----:B------:R-:W-:-:S04]  /*0710*/  USHF.R.S32.HI UR4, URZ, 0x6, UR4 ;  /* 0x00000006ff047899 */ /* 0x000fc80008011404 */
[----:B------:R-:W-:-:S04]  /*0720*/  UISETP.LT.AND UP0, UPT, UR6, UR4, UPT ;  /* 0x000000040600728c */ /* 0x000fc8000bf01270 */
[----:B------:R-:W-:-:S04]  /*0730*/  USEL UR19, UR6, UR4, UP0 ;  /* 0x0000000406137287 */ /* 0x000fc80008000000 */
[----:B------:R-:W-:-:S09]  /*0740*/  UISETP.GT.AND UP0, UPT, UR19, URZ, UPT ;  /* 0x000000ff1300728c */ /* 0x000fd2000bf04270 */
[----:B------:R-:W-:Y:S05]  /*0750*/  BRA.U UP0, `(.L_x_316) ;  /* 0x0000000d00347547 */ /* 0x000fea000b800000 */
        /* <DEDUP_REMOVED lines=27> */
.L_x_317:
        /* <DEDUP_REMOVED lines=57> */
.L_x_319:
[----:B------:R-:W-:Y:S05]  /*0ca0*/  BSYNC.RECONVERGENT B0 ;  /* 0x0000000000007941 */ /* 0x000fea0003800200 */
.L_x_318:
        /* <DEDUP_REMOVED lines=24> */
.L_x_321:
[----:B------:R-:W-:Y:S05]  /*0e30*/  BSYNC.RECONVERGENT B0 ;  /* 0x0000000000007941 */ /* 0x000fea0003800200 */
.L_x_320:
        /* <DEDUP_REMOVED lines=24> */
.L_x_323:
[----:B------:R-:W-:Y:S05]  /*0fc0*/  BSYNC.RECONVERGENT B0 ;  /* 0x0000000000007941 */ /* 0x000fea0003800200 */
.L_x_322:
        /* <DEDUP_REMOVED lines=26> */
.L_x_325:
[----:B------:R-:W-:Y:S05]  /*1170*/  BSYNC.RECONVERGENT B0 ;  /* 0x0000000000007941 */ /* 0x000fea0003800200 */
.L_x_324:
[----:B------:R-:W-:Y:S04]  /*1180*/  BSSY.RECONVERGENT B0, `(.L_x_326) ;  /* 0x000000a000007945 */ /* 0x000fe80003800200 */
[----:B------:R-:W-:Y:S05]  /*1190*/  @P6 BRA `(.L_x_327) ;  /* 0x0000000000206947 */ /* 0x000fea0003800000 */
[----:B------:R-:W5:Y:S01]  /*11a0*/  LDCU.64 UR4, c[0x0][0x420] ;  /* 0x00008400ff0477ac */ /* 0x000f620008000a00 */
[----:B------:R-:W-:-:S05]  /*11b0*/  IMAD R0, R16, UR6, RZ ;  /* 0x0000000610007c24 */ /* 0x000fca000f8e02ff */
[----:B----4-:R-:W-:-:S04]  /*11c0*/  IADD3 R2, P0, PT, R0, UR7, RZ ;  /* 0x0000000700027c10 */ /* 0x010fc8000ff1e0ff */
[----:B------:R-:W-:Y:S02]  /*11d0*/  LEA.HI.X.SX32 R0, R0, UR10, 0x1, P0 ;  /* 0x0000000a00007c11 */ /* 0x000fe400080f0eff */
[----:B-----5:R-:W-:-:S04]  /*11e0*/  LEA R8, P0, R2, UR4, 0x2 ;  /* 0x0000000402087c11 */ /* 0x020fc8000f8010ff */
[----:B------:R-:W-:Y:S01]  /*11f0*/  LEA.HI.X R9, R2, UR5, R0, 0x2, P0 ;  /* 0x0000000502097c11 */ /* 0x000fe200080f1400 */
[----:B------:R-:W-:-:S05]  /*1200*/  IMAD.MOV.U32 R0, RZ, RZ, 0x7f800000 ;  /* 0x7f800000ff007424 */ /* 0x000fca00078e00ff */
[----:B------:R4:W-:Y:S03]  /*1210*/  STG.E desc[UR24][R8.64], R0 ;  /* 0x0000000008007986 */ /* 0x0009e6000c101918 */
.L_x_327:
[----:B------:R-:W-:Y:S05]  /*1220*/  BSYNC.RECONVERGENT B0 ;  /* 0x0000000000007941 */ /* 0x000fea0003800200 */
.L_x_326:
[----:B------:R-:W-:Y:S04]  /*1230*/  BSSY.RECONVERGENT B0, `(.L_x_328) ;  /* 0x000000a000007945 */ /* 0x000fe80003800200 */
[----:B------:R-:W-:Y:S05]  /*1240*/  @P5 BRA `(.L_x_329) ;  /* 0x0000000000205947 */ /* 0x000fea0003800000 */
[----:B------:R-:W5:Y:S01]  /*1250*/  LDCU.64 UR4, c[0x0][0x420] ;  /* 0x00008400ff0477ac */ /* 0x000f620008000a00 */
[----:B----4-:R-:W-:-:S05]  /*1260*/  IMAD R0, R6, UR6, RZ ;  /* 0x0000000606007c24 */ /* 0x010fca000f8e02ff */
[----:B------:R-:W-:-:S04]  /*1270*/  IADD3 R2, P0, PT, R0, UR7, RZ ;  /* 0x0000000700027c10 */ /* 0x000fc8000ff1e0ff */
[----:B------:R-:W-:Y:S02]  /*1280*/  LEA.HI.X.SX32 R0, R0, UR10, 0x1, P0 ;  /* 0x0000000a00007c11 */ /* 0x000fe400080f0eff */
[----:B-----5:R-:W-:-:S04]  /*1290*/  LEA R6, P0, R2, UR4, 0x2 ;  /* 0x0000000402067c11 */ /* 0x020fc8000f8010ff */
[----:B------:R-:W-:Y:S01]  /*12a0*/  LEA.HI.X R7, R2, UR5, R0, 0x2, P0 ;  /* 0x0000000502077c11 */ /* 0x000fe200080f1400 */
[----:B------:R-:W-:-:S05]  /*12b0*/  IMAD.MOV.U32 R0, RZ, RZ, 0x7f800000 ;  /* 0x7f800000ff007424 */ /* 0x000fca00078e00ff */
[----:B------:R4:W-:Y:S03]  /*12c0*/  STG.E desc[UR24][R6.64], R0 ;  /* 0x0000000006007986 */ /* 0x0009e6000c101918 */
.L_x_329:
[----:B------:R-:W-:Y:S05]  /*12d0*/  BSYNC.RECONVERGENT B0 ;  /* 0x0000000000007941 */ /* 0x000fea0003800200 */
.L_x_328:
        /* <DEDUP_REMOVED lines=10> */
.L_x_331:
[----:B------:R-:W-:Y:S05]  /*1380*/  BSYNC.RECONVERGENT B0 ;  /* 0x0000000000007941 */ /* 0x000fea0003800200 */
.L_x_330:
[----:B------:R-:W-:Y:S05]  /*1390*/  @P3 EXIT ;  /* 0x000000000000394d */ /* 0x000fea0003800000 */
[----:B------:R-:W5:Y:S01]  /*13a0*/  LDCU.64 UR4, c[0x0][0x420] ;  /* 0x00008400ff0477ac */ /* 0x000f620008000a00 */
[----:B----4-:R-:W-:-:S05]  /*13b0*/  IMAD R0, R4, UR6, RZ ;  /* 0x0000000604007c24 */ /* 0x010fca000f8e02ff */
[----:B------:R-:W-:-:S04]  /*13c0*/  IADD3 R2, P0, PT, R0, UR7, RZ ;  /* 0x0000000700027c10 */ /* 0x000fc8000ff1e0ff */
[----:B------:R-:W-:Y:S02]  /*13d0*/  LEA.HI.X.SX32 R0, R0, UR10, 0x1, P0 ;  /* 0x0000000a00007c11 */ /* 0x000fe400080f0eff */
[----:B-----5:R-:W-:-:S04]  /*13e0*/  LEA R4, P0, R2, UR4, 0x2 ;  /* 0x0000000402047c11 */ /* 0x020fc8000f8010ff */
[----:B------:R-:W-:Y:S01]  /*13f0*/  LEA.HI.X R5, R2, UR5, R0, 0x2, P0 ;  /* 0x0000000502057c11 */ /* 0x000fe200080f1400 */
[----:B------:R-:W-:-:S05]  /*1400*/  IMAD.MOV.U32 R0, RZ, RZ, 0x7f800000 ;  /* 0x7f800000ff007424 */ /* 0x000fca00078e00ff */
[----:B------:R-:W-:Y:S01]  /*1410*/  STG.E desc[UR24][R4.64], R0 ;  /* 0x0000000004007986 */ /* 0x000fe2000c101918 */
[----:B------:R-:W-:Y:S05]  /*1420*/  EXIT ;  /* 0x000000000000794d */ /* 0x000fea0003800000 */
.L_x_316:
        /* <DEDUP_REMOVED lines=21> */
.L_x_332:
[----:B------:R-:W1:Y:S01]  /*1580*/  LDCU.64 UR10, c[0x0][0x3b8] ;  /* 0x00007700ff0a77ac */ /* 0x000e620008000a00 */
[----:B------:R-:W-:-:S04]  /*1590*/  UIADD3 UR13, UPT, UPT, UR12, UR14, URZ ;  /* 0x0000000e0c0d7290 */ /* 0x000fc8000fffe0ff */
[----:B-1----:R-:W-:Y:S02]  /*15a0*/  UIMAD.WIDE.U32 UR6, UR13, UR10, URZ ;  /* 0x0000000a0d0672a5 */ /* 0x002fe4000f8e00ff */
[----:B------:R-:W-:-:S04]  /*15b0*/  UIMAD UR13, UR13, UR11, URZ ;  /* 0x0000000b0d0d72a4 */ /* 0x000fc8000f8e02ff */
[----:B------:R-:W-:Y:S02]  /*15c0*/  UIADD3 UR13, UPT, UPT, UR7, UR13, URZ ;  /* 0x0000000d070d7290 */ /* 0x000fe4000fffe0ff */
.L_x_333:
        /* <DEDUP_REMOVED lines=21> */
[----:B------:R-:W-:-:S04]  /*1720*/  LOP3.LUT R2, R0, UR21, RZ, 0x3c, !PT ;  /* 0x0000001500027c12 */ /* 0x000fc8000f8e3cff */
[----:B------:R-:W-:-:S07]  /*1730*/  ISETP.GE.AND P0, PT, R2, RZ, PT ;  /* 0x000000ff0200720c */ /* 0x000fce0003f06270 */
        /* <DEDUP_REMOVED lines=16> */
.L_x_334:
[----:B------:R-:W1:Y:S01]  /*1840*/  LDCU.64 UR8, c[0x0][0x3c0] ;  /* 0x00007800ff0877ac */ /* 0x000e620008000a00 */
[----:B------:R-:W-:-:S04]  /*1850*/  UIADD3 UR12, UPT, UPT, UR12, UR14, URZ ;  /* 0x0000000e0c0c7290 */ /* 0x000fc8000fffe0ff */
[----:B-1----:R-:W-:Y:S02]  /*1860*/  UIMAD.WIDE.U32 UR4, UR12, UR8, URZ ;  /* 0x000000080c0472a5 */ /* 0x002fe4000f8e00ff */
[----:B------:R-:W-:-:S04]  /*1870*/  UIMAD UR12, UR12, UR9, URZ ;  /* 0x000000090c0c72a4 */ /* 0x000fc8000f8e02ff */
[----:B------:R-:W-:-:S12]  /*1880*/  UIADD3 UR12, UPT, UPT, UR5, UR12, URZ ;  /* 0x0000000c050c7290 */ /* 0x000fd8000fffe0ff */
.L_x_335:
[----:B------:R-:W-:Y:S01]  /*1890*/  IMAD.SHL.U32 R235, R209, 0x8, RZ ;  /* 0x00000008d1eb7824 */ /* 0x000fe200078e00ff */
[----:B------:R-:W-:Y:S01]  /*18a0*/  SHF.R.U32.HI R14, RZ, 0x3, R209 ;  /* 0x00000003ff0e7819 */ /* 0x000fe200000116d1 */
[----:B------:R-:W1:Y:S01]  /*18b0*/  LDCU.64 UR14, c[0x0][0x390] ;  /* 0x00007200ff0e77ac */ /* 0x000e620008000a00 */
[----:B------:R-:W-:Y:S01]  /*18c0*/  SHF.R.S32.HI R225, RZ, 0x1f, R4 ;  /* 0x0000001fffe17819 */ /* 0x000fe20000011404 */
[----:B------:R-:W2:Y:S01]  /*18d0*/  S2R R8, SR_CTAID.X ;  /* 0x0000000000087919 */ /* 0x000ea20000002500 */
[C---:B------:R-:W-:Y:S01]  /*18e0*/  LOP3.LUT R207, R235.reuse, 0x38, RZ, 0xc0, !PT ;  /* 0x00000038ebcf7812 */ /* 0x040fe200078ec0ff */
[----:B------:R-:W3:Y:S01]  /*18f0*/  S2UR UR31, SR_CgaCtaId ;  /* 0x00000000001f79c3 */ /* 0x000ee20000008800 */
[----:B------:R-:W4:Y:S01]  /*1900*/  LDCU.64 UR16, c[0x0][0x388] ;  /* 0x00007100ff1077ac */ /* 0x000f220008000a00 */
[----:B------:R-:W-:Y:S01]  /*1910*/  LOP3.LUT R229, R235, 0x1f8, RZ, 0xc0, !PT ;  /* 0x000001f8ebe57812 */ /* 0x000fe200078ec0ff */
[----:B------:R-:W-:Y:S01]  /*1920*/  IMAD.MOV.U32 R15, RZ, RZ, RZ ;  /* 0x000000ffff0f7224 */ /* 0x000fe200078e00ff */
[C---:B------:R-:W-:Y:S01]  /*1930*/  IADD3 R6, P1, PT, R207.reuse, UR6, RZ ;  /* 0x00000006cf067c10 */ /* 0x040fe2000ff3e0ff */
[----:B------:R-:W-:Y:S01]  /*1940*/  BSSY.RECONVERGENT B0, `(.L_x_336) ;  /* 0x0000052000007945 */ /* 0x000fe20003800200 */
[----:B------:R-:W-:Y:S01]  /*1950*/  IADD3 R16, P0, PT, R207, UR4, RZ ;  /* 0x00000004cf107c10 */ /* 0x000fe2000ff1e0ff */
[----:B------:R-:W5:Y:S01]  /*1960*/  LDCU.128 UR4, c[0x0][0x3d0] ;  /* 0x00007a00ff0477ac */ /* 0x000f620008000c00 */
[----:B------:R-:W-:Y:S01]  /*1970*/  LOP3.LUT R0, R235, 0x1e00, RZ, 0xc0, !PT ;  /* 0x00001e00eb007812 */ /* 0x000fe200078ec0ff */
[----:B------:R-:W-:Y:S01]  /*1980*/  IMAD.X R7, RZ, RZ, UR13, P1 ;  /* 0x0000000dff077e24 */ /* 0x000fe200088e06ff */
[----:B------:R-:W-:Y:S01]  /*1990*/  IADD3.X R17, PT, PT, RZ, UR12, RZ, P0, !PT ;  /* 0x0000000cff117c10 */ /* 0x000fe200087fe4ff */
[----:B------:R-:W2:Y:S01]  /*19a0*/  LDCU.64 UR12, c[0x0][0x3c8] ;  /* 0x00007900ff0c77ac */ /* 0x000ea20008000a00 */
[----:B------:R-:W-:Y:S01]  /*19b0*/  IADD3 R12, P0, PT, R207, UR32, RZ ;  /* 0x00000020cf0c7c10 */ /* 0x000fe2000ff1e0ff */
[----:B------:R-:W-:Y:S01]  /*19c0*/  IMAD.WIDE.U32 R6, R14, UR10, R6 ;  /* 0x0000000a0e067c25 */ /* 0x000fe2000f8e0006 */
[----:B------:R-:W-:-:S02]  /*19d0*/  LOP3.LUT R229, R229, 0x38, R209, 0x78, !PT ;  /* 0x00000038e5e57812 */ /* 0x000fc400078e78d1 */
[----:B------:R-:W-:Y:S01]  /*19e0*/  LOP3.LUT R234, R207, 0x40, RZ, 0xfc, !PT ;  /* 0x00000040cfea7812 */ /* 0x000fe200078efcff */
[C---:B------:R-:W-:Y:S01]  /*19f0*/  IMAD.WIDE.U32 R16, R14.reuse, UR8, R16 ;  /* 0x000000080e107c25 */ /* 0x040fe2000f8e0010 */
[----:B------:R-:W-:Y:S02]  /*1a00*/  LOP3.LUT R229, R229, R0, RZ, 0xfc, !PT ;  /* 0x00000000e5e57212 */ /* 0x000fe400078efcff */
[C---:B------:R-:W-:Y:S01]  /*1a10*/  LOP3.LUT R233, R207.reuse, 0x80, RZ, 0xfc, !PT ;  /* 0x00000080cfe97812 */ /* 0x040fe200078efcff */
[C---:B------:R-:W-:Y:S01]  /*1a20*/  IMAD R7, R14.reuse, UR11, R7 ;  /* 0x0000000b0e077c24 */ /* 0x040fe2000f8e0207 */
[----:B------:R-:W-:Y:S01]  /*1a30*/  LOP3.LUT R232, R207, 0xc0, RZ, 0xfc, !PT ;  /* 0x000000c0cfe87812 */ /* 0x000fe200078efcff */
[----:B------:R-:W-:Y:S02]  /*1a40*/  IMAD R17, R14, UR9, R17 ;  /* 0x000000090e117c24 */ /* 0x000fe4000f8e0211 */
[C---:B-----5:R-:W-:Y:S02]  /*1a50*/  IMAD R227, R225.reuse, UR4, RZ ;  /* 0x00000004e1e37c24 */ /* 0x060fe4000f8e02ff */
[----:B------:R-:W-:-:S02]  /*1a60*/  IMAD R225, R225, UR6, RZ ;  /* 0x00000006e1e17c24 */ /* 0x000fc4000f8e02ff */
[C---:B------:R-:W-:Y:S01]  /*1a70*/  IMAD R227, R4.reuse, UR5, R227 ;  /* 0x0000000504e37c24 */ /* 0x040fe2000f8e02e3 */
[----:B------:R-:W-:Y:S01]  /*1a80*/  UMOV UR5, 0x400 ;  /* 0x0000040000057882 */ /* 0x000fe20000000000 */
[C---:B------:R-:W-:Y:S01]  /*1a90*/  IMAD R225, R4.reuse, UR7, R225 ;  /* 0x0000000704e17c24 */ /* 0x040fe2000f8e02e1 */
[----:B---3--:R-:W-:Y:S01]  /*1aa0*/  ULEA UR5, UR31, UR5, 0x18 ;  /* 0x000000051f057291 */ /* 0x008fe2000f8ec0ff */
[----:B------:R-:W-:Y:S01]  /*1ab0*/  IMAD.WIDE.U32 R6, R4, UR4, R6 ;  /* 0x0000000404067c25 */ /* 0x000fe2000f8e0006 */
[----:B------:R-:W-:-:S03]  /*1ac0*/  UIADD3 UR4, UPT, UPT, UR19, -0x1, URZ ;  /* 0xffffffff13047890 */ /* 0x000fc6000fffe0ff */
[----:B------:R-:W-:Y:S01]  /*1ad0*/  IMAD.WIDE.U32 R4, R4, UR6, R16 ;  /* 0x0000000604047c25 */ /* 0x000fe2000f8e0010 */
[----:B------:R-:W-:Y:S02]  /*1ae0*/  IADD3 R227, PT, PT, R7, R227, RZ ;  /* 0x000000e307e37210 */ /* 0x000fe40007ffe0ff */
[----:B----4-:R-:W-:Y:S01]  /*1af0*/  LEA R228, P1, R6, UR16, 0x1 ;  /* 0x0000001006e47c11 */ /* 0x010fe2000f8208ff */
[----:B------:R-:W-:Y:S01]  /*1b00*/  IMAD.X R13, RZ, RZ, UR30, P0 ;  /* 0x0000001eff0d7e24 */ /* 0x000fe200080e06ff */
[----:B-1----:R-:W-:Y:S01]  /*1b10*/  LEA R226, P0, R4, UR14, 0x1 ;  /* 0x0000000e04e27c11 */ /* 0x002fe2000f8008ff */
[----:B------:R-:W-:Y:S01]  /*1b20*/  UIADD3 UR14, UPT, UPT, -UR23, UR27, URZ ;  /* 0x0000001b170e7290 */ /* 0x000fe2000fffe1ff */
[----:B--2---:R-:W-:Y:S01]  /*1b30*/  IMAD.U32 R10, RZ, RZ, UR12 ;  /* 0x0000000cff0a7e24 */ /* 0x004fe2000f8e00ff */
[----:B------:R-:W-:Y:S01]  /*1b40*/  USHF.L.U32 UR16, UR4, 0x6, URZ ;  /* 0x0000000604107899 */ /* 0x000fe200080006ff */
[----:B------:R-:W-:Y:S01]  /*1b50*/  IMAD.IADD R225, R5, 0x1, R225 ;  /* 0x0000000105e17824 */ /* 0x000fe200078e02e1 */
[----:B------:R-:W-:Y:S01]  /*1b60*/  LEA.HI.X R227, R6, UR17, R227, 0x1, P1 ;  /* 0x0000001106e37c11 */ /* 0x000fe200088f0ce3 */
[----:B------:R-:W-:Y:S01]  /*1b70*/  IMAD.WIDE.U32 R10, R10, UR21, R12 ;  /* 0x000000150a0a7c25 */ /* 0x000fe2000f8e000c */
[----:B------:R-:W-:-:S02]  /*1b80*/  ISETP.GE.AND P2, PT, R14, UR14, PT ;  /* 0x0000000e0e007c0c */ /* 0x000fc4000bf46270 */
[----:B------:R-:W-:Y:S01]  /*1b90*/  LEA.HI.X R225, R4, UR15, R225, 0x1, P0 ;  /* 0x0000000f04e17c11 */ /* 0x000fe200080f0ce1 */
[C---:B------:R-:W-:Y:S01]  /*1ba0*/  VIADD R6, R14.reuse, 0x10 ;  /* 0x000000100e067836 */ /* 0x040fe20000000000 */
[----:B------:R-:W-:Y:S01]  /*1bb0*/  IADD3 R5, PT, PT, R14, 0x20, RZ ;  /* 0x000000200e057810 */ /* 0x000fe20007ffe0ff */
[----:B------:R-:W-:Y:S01]  /*1bc0*/  IMAD.U32 R12, RZ, RZ, UR13 ;  /* 0x0000000dff0c7e24 */ /* 0x000fe2000f8e00ff */
[----:B------:R-:W-:Y:S01]  /*1bd0*/  UIADD3 UR15, UPT, UPT, -UR16, UR26, URZ ;  /* 0x0000001a100f7290 */ /* 0x000fe2000fffe1ff */
[----:B------:R-:W-:Y:S01]  /*1be0*/  IMAD.WIDE.U32 R8, R8, 0x40, R14 ;  /* 0x0000004008087825 */ /* 0x000fe200078e000e */
        /* <DEDUP_REMOVED lines=39> */
.L_x_337:
[----:B------:R-:W-:Y:S05]  /*1e60*/  BSYNC.RECONVERGENT B0 ;  /* 0x0000000000007941 */ /* 0x000fea0003800200 */
.L_x_336:
[----:B------:R-:W-:Y:S01]  /*1e70*/  USHF.L.U64.HI UR17, UR10, 0x6, UR11 ;  /* 0x000000060a117899 */ /* 0x000fe2000801020b */
[----:B------:R-:W-:Y:S01]  /*1e80*/  BSSY.RECONVERGENT B0, `(.L_x_338) ;  /* 0x0000029000007945 */ /* 0x000fe20003800200 */
[C---:B------:R-:W-:Y:S02]  /*1e90*/  ISETP.GE.AND P6, PT, R14.reuse, UR15, PT ;  /* 0x0000000f0e007c0c */ /* 0x040fe4000bfc6270 */
[----:B------:R-:W-:Y:S01]  /*1ea0*/  IADD3 R4, PT, PT, R14, 0x30, RZ ;  /* 0x000000300e047810 */ /* 0x000fe20007ffe0ff */
[----:B------:R-:W-:Y:S10]  /*1eb0*/  @P0 BRA `(.L_x_339) ;  /* 0x0000000000940947 */ /* 0x000ff40003800000 */
[----:B------:R-:W2:Y:S01]  /*1ec0*/  LDCU.64 UR12, c[0x0][0x3b0] ;  /* 0x00007600ff0c77ac */ /* 0x000ea20008000a00 */
[----:B------:R-:W-:Y:S01]  /*1ed0*/  IADD3 R2, P0, PT, R8, 0x10, RZ ;  /* 0x0000001008027810 */ /* 0x000fe20007f1e0ff */
[----:B------:R-:W-:Y:S01]  /*1ee0*/  IMAD.MOV.U32 R14, RZ, RZ, R10 ;  /* 0x000000ffff0e7224 */ /* 0x000fe200078e000a */
[----:B------:R-:W3:Y:S01]  /*1ef0*/  LDCU UR30, c[0x0][0x440] ;  /* 0x00008800ff1e77ac */ /* 0x000ee20008000800 */
[----:B------:R-:W-:Y:S02]  /*1f00*/  IMAD.MOV.U32 R15, RZ, RZ, R13 ;  /* 0x000000ffff0f7224 */ /* 0x000fe400078e000d */
[----:B------:R-:W-:Y:S01]  /*1f10*/  IMAD.X R0, RZ, RZ, R9, P0 ;  /* 0x000000ffff007224 */ /* 0x000fe200000e0609 */
[----:B------:R-:W4:Y:S03]  /*1f20*/  LDCU.64 UR6, c[0x0][0x380] ;  /* 0x00007000ff0677ac */ /* 0x000f260008000a00 */
[----:B--2---:R-:W-:-:S02]  /*1f30*/  IMAD R0, R0, UR12, RZ ;  /* 0x0000000c00007c24 */ /* 0x004fc4000f8e02ff */
[----:B------:R-:W-:Y:S01]  /*1f40*/  IMAD.WIDE.U32 R14, R2, UR12, R14 ;  /* 0x0000000c020e7c25 */ /* 0x000fe2000f8e000e */
[----:B---3--:R-:W-:-:S03]  /*1f50*/  ISETP.GE.AND P4, PT, R207, UR30, PT ;  /* 0x0000001ecf007c0c */ /* 0x008fc6000bf86270 */
[----:B------:R-:W-:Y:S01]  /*1f60*/  IMAD R0, R2, UR13, R0 ;  /* 0x0000000d02007c24 */ /* 0x000fe2000f8e0200 */
[----:B------:R-:W-:Y:S02]  /*1f70*/  ISETP.GE.AND P3, PT, R234, UR30, PT ;  /* 0x0000001eea007c0c */ /* 0x000fe4000bf66270 */
[----:B----4-:R-:W-:Y:S01]  /*1f80*/  LEA R16, P5, R14, UR6, 0x1 ;  /* 0x000000060e107c11 */ /* 0x010fe2000f8a08ff */
        /* <DEDUP_REMOVED lines=24> */
.L_x_339:
[----:B------:R-:W-:Y:S05]  /*2110*/  BSYNC.RECONVERGENT B0 ;  /* 0x0000000000007941 */ /* 0x000fea0003800200 */
.L_x_338:
[----:B------:R-:W-:Y:S01]  /*2120*/  USHF.L.U32 UR30, UR10, 0x6, URZ ;  /* 0x000000060a1e7899 */ /* 0x000fe200080006ff */
[----:B------:R-:W-:Y:S01]  /*2130*/  BSSY.RECONVERGENT B0, `(.L_x_340) ;  /* 0x0000028000007945 */ /* 0x000fe20003800200 */
[----:B------:R-:W-:-:S03]  /*2140*/  ISETP.GE.AND P0, PT, R4, UR14, PT ;  /* 0x0000000e04007c0c */ /* 0x000fc6000bf06270 */
[----:B------:R-:W-:Y:S10]  /*2150*/  @P1 BRA `(.L_x_341) ;  /* 0x0000000000941947 */ /* 0x000ff40003800000 */
[----:B------:R-:W3:Y:S01]  /*2160*/  LDCU.64 UR12, c[0x0][0x3b0] ;  /* 0x00007600ff0c77ac */ /* 0x000ee20008000a00 */
[----:B------:R-:W-:Y:S01]  /*2170*/  IADD3 R2, P1, PT, R8, 0x20, RZ ;  /* 0x0000002008027810 */ /* 0x000fe20007f3e0ff */
[----:B------:R-:W-:Y:S01]  /*2180*/  IMAD.MOV.U32 R14, RZ, RZ, R10 ;  /* 0x000000ffff0e7224 */ /* 0x000fe200078e000a */
[----:B------:R-:W4:Y:S01]  /*2190*/  LDCU UR31, c[0x0][0x440] ;  /* 0x00008800ff1f77ac */ /* 0x000f220008000800 */
[----:B------:R-:W-:Y:S02]  /*21a0*/  IMAD.MOV.U32 R15, RZ, RZ, R13 ;  /* 0x000000ffff0f7224 */ /* 0x000fe400078e000d */
[----:B------:R-:W-:Y:S01]  /*21b0*/  IMAD.X R0, RZ, RZ, R9, P1 ;  /* 0x000000ffff007224 */ /* 0x000fe200008e0609 */
[----:B------:R-:W2:Y:S03]  /*21c0*/  LDCU.64 UR6, c[0x0][0x380] ;  /* 0x00007000ff0677ac */ /* 0x000ea60008000a00 */
[----:B---3--:R-:W-:-:S02]  /*21d0*/  IMAD R0, R0, UR12, RZ ;  /* 0x0000000c00007c24 */ /* 0x008fc4000f8e02ff */
[----:B------:R-:W-:Y:S01]  /*21e0*/  IMAD.WIDE.U32 R14, R2, UR12, R14 ;  /* 0x0000000c020e7c25 */ /* 0x000fe2000f8e000e */
[----:B----4-:R-:W-:-:S03]  /*21f0*/  ISETP.GE.AND P4, PT, R207, UR31, PT ;  /* 0x0000001fcf007c0c */ /* 0x010fc6000bf86270 */
        /* <DEDUP_REMOVED lines=27> */
.L_x_341:
[----:B------:R-:W-:Y:S05]  /*23b0*/  BSYNC.RECONVERGENT B0 ;  /* 0x0000000000007941 */ /* 0x000fea0003800200 */
.L_x_340:
        /* <DEDUP_REMOVED lines=40> */
.L_x_343:
[----:B------:R-:W-:Y:S05]  /*2640*/  BSYNC.RECONVERGENT B0 ;  /* 0x0000000000007941 */ /* 0x000fea0003800200 */
.L_x_342:
[----:B------:R-:W-:Y:S01]  /*2650*/  UIMAD UR7, UR17, UR4, URZ ;  /* 0x00000004110772a4 */ /* 0x000fe2000f8e02ff */
[----:B------:R-:W-:Y:S03]  /*2660*/  BSSY.RECONVERGENT B0, `(.L_x_344) ;  /* 0x0000021000007945 */ /* 0x000fe60003800200 */
[----:B------:R-:W-:Y:S01]  /*2670*/  UIADD3 UR7, UPT, UPT, UR33, UR7, URZ ;  /* 0x0000000721077290 */ /* 0x000fe2000fffe0ff */
[----:B------:R-:W-:Y:S11]  /*2680*/  @P6 BRA `(.L_x_345) ;  /* 0x0000000000786947 */ /* 0x000ff60003800000 */
[----:B------:R-:W5:Y:S01]  /*2690*/  LDCU UR6, c[0x0][0x440] ;  /* 0x00008800ff0677ac */ /* 0x000f620008000800 */
[----:B------:R-:W-:Y:S02]  /*26a0*/  IMAD.U32 R8, RZ, RZ, UR32 ;  /* 0x00000020ff087e24 */ /* 0x000fe4000f8e00ff */
        /* <DEDUP_REMOVED lines=28> */
.L_x_345:
[----:B------:R-:W-:Y:S05]  /*2870*/  BSYNC.RECONVERGENT B0 ;  /* 0x0000000000007941 */ /* 0x000fea0003800200 */
.L_x_344:
        /* <DEDUP_REMOVED lines=37> */
.L_x_347:
[----:B------:R-:W-:Y:S05]  /*2ad0*/  BSYNC.RECONVERGENT B0 ;  /* 0x0000000000007941 */ /* 0x000fea0003800200 */
.L_x_346:
        /* <DEDUP_REMOVED lines=13> */
[----:B-1----:R-:W-:Y:S02]  /*2bb0*/  LEA R8, P4, R2, R228, 0x1 ;  /* 0x000000e402087211 */ /* 0x002fe400078808ff */
        /* <DEDUP_REMOVED lines=23> */
.L_x_349:
[----:B------:R-:W-:Y:S05]  /*2d30*/  BSYNC.RECONVERGENT B0 ;  /* 0x0000000000007941 */ /* 0x000fea0003800200 */
.L_x_348:
        /* <DEDUP_REMOVED lines=8> */
[----:B-1----:R-:W-:Y:S02]  /*2dc0*/  IMAD.U32 R8, RZ, RZ, UR38 ;  /* 0x00000026ff087e24 */ /* 0x002fe4000f8e00ff */
        /* <DEDUP_REMOVED lines=28> */
.L_x_351:
[----:B------:R-:W-:Y:S05]  /*2f90*/  BSYNC.RECONVERGENT B0 ;  /* 0x0000000000007941 */ /* 0x000fea0003800200 */
.L_x_350:
[----:B------:R-:W5:Y:S01]  /*2fa0*/  LDCU UR6, c[0x0][0x3e0] ;  /* 0x00007c00ff0677ac */ /* 0x000f620008000800 */
[----:B------:R-:W0:Y:S01]  /*2fb0*/  LDGDEPBAR ;  /* 0x00000000000079af */ /* 0x000e220000000000 */
[--C-:B------:R-:W-:Y:S01]  /*2fc0*/  SHF.R.U32.HI R211, RZ, 0x1, R209.reuse ;  /* 0x00000001ffd37819 */ /* 0x100fe200000116d1 */
[----:B------:R-:W-:Y:S01]  /*2fd0*/  IMAD.U32 R78, RZ, RZ, UR23 ;  /* 0x00000017ff4e7e24 */ /* 0x000fe2000f8e00ff */
[----:B------:R-:W-:Y:S01]  /*2fe0*/  SHF.R.U32.HI R2, RZ, 0x2, R209 ;  /* 0x00000002ff027819 */ /* 0x000fe200000116d1 */
[----:B------:R-:W-:Y:S01]  /*2ff0*/  IMAD.SHL.U32 R208, R209, 0x20, RZ ;  /* 0x00000020d1d07824 */ /* 0x000fe200078e00ff */
[----:B------:R-:W-:Y:S01]  /*3000*/  LOP3.LUT R0, R211, 0x1f0, RZ, 0xc0, !PT ;  /* 0x000001f0d3007812 */ /* 0x000fe200078ec0ff */
[----:B------:R-:W-:Y:S01]  /*3010*/  UIMAD.WIDE.U32 UR36, UR36, UR4, URZ ;  /* 0x00000004242472a5 */ /* 0x000fe2000f8e00ff */
[----:B------:R-:W-:Y:S01]  /*3020*/  LOP3.LUT R2, R2, 0x7, RZ, 0xc0, !PT ;  /* 0x0000000702027812 */ /* 0x000fe200078ec0ff */
[----:B------:R-:W-:Y:S01]  /*3030*/  UIMAD UR7, UR35, UR4, URZ ;  /* 0x00000004230772a4 */ /* 0x000fe2000f8e02ff */
[----:B------:R-:W-:Y:S01]  /*3040*/  IADD3 R78, PT, PT, R0, 0x1, R78 ;  /* 0x00000001004e7810 */ /* 0x000fe20007ffe04e */
[----:B------:R-:W-:Y:S01]  /*3050*/  BSSY.RECONVERGENT B0, `(.L_x_352) ;  /* 0x0000037000007945 */ /* 0x000fe20003800200 */
[----:B------:R-:W-:Y:S01]  /*3060*/  LOP3.LUT R0, R209, 0x1f, RZ, 0xc0, !PT ;  /* 0x0000001fd1007812 */ /* 0x000fe200078ec0ff */
[----:B------:R-:W-:Y:S01]  /*3070*/  UIADD3 UR7, UPT, UPT, UR37, UR7, URZ ;  /* 0x0000000725077290 */ /* 0x000fe2000fffe0ff */
[----:B------:R-:W-:Y:S01]  /*3080*/  IADD3 R78, PT, PT, R78, -UR27, R2 ;  /* 0x8000001b4e4e7c10 */ /* 0x000fe2000fffe002 */
[----:B------:R-:W-:Y:S01]  /*3090*/  IMAD.U32 R2, RZ, RZ, UR26 ;  /* 0x0000001aff027e24 */ /* 0x000fe2000f8e00ff */
[----:B------:R-:W-:Y:S01]  /*30a0*/  LOP3.LUT R208, R208, 0x7c00, RZ, 0xc0, !PT ;  /* 0x00007c00d0d07812 */ /* 0x000fe200078ec0ff */
[----:B-----5:R-:W-:Y:S01]  /*30b0*/  UIMAD UR6, UR22, UR6, UR21 ;  /* 0x00000006160672a4 */ /* 0x020fe2000f8e0215 */
[----:B------:R-:W-:-:S02]  /*30c0*/  LOP3.LUT R177, R211, 0x8, RZ, 0xc0, !PT ;  /* 0x00000008d3b17812 */ /* 0x000fc400078ec0ff */
[----:B------:R-:W-:Y:S01]  /*30d0*/  IADD3 R78, PT, PT, R78, UR20, R2 ;  /* 0x000000144e4e7c10 */ /* 0x000fe2000fffe002 */
[----:B------:R-:W-:Y:S01]  /*30e0*/  USHF.L.U32 UR6, UR6, 0x5, URZ ;  /* 0x0000000506067899 */ /* 0x000fe200080006ff */
[----:B------:R-:W-:-:S04]  /*30f0*/  DEPBAR.LE SB0, 0x0 ;  /* 0x000080000000791a */ /* 0x000fc80000000000 */
[----:B------:R-:W-:Y:S01]  /*3100*/  BAR.SYNC.DEFER_BLOCKING 0x0 ;  /* 0x0000000000007b1d */ /* 0x000fe20000010000 */
[----:B------:R-:W-:Y:S01]  /*3110*/  IADD3 R77, P1, P0, R77, UR6, R0 ;  /* 0x000000064d4d7c10 */ /* 0x000fe2000f83e000 */
[----:B------:R-:W-:Y:S01]  /*3120*/  IMAD.SHL.U32 R0, R209, 0x40, RZ ;  /* 0x00000040d1007824 */ /* 0x000fe200078e00ff */
[----:B------:R-:W-:-:S04]  /*3130*/  USHF.R.S32.HI UR6, URZ, 0x1f, UR6 ;  /* 0x0000001fff067899 */ /* 0x000fc80008011406 */
[--C-:B------:R-:W-:Y:S02]  /*3140*/  LOP3.LUT R7, R207, 0x1c0, R0.reuse, 0xf8, !PT ;  /* 0x000001c0cf077812 */ /* 0x100fe400078ef800 */
[----:B------:R-:W-:Y:S02]  /*3150*/  IADD3.X R3, PT, PT, R3, UR6, RZ, P1, P0 ;  /* 0x0000000603037c10 */ /* 0x000fe40008fe04ff */
[----:B------:R-:W-:Y:S02]  /*3160*/  LOP3.LUT R176, R208, 0x200, R0, 0xf8, !PT ;  /* 0x00000200d0b07812 */ /* 0x000fe400078ef800 */
[----:B------:R-:W-:Y:S01]  /*3170*/  LOP3.LUT R177, R7, R177, RZ, 0x3c, !PT ;  /* 0x000000b107b17212 */ /* 0x000fe200078e3cff */
[----:B------:R-:W-:Y:S06]  /*3180*/  @P6 BRA `(.L_x_353) ;  /* 0x00000000007c6947 */ /* 0x000fec0003800000 */
[----:B------:R-:W5:Y:S01]  /*3190*/  LDCU UR6, c[0x0][0x440] ;  /* 0x00008800ff0677ac */ /* 0x000f620008000800 */
[----:B-1----:R-:W-:Y:S02]  /*31a0*/  IMAD.U32 R8, RZ, RZ, UR36 ;  /* 0x00000024ff087e24 */ /* 0x002fe4000f8e00ff */
        /* <DEDUP_REMOVED lines=29> */
.L_x_353:
[----:B------:R1:W-:Y:S04]  /*3380*/  STS.128 [R229+0x10000], RZ ;  /* 0x010000ffe5007388 */ /* 0x0003e80000000c00 */
[----:B------:R1:W-:Y:S04]  /*3390*/  STS.128 [R229+0x12000], RZ ;  /* 0x012000ffe5007388 */ /* 0x0003e80000000c00 */
[----:B------:R1:W-:Y:S04]  /*33a0*/  STS.128 [R229+0x14000], RZ ;  /* 0x014000ffe5007388 */ /* 0x0003e80000000c00 */
[----:B------:R1:W-:Y:S02]  /*33b0*/  STS.128 [R229+0x16000], RZ ;  /* 0x016000ffe5007388 */ /* 0x0003e40000000c00 */
.L_x_354:
[----:B------:R-:W-:Y:S05]  /*33c0*/  BSYNC.RECONVERGENT B0 ;  /* 0x0000000000007941 */ /* 0x000fea0003800200 */
.L_x_352:
[----:B------:R-:W-:Y:S01]  /*33d0*/  ISETP.GE.AND P0, PT, R6, UR15, PT ;  /* 0x0000000f06007c0c */ /* 0x000fe2000bf06270 */
[----:B------:R-:W-:Y:S01]  /*33e0*/  IMAD.IADD R85, R177, 0x1, R176 ;  /* 0x00000001b1557824 */ /* 0x000fe200078e02b0 */
[----:B------:R-:W-:Y:S01]  /*33f0*/  LOP3.LUT R2, R209, 0x8, RZ, 0xc0, !PT ;  /* 0x00000008d1027812 */ /* 0x000fe200078ec0ff */
[----:B------:R-:W-:Y:S01]  /*3400*/  BSSY.RECONVERGENT B0, `(.L_x_355) ;  /* 0x000002b000007945 */ /* 0x000fe20003800200 */
        /* <DEDUP_REMOVED lines=42> */
.L_x_356:
[----:B------:R-:W-:Y:S05]  /*36b0*/  BSYNC.RECONVERGENT B0 ;  /* 0x0000000000007941 */ /* 0x000fea0003800200 */
.L_x_355:
        /* <DEDUP_REMOVED lines=39> */
.L_x_358:
[----:B------:R-:W-:Y:S05]  /*3930*/  BSYNC.RECONVERGENT B0 ;  /* 0x0000000000007941 */ /* 0x000fea0003800200 */
.L_x_357:
        /* <DEDUP_REMOVED lines=17> */
[----:B-1----:R-:W-:Y:S02]  /*3a50*/  LEA R6, P4, R4, R226, 0x1 ;  /* 0x000000e204067211 */ /* 0x002fe400078808ff */
        /* <DEDUP_REMOVED lines=23> */
.L_x_360:
[----:B------:R-:W-:Y:S05]  /*3bd0*/  BSYNC.RECONVERGENT B0 ;  /* 0x0000000000007941 */ /* 0x000fea0003800200 */
.L_x_359:
[----:B------:R-:W-:Y:S01]  /*3be0*/  LDSM.16.M88.4 R60, [R85] ;  /* 0x00000000553c783b */ /* 0x000fe20000000200 */
[----:B------:R-:W-:Y:S01]  /*3bf0*/  IMAD.MOV.U32 R76, RZ, RZ, 0x20 ;  /* 0x00000020ff4c7424 */ /* 0x000fe200078e00ff */
[C---:B------:R-:W-:Y:S01]  /*3c00*/  LOP3.LUT P0, R2, R209.reuse, 0x2, RZ, 0xc0, !PT ;  /* 0x00000002d1027812 */ /* 0x040fe2000780c0ff */
[----:B------:R-:W-:Y:S01]  /*3c10*/  VIADD R218, R84, UR5 ;  /* 0x0000000554da7c36 */ /* 0x000fe20008000000 */
[----:B------:R-:W5:Y:S01]  /*3c20*/  LDSM.16.M88.4 R32, [R84+UR5+0x8000] ;  /* 0x008000055420783b */ /* 0x000f620008000200 */
[C---:B-1----:R-:W-:Y:S01]  /*3c30*/  LOP3.LUT R8, R209.reuse, 0x4, RZ, 0xc0, !PT ;  /* 0x00000004d1087812 */ /* 0x042fe200078ec0ff */
[----:B------:R-:W-:Y:S01]  /*3c40*/  IMAD.MOV.U32 R188, RZ, RZ, 0x40 ;  /* 0x00000040ffbc7424 */ /* 0x000fe200078e00ff */
[----:B------:R-:W-:Y:S01]  /*3c50*/  SEL R76, R76, 0xffffffe0, !P0 ;  /* 0xffffffe04c4c7807 */ /* 0x000fe20004000000 */
[----:B------:R-:W1:Y:S01]  /*3c60*/  LDSM.16.M88.4 R24, [R84+UR5+0x8800] ;  /* 0x008800055418783b */ /* 0x000e620008000200 */
[----:B------:R-:W-:Y:S01]  /*3c70*/  ISETP.NE.AND P0, PT, R8, RZ, PT ;  /* 0x000000ff0800720c */ /* 0x000fe20003f05270 */
[----:B------:R-:W-:Y:S01]  /*3c80*/  IMAD.SHL.U32 R167, R209, 0x2, RZ ;  /* 0x00000002d1a77824 */ /* 0x000fe200078e00ff */
[----:B------:R-:W-:Y:S01]  /*3c90*/  UISETP.NE.AND UP1, UPT, UR19, 0x1, UPT ;  /* 0x000000011300788c */ /* 0x000fe2000bf25270 */
[----:B--23--:R-:W2:Y:S01]  /*3ca0*/  LDSM.16.M88.4 R16, [R84+UR5+0x9000] ;  /* 0x009000055410783b */ /* 0x00cea20008000200 */
[--C-:B------:R-:W-:Y:S01]  /*3cb0*/  IMAD.IADD R83, R85, 0x1, R76.reuse ;  /* 0x0000000155537824 */ /* 0x100fe200078e024c */
[----:B------:R-:W-:Y:S01]  /*3cc0*/  SEL R188, R188, 0xffffffc0, !P0 ;  /* 0xffffffc0bcbc7807 */ /* 0x000fe20004000000 */
[C---:B------:R-:W-:Y:S01]  /*3cd0*/  IMAD.IADD R80, R218.reuse, 0x1, R76 ;  /* 0x00000001da507824 */ /* 0x040fe200078e024c */
[----:B------:R-:W3:Y:S01]  /*3ce0*/  LDSM.16.M88.4 R4, [R84+UR5+0x9800] ;  /* 0x009800055404783b */ /* 0x000ee20008000200 */
[----:B------:R-:W-:Y:S01]  /*3cf0*/  IMAD.U32 R165, RZ, RZ, UR26 ;  /* 0x0000001affa57e24 */ /* 0x000fe2000f8e00ff */
[----:B------:R-:W-:Y:S01]  /*3d00*/  LOP3.LUT R167, R167, 0x6, RZ, 0xc0, !PT ;  /* 0x00000006a7a77812 */ /* 0x000fe200078ec0ff */
[--C-:B------:R-:W-:Y:S01]  /*3d10*/  IMAD.IADD R82, R85, 0x1, R188.reuse ;  /* 0x0000000155527824 */ /* 0x100fe200078e02bc */
[----:B------:R-:W-:Y:S01]  /*3d20*/  LDSM.16.M88.4 R40, [R83] ;  /* 0x000000005328783b */ /* 0x000fe20000000200 */
[----:B------:R-:W-:Y:S01]  /*3d30*/  IMAD.IADD R205, R218, 0x1, R188 ;  /* 0x00000001dacd7824 */ /* 0x000fe200078e02bc */
[----:B------:R-:W-:Y:S01]  /*3d40*/  VIMNMX R166, PT, PT, R78, UR26, PT ;  /* 0x0000001a4ea67c48 */ /* 0x000fe2000bfe0100 */
[C---:B------:R-:W-:Y:S01]  /*3d50*/  IMAD.IADD R81, R76.reuse, 0x1, R82 ;  /* 0x000000014c517824 */ /* 0x040fe200078e0252 */
[----:B------:R-:W3:Y:S01]  /*3d60*/  LDSM.16.M88.4 R52, [R80+0x8000] ;  /* 0x008000005034783b */ /* 0x000ee20000000200 */
[----:B------:R-:W-:Y:S01]  /*3d70*/  IMAD.IADD R79, R76, 0x1, R205 ;  /* 0x000000014c4f7824 */ /* 0x000fe200078e02cd */
[----:B------:R-:W-:-:S02]  /*3d80*/  VIADDMNMX R165, R78, 0x8, R165, PT ;  /* 0x000000084ea57846 */ /* 0x000fc400038001a5 */
[----:B------:R-:W3:Y:S04]  /*3d90*/  LDSM.16.M88.4 R48, [R80+0x8800] ;  /* 0x008800005030783b */ /* 0x000ee80000000200 */
[----:B------:R-:W3:Y:S04]  /*3da0*/  LDSM.16.M88.4 R56, [R80+0x9000] ;  /* 0x009000005038783b */ /* 0x000ee80000000200 */
[----:B------:R-:W3:Y:S04]  /*3db0*/  LDSM.16.M88.4 R44, [R80+0x9800] ;  /* 0x00980000502c783b */ /* 0x000ee80000000200 */
[----:B------:R-:W-:Y:S01]  /*3dc0*/  LDSM.16.M88.4 R8, [R82] ;  /* 0x000000005208783b */ /* 0x000fe20000000200 */
[C---:B-----5:R-:W-:Y:S03]  /*3dd0*/  HMMA.16816.F32.BF16 R36, R60.reuse, R32, RZ ;  /* 0x000000203c24723c */ /* 0x060fe600000418ff */
[----:B----4-:R-:W4:Y:S04]  /*3de0*/  LDSM.16.M88.4 R12, [R205+0x8000] ;  /* 0x00800000cd0c783b */ /* 0x010f280000000200 */
[----:B------:R-:W-:Y:S01]  /*3df0*/  LDSM.16.M88.4 R72, [R79+0x9800] ;  /* 0x009800004f48783b */ /* 0x000fe20000000200 */
[C---:B-1----:R-:W-:Y:S03]  /*3e00*/  HMMA.16816.F32.BF16 R28, R60.reuse, R24, RZ ;  /* 0x000000183c1c723c */ /* 0x042fe600000418ff */
[----:B------:R-:W-:Y:S04]  /*3e10*/  LDSM.16.M88.4 R68, [R84+UR5+0xa800] ;  /* 0x00a800055444783b */ /* 0x000fe80008000200 */
[----:B------:R-:W0:Y:S01]  /*3e20*/  LDGDEPBAR ;  /* 0x00000000000079af */ /* 0x000e220000000000 */
[C---:B--2---:R-:W-:Y:S08]  /*3e30*/  HMMA.16816.F32.BF16 R20, R60.reuse, R16, RZ ;  /* 0x000000103c14723c */ /* 0x044ff000000418ff */
[C---:B------:R-:W-:Y:S08]  /*3e40*/  HMMA.16816.F32.BF16 R32, R60.reuse, R34, RZ ;  /* 0x000000223c20723c */ /* 0x040ff000000418ff */
[C---:B------:R-:W-:Y:S08]  /*3e50*/  HMMA.16816.F32.BF16 R24, R60.reuse, R26, RZ ;  /* 0x0000001a3c18723c */ /* 0x040ff000000418ff */
[C---:B------:R-:W-:Y:S08]  /*3e60*/  HMMA.16816.F32.BF16 R16, R60.reuse, R18, RZ ;  /* 0x000000123c10723c */ /* 0x040ff000000418ff */
[C---:B---3--:R-:W-:Y:S08]  /*3e70*/  HMMA.16816.F32.BF16 R64, R60.reuse, R4, RZ ;  /* 0x000000043c40723c */ /* 0x048ff000000418ff */
[----:B------:R-:W-:Y:S01]  /*3e80*/  HMMA.16816.F32.BF16 R60, R60, R6, RZ ;  /* 0x000000063c3c723c */ /* 0x000fe200000418ff */
[----:B------:R-:W1:Y:S07]  /*3e90*/  LDSM.16.M88.4 R4, [R205+0x8800] ;  /* 0x00880000cd04783b */ /* 0x000e6e0000000200 */
[C---:B------:R-:W-:Y:S08]  /*3ea0*/  HMMA.16816.F32.BF16 R36, R40.reuse, R52, R36 ;  /* 0x000000342824723c */ /* 0x040ff00000041824 */
[C---:B------:R-:W-:Y:S01]  /*3eb0*/  HMMA.16816.F32.BF16 R32, R40.reuse, R54, R32 ;  /* 0x000000362820723c */ /* 0x040fe20000041820 */
[----:B------:R-:W2:Y:S07]  /*3ec0*/  LDSM.16.M88.4 R52, [R205+0x9000] ;  /* 0x00900000cd34783b */ /* 0x000eae0000000200 */
[C---:B------:R-:W-:Y:S08]  /*3ed0*/  HMMA.16816.F32.BF16 R28, R40.reuse, R48, R28 ;  /* 0x00000030281c723c */ /* 0x040ff0000004181c */
[C---:B------:R-:W-:Y:S01]  /*3ee0*/  HMMA.16816.F32.BF16 R24, R40.reuse, R50, R24 ;  /* 0x000000322818723c */ /* 0x040fe20000041818 */
[----:B------:R-:W3:Y:S07]  /*3ef0*/  LDSM.16.M88.4 R48, [R205+0x9800] ;  /* 0x00980000cd30783b */ /* 0x000eee0000000200 */
[C---:B------:R-:W-:Y:S08]  /*3f00*/  HMMA.16816.F32.BF16 R20, R40.reuse, R56, R20 ;  /* 0x000000382814723c */ /* 0x040ff00000041814 */
[C---:B------:R-:W-:Y:S01]  /*3f10*/  HMMA.16816.F32.BF16 R16, R40.reuse, R58, R16 ;  /* 0x0000003a2810723c */ /* 0x040fe20000041810 */
[----:B------:R-:W-:Y:S07]  /*3f20*/  LDSM.16.M88.4 R56, [R84+UR5+0xb000] ;  /* 0x00b000055438783b */ /* 0x000fee0008000200 */
[C---:B------:R-:W-:Y:S08]  /*3f30*/  HMMA.16816.F32.BF16 R64, R40.reuse, R44, R64 ;  /* 0x0000002c2840723c */ /* 0x040ff00000041840 */
[----:B------:R-:W-:Y:S01]  /*3f40*/  HMMA.16816.F32.BF16 R60, R40, R46, R60 ;  /* 0x0000002e283c723c */ /* 0x000fe2000004183c */
[----:B------:R-:W-:Y:S04]  /*3f50*/  LDSM.16.M88.4 R40, [R81] ;  /* 0x000000005128783b */ /* 0x000fe80000000200 */
[----:B------:R-:W-:Y:S03]  /*3f60*/  LDSM.16.M88.4 R44, [R79+0x8000] ;  /* 0x008000004f2c783b */ /* 0x000fe60000000200 */
[C---:B----4-:R-:W-:Y:S08]  /*3f70*/  HMMA.16816.F32.BF16 R36, R8.reuse, R12, R36 ;  /* 0x0000000c0824723c */ /* 0x050ff00000041824 */
[C---:B------:R-:W-:Y:S01]  /*3f80*/  HMMA.16816.F32.BF16 R32, R8.reuse, R14, R32 ;  /* 0x0000000e0820723c */ /* 0x040fe20000041820 */
[----:B------:R-:W4:Y:S07]  /*3f90*/  LDSM.16.M88.4 R12, [R79+0x8800] ;  /* 0x008800004f0c783b */ /* 0x000f2e0000000200 */
[C---:B-1----:R-:W-:Y:S08]  /*3fa0*/  HMMA.16816.F32.BF16 R28, R8.reuse, R4, R28 ;  /* 0x00000004081c723c */ /* 0x042ff0000004181c */
[C---:B------:R-:W-:Y:S01]  /*3fb0*/  HMMA.16816.F32.BF16 R24, R8.reuse, R6, R24 ;  /* 0x000000060818723c */ /* 0x040fe20000041818 */
[----:B------:R-:W1:Y:S07]  /*3fc0*/  LDSM.16.M88.4 R4, [R79+0x9000] ;  /* 0x009000004f04783b */ /* 0x000e6e0000000200 */
[C---:B--2---:R-:W-:Y:S08]  /*3fd0*/  HMMA.16816.F32.BF16 R20, R8.reuse, R52, R20 ;  /* 0x000000340814723c */ /* 0x044ff00000041814 */
[C---:B------:R-:W-:Y:S01]  /*3fe0*/  HMMA.16816.F32.BF16 R16, R8.reuse, R54, R16 ;  /* 0x000000360810723c */ /* 0x040fe20000041810 */
[----:B------:R-:W-:Y:S07]  /*3ff0*/  LDSM.16.M88.4 R52, [R84+UR5+0xb800] ;  /* 0x00b800055434783b */ /* 0x000fee0008000200 */
[C---:B---3--:R-:W-:Y:S08]  /*4000*/  HMMA.16816.F32.BF16 R64, R8.reuse, R48, R64 ;  /* 0x000000300840723c */ /* 0x048ff00000041840 */
[----:B------:R-:W-:Y:S01]  /*4010*/  HMMA.16816.F32.BF16 R60, R8, R50, R60 ;  /* 0x00000032083c723c */ /* 0x000fe2000004183c */
[----:B------:R-:W-:Y:S04]  /*4020*/  LDSM.16.M88.4 R8, [R85+0x2000] ;  /* 0x002000005508783b */ /* 0x000fe80000000200 */
[----:B------:R-:W2:Y:S03]  /*4030*/  LDSM.16.M88.4 R48, [R84+UR5+0xa000] ;  /* 0x00a000055430783b */ /* 0x000ea60008000200 */
[C---:B----4-:R-:W-:Y:S08]  /*4040*/  HMMA.16816.F32.BF16 R28, R40.reuse, R12, R28 ;  /* 0x0000000c281c723c */ /* 0x050ff0000004181c */
[C---:B------:R-:W-:Y:S01]  /*4050*/  HMMA.16816.F32.BF16 R24, R40.reuse, R14, R24 ;  /* 0x0000000e2818723c */ /* 0x040fe20000041818 */
[----:B------:R-:W-:Y:S07]  /*4060*/  LDSM.16.M88.4 R12, [R83+0x2000] ;  /* 0x00200000530c783b */ /* 0x000fee0000000200 */
[C---:B-1----:R-:W-:Y:S08]  /*4070*/  HMMA.16816.F32.BF16 R20, R40.reuse, R4, R20 ;  /* 0x000000042814723c */ /* 0x042ff00000041814 */
[C---:B------:R-:W-:Y:S01]  /*4080*/  HMMA.16816.F32.BF16 R16, R40.reuse, R6, R16 ;  /* 0x000000062810723c */ /* 0x040fe20000041810 */
[----:B------:R-:W1:Y:S07]  /*4090*/  LDSM.16.M88.4 R4, [R80+0xa000] ;  /* 0x00a000005004783b */ /* 0x000e6e0000000200 */
        /* <DEDUP_REMOVED lines=25> */
[----:B------:R-:W3:Y:S07]  /*4230*/  LDSM.16.M88.4 R44, [R205+0xb000] ;  /* 0x00b00000cd2c783b */ /* 0x000eee0000000200 */
[C---:B----4-:R-:W-:Y:S08]  /*4240*/  HMMA.16816.F32.BF16 R20, R12.reuse, R40, R20 ;  /* 0x000000280c14723c */ /* 0x050ff00000041814 */
[C---:B------:R-:W-:Y:S01]  /*4250*/  HMMA.16816.F32.BF16 R16, R12.reuse, R42, R16 ;  /* 0x0000002a0c10723c */ /* 0x040fe20000041810 */
[----:B------:R-:W4:Y:S07]  /*4260*/  LDSM.16.M88.4 R40, [R205+0xb800] ;  /* 0x00b80000cd28783b */ /* 0x000f2e0000000200 */
[C---:B--2---:R-:W-:Y:S08]  /*4270*/  HMMA.16816.F32.BF16 R64, R12.reuse, R48, R64 ;  /* 0x000000300c40723c */ /* 0x044ff00000041840 */
[----:B------:R-:W-:Y:S01]  /*4280*/  HMMA.16816.F32.BF16 R60, R12, R50, R60 ;  /* 0x000000320c3c723c */ /* 0x000fe2000004183c */
[----:B------:R-:W-:Y:S04]  /*4290*/  LDSM.16.M88.4 R48, [R81+0x2000] ;  /* 0x002000005130783b */ /* 0x000fe80000000200 */
[----:B------:R-:W2:Y:S03]  /*42a0*/  LDSM.16.M88.4 R12, [R79+0xa000] ;  /* 0x00a000004f0c783b */ /* 0x000ea60000000200 */
[C---:B-1----:R-:W-:Y:S08]  /*42b0*/  HMMA.16816.F32.BF16 R36, R8.reuse, R4, R36 ;  /* 0x000000040824723c */ /* 0x042ff00000041824 */
[C---:B------:R-:W-:Y:S01]  /*42c0*/  HMMA.16816.F32.BF16 R32, R8.reuse, R6, R32 ;  /* 0x000000060820723c */ /* 0x040fe20000041820 */
[----:B------:R-:W1:Y:S07]  /*42d0*/  LDSM.16.M88.4 R4, [R79+0xa800] ;  /* 0x00a800004f04783b */ /* 0x000e6e0000000200 */
[C---:B------:R-:W-:Y:S08]  /*42e0*/  HMMA.16816.F32.BF16 R28, R8.reuse, R52, R28 ;  /* 0x00000034081c723c */ /* 0x040ff0000004181c */
[C---:B------:R-:W-:Y:S01]  /*42f0*/  HMMA.16816.F32.BF16 R24, R8.reuse, R54, R24 ;  /* 0x000000360818723c */ /* 0x040fe20000041818 */
[----:B------:R-:W5:Y:S07]  /*4300*/  LDSM.16.M88.4 R52, [R79+0xb000] ;  /* 0x00b000004f34783b */ /* 0x000f6e0000000200 */
[C---:B---3--:R-:W-:Y:S08]  /*4310*/  HMMA.16816.F32.BF16 R20, R8.reuse, R44, R20 ;  /* 0x0000002c0814723c */ /* 0x048ff00000041814 */
[C---:B------:R-:W-:Y:S01]  /*4320*/  HMMA.16816.F32.BF16 R16, R8.reuse, R46, R16 ;  /* 0x0000002e0810723c */ /* 0x040fe20000041810 */
[----:B------:R-:W-:Y:S07]  /*4330*/  LDSM.16.M88.4 R44, [R84+UR5+0xc000] ;  /* 0x00c00005542c783b */ /* 0x000fee0008000200 */
[C---:B----4-:R-:W-:Y:S08]  /*4340*/  HMMA.16816.F32.BF16 R64, R8.reuse, R40, R64 ;  /* 0x000000280840723c */ /* 0x050ff00000041840 */
[----:B------:R-:W-:Y:S01]  /*4350*/  HMMA.16816.F32.BF16 R60, R8, R42, R60 ;  /* 0x0000002a083c723c */ /* 0x000fe2000004183c */
[----:B------:R-:W3:Y:S04]  /*4360*/  LDSM.16.M88.4 R8, [R85+0x4000] ;  /* 0x004000005508783b */ /* 0x000ee80000000200 */
[----:B------:R-:W-:Y:S03]  /*4370*/  LDSM.16.M88.4 R40, [R83+0x4000] ;  /* 0x004000005328783b */ /* 0x000fe60000000200 */
[C---:B--2---:R-:W-:Y:S08]  /*4380*/  HMMA.16816.F32.BF16 R36, R48.reuse, R12, R36 ;  /* 0x0000000c3024723c */ /* 0x044ff00000041824 */
[C---:B------:R-:W-:Y:S01]  /*4390*/  HMMA.16816.F32.BF16 R32, R48.reuse, R14, R32 ;  /* 0x0000000e3020723c */ /* 0x040fe20000041820 */
[----:B------:R-:W2:Y:S07]  /*43a0*/  LDSM.16.M88.4 R12, [R84+UR5+0xd800] ;  /* 0x00d80005540c783b */ /* 0x000eae0008000200 */
        /* <DEDUP_REMOVED lines=32> */
[----:B---3--:R-:W-:Y:S08]  /*45b0*/  HMMA.16816.F32.BF16 R64, R40, R44, R64 ;  /* 0x0000002c2840723c */ /* 0x008ff00000041840 */
[C---:B--2---:R-:W-:Y:S08]  /*45c0*/  HMMA.16816.F32.BF16 R28, R72.reuse, R8, R28 ;  /* 0x00000008481c723c */ /* 0x044ff0000004181c */
[----:B------:R-:W-:Y:S01]  /*45d0*/  HMMA.16816.F32.BF16 R24, R72, R10, R24 ;  /* 0x0000000a4818723c */ /* 0x000fe20000041818 */
[----:B------:R-:W-:Y:S07]  /*45e0*/  LDSM.16.M88.4 R8, [R84+UR5+0xe000] ;  /* 0x00e000055408783b */ /* 0x000fee0008000200 */
[----:B------:R-:W-:Y:S01]  /*45f0*/  HMMA.16816.F32.BF16 R60, R40, R46, R60 ;  /* 0x0000002e283c723c */ /* 0x000fe2000004183c */
[----:B------:R-:W2:Y:S04]  /*4600*/  LDSM.16.M88.4 R44, [R79+0xd000] ;  /* 0x00d000004f2c783b */ /* 0x000ea80000000200 */
[----:B------:R-:W3:Y:S03]  /*4610*/  LDSM.16.M88.4 R40, [R79+0xd800] ;  /* 0x00d800004f28783b */ /* 0x000ee60000000200 */
[C---:B-----5:R-:W-:Y:S08]  /*4620*/  HMMA.16816.F32.BF16 R36, R72.reuse, R12, R36 ;  /* 0x0000000c4824723c */ /* 0x060ff00000041824 */
[C---:B------:R-:W-:Y:S01]  /*4630*/  HMMA.16816.F32.BF16 R32, R72.reuse, R14, R32 ;  /* 0x0000000e4820723c */ /* 0x040fe20000041820 */
[----:B------:R-:W5:Y:S07]  /*4640*/  LDSM.16.M88.4 R12, [R85+0x6000] ;  /* 0x00600000550c783b */ /* 0x000f6e0000000200 */
[C---:B-1----:R-:W-:Y:S08]  /*4650*/  HMMA.16816.F32.BF16 R20, R72.reuse, R4, R20 ;  /* 0x000000044814723c */ /* 0x042ff00000041814 */
[----:B------:R-:W-:Y:S01]  /*4660*/  HMMA.16816.F32.BF16 R16, R72, R6, R16 ;  /* 0x000000064810723c */ /* 0x000fe20000041810 */
[----:B------:R-:W1:Y:S07]  /*4670*/  LDSM.16.M88.4 R4, [R84+UR5+0xe800] ;  /* 0x00e800055404783b */ /* 0x000e6e0008000200 */
[C---:B----4-:R-:W-:Y:S08]  /*4680*/  HMMA.16816.F32.BF16 R28, R56.reuse, R48, R28 ;  /* 0x00000030381c723c */ /* 0x050ff0000004181c */
[----:B------:R-:W-:Y:S01]  /*4690*/  HMMA.16816.F32.BF16 R24, R56, R50, R24 ;  /* 0x000000323818723c */ /* 0x000fe20000041818 */
[----:B------:R-:W4:Y:S04]  /*46a0*/  LDSM.16.M88.4 R48, [R84+UR5+0xf000] ;  /* 0x00f000055430783b */ /* 0x000f280008000200 */
[----:B------:R-:W4:Y:S03]  /*46b0*/  LDSM.16.M88.4 R84, [R84+UR5+0xf800] ;  /* 0x00f800055454783b */ /* 0x000f260008000200 */
[C---:B------:R-:W-:Y:S08]  /*46c0*/  HMMA.16816.F32.BF16 R64, R72.reuse, R68, R64 ;  /* 0x000000444840723c */ /* 0x040ff00000041840 */
[----:B------:R-:W-:Y:S01]  /*46d0*/  HMMA.16816.F32.BF16 R60, R72, R70, R60 ;  /* 0x00000046483c723c */ /* 0x000fe2000004183c */
[----:B------:R-:W-:Y:S07]  /*46e0*/  LDSM.16.M88.4 R68, [R83+0x6000] ;  /* 0x006000005344783b */ /* 0x000fee0000000200 */
[C---:B------:R-:W-:Y:S08]  /*46f0*/  HMMA.16816.F32.BF16 R36, R56.reuse, R52, R36 ;  /* 0x000000343824723c */ /* 0x040ff00000041824 */
[C---:B------:R-:W-:Y:S01]  /*4700*/  HMMA.16816.F32.BF16 R32, R56.reuse, R54, R32 ;  /* 0x000000363820723c */ /* 0x040fe20000041820 */
[----:B------:R-:W4:Y:S07]  /*4710*/  LDSM.16.M88.4 R52, [R80+0xe000] ;  /* 0x00e000005034783b */ /* 0x000f2e0000000200 */
[C---:B--2---:R-:W-:Y:S08]  /*4720*/  HMMA.16816.F32.BF16 R20, R56.reuse, R44, R20 ;  /* 0x0000002c3814723c */ /* 0x044ff00000041814 */
[C---:B------:R-:W-:Y:S01]  /*4730*/  HMMA.16816.F32.BF16 R16, R56.reuse, R46, R16 ;  /* 0x0000002e3810723c */ /* 0x040fe20000041810 */
[----:B------:R-:W-:Y:S07]  /*4740*/  LDSM.16.M88.4 R44, [R82+0x6000] ;  /* 0x00600000522c783b */ /* 0x000fee0000000200 */
[C---:B---3--:R-:W-:Y:S08]  /*4750*/  HMMA.16816.F32.BF16 R64, R56.reuse, R40, R64 ;  /* 0x000000283840723c */ /* 0x048ff00000041840 */
[----:B------:R-:W-:Y:S01]  /*4760*/  HMMA.16816.F32.BF16 R60, R56, R42, R60 ;  /* 0x0000002a383c723c */ /* 0x000fe2000004183c */
[----:B------:R-:W2:Y:S04]  /*4770*/  LDSM.16.M88.4 R40, [R80+0xe800] ;  /* 0x00e800005028783b */ /* 0x000ea80000000200 */
[----:B------:R-:W-:Y:S03]  /*4780*/  LDSM.16.M88.4 R56, [R79+0xe000] ;  /* 0x00e000004f38783b */ /* 0x000fe60000000200 */
[C---:B-----5:R-:W-:Y:S08]  /*4790*/  HMMA.16816.F32.BF16 R36, R12.reuse, R8, R36 ;  /* 0x000000080c24723c */ /* 0x060ff00000041824 */
[C---:B------:R-:W-:Y:S01]  /*47a0*/  HMMA.16816.F32.BF16 R32, R12.reuse, R10, R32 ;  /* 0x0000000a0c20723c */ /* 0x040fe20000041820 */
[----:B------:R-:W3:Y:S07]  /*47b0*/  LDSM.16.M88.4 R8, [R80+0xf000] ;  /* 0x00f000005008783b */ /* 0x000eee0000000200 */
[C---:B-1----:R-:W-:Y:S08]  /*47c0*/  HMMA.16816.F32.BF16 R28, R12.reuse, R4, R28 ;  /* 0x000000040c1c723c */ /* 0x042ff0000004181c */
[C---:B------:R-:W-:Y:S01]  /*47d0*/  HMMA.16816.F32.BF16 R24, R12.reuse, R6, R24 ;  /* 0x000000060c18723c */ /* 0x040fe20000041818 */
[----:B------:R-:W1:Y:S04]  /*47e0*/  LDSM.16.M88.4 R4, [R80+0xf800] ;  /* 0x00f800005004783b */ /* 0x000e680000000200 */
[----:B------:R-:W-:Y:S03]  /*47f0*/  LDSM.16.M88.4 R80, [R81+0x6000] ;  /* 0x006000005150783b */ /* 0x000fe60000000200 */
[C---:B----4-:R-:W-:Y:S08]  /*4800*/  HMMA.16816.F32.BF16 R20, R12.reuse, R48, R20 ;  /* 0x000000300c14723c */ /* 0x050ff00000041814 */
[C---:B------:R-:W-:Y:S01]  /*4810*/  HMMA.16816.F32.BF16 R16, R12.reuse, R50, R16 ;  /* 0x000000320c10723c */ /* 0x040fe20000041810 */
[----:B------:R-:W-:Y:S07]  /*4820*/  LDSM.16.M88.4 R48, [R205+0xe800] ;  /* 0x00e80000cd30783b */ /* 0x000fee0000000200 */
[C---:B------:R-:W-:Y:S08]  /*4830*/  HMMA.16816.F32.BF16 R64, R12.reuse, R84, R64 ;  /* 0x000000540c40723c */ /* 0x040ff00000041840 */
[----:B------:R-:W-:Y:S01]  /*4840*/  HMMA.16816.F32.BF16 R60, R12, R86, R60 ;  /* 0x000000560c3c723c */ /* 0x000fe2000004183c */
[----:B------:R-:W4:Y:S07]  /*4850*/  LDSM.16.M88.4 R12, [R205+0xe000] ;  /* 0x00e00000cd0c783b */ /* 0x000f2e0000000200 */
        /* <DEDUP_REMOVED lines=11> */
[----:B------:R-:W1:Y:S07]  /*4910*/  LDSM.16.M88.4 R4, [R79+0xf000] ;  /* 0x00f000004f04783b */ /* 0x000e6e0000000200 */
[C---:B----4-:R-:W-:Y:S08]  /*4920*/  HMMA.16816.F32.BF16 R36, R44.reuse, R12, R36 ;  /* 0x0000000c2c24723c */ /* 0x050ff00000041824 */
[----:B------:R-:W-:Y:S01]  /*4930*/  HMMA.16816.F32.BF16 R32, R44, R14, R32 ;  /* 0x0000000e2c20723c */ /* 0x000fe20000041820 */
[----:B------:R-:W4:Y:S01]  /*4940*/  LDSM.16.M88.4 R12, [R79+0xf800] ;  /* 0x00f800004f0c783b */ /* 0x000f220000000200 */
[----:B------:R-:W-:-:S06]  /*4950*/  DEPBAR.LE SB0, 0x0 ;  /* 0x000080000000791a */ /* 0x000fcc0000000000 */
[C---:B------:R-:W-:Y:S08]  /*4960*/  HMMA.16816.F32.BF16 R28, R44.reuse, R48, R28 ;  /* 0x000000302c1c723c */ /* 0x040ff0000004181c */
[C---:B------:R-:W-:Y:S08]  /*4970*/  HMMA.16816.F32.BF16 R24, R44.reuse, R50, R24 ;  /* 0x000000322c18723c */ /* 0x040ff00000041818 */
[C---:B--2---:R-:W-:Y:S08]  /*4980*/  HMMA.16816.F32.BF16 R16, R44.reuse, R42, R16 ;  /* 0x0000002a2c10723c */ /* 0x044ff00000041810 */
[C---:B---3--:R-:W-:Y:S08]  /*4990*/  HMMA.16816.F32.BF16 R64, R44.reuse, R8, R64 ;  /* 0x000000082c40723c */ /* 0x048ff00000041840 */
[C---:B------:R-:W-:Y:S08]  /*49a0*/  HMMA.16816.F32.BF16 R60, R44.reuse, R10, R60 ;  /* 0x0000000a2c3c723c */ /* 0x040ff0000004183c */
[----:B------:R-:W-:Y:S08]  /*49b0*/  HMMA.16816.F32.BF16 R20, R44, R40, R20 ;  /* 0x000000282c14723c */ /* 0x000ff00000041814 */
[C---:B------:R-:W-:Y:S08]  /*49c0*/  HMMA.16816.F32.BF16 R36, R80.reuse, R56, R36 ;  /* 0x000000385024723c */ /* 0x040ff00000041824 */
[C---:B------:R-:W-:Y:S08]  /*49d0*/  HMMA.16816.F32.BF16 R32, R80.reuse, R58, R32 ;  /* 0x0000003a5020723c */ /* 0x040ff00000041820 */
[C---:B------:R-:W-:Y:S08]  /*49e0*/  HMMA.16816.F32.BF16 R28, R80.reuse, R52, R28 ;  /* 0x00000034501c723c */ /* 0x040ff0000004181c */
[C---:B------:R-:W-:Y:S08]  /*49f0*/  HMMA.16816.F32.BF16 R24, R80.reuse, R54, R24 ;  /* 0x000000365018723c */ /* 0x040ff00000041818 */
[C---:B-1----:R-:W-:Y:S08]  /*4a00*/  HMMA.16816.F32.BF16 R16, R80.reuse, R6, R16 ;  /* 0x000000065010723c */ /* 0x042ff00000041810 */
[C---:B----4-:R-:W-:Y:S08]  /*4a10*/  HMMA.16816.F32.BF16 R64, R80.reuse, R12, R64 ;  /* 0x0000000c5040723c */ /* 0x050ff00000041840 */
[C---:B------:R-:W-:Y:S08]  /*4a20*/  HMMA.16816.F32.BF16 R60, R80.reuse, R14, R60 ;  /* 0x0000000e503c723c */ /* 0x040ff0000004183c */
[----:B------:R-:W-:Y:S01]  /*4a30*/  HMMA.16816.F32.BF16 R20, R80, R4, R20 ;  /* 0x000000045014723c */ /* 0x000fe20000041814 */
[----:B------:R-:W-:Y:S01]  /*4a40*/  IMAD.U32 R4, RZ, RZ, UR16 ;  /* 0x00000010ff047e24 */ /* 0x000fe2000f8e00ff */
[----:B------:R-:W-:Y:S01]  /*4a50*/  LOP3.LUT R5, R167, UR16, RZ, 0xfc, !PT ;  /* 0x00000010a7057c12 */ /* 0x000fe2000f8efcff */
[----:B------:R-:W-:Y:S03]  /*4a60*/  BAR.SYNC.DEFER_BLOCKING 0x0 ;  /* 0x0000000000007b1d */ /* 0x000fe60000010000 */
[----:B------:R-:W-:-:S02]  /*4a70*/  ISETP.GE.AND P6, PT, R5, R166, PT ;  /* 0x000000a60500720c */ /* 0x000fc40003fc6270 */
[----:B------:R-:W-:Y:S02]  /*4a80*/  ISETP.GE.AND P5, PT, R5, R165, PT ;  /* 0x000000a50500720c */ /* 0x000fe40003fa6270 */
[C-C-:B------:R-:W-:Y:S02]  /*4a90*/  LOP3.LUT R9, R4.reuse, 0x1, R167.reuse, 0xfe, !PT ;  /* 0x0000000104097812 */ /* 0x140fe400078efea7 */
[----:B------:R-:W-:Y:S01]  /*4aa0*/  LOP3.LUT R8, R4, 0x8, R167, 0xfe, !PT ;  /* 0x0000000804087812 */ /* 0x000fe200078efea7 */
[----:B------:R-:W-:Y:S08]  /*4ab0*/  BRA.U !UP1, `(.L_x_361) ;  /* 0x0000000509c47547 */ /* 0x000ff0000b800000 */
        /* <DEDUP_REMOVED lines=17> */
[----:B------:R-:W-:Y:S01]  /*4bd0*/  IMAD.U32 R7, RZ, RZ, UR15 ;  /* 0x0000000fff077e24 */ /* 0x000fe2000f8e00ff */
[----:B------:R-:W-:Y:S01]  /*4be0*/  ULEA UR12, UP0, UR10, UR12, 0x5 ;  /* 0x0000000c0a0c7291 */ /* 0x000fe2000f8028ff */
[----:B------:R-:W-:Y:S02]  /*4bf0*/  LEA.HI.X R11, R6, R227, R5, 0x1, P0 ;  /* 0x000000e3060b7211 */ /* 0x000fe400000f0c05 */
[----:B------:R-:W-:Y:S01]  /*4c00*/  IMAD.U32 R6, RZ, RZ, UR13 ;  /* 0x0000000dff067e24 */ /* 0x000fe2000f8e00ff */
[----:B-1----:R-:W-:Y:S01]  /*4c10*/  ISETP.GE.AND P3, PT, R207, UR6, PT ;  /* 0x00000006cf007c0c */ /* 0x002fe2000bf66270 */
[----:B------:R-:W-:Y:S01]  /*4c20*/  ULEA.HI.X UR7, UR10, UR7, UR11, 0x5, UP0 ;  /* 0x000000070a077291 */ /* 0x000fe200080f2c0b */
[----:B------:R-:W-:Y:S01]  /*4c30*/  LEA R14, P0, R7, R228, 0x1 ;  /* 0x000000e4070e7211 */ /* 0x000fe200078008ff */
[----:B------:R-:W-:Y:S01]  /*4c40*/  IMAD.U32 R5, RZ, RZ, UR12 ;  /* 0x0000000cff057e24 */ /* 0x000fe2000f8e00ff */
[----:B------:R-:W-:-:S02]  /*4c50*/  ISETP.GE.AND P2, PT, R234, UR6, PT ;  /* 0x00000006ea007c0c */ /* 0x000fc4000bf46270 */
        /* <DEDUP_REMOVED lines=87> */
.L_x_361:
[-C--:B------:R-:W-:Y:S01]  /*51d0*/  ISETP.GE.AND P4, PT, R9, R166.reuse, PT ;  /* 0x000000a60900720c */ /* 0x080fe20003f86270 */
[----:B------:R-:W-:Y:S01]  /*51e0*/  USHF.L.U32 UR17, UR4, 0x1, URZ ;  /* 0x0000000104117899 */ /* 0x000fe200080006ff */
[C-C-:B------:R-:W-:Y:S01]  /*51f0*/  LOP3.LUT R5, R4.reuse, 0x9, R167.reuse, 0xfe, !PT ;  /* 0x0000000904057812 */ /* 0x140fe200078efea7 */
[----:B------:R-:W-:Y:S01]  /*5200*/  IMAD.WIDE.U32 R238, R77, -0x2daee0ad, RZ ;  /* 0xd2511f534dee7825 */ /* 0x000fe200078e00ff */
[--C-:B------:R-:W-:Y:S01]  /*5210*/  LOP3.LUT R6, R4, 0x10, R167.reuse, 0xfe, !PT ;  /* 0x0000001004067812 */ /* 0x100fe200078efea7 */
[----:B------:R-:W-:Y:S01]  /*5220*/  UIADD3 UR4, UPT, UPT, UR29, -0x4498517b, URZ ;  /* 0xbb67ae851d047890 */ /* 0x000fe2000fffe0ff */
[----:B------:R-:W-:Y:S01]  /*5230*/  FSEL R36, R36, -INF , !P6 ;  /* 0xff80000024247808 */ /* 0x000fe20007000000 */
[----:B------:R-:W-:Y:S01]  /*5240*/  UIADD3 UR16, UPT, UPT, UR28, -0x61c88647, URZ ;  /* 0x9e3779b91c107890 */ /* 0x000fe2000fffe0ff */
[----:B------:R-:W-:Y:S01]  /*5250*/  FSEL R38, R38, -INF , !P5 ;  /* 0xff80000026267808 */ /* 0x000fe20006800000 */
[----:B------:R-:W-:Y:S01]  /*5260*/  UIADD3 UR15, UPT, UPT, UR28, 0x3c6ef372, URZ ;  /* 0x3c6ef3721c0f7890 */ /* 0x000fe2000fffe0ff */
[----:B------:R-:W-:Y:S01]  /*5270*/  FSEL R37, R37, -INF , !P4 ;  /* 0xff80000025257808 */ /* 0x000fe20006000000 */
[----:B------:R-:W2:Y:S01]  /*5280*/  LDCU UR6, c[0x0][0x45c] ;  /* 0x00008b80ff0677ac */ /* 0x000ea20008000800 */
[-C--:B------:R-:W-:Y:S01]  /*5290*/  ISETP.GE.AND P1, PT, R9, R165.reuse, PT ;  /* 0x000000a50900720c */ /* 0x080fe20003f26270 */
[----:B------:R-:W3:Y:S01]  /*52a0*/  LDC R173, c[0x0][0x4f8] ;  /* 0x00013e00ffad7b82 */ /* 0x000ee20000000800 */
[CC--:B------:R-:W-:Y:S01]  /*52b0*/  ISETP.GE.AND P3, PT, R8.reuse, R166.reuse, PT ;  /* 0x000000a60800720c */ /* 0x0c0fe20003f66270 */
[----:B------:R-:W-:Y:S01]  /*52c0*/  UIADD3 UR26, UPT, UPT, UR29, 0x76cf5d0a, URZ ;  /* 0x76cf5d0a1d1a7890 */ /* 0x000fe2000fffe0ff */
[-C--:B------:R-:W-:Y:S01]  /*52d0*/  ISETP.GE.AND P0, PT, R8, R165.reuse, PT ;  /* 0x000000a50800720c */ /* 0x080fe20003f06270 */
[----:B------:R-:W-:Y:S01]  /*52e0*/  UIADD3 UR23, UPT, UPT, UR29, 0x32370b8f, URZ ;  /* 0x32370b8f1d177890 */ /* 0x000fe2000fffe0ff */
[CC--:B------:R-:W-:Y:S01]  /*52f0*/  ISETP.GE.AND P2, PT, R5.reuse, R166.reuse, PT ;  /* 0x000000a60500720c */ /* 0x0c0fe20003f46270 */
[----:B------:R-:W-:Y:S01]  /*5300*/  UIADD3 UR13, UPT, UPT, UR28, -0x255992d5, URZ ;  /* 0xdaa66d2b1c0d7890 */ /* 0x000fe2000fffe0ff */
[-C--:B------:R-:W-:Y:S01]  /*5310*/  ISETP.GE.AND P6, PT, R5, R165.reuse, PT ;  /* 0x000000a50500720c */ /* 0x080fe20003fc6270 */
[----:B------:R-:W-:Y:S01]  /*5320*/  UIADD3 UR12, UPT, UPT, UR28, 0x78dde6e4, URZ ;  /* 0x78dde6e41c0c7890 */ /* 0x000fe2000fffe0ff */
[C---:B------:R-:W-:Y:S01]  /*5330*/  ISETP.GE.AND P5, PT, R6.reuse, R166, PT ;  /* 0x000000a60600720c */ /* 0x040fe20003fa6270 */
[----:B------:R-:W-:Y:S01]  /*5340*/  UIADD3 UR21, UPT, UPT, UR29, -0x56f99767, URZ ;  /* 0xa90668991d157890 */ /* 0x000fe2000fffe0ff */
[----:B------:R-:W-:Y:S01]  /*5350*/  ISETP.GE.AND P4, PT, R6, R165, PT ;  /* 0x000000a50600720c */ /* 0x000fe20003f86270 */
[----:B------:R-:W-:Y:S01]  /*5360*/  UIADD3 UR22, UPT, UPT, UR29, -0x126145ec, URZ ;  /* 0xed9eba141d167890 */ /* 0x000fe2000fffe0ff */
[C-C-:B------:R-:W-:Y:S01]  /*5370*/  LOP3.LUT R5, R4.reuse, 0x11, R167.reuse, 0xfe, !PT ;  /* 0x0000001104057812 */ /* 0x140fe200078efea7 */
[----:B------:R-:W-:Y:S01]  /*5380*/  UIADD3 UR7, UPT, UPT, UR28, 0x1715609d, URZ ;  /* 0x1715609d1c077890 */ /* 0x000fe2000fffe0ff */
[----:B------:R-:W-:Y:S01]  /*5390*/  LOP3.LUT R6, R4, 0x18, R167, 0xfe, !PT ;  /* 0x0000001804067812 */ /* 0x000fe200078efea7 */
[----:B------:R-:W-:Y:S01]  /*53a0*/  UIADD3 UR20, UPT, UPT, UR29, 0x646e171e, URZ ;  /* 0x646e171e1d147890 */ /* 0x000fe2000fffe0ff */
[----:B------:R-:W-:-:S02]  /*53b0*/  FSEL R39, R39, -INF , !P1 ;  /* 0xff80000027277808 */ /* 0x000fc40004800000 */
[----:B------:R-:W-:Y:S02]  /*53c0*/  FSEL R32, R32, -INF , !P3 ;  /* 0xff80000020207808 */ /* 0x000fe40005800000 */
[----:B------:R-:W-:Y:S02]  /*53d0*/  FSEL R34, R34, -INF , !P0 ;  /* 0xff80000022227808 */ /* 0x000fe40004000000 */
[----:B------:R-:W-:Y:S02]  /*53e0*/  FSEL R33, R33, -INF , !P2 ;  /* 0xff80000021217808 */ /* 0x000fe40005000000 */
[CC--:B------:R-:W-:Y:S02]  /*53f0*/  ISETP.GE.AND P1, PT, R5.reuse, R166.reuse, PT ;  /* 0x000000a60500720c */ /* 0x0c0fe40003f26270 */
[----:B------:R-:W-:Y:S02]  /*5400*/  ISETP.GE.AND P3, PT, R5, R165, PT ;  /* 0x000000a50500720c */ /* 0x000fe40003f66270 */
[----:B------:R-:W-:-:S02]  /*5410*/  ISETP.GE.AND P0, PT, R6, R166, PT ;  /* 0x000000a60600720c */ /* 0x000fc40003f06270 */
[----:B------:R-:W-:Y:S02]  /*5420*/  ISETP.GE.AND P2, PT, R6, R165, PT ;  /* 0x000000a50600720c */ /* 0x000fe40003f46270 */
[C-C-:B------:R-:W-:Y:S02]  /*5430*/  LOP3.LUT R5, R4.reuse, 0x19, R167.reuse, 0xfe, !PT ;  /* 0x0000001904057812 */ /* 0x140fe400078efea7 */
[----:B------:R-:W-:Y:S02]  /*5440*/  LOP3.LUT R6, R4, 0x20, R167, 0xfe, !PT ;  /* 0x0000002004067812 */ /* 0x000fe400078efea7 */
[----:B------:R-:W-:Y:S02]  /*5450*/  FSEL R35, R35, -INF , !P6 ;  /* 0xff80000023237808 */ /* 0x000fe40007000000 */
[----:B------:R-:W-:Y:S02]  /*5460*/  FSEL R28, R28, -INF , !P5 ;  /* 0xff8000001c1c7808 */ /* 0x000fe40006800000 */
[----:B------:R-:W-:-:S02]  /*5470*/  FSEL R30, R30, -INF , !P4 ;  /* 0xff8000001e1e7808 */ /* 0x000fc40006000000 */
[----:B------:R-:W-:Y:S02]  /*5480*/  FSEL R29, R29, -INF , !P1 ;  /* 0xff8000001d1d7808 */ /* 0x000fe40004800000 */
[----:B------:R-:W-:Y:S02]  /*5490*/  FMNMX3.FTZ R9, R36, R37, R32, !PT ;  /* 0x0000002524097276 */ /* 0x000fe40007810020 */
[CC--:B------:R-:W-:Y:S02]  /*54a0*/  ISETP.GE.AND P6, PT, R5.reuse, R166.reuse, PT ;  /* 0x000000a60500720c */ /* 0x0c0fe40003fc6270 */
[-C--:B------:R-:W-:Y:S02]  /*54b0*/  ISETP.GE.AND P5, PT, R5, R165.reuse, PT ;  /* 0x000000a50500720c */ /* 0x080fe40003fa6270 */
[C---:B------:R-:W-:Y:S02]  /*54c0*/  ISETP.GE.AND P4, PT, R6.reuse, R166, PT ;  /* 0x000000a60600720c */ /* 0x040fe40003f86270 */
[----:B------:R-:W-:-:S02]  /*54d0*/  ISETP.GE.AND P1, PT, R6, R165, PT ;  /* 0x000000a50600720c */ /* 0x000fc40003f26270 */
[C-C-:B------:R-:W-:Y:S02]  /*54e0*/  LOP3.LUT R5, R4.reuse, 0x21, R167.reuse, 0xfe, !PT ;  /* 0x0000002104057812 */ /* 0x140fe400078efea7 */
[----:B------:R-:W-:Y:S02]  /*54f0*/  LOP3.LUT R6, R4, 0x28, R167, 0xfe, !PT ;  /* 0x0000002804067812 */ /* 0x000fe400078efea7 */
[----:B------:R-:W-:Y:S02]  /*5500*/  FSEL R24, R24, -INF , !P0 ;  /* 0xff80000018187808 */ /* 0x000fe40004000000 */
[----:B------:R-:W-:Y:S02]  /*5510*/  FMNMX3.FTZ R9, R9, R33, R28, !PT ;  /* 0x0000002109097276 */ /* 0x000fe4000781001c */
[----:B------:R-:W-:Y:S02]  /*5520*/  FSEL R31, R31, -INF , !P3 ;  /* 0xff8000001f1f7808 */ /* 0x000fe40005800000 */
[----:B------:R-:W-:-:S02]  /*5530*/  FSEL R25, R25, -INF , !P6 ;  /* 0xff80000019197808 */ /* 0x000fc40007000000 */
[-C--:B------:R-:W-:Y:S02]  /*5540*/  ISETP.GE.AND P3, PT, R5, R166.reuse, PT ;  /* 0x000000a60500720c */ /* 0x080fe40003f66270 */
[----:B------:R-:W-:Y:S02]  /*5550*/  ISETP.GE.AND P6, PT, R6, R166, PT ;  /* 0x000000a60600720c */ /* 0x000fe40003fc6270 */
[C-C-:B------:R-:W-:Y:S02]  /*5560*/  LOP3.LUT R8, R4.reuse, 0x29, R167.reuse, 0xfe, !PT ;  /* 0x0000002904087812 */ /* 0x140fe400078efea7 */
[----:B------:R-:W-:Y:S02]  /*5570*/  LOP3.LUT R7, R4, 0x30, R167, 0xfe, !PT ;  /* 0x0000003004077812 */ /* 0x000fe400078efea7 */
[----:B------:R-:W-:Y:S02]  /*5580*/  FSEL R197, R20, -INF , !P4 ;  /* 0xff80000014c57808 */ /* 0x000fe40006000000 */
[----:B------:R-:W-:-:S02]  /*5590*/  FMNMX3.FTZ R9, R9, R29, R24, !PT ;  /* 0x0000001d09097276 */ /* 0x000fc40007810018 */
[----:B------:R-:W-:Y:S02]  /*55a0*/  FSEL R196, R21, -INF , !P3 ;  /* 0xff80000015c47808 */ /* 0x000fe40005800000 */
[----:B------:R-:W-:Y:S02]  /*55b0*/  FSEL R198, R16, -INF , !P6 ;  /* 0xff80000010c67808 */ /* 0x000fe40007000000 */
[-C--:B------:R-:W-:Y:S02]  /*55c0*/  ISETP.GE.AND P0, PT, R5, R165.reuse, PT ;  /* 0x000000a50500720c */ /* 0x080fe40003f06270 */
[----:B------:R-:W-:Y:S02]  /*55d0*/  ISETP.GE.AND P4, PT, R6, R165, PT ;  /* 0x000000a50600720c */ /* 0x000fe40003f86270 */
[-C--:B------:R-:W-:Y:S02]  /*55e0*/  ISETP.GE.AND P3, PT, R8, R166.reuse, PT ;  /* 0x000000a60800720c */ /* 0x080fe40003f66270 */
[----:B------:R-:W-:-:S02]  /*55f0*/  ISETP.GE.AND P6, PT, R7, R166, PT ;  /* 0x000000a60700720c */ /* 0x000fc40003fc6270 */
[C-C-:B------:R-:W-:Y:S02]  /*5600*/  LOP3.LUT R6, R4.reuse, 0x31, R167.reuse, 0xfe, !PT ;  /* 0x0000003104067812 */ /* 0x140fe400078efea7 */
[----:B------:R-:W-:Y:S02]  /*5610*/  LOP3.LUT R5, R4, 0x38, R167, 0xfe, !PT ;  /* 0x0000003804057812 */ /* 0x000fe400078efea7 */
[----:B------:R-:W-:Y:S02]  /*5620*/  FMNMX3.FTZ R9, R9, R25, R197, !PT ;  /* 0x0000001909097276 */ /* 0x000fe400078100c5 */
[----:B------:R-:W-:Y:S02]  /*5630*/  FSEL R199, R17, -INF , !P3 ;  /* 0xff80000011c77808 */ /* 0x000fe40005800000 */
[----:B------:R-:W-:Y:S02]  /*5640*/  FSEL R216, R64, -INF , !P6 ;  /* 0xff80000040d87808 */ /* 0x000fe40007000000 */
[----:B------:R-:W-:-:S02]  /*5650*/  ISETP.GE.AND P3, PT, R6, R166, PT ;  /* 0x000000a60600720c */ /* 0x000fc40003f66270 */
[----:B------:R-:W-:Y:S02]  /*5660*/  ISETP.GE.AND P6, PT, R5, R166, PT ;  /* 0x000000a60500720c */ /* 0x000fe40003fc6270 */
[----:B------:R-:W-:Y:S02]  /*5670*/  FMNMX3.FTZ R9, R9, R196, R198, !PT ;  /* 0x000000c409097276 */ /* 0x000fe400078100c6 */
[----:B------:R-:W-:Y:S02]  /*5680*/  LOP3.LUT R4, R4, 0x39, R167, 0xfe, !PT ;  /* 0x0000003904047812 */ /* 0x000fe400078efea7 */
[----:B------:R-:W-:Y:S02]  /*5690*/  FSEL R215, R65, -INF , !P3 ;  /* 0xff80000041d77808 */ /* 0x000fe40005800000 */
[----:B------:R-:W-:Y:S02]  /*56a0*/  FSEL R213, R60, -INF , !P6 ;  /* 0xff8000003cd57808 */ /* 0x000fe40007000000 */
[----:B------:R-:W-:-:S02]  /*56b0*/  FMNMX3.FTZ R9, R9, R199, R216, !PT ;  /* 0x000000c709097276 */ /* 0x000fc400078100d8 */
[----:B------:R-:W-:Y:S02]  /*56c0*/  ISETP.GE.AND P3, PT, R4, R166, PT ;  /* 0x000000a60400720c */ /* 0x000fe40003f66270 */
[----:B------:R-:W-:Y:S02]  /*56d0*/  ISETP.GE.AND P6, PT, R8, R165, PT ;  /* 0x000000a50800720c */ /* 0x000fe40003fc6270 */
[----:B------:R-:W-:Y:S02]  /*56e0*/  FMNMX3.FTZ R8, R9, R215, R213, !PT ;  /* 0x000000d709087276 */ /* 0x000fe400078100d5 */
[----:B------:R-:W-:Y:S02]  /*56f0*/  FSEL R212, R61, -INF , !P3 ;  /* 0xff8000003dd47808 */ /* 0x000fe40005800000 */
[----:B-1----:R-:W-:Y:S02]  /*5700*/  FMNMX3.FTZ R10, R38, R39, R34, !PT ;  /* 0x00000027260a7276 */ /* 0x002fe40007810022 */
[----:B------:R-:W-:-:S02]  /*5710*/  FSEL R26, R26, -INF , !P2 ;  /* 0xff8000001a1a7808 */ /* 0x000fc40005000000 */
[----:B------:R-:W-:Y:S02]  /*5720*/  ISETP.GE.AND P2, PT, R7, R165, PT ;  /* 0x000000a50700720c */ /* 0x000fe40003f46270 */
[----:B------:R-:W-:Y:S02]  /*5730*/  FMNMX.FTZ R7, R212, R8, !PT ;  /* 0x00000008d4077209 */ /* 0x000fe40007810000 */
[----:B------:R-:W-:Y:S01]  /*5740*/  FMNMX3.FTZ R10, R10, R35, R30, !PT ;  /* 0x000000230a0a7276 */ /* 0x000fe2000781001e */
[----:B------:R-:W1:Y:S01]  /*5750*/  S2R R8, SR_CTAID.X ;  /* 0x0000000000087919 */ /* 0x000e620000002500 */
[----:B------:R-:W-:Y:S02]  /*5760*/  FSEL R27, R27, -INF , !P5 ;  /* 0xff8000001b1b7808 */ /* 0x000fe40006800000 */
[----:B------:R-:W-:Y:S01]  /*5770*/  FSEL R201, R22, -INF , !P1 ;  /* 0xff80000016c97808 */ /* 0x000fe20004800000 */
[----:B------:R-:W4:Y:S01]  /*5780*/  SHFL.BFLY PT, R9, R7, 0x2, 0x1f ;  /* 0x0c401f0007097f89 */ /* 0x000f2200000e0000 */
[----:B------:R-:W-:-:S02]  /*5790*/  FMNMX3.FTZ R10, R10, R31, R26, !PT ;  /* 0x0000001f0a0a7276 */ /* 0x000fc4000781001a */
        /* <DEDUP_REMOVED lines=14> */
[----:B------:R-:W-:Y:S02]  /*5880*/  SHF.R.U32.HI R6, RZ, 0x5, R209 ;  /* 0x00000005ff067819 */ /* 0x000fe400000116d1 */
[----:B------:R-:W-:Y:S02]  /*5890*/  FMNMX.FTZ R4, R175, R4, !PT ;  /* 0x00000004af047209 */ /* 0x000fe40007810000 */
[----:B----4-:R-:W-:Y:S01]  /*58a0*/  FMNMX.FTZ R9, R7, R9, !PT ;  /* 0x0000000907097209 */ /* 0x010fe20007810000 */
[----:B-1----:R-:W-:Y:S01]  /*58b0*/  IMAD R6, R8, 0x4, R6 ;  /* 0x0000000408067824 */ /* 0x002fe200078e0206 */
[----:B---3--:R-:W-:Y:S01]  /*58c0*/  LOP3.LUT R173, R173, 0xff, RZ, 0xc0, !PT ;  /* 0x000000ffadad7812 */ /* 0x008fe200078ec0ff */
[----:B------:R-:W1:Y:S01]  /*58d0*/  SHFL.BFLY PT, R5, R4, 0x2, 0x1f ;  /* 0x0c401f0004057f89 */ /* 0x000e6200000e0000 */
[----:B------:R-:W-:Y:S01]  /*58e0*/  LOP3.LUT R0, R177, 0x200, R0, 0xf8, !PT ;  /* 0x00000200b1007812 */ /* 0x000fe200078ef800 */
[----:B------:R-:W-:-:S02]  /*58f0*/  IMAD.WIDE.U32 R242, R6, -0x326172a9, RZ ;  /* 0xcd9e8d5706f27825 */ /* 0x000fc400078e00ff */
[----:B------:R-:W3:Y:S01]  /*5900*/  SHFL.BFLY PT, R164, R9, 0x1, 0x1f ;  /* 0x0c201f0009a47f89 */ /* 0x000ee200000e0000 */
[----:B------:R-:W-:Y:S01]  /*5910*/  LEA R0, R0, UR5, 0x1 ;  /* 0x0000000500007c11 */ /* 0x000fe2000f8e08ff */
[----:B------:R-:W-:Y:S01]  /*5920*/  IMAD R173, R173, 0x10000, R173 ;  /* 0x00010000adad7824 */ /* 0x000fe200078e02ad */
[----:B------:R-:W-:-:S03]  /*5930*/  LOP3.LUT R3, R3, UR28, R243, 0x96, !PT ;  /* 0x0000001c03037c12 */ /* 0x000fc6000f8e96f3 */
[----:B------:R-:W-:Y:S01]  /*5940*/  IMAD.IADD R217, R188, 0x1, R0 ;  /* 0x00000001bcd97824 */ /* 0x000fe200078e0200 */
[----:B------:R-:W-:Y:S01]  /*5950*/  LDSM.16.MT88.4 R156, [R0+0x10000] ;  /* 0x01000000009c783b */ /* 0x000fe20000004200 */
[----:B------:R-:W-:-:S03]  /*5960*/  IMAD.WIDE.U32 R236, R3, -0x2daee0ad, RZ ;  /* 0xd2511f5303ec7825 */ /* 0x000fc600078e00ff */
[----:B------:R-:W-:Y:S01]  /*5970*/  LDSM.16.MT88.4 R48, [R217+0x10000] ;  /* 0x01000000d930783b */ /* 0x000fe20000004200 */
[----:B------:R-:W-:Y:S01]  /*5980*/  IMAD.U32 R3, RZ, RZ, UR17 ;  /* 0x00000011ff037e24 */ /* 0x000fe2000f8e00ff */
[----:B------:R-:W-:Y:S01]  /*5990*/  LOP3.LUT R230, R238, UR4, R237, 0x96, !PT ;  /* 0x00000004eee67c12 */ /* 0x000fe2000f8e96ed */
[----:B------:R-:W-:Y:S01]  /*59a0*/  UIADD3 UR4, UPT, UPT, UR28, -0x4ab325aa, URZ ;  /* 0xb54cda561c047890 */ /* 0x000fe2000fffe0ff */
[----:B------:R-:W-:Y:S01]  /*59b0*/  IMAD.IADD R195, R76, 0x1, R217 ;  /* 0x000000014cc37824 */ /* 0x000fe200078e02d9 */
[----:B------:R-:W-:Y:S01]  /*59c0*/  LDSM.16.MT88.4 R64, [R0+0x12000] ;  /* 0x012000000040783b */ /* 0x000fe20000004200 */
[----:B------:R-:W-:Y:S01]  /*59d0*/  LOP3.LUT R3, R3, UR29, R239, 0x96, !PT ;  /* 0x0000001d03037c12 */ /* 0x000fe2000f8e96ef */
[----:B------:R-:W-:Y:S01]  /*59e0*/  IMAD.WIDE.U32 R230, R230, -0x326172a9, RZ ;  /* 0xcd9e8d57e6e67825 */ /* 0x000fe200078e00ff */
[----:B------:R-:W-:Y:S01]  /*59f0*/  UIADD3 UR17, UPT, UPT, UR17, 0x1, URZ ;  /* 0x0000000111117890 */ /* 0x000fe2000fffe0ff */
[----:B-1----:R-:W-:Y:S01]  /*5a00*/  FMNMX.FTZ R4, R4, R5, !PT ;  /* 0x0000000504047209 */ /* 0x002fe20007810000 */
[----:B------:R-:W-:Y:S01]  /*5a10*/  LDSM.16.MT88.4 R56, [R195+0x10000] ;  /* 0x01000000c338783b */ /* 0x000fe20000004200 */
[----:B------:R-:W-:Y:S01]  /*5a20*/  IMAD.WIDE.U32 R12, R3, -0x326172a9, RZ ;  /* 0xcd9e8d57030c7825 */ /* 0x000fe200078e00ff */
[----:B---3--:R-:W-:-:S02]  /*5a30*/  FMNMX.FTZ R164, R9, R164, !PT ;  /* 0x000000a409a47209 */ /* 0x008fc40007810000 */
[----:B------:R-:W1:Y:S01]  /*5a40*/  SHFL.BFLY PT, R3, R4, 0x1, 0x1f ;  /* 0x0c201f0004037f89 */ /* 0x000e6200000e0000 */
[----:B------:R-:W-:Y:S01]  /*5a50*/  IMAD.IADD R172, R76, 0x1, R0 ;  /* 0x000000014cac7824 */ /* 0x000fe200078e0200 */
[----:B------:R-:W-:Y:S02]  /*5a60*/  LOP3.LUT R10, R242, UR16, R13, 0x96, !PT ;  /* 0x00000010f20a7c12 */ /* 0x000fe4000f8e960d */
[----:B------:R-:W-:Y:S01]  /*5a70*/  LOP3.LUT R12, R12, UR15, R231, 0x96, !PT ;  /* 0x0000000f0c0c7c12 */ /* 0x000fe2000f8e96e7 */
[C---:B--2---:R-:W-:Y:S01]  /*5a80*/  FMUL.FTZ R206, R164.reuse, UR6 ;  /* 0x00000006a4ce7c20 */ /* 0x044fe20008410000 */
[----:B------:R-:W-:Y:S01]  /*5a90*/  FSETP.NEU.FTZ.AND P0, PT, R164, -INF , PT ;  /* 0xff800000a400780b */ /* 0x000fe20003f1d000 */
[----:B------:R-:W-:Y:S01]  /*5aa0*/  IMAD.WIDE.U32 R10, R10, -0x2daee0ad, RZ ;  /* 0xd2511f530a0a7825 */ /* 0x000fe200078e00ff */
[----:B------:R-:W2:Y:S02]  /*5ab0*/  LDSM.16.MT88.4 R72, [R172+0x12000] ;  /* 0x01200000ac48783b */ /* 0x000ea40000004200 */
[----:B------:R-:W-:Y:S01]  /*5ac0*/  FSEL R206, R206, RZ, P0 ;  /* 0x000000ffcece7208 */ /* 0x000fe20000000000 */
[----:B------:R-:W-:Y:S01]  /*5ad0*/  IMAD.WIDE.U32 R12, R12, -0x2daee0ad, RZ ;  /* 0xd2511f530c0c7825 */ /* 0x000fe200078e00ff */
[----:B------:R-:W-:Y:S01]  /*5ae0*/  LOP3.LUT R5, R236, UR26, R11, 0x96, !PT ;  /* 0x0000001aec057c12 */ /* 0x000fe2000f8e960b */
[----:B------:R-:W3:Y:S02]  /*5af0*/  LDSM.16.MT88.4 R40, [R172+0x10000] ;  /* 0x01000000ac28783b */ /* 0x000ee40000004200 */
[----:B------:R-:W-:Y:S01]  /*5b00*/  FFMA.FTZ R192, R32, UR6, -R206 ;  /* 0x0000000620c07c23 */ /* 0x000fe200080108ce */
[----:B------:R-:W-:Y:S01]  /*5b10*/  LOP3.LUT R10, R10, UR23, R13, 0x96, !PT ;  /* 0x000000170a0a7c12 */ /* 0x000fe2000f8e960d */
[----:B------:R-:W-:-:S04]  /*5b20*/  IMAD.WIDE.U32 R8, R5, -0x326172a9, RZ ;  /* 0xcd9e8d5705087825 */ /* 0x000fc800078e00ff */
[--C-:B------:R-:W-:Y:S01]  /*5b30*/  FFMA.FTZ R189, R33, UR6, -R206.reuse ;  /* 0x0000000621bd7c23 */ /* 0x100fe200080108ce */
[--C-:B------:R-:W-:Y:S01]  /*5b40*/  FFMA.FTZ R194, R36, UR6, -R206.reuse ;  /* 0x0000000624c27c23 */ /* 0x100fe200080108ce */
[--C-:B------:R-:W-:Y:S01]  /*5b50*/  FFMA.FTZ R193, R37, UR6, -R206.reuse ;  /* 0x0000000625c17c23 */ /* 0x100fe200080108ce */
[----:B------:R-:W-:Y:S01]  /*5b60*/  IMAD.WIDE.U32 R10, R10, -0x326172a9, RZ ;  /* 0xcd9e8d570a0a7825 */ /* 0x000fe200078e00ff */
[----:B------:R-:W-:Y:S01]  /*5b70*/  MUFU.EX2 R192, R192 ;  /* 0x000000c000c07308 */ /* 0x000fe20000000800 */
[----:B------:R-:W4:Y:S01]  /*5b80*/  LDSM.16.MT88.4 R104, [R172+0x14000] ;  /* 0x01400000ac68783b */ /* 0x000f220000004200 */
[----:B-1----:R-:W-:Y:S01]  /*5b90*/  FMNMX.FTZ R3, R4, R3, !PT ;  /* 0x0000000304037209 */ /* 0x002fe20007810000 */
[--C-:B------:R-:W-:Y:S01]  /*5ba0*/  FFMA.FTZ R180, R25, UR6, -R206.reuse ;  /* 0x0000000619b47c23 */ /* 0x100fe200080108ce */
[----:B------:R-:W-:Y:S01]  /*5bb0*/  LOP3.LUT R4, R230, UR13, R9, 0x96, !PT ;  /* 0x0000000de6047c12 */ /* 0x000fe2000f8e9609 */
[----:B------:R-:W1:Y:S01]  /*5bc0*/  LDSM.16.MT88.4 R136, [R172+0x16000] ;  /* 0x01600000ac88783b */ /* 0x000e620000004200 */
[----:B------:R-:W-:Y:S01]  /*5bd0*/  LOP3.LUT R8, R8, UR12, R11, 0x96, !PT ;  /* 0x0000000c08087c12 */ /* 0x000fe2000f8e960b */
[C---:B------:R-:W-:Y:S01]  /*5be0*/  FMUL.FTZ R174, R3.reuse, UR6 ;  /* 0x0000000603ae7c20 */ /* 0x040fe20008410000 */
[----:B------:R-:W-:Y:S01]  /*5bf0*/  FSETP.NEU.FTZ.AND P0, PT, R3, -INF , PT ;  /* 0xff8000000300780b */ /* 0x000fe20003f1d000 */
[----:B------:R-:W-:Y:S01]  /*5c00*/  IMAD.WIDE.U32 R4, R4, -0x2daee0ad, RZ ;  /* 0xd2511f5304047825 */ /* 0x000fe200078e00ff */
[----:B------:R-:W5:Y:S01]  /*5c10*/  MUFU.EX2 R189, R189 ;  /* 0x000000bd00bd7308 */ /* 0x000f620000000800 */
[----:B------:R-:W-:Y:S01]  /*5c20*/  LDSM.16.MT88.4 R80, [R217+0x12000] ;  /* 0x01200000d950783b */ /* 0x000fe20000004200 */
[----:B------:R-:W-:Y:S01]  /*5c30*/  FSEL R174, R174, RZ, P0 ;  /* 0x000000ffaeae7208 */ /* 0x000fe20000000000 */
[----:B------:R-:W-:Y:S01]  /*5c40*/  IMAD.WIDE.U32 R8, R8, -0x2daee0ad, RZ ;  /* 0xd2511f5308087825 */ /* 0x000fe200078e00ff */
[----:B------:R-:W-:Y:S01]  /*5c50*/  LOP3.LUT R12, R12, UR22, R5, 0x96, !PT ;  /* 0x000000160c0c7c12 */ /* 0x000fe2000f8e9605 */
[----:B------:R-:W-:Y:S02]  /*5c60*/  LDSM.16.MT88.4 R88, [R195+0x12000] ;  /* 0x01200000c358783b */ /* 0x000fe40000004200 */
[----:B------:R-:W-:Y:S01]  /*5c70*/  FFMA.FTZ R187, R28, UR6, -R206 ;  /* 0x000000061cbb7c23 */ /* 0x000fe200080108ce */
[----:B------:R-:W-:Y:S01]  /*5c80*/  FFMA.FTZ R191, R38, UR6, -R174 ;  /* 0x0000000626bf7c23 */ /* 0x000fe200080108ae */
[----:B------:R-:W-:Y:S01]  /*5c90*/  LOP3.LUT R14, R4, UR21, R9, 0x96, !PT ;  /* 0x00000015040e7c12 */ /* 0x000fe2000f8e9609 */
[----:B------:R-:W-:-:S04]  /*5ca0*/  IMAD.WIDE.U32 R12, R12, -0x326172a9, RZ ;  /* 0xcd9e8d570c0c7825 */ /* 0x000fc800078e00ff */
[--C-:B------:R-:W-:Y:S01]  /*5cb0*/  FFMA.FTZ R186, R34, UR6, -R174.reuse ;  /* 0x0000000622ba7c23 */ /* 0x100fe200080108ae */
[--C-:B------:R-:W-:Y:S01]  /*5cc0*/  FFMA.FTZ R185, R35, UR6, -R174.reuse ;  /* 0x0000000623b97c23 */ /* 0x100fe200080108ae */
[----:B------:R-:W-:Y:S01]  /*5cd0*/  FFMA.FTZ R190, R39, UR6, -R174 ;  /* 0x0000000627be7c23 */ /* 0x000fe200080108ae */
[----:B------:R-:W-:Y:S01]  /*5ce0*/  IMAD.WIDE.U32 R14, R14, -0x326172a9, RZ ;  /* 0xcd9e8d570e0e7825 */ /* 0x000fe200078e00ff */
[----:B------:R-:W-:Y:S01]  /*5cf0*/  MUFU.EX2 R194, R194 ;  /* 0x000000c200c27308 */ /* 0x000fe20000000800 */
[----:B------:R-:W-:Y:S01]  /*5d00*/  LDSM.16.MT88.4 R96, [R0+0x14000] ;  /* 0x014000000060783b */ /* 0x000fe20000004200 */
[----:B------:R-:W-:Y:S01]  /*5d10*/  LOP3.LUT R10, R10, UR7, R13, 0x96, !PT ;  /* 0x000000070a0a7c12 */ /* 0x000fe2000f8e960d */
[----:B------:R-:W-:Y:S01]  /*5d20*/  IMAD.MOV.U32 R6, RZ, RZ, R14 ;  /* 0x000000ffff067224 */ /* 0x000fe200078e000e */
[----:B------:R-:W-:Y:S01]  /*5d30*/  LOP3.LUT R145, R12, UR4, R15, 0x96, !PT ;  /* 0x000000040c917c12 */ /* 0x000fe2000f8e960f */
[----:B------:R-:W-:Y:S01]  /*5d40*/  LDSM.16.MT88.4 R112, [R217+0x14000] ;  /* 0x01400000d970783b */ /* 0x000fe20000004200 */
[----:B------:R-:W-:Y:S01]  /*5d50*/  PRMT R147, R14, 0x7773, RZ ;  /* 0x000077730e937816 */ /* 0x000fe200000000ff */
[----:B------:R-:W-:Y:S01]  /*5d60*/  IMAD.WIDE.U32 R10, R10, -0x2daee0ad, RZ ;  /* 0xd2511f530a0a7825 */ /* 0x000fe200078e00ff */
[----:B------:R-:W2:Y:S01]  /*5d70*/  MUFU.EX2 R193, R193 ;  /* 0x000000c100c17308 */ /* 0x000ea20000000800 */
[C---:B------:R-:W-:Y:S01]  /*5d80*/  PRMT R4, R14.reuse, 0x7772, RZ ;  /* 0x000077720e047816 */ /* 0x040fe200000000ff */
[----:B------:R-:W-:Y:S01]  /*5d90*/  LDSM.16.MT88.4 R120, [R195+0x14000] ;  /* 0x01400000c378783b */ /* 0x000fe20000004200 */
[----:B------:R-:W-:Y:S01]  /*5da0*/  PRMT R146, R14, 0x7771, RZ ;  /* 0x000077710e927816 */ /* 0x000fe200000000ff */
[----:B------:R-:W-:Y:S01]  /*5db0*/  IMAD.MOV.U32 R15, RZ, RZ, R10 ;  /* 0x000000ffff0f7224 */ /* 0x000fe200078e000a */
[----:B------:R-:W-:Y:S01]  /*5dc0*/  LOP3.LUT R6, R6, 0xff, RZ, 0xc0, !PT ;  /* 0x000000ff06067812 */ /* 0x000fe200078ec0ff */
[----:B------:R-:W-:Y:S01]  /*5dd0*/  LDSM.16.MT88.4 R128, [R0+0x16000] ;  /* 0x016000000080783b */ /* 0x000fe20000004200 */
[C---:B------:R-:W-:Y:S01]  /*5de0*/  LOP3.LUT R144, R145.reuse, 0xffff, RZ, 0xc0, !PT ;  /* 0x0000ffff91907812 */ /* 0x040fe200078ec0ff */
[----:B------:R-:W-:Y:S01]  /*5df0*/  MUFU.EX2 R191, R191 ;  /* 0x000000bf00bf7308 */ /* 0x000fe20000000800 */
[----:B------:R-:W-:Y:S01]  /*5e00*/  PRMT R5, R145, 0x7632, R5 ;  /* 0x0000763291057816 */ /* 0x000fe20000000005 */
[----:B------:R-:W-:Y:S01]  /*5e10*/  LDSM.16.MT88.4 R140, [R217+0x16000] ;  /* 0x01600000d98c783b */ /* 0x000fe20000004200 */
[----:B------:R-:W-:Y:S01]  /*5e20*/  PRMT R147, R4, 0x5410, R147 ;  /* 0x0000541004937816 */ /* 0x000fe20000000093 */
[----:B------:R-:W-:Y:S01]  /*5e30*/  FFMA.FTZ R179, R26, UR6, -R174 ;  /* 0x000000061ab37c23 */ /* 0x000fe200080108ae */
[----:B------:R-:W-:Y:S01]  /*5e40*/  PRMT R146, R6, 0x5410, R146 ;  /* 0x0000541006927816 */ /* 0x000fe20000000092 */
[----:B------:R-:W-:Y:S01]  /*5e50*/  FFMA.FTZ R178, R27, UR6, -R174 ;  /* 0x000000061bb27c23 */ /* 0x000fe200080108ae */
[----:B------:R-:W-:Y:S01]  /*5e60*/  LOP3.LUT R4, R145, 0xff, RZ, 0xc0, !PT ;  /* 0x000000ff91047812 */ /* 0x000fe200078ec0ff */
[----:B------:R-:W-:Y:S01]  /*5e70*/  MUFU.EX2 R186, R186 ;  /* 0x000000ba00ba7308 */ /* 0x000fe20000000800 */
[----:B------:R-:W-:Y:S01]  /*5e80*/  SHF.R.U32.HI R144, RZ, 0x8, R144 ;  /* 0x00000008ff907819 */ /* 0x000fe20000011690 */
[--C-:B------:R-:W-:Y:S01]  /*5e90*/  FFMA.FTZ R184, R29, UR6, -R206.reuse ;  /* 0x000000061db87c23 */ /* 0x100fe200080108ce */
[----:B------:R-:W-:Y:S01]  /*5ea0*/  SHF.R.U32.HI R145, RZ, 0x18, R145 ;  /* 0x00000018ff917819 */ /* 0x000fe20000011691 */
[----:B------:R-:W-:Y:S01]  /*5eb0*/  FFMA.FTZ R183, R24, UR6, -R206 ;  /* 0x0000000618b77c23 */ /* 0x000fe200080108ce */
[----:B------:R-:W-:Y:S01]  /*5ec0*/  LOP3.LUT R5, R5, 0xff, RZ, 0xc0, !PT ;  /* 0x000000ff05057812 */ /* 0x000fe200078ec0ff */
[----:B------:R-:W-:Y:S01]  /*5ed0*/  FFMA.FTZ R182, R30, UR6, -R174 ;  /* 0x000000061eb67c23 */ /* 0x000fe200080108ae */
[----:B------:R-:W-:Y:S01]  /*5ee0*/  PRMT R144, R4, 0x5410, R144 ;  /* 0x0000541004907816 */ /* 0x000fe20000000090 */
[----:B------:R-:W3:Y:S01]  /*5ef0*/  MUFU.EX2 R185, R185 ;  /* 0x000000b900b97308 */ /* 0x000ee20000000800 */
[--C-:B------:R-:W-:Y:S01]  /*5f00*/  HSET2.LE.AND R146, R146, R173.reuse, PT ;  /* 0x000000ad92927233 */ /* 0x100fe20003803000 */
[--C-:B------:R-:W-:Y:S01]  /*5f10*/  FFMA.FTZ R181, R31, UR6, -R174.reuse ;  /* 0x000000061fb57c23 */ /* 0x100fe200080108ae */
[----:B-----5:R-:W-:Y:S01]  /*5f20*/  F2FP.BF16.F32.PACK_AB R4, R189, R192 ;  /* 0x000000c0bd04723e */ /* 0x020fe200000010ff */
[----:B------:R-:W-:Y:S01]  /*5f30*/  LDSM.16.MT88.4 R16, [R172+0x14800] ;  /* 0x01480000ac10783b */ /* 0x000fe20000004200 */
[----:B------:R-:W-:Y:S01]  /*5f40*/  LOP3.LUT R147, R147, 0xff00ff, RZ, 0xc0, !PT ;  /* 0x00ff00ff93937812 */ /* 0x000fe200078ec0ff */
[--C-:B------:R-:W-:Y:S01]  /*5f50*/  FFMA.FTZ R202, R202, UR6, -R174.reuse ;  /* 0x00000006caca7c23 */ /* 0x100fe200080108ae */
[----:B------:R-:W-:Y:S01]  /*5f60*/  PRMT R145, R5, 0x5410, R145 ;  /* 0x0000541005917816 */ /* 0x000fe20000000091 */
[----:B------:R-:W5:Y:S01]  /*5f70*/  MUFU.EX2 R190, R190 ;  /* 0x000000be00be7308 */ /* 0x000f620000000800 */
[----:B------:R-:W-:Y:S01]  /*5f80*/  LOP3.LUT R146, R4, R146, RZ, 0xc0, !PT ;  /* 0x0000009204927212 */ /* 0x000fe200078ec0ff */
[----:B------:R-:W-:Y:S01]  /*5f90*/  LDSM.16.MT88.4 R20, [R172+0x10800] ;  /* 0x01080000ac14783b */ /* 0x000fe20000004200 */
[--C-:B------:R-:W-:Y:S01]  /*5fa0*/  HSET2.LE.AND R147, R147, R173.reuse, PT ;  /* 0x000000ad93937233 */ /* 0x100fe20003803000 */
[----:B------:R-:W-:Y:S01]  /*5fb0*/  FFMA.FTZ R204, R204, UR6, -R174 ;  /* 0x00000006cccc7c23 */ /* 0x000fe200080108ae */
[--C-:B------:R-:W-:Y:S01]  /*5fc0*/  HSET2.LE.AND R144, R144, R173.reuse, PT ;  /* 0x000000ad90907233 */ /* 0x100fe20003803000 */
[----:B------:R-:W-:Y:S01]  /*5fd0*/  LDSM.16.MT88.4 R168, [R0+0x10800] ;  /* 0x0108000000a8783b */ /* 0x000fe20000004200 */
[----:B--2---:R-:W-:Y:S01]  /*5fe0*/  F2FP.BF16.F32.PACK_AB R5, R193, R194 ;  /* 0x000000c2c105723e */ /* 0x004fe200000010ff */
[----:B------:R-:W-:Y:S01]  /*5ff0*/  MUFU.EX2 R179, R179 ;  /* 0x000000b300b37308 */ /* 0x000fe20000000800 */
[----:B---3--:R-:W-:Y:S01]  /*6000*/  F2FP.BF16.F32.PACK_AB R6, R185, R186 ;  /* 0x000000bab906723e */ /* 0x008fe200000010ff */
[----:B------:R-:W-:Y:S01]  /*6010*/  LDSM.16.MT88.4 R32, [R195+0x10800] ;  /* 0x01080000c320783b */ /* 0x000fe20000004200 */
[--C-:B------:R-:W-:Y:S01]  /*6020*/  HSET2.LE.AND R145, R145, R173.reuse, PT ;  /* 0x000000ad91917233 */ /* 0x100fe20003803000 */
[--C-:B------:R-:W-:Y:S01]  /*6030*/  FFMA.FTZ R198, R198, UR6, -R206.reuse ;  /* 0x00000006c6c67c23 */ /* 0x100fe200080108ce */
[----:B------:R-:W-:Y:S01]  /*6040*/  LOP3.LUT R147, R6, R147, RZ, 0xc0, !PT ;  /* 0x0000009306937212 */ /* 0x000fe200078ec0ff */
[----:B------:R-:W-:Y:S01]  /*6050*/  LDSM.16.MT88.4 R28, [R0+0x12800] ;  /* 0x01280000001c783b */ /* 0x000fe20000004200 */
[----:B------:R-:W-:Y:S01]  /*6060*/  LOP3.LUT R144, R5, R144, RZ, 0xc0, !PT ;  /* 0x0000009005907212 */ /* 0x000fe200078ec0ff */
[----:B------:R-:W-:Y:S01]  /*6070*/  MUFU.EX2 R178, R178 ;  /* 0x000000b200b27308 */ /* 0x000fe20000000800 */
[----:B-----5:R-:W-:Y:S01]  /*6080*/  F2FP.BF16.F32.PACK_AB R4, R190, R191 ;  /* 0x000000bfbe04723e */ /* 0x020fe200000010ff */
[--C-:B------:R-:W-:Y:S01]  /*6090*/  FFMA.FTZ R199, R199, UR6, -R206.reuse ;  /* 0x00000006c7c77c23 */ /* 0x100fe200080108ce */
[----:B------:R-:W-:Y:S01]  /*60a0*/  LOP3.LUT R14, R8, UR20, R11, 0x96, !PT ;  /* 0x00000014080e7c12 */ /* 0x000fe2000f8e960b */
[--C-:B------:R-:W-:Y:S01]  /*60b0*/  FFMA.FTZ R197, R197, UR6, -R206.reuse ;  /* 0x00000006c5c57c23 */ /* 0x100fe200080108ce */
[----:B------:R-:W-:Y:S01]  /*60c0*/  LOP3.LUT R145, R4, R145, RZ, 0xc0, !PT ;  /* 0x0000009104917212 */ /* 0x000fe200078ec0ff */
[----:B------:R-:W-:Y:S01]  /*60d0*/  FFMA.FTZ R196, R196, UR6, -R206 ;  /* 0x00000006c4c47c23 */ /* 0x000fe200080108ce */
[----:B------:R-:W2:Y:S01]  /*60e0*/  LDSM.16.MT88.4 R4, [R195+0x16000] ;  /* 0x01600000c304783b */ /* 0x000ea20000004200 */
[C---:B------:R-:W-:Y:S01]  /*60f0*/  PRMT R12, R10.reuse, 0x7771, RZ ;  /* 0x000077710a0c7816 */ /* 0x040fe200000000ff */
[----:B------:R-:W-:Y:S01]  /*6100*/  MUFU.EX2 R187, R187 ;  /* 0x000000bb00bb7308 */ /* 0x000fe20000000800 */
[C---:B------:R-:W-:Y:S01]  /*6110*/  PRMT R13, R10.reuse, 0x7773, RZ ;  /* 0x000077730a0d7816 */ /* 0x040fe200000000ff */
[--C-:B------:R-:W-:Y:S01]  /*6120*/  FFMA.FTZ R201, R201, UR6, -R174.reuse ;  /* 0x00000006c9c97c23 */ /* 0x100fe200080108ae */
[----:B------:R-:W-:Y:S01]  /*6130*/  PRMT R25, R10, 0x7772, RZ ;  /* 0x000077720a197816 */ /* 0x000fe200000000ff */
[C---:B------:R-:W-:Y:S01]  /*6140*/  HMMA.16816.F32.BF16 R68, R144.reuse, R72, RZ ;  /* 0x000000489044723c */ /* 0x040fe200000418ff */
[----:B------:R-:W3:Y:S01]  /*6150*/  LDSM.16.MT88.4 R8, [R172+0x12800] ;  /* 0x01280000ac08783b */ /* 0x000ee20000004200 */
[----:B------:R-:W-:Y:S01]  /*6160*/  LOP3.LUT R26, R14, 0xffff, RZ, 0xc0, !PT ;  /* 0x0000ffff0e1a7812 */ /* 0x000fe200078ec0ff */
[----:B------:R-:W-:Y:S01]  /*6170*/  FFMA.FTZ R214, R214, UR6, -R174 ;  /* 0x00000006d6d67c23 */ /* 0x000fe200080108ae */
[----:B------:R-:W5:Y:S01]  /*6180*/  MUFU.EX2 R184, R184 ;  /* 0x000000b800b87308 */ /* 0x000f620000000800 */
[C---:B------:R-:W-:Y:S01]  /*6190*/  PRMT R27, R14.reuse, 0x7632, R27 ;  /* 0x000076320e1b7816 */ /* 0x040fe2000000001b */
[--C-:B------:R-:W-:Y:S01]  /*61a0*/  FFMA.FTZ R213, R213, UR6, -R206.reuse ;  /* 0x00000006d5d57c23 */ /* 0x100fe200080108ce */
[----:B------:R-:W-:Y:S01]  /*61b0*/  LOP3.LUT R15, R15, 0xff, RZ, 0xc0, !PT ;  /* 0x000000ff0f0f7812 */ /* 0x000fe200078ec0ff */
[C---:B------:R-:W-:Y:S01]  /*61c0*/  HMMA.16816.F32.BF16 R72, R144.reuse, R74, RZ ;  /* 0x0000004a9048723c */ /* 0x040fe200000418ff */
[----:B------:R-:W-:Y:S01]  /*61d0*/  LOP3.LUT R24, R14, 0xff, RZ, 0xc0, !PT ;  /* 0x000000ff0e187812 */ /* 0x000fe200078ec0ff */
[----:B------:R-:W-:Y:S01]  /*61e0*/  FFMA.FTZ R241, R212, UR6, -R206 ;  /* 0x00000006d4f17c23 */ /* 0x000fe200080108ce */
[----:B------:R-:W-:Y:S01]  /*61f0*/  SHF.R.U32.HI R26, RZ, 0x8, R26 ;  /* 0x00000008ff1a7819 */ /* 0x000fe2000001161a */
[----:B------:R-:W-:Y:S01]  /*6200*/  MUFU.EX2 R183, R183 ;  /* 0x000000b700b77308 */ /* 0x000fe20000000800 */
[----:B------:R-:W-:Y:S01]  /*6210*/  PRMT R25, R25, 0x5410, R13 ;  /* 0x0000541019197816 */ /* 0x000fe2000000000d */
[----:B------:R-:W-:Y:S01]  /*6220*/  FFMA.FTZ R216, R216, UR6, -R206 ;  /* 0x00000006d8d87c23 */ /* 0x000fe200080108ce */
[----:B------:R-:W-:Y:S01]  /*6230*/  SHF.R.U32.HI R14, RZ, 0x18, R14 ;  /* 0x00000018ff0e7819 */ /* 0x000fe2000001160e */
[C---:B------:R-:W-:Y:S01]  /*6240*/  HMMA.16816.F32.BF16 R36, R144.reuse, R40, RZ ;  /* 0x000000289024723c */ /* 0x040fe200000418ff */
[----:B------:R-:W-:Y:S01]  /*6250*/  PRMT R24, R24, 0x5410, R26 ;  /* 0x0000541018187816 */ /* 0x000fe2000000001a */
[----:B------:R-:W-:Y:S01]  /*6260*/  FFMA.FTZ R215, R215, UR6, -R206 ;  /* 0x00000006d7d77c23 */ /* 0x000fe200080108ce */
[----:B------:R-:W-:Y:S01]  /*6270*/  LOP3.LUT R26, R25, 0xff00ff, RZ, 0xc0, !PT ;  /* 0x00ff00ff191a7812 */ /* 0x000fe200078ec0ff */
[----:B------:R-:W-:Y:S01]  /*6280*/  MUFU.EX2 R180, R180 ;  /* 0x000000b400b47308 */ /* 0x000fe20000000800 */
[----:B-----5:R-:W-:Y:S01]  /*6290*/  F2FP.BF16.F32.PACK_AB R25, R184, R187 ;  /* 0x000000bbb819723e */ /* 0x020fe200000010ff */
[--C-:B------:R-:W-:Y:S01]  /*62a0*/  FFMA.FTZ R206, R210, UR6, -R174.reuse ;  /* 0x00000006d2ce7c23 */ /* 0x100fe200080108ae */
[----:B------:R-:W-:Y:S01]  /*62b0*/  HSET2.LE.AND R24, R24, R173, PT ;  /* 0x000000ad18187233 */ /* 0x000fe20003803000 */
[C---:B----4-:R-:W-:Y:S01]  /*62c0*/  HMMA.16816.F32.BF16 R100, R144.reuse, R104, RZ ;  /* 0x000000689064723c */ /* 0x050fe200000418ff */
[--C-:B------:R-:W-:Y:S01]  /*62d0*/  FFMA.FTZ R203, R203, UR6, -R174.reuse ;  /* 0x00000006cbcb7c23 */ /* 0x100fe200080108ae */
[--C-:B------:R-:W-:Y:S01]  /*62e0*/  FFMA.FTZ R200, R200, UR6, -R174.reuse ;  /* 0x00000006c8c87c23 */ /* 0x100fe200080108ae */
[----:B------:R-:W-:Y:S01]  /*62f0*/  FFMA.FTZ R240, R175, UR6, -R174 ;  /* 0x00000006aff07c23 */ /* 0x000fe200080108ae */
[----:B------:R-:W4:Y:S01]  /*6300*/  MUFU.EX2 R182, R182 ;  /* 0x000000b600b67308 */ /* 0x000f220000000800 */
[----:B------:R-:W-:Y:S01]  /*6310*/  FADD.FTZ R193, R194, R193 ;  /* 0x000000c1c2c17221 */ /* 0x000fe20000010000 */
[----:B------:R-:W-:Y:S01]  /*6320*/  FADD.FTZ R190, R191, R190 ;  /* 0x000000bebfbe7221 */ /* 0x000fe20000010000 */
[----:B------:R-:W-:Y:S01]  /*6330*/  UMOV UR6, 0xffffffff ;  /* 0xffffffff00067882 */ /* 0x000fe20000000000 */
[----:B-1----:R-:W-:Y:S01]  /*6340*/  HMMA.16816.F32.BF16 R132, R144, R136, RZ ;  /* 0x000000889084723c */ /* 0x002fe200000418ff */
[----:B------:R-:W-:Y:S01]  /*6350*/  FADD.FTZ R192, R192, R193 ;  /* 0x000000c1c0c07221 */ /* 0x000fe20000010000 */
[----:B------:R-:W-:-:S02]  /*6360*/  FADD.FTZ R190, R186, R190 ;  /* 0x000000bebabe7221 */ /* 0x000fc40000010000 */
[----:B------:R-:W1:Y:S01]  /*6370*/  MUFU.EX2 R181, R181 ;  /* 0x000000b500b57308 */ /* 0x000e620000000800 */
[----:B------:R-:W-:Y:S01]  /*6380*/  FADD.FTZ R192, R189, R192 ;  /* 0x000000c0bdc07221 */ /* 0x000fe20000010000 */
[----:B------:R-:W-:Y:S02]  /*6390*/  FADD.FTZ R185, R185, R190 ;  /* 0x000000beb9b97221 */ /* 0x000fe40000010000 */
[C---:B--2---:R-:W-:Y:S01]  /*63a0*/  HMMA.16816.F32.BF16 R148, R144.reuse, R4, RZ ;  /* 0x000000049094723c */ /* 0x044fe200000418ff */
[----:B------:R-:W-:Y:S01]  /*63b0*/  LOP3.LUT R5, R27, 0xff, RZ, 0xc0, !PT ;  /* 0x000000ff1b057812 */ /* 0x000fe200078ec0ff */
[----:B------:R-:W-:Y:S01]  /*63c0*/  FADD.FTZ R187, R187, R192 ;  /* 0x000000c0bbbb7221 */ /* 0x000fe20000010000 */
[----:B------:R-:W-:Y:S01]  /*63d0*/  PRMT R4, R15, 0x5410, R12 ;  /* 0x000054100f047816 */ /* 0x000fe2000000000c */
[----:B------:R-:W-:Y:S01]  /*63e0*/  MUFU.EX2 R202, R202 ;  /* 0x000000ca00ca7308 */ /* 0x000fe20000000800 */
[----:B------:R-:W-:Y:S01]  /*63f0*/  PRMT R5, R5, 0x5410, R14 ;  /* 0x0000541005057816 */ /* 0x000fe2000000000e */
[----:B----4-:R-:W-:Y:S01]  /*6400*/  FADD.FTZ R185, R182, R185 ;  /* 0x000000b9b6b97221 */ /* 0x010fe20000010000 */
[----:B------:R-:W2:Y:S01]  /*6410*/  LDSM.16.MT88.4 R12, [R172+0x16800] ;  /* 0x01680000ac0c783b */ /* 0x000ea20000004200 */
[----:B------:R-:W-:Y:S01]  /*6420*/  HMMA.16816.F32.BF16 R160, R144, R156, RZ ;  /* 0x0000009c90a0723c */ /* 0x000fe200000418ff */
[--C-:B------:R-:W-:Y:S01]  /*6430*/  HSET2.LE.AND R27, R4, R173.reuse, PT ;  /* 0x000000ad041b7233 */ /* 0x100fe20003803000 */
[----:B------:R-:W-:Y:S01]  /*6440*/  FADD.FTZ R187, R184, R187 ;  /* 0x000000bbb8bb7221 */ /* 0x000fe20000010000 */
[--C-:B------:R-:W-:Y:S01]  /*6450*/  HSET2.LE.AND R4, R26, R173.reuse, PT ;  /* 0x000000ad1a047233 */ /* 0x100fe20003803000 */
[----:B------:R-:W-:Y:S01]  /*6460*/  MUFU.EX2 R204, R204 ;  /* 0x000000cc00cc7308 */ /* 0x000fe20000000800 */
[----:B------:R-:W-:-:S02]  /*6470*/  HSET2.LE.AND R5, R5, R173, PT ;  /* 0x000000ad05057233 */ /* 0x000fc40003803000 */
[C---:B-1----:R-:W-:Y:S01]  /*6480*/  F2FP.BF16.F32.PACK_AB R26, R181.reuse, R182 ;  /* 0x000000b6b51a723e */ /* 0x042fe200000010ff */
[----:B------:R-:W-:Y:S01]  /*6490*/  HMMA.16816.F32.BF16 R44, R144, R48, RZ ;  /* 0x00000030902c723c */ /* 0x000fe200000418ff */
[----:B------:R-:W-:Y:S02]  /*64a0*/  FADD.FTZ R181, R181, R185 ;  /* 0x000000b9b5b57221 */ /* 0x000fe40000010000 */
[----:B------:R-:W-:Y:S01]  /*64b0*/  LOP3.LUT R5, R26, R5, RZ, 0xc0, !PT ;  /* 0x000000051a057212 */ /* 0x000fe200078ec0ff */
[----:B------:R-:W-:Y:S01]  /*64c0*/  MUFU.EX2 R198, R198 ;  /* 0x000000c600c67308 */ /* 0x000fe20000000800 */
[----:B------:R-:W-:-:S03]  /*64d0*/  FADD.FTZ R181, R179, R181 ;  /* 0x000000b5b3b57221 */ /* 0x000fc60000010000 */
[C---:B------:R-:W-:Y:S04]  /*64e0*/  HMMA.16816.F32.BF16 R52, R144.reuse, R56, RZ ;  /* 0x000000389034723c */ /* 0x040fe800000418ff */
[----:B------:R-:W-:Y:S04]  /*64f0*/  MUFU.EX2 R199, R199 ;  /* 0x000000c700c77308 */ /* 0x000fe80000000800 */
[C---:B------:R-:W-:Y:S04]  /*6500*/  HMMA.16816.F32.BF16 R60, R144.reuse, R64, RZ ;  /* 0x00000040903c723c */ /* 0x040fe800000418ff */
[----:B------:R-:W-:Y:S04]  /*6510*/  MUFU.EX2 R197, R197 ;  /* 0x000000c500c57308 */ /* 0x000fe80000000800 */
[C---:B------:R-:W-:Y:S04]  /*6520*/  HMMA.16816.F32.BF16 R76, R144.reuse, R80, RZ ;  /* 0x00000050904c723c */ /* 0x040fe800000418ff */
[----:B------:R-:W-:Y:S04]  /*6530*/  MUFU.EX2 R196, R196 ;  /* 0x000000c400c47308 */ /* 0x000fe80000000800 */
[C---:B------:R-:W-:Y:S04]  /*6540*/  HMMA.16816.F32.BF16 R84, R144.reuse, R88, RZ ;  /* 0x000000589054723c */ /* 0x040fe800000418ff */
[----:B------:R-:W1:Y:S04]  /*6550*/  MUFU.EX2 R201, R201 ;  /* 0x000000c900c97308 */ /* 0x000e680000000800 */
[C---:B------:R-:W-:Y:S04]  /*6560*/  HMMA.16816.F32.BF16 R92, R144.reuse, R96, RZ ;  /* 0x00000060905c723c */ /* 0x040fe800000418ff */
[----:B------:R-:W4:Y:S04]  /*6570*/  MUFU.EX2 R214, R214 ;  /* 0x000000d600d67308 */ /* 0x000f280000000800 */
[C---:B------:R-:W-:Y:S04]  /*6580*/  HMMA.16816.F32.BF16 R108, R144.reuse, R112, RZ ;  /* 0x00000070906c723c */ /* 0x040fe800000418ff */
[----:B------:R-:W-:Y:S04]  /*6590*/  MUFU.EX2 R213, R213 ;  /* 0x000000d500d57308 */ /* 0x000fe80000000800 */
[C---:B------:R-:W-:Y:S04]  /*65a0*/  HMMA.16816.F32.BF16 R116, R144.reuse, R120, RZ ;  /* 0x000000789074723c */ /* 0x040fe800000418ff */
[----:B------:R-:W-:Y:S04]  /*65b0*/  MUFU.EX2 R241, R241 ;  /* 0x000000f100f17308 */ /* 0x000fe80000000800 */
[C---:B------:R-:W-:Y:S04]  /*65c0*/  HMMA.16816.F32.BF16 R124, R144.reuse, R128, RZ ;  /* 0x00000080907c723c */ /* 0x040fe800000418ff */
[----:B------:R-:W-:Y:S04]  /*65d0*/  MUFU.EX2 R216, R216 ;  /* 0x000000d800d87308 */ /* 0x000fe80000000800 */
[C---:B------:R-:W-:Y:S04]  /*65e0*/  HMMA.16816.F32.BF16 R152, R144.reuse, R140, RZ ;  /* 0x0000008c9098723c */ /* 0x040fe800000418ff */
[----:B------:R-:W-:Y:S04]  /*65f0*/  MUFU.EX2 R215, R215 ;  /* 0x000000d700d77308 */ /* 0x000fe80000000800 */
[C---:B------:R-:W-:Y:S04]  /*6600*/  HMMA.16816.F32.BF16 R40, R144.reuse, R42, RZ ;  /* 0x0000002a9028723c */ /* 0x040fe800000418ff */
[----:B------:R-:W5:Y:S04]  /*6610*/  MUFU.EX2 R206, R206 ;  /* 0x000000ce00ce7308 */ /* 0x000f680000000800 */
[C---:B------:R-:W-:Y:S04]  /*6620*/  HMMA.16816.F32.BF16 R104, R144.reuse, R106, RZ ;  /* 0x0000006a9068723c */ /* 0x040fe800000418ff */
[----:B------:R-:W5:Y:S04]  /*6630*/  MUFU.EX2 R203, R203 ;  /* 0x000000cb00cb7308 */ /* 0x000f680000000800 */
[C---:B------:R-:W-:Y:S04]  /*6640*/  HMMA.16816.F32.BF16 R136, R144.reuse, R138, RZ ;  /* 0x0000008a9088723c */ /* 0x040fe800000418ff */
[----:B------:R-:W5:Y:S04]  /*6650*/  MUFU.EX2 R200, R200 ;  /* 0x000000c800c87308 */ /* 0x000f680000000800 */
[C---:B------:R-:W-:Y:S04]  /*6660*/  HMMA.16816.F32.BF16 R156, R144.reuse, R158, RZ ;  /* 0x0000009e909c723c */ /* 0x040fe800000418ff */
[----:B------:R-:W5:Y:S04]  /*6670*/  MUFU.EX2 R240, R240 ;  /* 0x000000f000f07308 */ /* 0x000f680000000800 */
        /* <DEDUP_REMOVED lines=11> */
[C---:B------:R-:W-:Y:S01]  /*6730*/  F2FP.BF16.F32.PACK_AB R7, R178.reuse, R179 ;  /* 0x000000b3b207723e */ /* 0x040fe200000010ff */
[----:B------:R-:W-:Y:S01]  /*6740*/  FADD.FTZ R178, R178, R181 ;  /* 0x000000b5b2b27221 */ /* 0x000fe20000010000 */
[----:B------:R-:W-:Y:S01]  /*6750*/  F2FP.BF16.F32.PACK_AB R6, R180, R183 ;  /* 0x000000b7b406723e */ /* 0x000fe200000010ff */
[----:B------:R-:W-:Y:S01]  /*6760*/  FADD.FTZ R183, R183, R187 ;  /* 0x000000bbb7b77221 */ /* 0x000fe20000010000 */
[----:B------:R-:W-:Y:S01]  /*6770*/  LOP3.LUT R7, R7, R4, RZ, 0xc0, !PT ;  /* 0x0000000407077212 */ /* 0x000fe200078ec0ff */
[----:B-1----:R-:W-:Y:S01]  /*6780*/  FADD.FTZ R178, R201, R178 ;  /* 0x000000b2c9b27221 */ /* 0x002fe20000010000 */
[----:B------:R-:W-:Y:S01]  /*6790*/  LOP3.LUT R6, R6, R27, RZ, 0xc0, !PT ;  /* 0x0000001b06067212 */ /* 0x000fe200078ec0ff */
[----:B------:R-:W-:Y:S01]  /*67a0*/  FADD.FTZ R183, R180, R183 ;  /* 0x000000b7b4b77221 */ /* 0x000fe20000010000 */
[----:B------:R-:W-:-:S02]  /*67b0*/  LOP3.LUT R4, R25, R24, RZ, 0xc0, !PT ;  /* 0x0000001819047212 */ /* 0x000fc400078ec0ff */
[----:B------:R-:W-:Y:S05]  /*67c0*/  LDSM.16.MT88.4 R24, [R217+0x12800] ;  /* 0x01280000d918783b */ /* 0x000fea0000004200 */
[C---:B---3--:R-:W-:Y:S08]  /*67d0*/  HMMA.16816.F32.BF16 R68, R4.reuse, R8, R68 ;  /* 0x000000080444723c */ /* 0x048ff00000041844 */
        /* <DEDUP_REMOVED lines=17> */
[----:B----4-:R-:W-:Y:S01]  /*68f0*/  HMMA.16816.F32.BF16 R84, R4, R20, R84 ;  /* 0x000000140454723c */ /* 0x010fe20000041854 */
[----:B------:R-:W-:-:S05]  /*6900*/  IMAD.U32 R20, RZ, RZ, UR17 ;  /* 0x00000011ff147e24 */ /* 0x000fca000f8e00ff */
[----:B------:R-:W-:Y:S02]  /*6910*/  LOP3.LUT R20, R20, UR29, R239, 0x96, !PT ;  /* 0x0000001d14147c12 */ /* 0x000fe4000f8e96ef */
[----:B--2---:R-:W-:Y:S03]  /*6920*/  HMMA.16816.F32.BF16 R108, R4, R12, R108 ;  /* 0x0000000c046c723c */ /* 0x004fe6000004186c */
[----:B------:R-:W-:-:S05]  /*6930*/  IMAD.WIDE.U32 R20, R20, -0x326172a9, RZ ;  /* 0xcd9e8d5714147825 */ /* 0x000fca00078e00ff */
[----:B------:R-:W-:Y:S01]  /*6940*/  HMMA.16816.F32.BF16 R112, R4, R14, R112 ;  /* 0x0000000e0470723c */ /* 0x000fe20000041870 */
[----:B------:R-:W2:Y:S01]  /*6950*/  LDSM.16.MT88.4 R12, [R217+0x16800] ;  /* 0x01680000d90c783b */ /* 0x000ea20000004200 */
[----:B------:R-:W-:-:S06]  /*6960*/  LOP3.LUT R20, R20, UR15, R231, 0x96, !PT ;  /* 0x0000000f14147c12 */ /* 0x000fcc000f8e96e7 */
[----:B------:R-:W-:Y:S01]  /*6970*/  HMMA.16816.F32.BF16 R156, R4, R170, R156 ;  /* 0x000000aa049c723c */ /* 0x000fe2000004189c */
[----:B------:R-:W-:Y:S01]  /*6980*/  LOP3.LUT R170, R242, UR16, R21, 0x96, !PT ;  /* 0x00000010f2aa7c12 */ /* 0x000fe2000f8e9615 */
[----:B------:R-:W-:-:S04]  /*6990*/  IMAD.WIDE.U32 R20, R20, -0x2daee0ad, RZ ;  /* 0xd2511f5314147825 */ /* 0x000fc800078e00ff */
[----:B------:R-:W-:Y:S02]  /*69a0*/  IMAD.WIDE.U32 R170, R170, -0x2daee0ad, RZ ;  /* 0xd2511f53aaaa7825 */ /* 0x000fe400078e00ff */
[----:B-1----:R-:W-:Y:S01]  /*69b0*/  HMMA.16816.F32.BF16 R116, R4, R8, R116 ;  /* 0x000000080474723c */ /* 0x002fe20000041874 */
[----:B------:R-:W-:-:S07]  /*69c0*/  LOP3.LUT R170, R170, UR23, R21, 0x96, !PT ;  /* 0x00000017aaaa7c12 */ /* 0x000fce000f8e9615 */
[C---:B------:R-:W-:Y:S01]  /*69d0*/  HMMA.16816.F32.BF16 R120, R4.reuse, R10, R120 ;  /* 0x0000000a0478723c */ /* 0x040fe20000041878 */
[----:B------:R-:W1:Y:S07]  /*69e0*/  LDSM.16.MT88.4 R8, [R195+0x16800] ;  /* 0x01680000c308783b */ /* 0x000e6e0000004200 */
[----:B------:R-:W-:Y:S01]  /*69f0*/  HMMA.16816.F32.BF16 R160, R4, R168, R160 ;  /* 0x000000a804a0723c */ /* 0x000fe200000418a0 */
[----:B------:R-:W-:Y:S01]  /*6a00*/  LOP3.LUT R168, R236, UR26, R171, 0x96, !PT ;  /* 0x0000001aeca87c12 */ /* 0x000fe2000f8e96ab */
[----:B------:R-:W-:-:S04]  /*6a10*/  IMAD.WIDE.U32 R170, R170, -0x326172a9, RZ ;  /* 0xcd9e8d57aaaa7825 */ /* 0x000fc800078e00ff */
[----:B------:R-:W-:Y:S02]  /*6a20*/  IMAD.WIDE.U32 R168, R168, -0x326172a9, RZ ;  /* 0xcd9e8d57a8a87825 */ /* 0x000fe400078e00ff */
[----:B---3--:R-:W-:Y:S03]  /*6a30*/  HMMA.16816.F32.BF16 R124, R4, R16, R124 ;  /* 0x00000010047c723c */ /* 0x008fe6000004187c */
[----:B------:R-:W-:Y:S02]  /*6a40*/  LOP3.LUT R16, R230, UR13, R169, 0x96, !PT ;  /* 0x0000000de6107c12 */ /* 0x000fe4000f8e96a9 */
[----:B------:R-:W-:-:S03]  /*6a50*/  LOP3.LUT R168, R168, UR12, R171, 0x96, !PT ;  /* 0x0000000ca8a87c12 */ /* 0x000fc6000f8e96ab */
[----:B------:R-:W-:Y:S01]  /*6a60*/  IMAD.WIDE.U32 R16, R16, -0x2daee0ad, RZ ;  /* 0xd2511f5310107825 */ /* 0x000fe200078e00ff */
[----:B--2---:R-:W-:Y:S03]  /*6a70*/  HMMA.16816.F32.BF16 R152, R4, R12, R152 ;  /* 0x0000000c0498723c */ /* 0x004fe60000041898 */
[----:B------:R-:W-:Y:S01]  /*6a80*/  IMAD.WIDE.U32 R168, R168, -0x2daee0ad, RZ ;  /* 0xd2511f53a8a87825 */ /* 0x000fe200078e00ff */
[----:B------:R-:W-:-:S04]  /*6a90*/  LOP3.LUT R220, R20, UR22, R17, 0x96, !PT ;  /* 0x0000001614dc7c12 */ /* 0x000fc8000f8e9611 */
[----:B------:R-:W-:Y:S01]  /*6aa0*/  LOP3.LUT R16, R16, UR21, R169, 0x96, !PT ;  /* 0x0000001510107c12 */ /* 0x000fe2000f8e96a9 */
[----:B------:R-:W-:Y:S01]  /*6ab0*/  HMMA.16816.F32.BF16 R80, R4, R26, R80 ;  /* 0x0000001a0450723c */ /* 0x000fe20000041850 */
[----:B------:R-:W-:-:S04]  /*6ac0*/  IMAD.WIDE.U32 R220, R220, -0x326172a9, RZ ;  /* 0xcd9e8d57dcdc7825 */ /* 0x000fc800078e00ff */
[----:B------:R-:W-:-:S03]  /*6ad0*/  IMAD.WIDE.U32 R16, R16, -0x326172a9, RZ ;  /* 0xcd9e8d5710107825 */ /* 0x000fc600078e00ff */
[C---:B------:R-:W-:Y:S01]  /*6ae0*/  HMMA.16816.F32.BF16 R76, R4.reuse, R24, R76 ;  /* 0x00000018044c723c */ /* 0x040fe2000004184c */
[----:B------:R-:W-:Y:S01]  /*6af0*/  IMAD.MOV.U32 R12, RZ, RZ, R16 ;  /* 0x000000ffff0c7224 */ /* 0x000fe200078e0010 */
[C---:B------:R-:W-:Y:S02]  /*6b00*/  PRMT R13, R16.reuse, 0x7773, RZ ;  /* 0x00007773100d7816 */ /* 0x040fe400000000ff */
[C---:B------:R-:W-:Y:S02]  /*6b10*/  PRMT R26, R16.reuse, 0x7772, RZ ;  /* 0x00007772101a7816 */ /* 0x040fe400000000ff */
[----:B------:R-:W-:Y:S02]  /*6b20*/  PRMT R25, R16, 0x7771, RZ ;  /* 0x0000777110197816 */ /* 0x000fe400000000ff */
[----:B------:R-:W-:Y:S01]  /*6b30*/  LOP3.LUT R12, R12, 0xff, RZ, 0xc0, !PT ;  /* 0x000000ff0c0c7812 */ /* 0x000fe200078ec0ff */
[----:B------:R-:W-:Y:S01]  /*6b40*/  HMMA.16816.F32.BF16 R52, R4, R32, R52 ;  /* 0x000000200434723c */ /* 0x000fe20000041834 */
[----:B------:R-:W-:-:S02]  /*6b50*/  LOP3.LUT R24, R220, UR4, R17, 0x96, !PT ;  /* 0x00000004dc187c12 */ /* 0x000fc4000f8e9611 */
[----:B------:R-:W-:Y:S02]  /*6b60*/  PRMT R26, R26, 0x5410, R13 ;  /* 0x000054101a1a7816 */ /* 0x000fe4000000000d */
[----:B------:R-:W-:Y:S02]  /*6b70*/  PRMT R25, R12, 0x5410, R25 ;  /* 0x000054100c197816 */ /* 0x000fe40000000019 */
[----:B------:R-:W-:Y:S01]  /*6b80*/  LOP3.LUT R27, R26, 0xff00ff, RZ, 0xc0, !PT ;  /* 0x00ff00ff1a1b7812 */ /* 0x000fe200078ec0ff */
[----:B------:R-:W-:Y:S01]  /*6b90*/  HMMA.16816.F32.BF16 R56, R4, R34, R56 ;  /* 0x000000220438723c */ /* 0x000fe20000041838 */
[----:B------:R-:W-:Y:S02]  /*6ba0*/  PRMT R32, R24, 0x7632, R32 ;  /* 0x0000763218207816 */ /* 0x000fe40000000020 */
[----:B------:R-:W-:Y:S02]  /*6bb0*/  F2FP.BF16.F32.PACK_AB R26, R199, R198 ;  /* 0x000000c6c71a723e */ /* 0x000fe400000010ff */
[----:B------:R-:W-:-:S02]  /*6bc0*/  HSET2.LE.AND R27, R27, R173, PT ;  /* 0x000000ad1b1b7233 */ /* 0x000fc40003803000 */
[----:B------:R-:W-:Y:S01]  /*6bd0*/  LOP3.LUT R32, R32, 0xff, RZ, 0xc0, !PT ;  /* 0x000000ff20207812 */ /* 0x000fe200078ec0ff */
[----:B------:R-:W-:Y:S01]  /*6be0*/  HMMA.16816.F32.BF16 R60, R4, R28, R60 ;  /* 0x0000001c043c723c */ /* 0x000fe2000004183c */
[----:B------:R-:W-:Y:S01]  /*6bf0*/  F2FP.BF16.F32.PACK_AB R33, R196, R197 ;  /* 0x000000c5c421723e */ /* 0x000fe200000010ff */
[----:B------:R-:W-:-:S04]  /*6c00*/  FADD.FTZ R197, R197, R183 ;  /* 0x000000b7c5c57221 */ /* 0x000fc80000010000 */
[----:B------:R-:W-:Y:S02]  /*6c10*/  FADD.FTZ R197, R196, R197 ;  /* 0x000000c5c4c57221 */ /* 0x000fe40000010000 */
[----:B------:R-:W-:Y:S01]  /*6c20*/  HMMA.16816.F32.BF16 R64, R4, R30, R64 ;  /* 0x0000001e0440723c */ /* 0x000fe20000041840 */
[----:B------:R-:W-:Y:S01]  /*6c30*/  LDSM.16.MT88.4 R28, [R172+0x11000] ;  /* 0x01100000ac1c783b */ /* 0x000fe20000004200 */
[----:B------:R-:W-:-:S04]  /*6c40*/  FADD.FTZ R198, R198, R197 ;  /* 0x000000c5c6c67221 */ /* 0x000fc80000010000 */
[----:B------:R-:W-:Y:S02]  /*6c50*/  FADD.FTZ R198, R199, R198 ;  /* 0x000000c6c7c67221 */ /* 0x000fe40000010000 */
[C---:B------:R-:W-:Y:S01]  /*6c60*/  HMMA.16816.F32.BF16 R88, R4.reuse, R22, R88 ;  /* 0x000000160458723c */ /* 0x040fe20000041858 */
[----:B------:R-:W-:Y:S07]  /*6c70*/  LDSM.16.MT88.4 R20, [R172+0x13000] ;  /* 0x01300000ac14783b */ /* 0x000fee0000004200 */
[C---:B------:R-:W-:Y:S01]  /*6c80*/  HMMA.16816.F32.BF16 R128, R4.reuse, R18, R128 ;  /* 0x000000120480723c */ /* 0x040fe20000041880 */
[----:B------:R-:W2:Y:S07]  /*6c90*/  LDSM.16.MT88.4 R16, [R172+0x15000] ;  /* 0x01500000ac10783b */ /* 0x000eae0000004200 */
[C---:B------:R-:W-:Y:S01]  /*6ca0*/  HMMA.16816.F32.BF16 R140, R4.reuse, R14, R140 ;  /* 0x0000000e048c723c */ /* 0x040fe2000004188c */
[----:B------:R-:W-:Y:S07]  /*6cb0*/  LDSM.16.MT88.4 R12, [R217+0x11000] ;  /* 0x01100000d90c783b */ /* 0x000fee0000004200 */
[C---:B-1----:R-:W-:Y:S08]  /*6cc0*/  HMMA.16816.F32.BF16 R148, R4.reuse, R8, R148 ;  /* 0x000000080494723c */ /* 0x042ff00000041894 */
[----:B------:R-:W-:Y:S01]  /*6cd0*/  HMMA.16816.F32.BF16 R144, R4, R10, R144 ;  /* 0x0000000a0490723c */ /* 0x000fe20000041890 */
[C---:B------:R-:W-:Y:S01]  /*6ce0*/  LOP3.LUT R6, R24.reuse, 0xffff, RZ, 0xc0, !PT ;  /* 0x0000ffff18067812 */ /* 0x040fe200078ec0ff */
[----:B------:R-:W1:Y:S01]  /*6cf0*/  LDSM.16.MT88.4 R8, [R172+0x17000] ;  /* 0x01700000ac08783b */ /* 0x000e620000004200 */
[----:B------:R-:W-:-:S02]  /*6d00*/  LOP3.LUT R5, R24, 0xff, RZ, 0xc0, !PT ;  /* 0x000000ff18057812 */ /* 0x000fc400078ec0ff */
[----:B------:R-:W-:Y:S02]  /*6d10*/  SHF.R.U32.HI R4, RZ, 0x18, R24 ;  /* 0x00000018ff047819 */ /* 0x000fe40000011618 */
[----:B------:R-:W-:Y:S02]  /*6d20*/  SHF.R.U32.HI R24, RZ, 0x8, R6 ;  /* 0x00000008ff187819 */ /* 0x000fe40000011606 */
[----:B------:R-:W-:Y:S02]  /*6d30*/  HSET2.LE.AND R7, R25, R173, PT ;  /* 0x000000ad19077233 */ /* 0x000fe40003803000 */
[----:B------:R-:W-:Y:S02]  /*6d40*/  F2FP.BF16.F32.PACK_AB R6, R204, R202 ;  /* 0x000000cacc06723e */ /* 0x000fe400000010ff */
[----:B------:R-:W-:Y:S02]  /*6d50*/  PRMT R24, R5, 0x5410, R24 ;  /* 0x0000541005187816 */ /* 0x000fe40000000018 */
[----:B------:R-:W-:-:S02]  /*6d60*/  PRMT R25, R32, 0x5410, R4 ;  /* 0x0000541020197816 */ /* 0x000fc40000000004 */
[----:B------:R-:W-:Y:S02]  /*6d70*/  LOP3.LUT R26, R26, R7, RZ, 0xc0, !PT ;  /* 0x000000071a1a7212 */ /* 0x000fe400078ec0ff */
[----:B------:R-:W-:Y:S02]  /*6d80*/  LOP3.LUT R27, R6, R27, RZ, 0xc0, !PT ;  /* 0x0000001b061b7212 */ /* 0x000fe400078ec0ff */
[----:B------:R-:W3:Y:S01]  /*6d90*/  LDSM.16.MT88.4 R4, [R217+0x13000] ;  /* 0x01300000d904783b */ /* 0x000ee20000004200 */
[--C-:B------:R-:W-:Y:S02]  /*6da0*/  HSET2.LE.AND R24, R24, R173.reuse, PT ;  /* 0x000000ad18187233 */ /* 0x100fe40003803000 */
[----:B------:R-:W-:Y:S02]  /*6db0*/  HSET2.LE.AND R25, R25, R173, PT ;  /* 0x000000ad19197233 */ /* 0x000fe40003803000 */
[C---:B------:R-:W-:Y:S01]  /*6dc0*/  F2FP.BF16.F32.PACK_AB R32, R214.reuse, R201 ;  /* 0x000000c9d620723e */ /* 0x040fe200000010ff */
[----:B------:R-:W-:Y:S01]  /*6dd0*/  FADD.FTZ R214, R214, R178 ;  /* 0x000000b2d6d67221 */ /* 0x000fe20000010000 */
[----:B------:R-:W-:-:S02]  /*6de0*/  LOP3.LUT R24, R33, R24, RZ, 0xc0, !PT ;  /* 0x0000001821187212 */ /* 0x000fc400078ec0ff */
[----:B------:R-:W-:Y:S01]  /*6df0*/  LOP3.LUT R25, R32, R25, RZ, 0xc0, !PT ;  /* 0x0000001920197212 */ /* 0x000fe200078ec0ff */
[----:B------:R-:W-:Y:S01]  /*6e00*/  FADD.FTZ R214, R202, R214 ;  /* 0x000000d6cad67221 */ /* 0x000fe20000010000 */
[----:B------:R-:W-:Y:S03]  /*6e10*/  LDSM.16.MT88.4 R32, [R217+0x15000] ;  /* 0x01500000d920783b */ /* 0x000fe60000004200 */
[----:B------:R-:W-:Y:S02]  /*6e20*/  FADD.FTZ R204, R204, R214 ;  /* 0x000000d6cccc7221 */ /* 0x000fe40000010000 */
[----:B--2---:R-:W-:Y:S02]  /*6e30*/  HMMA.16816.F32.BF16 R100, R24, R16, R100 ;  /* 0x000000101864723c */ /* 0x004fe40000041864 */
[----:B-----5:R-:W-:-:S04]  /*6e40*/  FADD.FTZ R204, R206, R204 ;  /* 0x000000cccecc7221 */ /* 0x020fc80000010000 */
        /* <DEDUP_REMOVED lines=8> */
[C---:B------:R-:W-:Y:S01]  /*6ed0*/  HMMA.16816.F32.BF16 R104, R24.reuse, R18, R104 ;  /* 0x000000121868723c */ /* 0x040fe20000041868 */
[----:B------:R-:W3:Y:S07]  /*6ee0*/  LDSM.16.MT88.4 R16, [R0+0x13000] ;  /* 0x013000000010783b */ /* 0x000eee0000004200 */
[C---:B------:R-:W-:Y:S08]  /*6ef0*/  HMMA.16816.F32.BF16 R36, R24.reuse, R28, R36 ;  /* 0x0000001c1824723c */ /* 0x040ff00000041824 */
        /* <DEDUP_REMOVED lines=11> */
[----:B---3--:R-:W-:Y:S01]  /*6fb0*/  HMMA.16816.F32.BF16 R64, R24, R18, R64 ;  /* 0x000000121840723c */ /* 0x008fe20000041840 */
[----:B------:R-:W-:-:S05]  /*6fc0*/  LOP3.LUT R18, R170, UR7, R221, 0x96, !PT ;  /* 0x00000007aa127c12 */ /* 0x000fca000f8e96dd */
[----:B------:R-:W-:Y:S02]  /*6fd0*/  IMAD.WIDE.U32 R18, R18, -0x2daee0ad, RZ ;  /* 0xd2511f5312127825 */ /* 0x000fe400078e00ff */
[----:B----4-:R-:W-:Y:S03]  /*6fe0*/  HMMA.16816.F32.BF16 R160, R24, R28, R160 ;  /* 0x0000001c18a0723c */ /* 0x010fe600000418a0 */
[----:B------:R-:W-:-:S04]  /*6ff0*/  LOP3.LUT R168, R168, UR20, R19, 0x96, !PT ;  /* 0x00000014a8a87c12 */ /* 0x000fc8000f8e9613 */
[----:B------:R-:W-:Y:S01]  /*7000*/  LOP3.LUT R19, R168, 0xff, RZ, 0xc0, !PT ;  /* 0x000000ffa8137812 */ /* 0x000fe200078ec0ff */
[C---:B------:R-:W-:Y:S01]  /*7010*/  HMMA.16816.F32.BF16 R156, R24.reuse, R30, R156 ;  /* 0x0000001e189c723c */ /* 0x040fe2000004189c */
[----:B------:R-:W3:Y:S07]  /*7020*/  LDSM.16.MT88.4 R28, [R195+0x17000] ;  /* 0x01700000c31c783b */ /* 0x000eee0000004200 */
[----:B------:R-:W-:Y:S01]  /*7030*/  HMMA.16816.F32.BF16 R60, R24, R16, R60 ;  /* 0x00000010183c723c */ /* 0x000fe2000004183c */
[----:B------:R-:W-:-:S02]  /*7040*/  PRMT R16, R18, 0x7771, RZ ;  /* 0x0000777112107816 */ /* 0x000fc400000000ff */
[----:B------:R-:W-:-:S05]  /*7050*/  PRMT R17, R18, 0x7772, RZ ;  /* 0x0000777212117816 */ /* 0x000fca00000000ff */
[C---:B-1----:R-:W-:Y:S01]  /*7060*/  HMMA.16816.F32.BF16 R116, R24.reuse, R8, R116 ;  /* 0x000000081874723c */ /* 0x042fe20000041874 */
[----:B------:R-:W-:Y:S01]  /*7070*/  IMAD.MOV.U32 R8, RZ, RZ, R18 ;  /* 0x000000ffff087224 */ /* 0x000fe200078e0012 */
[----:B------:R-:W-:Y:S02]  /*7080*/  PRMT R9, R18, 0x7773, RZ ;  /* 0x0000777312097816 */ /* 0x000fe400000000ff */
[----:B------:R-:W-:Y:S02]  /*7090*/  LOP3.LUT R18, R168, 0xffff, RZ, 0xc0, !PT ;  /* 0x0000ffffa8127812 */ /* 0x000fe400078ec0ff */
[----:B------:R-:W-:Y:S02]  /*70a0*/  LOP3.LUT R8, R8, 0xff, RZ, 0xc0, !PT ;  /* 0x000000ff08087812 */ /* 0x000fe400078ec0ff */
[----:B--2---:R-:W-:Y:S01]  /*70b0*/  HMMA.16816.F32.BF16 R124, R24, R4, R124 ;  /* 0x00000004187c723c */ /* 0x004fe2000004187c */
[----:B------:R-:W-:Y:S02]  /*70c0*/  PRMT R5, R168, 0x7632, R5 ;  /* 0x00007632a8057816 */ /* 0x000fe40000000005 */
[----:B------:R-:W-:-:S02]  /*70d0*/  SHF.R.U32.HI R18, RZ, 0x8, R18 ;  /* 0x00000008ff127819 */ /* 0x000fc40000011612 */
[----:B------:R-:W-:Y:S02]  /*70e0*/  PRMT R17, R17, 0x5410, R9 ;  /* 0x0000541011117816 */ /* 0x000fe40000000009 */
[----:B------:R-:W-:Y:S01]  /*70f0*/  PRMT R16, R8, 0x5410, R16 ;  /* 0x0000541008107816 */ /* 0x000fe20000000010 */
[C---:B------:R-:W-:Y:S01]  /*7100*/  HMMA.16816.F32.BF16 R128, R24.reuse, R6, R128 ;  /* 0x000000061880723c */ /* 0x040fe20000041880 */
[----:B------:R-:W-:Y:S02]  /*7110*/  SHF.R.U32.HI R4, RZ, 0x18, R168 ;  /* 0x00000018ff047819 */ /* 0x000fe400000116a8 */
[----:B------:R-:W-:Y:S01]  /*7120*/  LOP3.LUT R5, R5, 0xff, RZ, 0xc0, !PT ;  /* 0x000000ff05057812 */ /* 0x000fe200078ec0ff */
[----:B------:R-:W-:Y:S01]  /*7130*/  LDSM.16.MT88.4 R168, [R217+0x15800] ;  /* 0x01580000d9a8783b */ /* 0x000fe20000004200 */
[----:B------:R-:W-:Y:S02]  /*7140*/  PRMT R18, R19, 0x5410, R18 ;  /* 0x0000541013127816 */ /* 0x000fe40000000012 */
[----:B------:R-:W-:Y:S01]  /*7150*/  PRMT R5, R5, 0x5410, R4 ;  /* 0x0000541005057816 */ /* 0x000fe20000000004 */
[----:B------:R-:W-:Y:S01]  /*7160*/  HMMA.16816.F32.BF16 R68, R24, R20, R68 ;  /* 0x000000141844723c */ /* 0x000fe20000041844 */
[----:B------:R-:W-:-:S02]  /*7170*/  LOP3.LUT R7, R17, 0xff00ff, RZ, 0xc0, !PT ;  /* 0x00ff00ff11077812 */ /* 0x000fc400078ec0ff */
[--C-:B------:R-:W-:Y:S02]  /*7180*/  HSET2.LE.AND R6, R16, R173.reuse, PT ;  /* 0x000000ad10067233 */ /* 0x100fe40003803000 */
[--C-:B------:R-:W-:Y:S02]  /*7190*/  HSET2.LE.AND R4, R18, R173.reuse, PT ;  /* 0x000000ad12047233 */ /* 0x100fe40003803000 */
[----:B------:R-:W-:Y:S01]  /*71a0*/  LDSM.16.MT88.4 R16, [R172+0x17800] ;  /* 0x01780000ac10783b */ /* 0x000fe20000004200 */
[----:B------:R-:W-:Y:S01]  /*71b0*/  HMMA.16816.F32.BF16 R72, R24, R22, R72 ;  /* 0x000000161848723c */ /* 0x000fe20000041848 */
[--C-:B------:R-:W-:Y:S02]  /*71c0*/  HSET2.LE.AND R7, R7, R173.reuse, PT ;  /* 0x000000ad07077233 */ /* 0x100fe40003803000 */
[----:B------:R-:W1:Y:S01]  /*71d0*/  LDSM.16.MT88.4 R20, [R195+0x11000] ;  /* 0x01100000c314783b */ /* 0x000e620000004200 */
[----:B------:R-:W-:-:S04]  /*71e0*/  HSET2.LE.AND R5, R5, R173, PT ;  /* 0x000000ad05057233 */ /* 0x000fc80003803000 */
[C---:B-----5:R-:W-:Y:S08]  /*71f0*/  HMMA.16816.F32.BF16 R92, R24.reuse, R12, R92 ;  /* 0x0000000c185c723c */ /* 0x060ff0000004185c */
[C---:B------:R-:W-:Y:S01]  /*7200*/  HMMA.16816.F32.BF16 R96, R24.reuse, R14, R96 ;  /* 0x0000000e1860723c */ /* 0x040fe20000041860 */
[----:B------:R-:W2:Y:S07]  /*7210*/  LDSM.16.MT88.4 R12, [R172+0x11800] ;  /* 0x01180000ac0c783b */ /* 0x000eae0000004200 */
[C---:B------:R-:W-:Y:S01]  /*7220*/  HMMA.16816.F32.BF16 R120, R24.reuse, R10, R120 ;  /* 0x0000000a1878723c */ /* 0x040fe20000041878 */
[----:B------:R-:W4:Y:S07]  /*7230*/  LDSM.16.MT88.4 R8, [R172+0x13800] ;  /* 0x01380000ac08783b */ /* 0x000f2e0000004200 */
[----:B---3--:R-:W-:Y:S01]  /*7240*/  HMMA.16816.F32.BF16 R148, R24, R28, R148 ;  /* 0x0000001c1894723c */ /* 0x008fe20000041894 */
[----:B------:R-:W-:-:S02]  /*7250*/  F2FP.BF16.F32.PACK_AB R28, R241, R213 ;  /* 0x000000d5f11c723e */ /* 0x000fc400000010ff */
[----:B------:R-:W-:Y:S01]  /*7260*/  F2FP.BF16.F32.PACK_AB R29, R215, R216 ;  /* 0x000000d8d71d723e */ /* 0x000fe200000010ff */
[----:B------:R-:W-:Y:S01]  /*7270*/  FADD.FTZ R216, R216, R198 ;  /* 0x000000c6d8d87221 */ /* 0x000fe20000010000 */
[----:B------:R-:W-:Y:S02]  /*7280*/  LOP3.LUT R6, R28, R6, RZ, 0xc0, !PT ;  /* 0x000000061c067212 */ /* 0x000fe400078ec0ff */
[----:B------:R-:W-:Y:S01]  /*7290*/  F2FP.BF16.F32.PACK_AB R28, R203, R206 ;  /* 0x000000cecb1c723e */ /* 0x000fe200000010ff */
[C---:B------:R-:W-:Y:S01]  /*72a0*/  HMMA.16816.F32.BF16 R108, R24.reuse, R32, R108 ;  /* 0x00000020186c723c */ /* 0x040fe2000004186c */
[C---:B------:R-:W-:Y:S01]  /*72b0*/  F2FP.BF16.F32.PACK_AB R32, R240.reuse, R200 ;  /* 0x000000c8f020723e */ /* 0x040fe200000010ff */
[----:B------:R-:W-:Y:S01]  /*72c0*/  FADD.FTZ R216, R215, R216 ;  /* 0x000000d8d7d87221 */ /* 0x000fe20000010000 */
[----:B------:R-:W-:Y:S01]  /*72d0*/  LOP3.LUT R4, R29, R4, RZ, 0xc0, !PT ;  /* 0x000000041d047212 */ /* 0x000fe200078ec0ff */
[----:B------:R-:W-:Y:S01]  /*72e0*/  FADD.FTZ R240, R240, R204 ;  /* 0x000000ccf0f07221 */ /* 0x000fe20000010000 */
[----:B------:R-:W-:Y:S01]  /*72f0*/  LOP3.LUT R7, R32, R7, RZ, 0xc0, !PT ;  /* 0x0000000720077212 */ /* 0x000fe200078ec0ff */
[----:B------:R-:W-:Y:S01]  /*7300*/  FADD.FTZ R216, R213, R216 ;  /* 0x000000d8d5d87221 */ /* 0x000fe20000010000 */
[----:B------:R-:W-:Y:S01]  /*7310*/  LOP3.LUT R5, R28, R5, RZ, 0xc0, !PT ;  /* 0x000000051c057212 */ /* 0x000fe200078ec0ff */
[----:B-1----:R-:W-:Y:S02]  /*7320*/  HMMA.16816.F32.BF16 R52, R24, R20, R52 ;  /* 0x000000141834723c */ /* 0x002fe40000041834 */
[----:B------:R-:W-:-:S06]  /*7330*/  FADD.FTZ R241, R241, R216 ;  /* 0x000000d8f1f17221 */ /* 0x000fcc0000010000 */
[----:B------:R-:W-:Y:S01]  /*7340*/  HMMA.16816.F32.BF16 R56, R24, R22, R56 ;  /* 0x000000161838723c */ /* 0x000fe20000041838 */
[----:B------:R-:W1:Y:S04]  /*7350*/  LDSM.16.MT88.4 R20, [R172+0x15800] ;  /* 0x01580000ac14783b */ /* 0x000e680000004200 */
[----:B------:R-:W-:Y:S03]  /*7360*/  LDSM.16.MT88.4 R172, [R217+0x13800] ;  /* 0x01380000d9ac783b */ /* 0x000fe60000004200 */
[C---:B--2---:R-:W-:Y:S08]  /*7370*/  HMMA.16816.F32.BF16 R36, R4.reuse, R12, R36 ;  /* 0x0000000c0424723c */ /* 0x044ff00000041824 */
[C---:B------:R-:W-:Y:S01]  /*7380*/  HMMA.16816.F32.BF16 R40, R4.reuse, R14, R40 ;  /* 0x0000000e0428723c */ /* 0x040fe20000041828 */
[----:B------:R-:W2:Y:S07]  /*7390*/  LDSM.16.MT88.4 R12, [R217+0x11800] ;  /* 0x01180000d90c783b */ /* 0x000eae0000004200 */
[C---:B----4-:R-:W-:Y:S08]  /*73a0*/  HMMA.16816.F32.BF16 R68, R4.reuse, R8, R68 ;  /* 0x000000080444723c */ /* 0x050ff00000041844 */
[C---:B------:R-:W-:Y:S01]  /*73b0*/  HMMA.16816.F32.BF16 R72, R4.reuse, R10, R72 ;  /* 0x0000000a0448723c */ /* 0x040fe20000041848 */
[----:B------:R-:W3:Y:S07]  /*73c0*/  LDSM.16.MT88.4 R8, [R0+0x11800] ;  /* 0x011800000008783b */ /* 0x000eee0000004200 */
[C---:B------:R-:W-:Y:S08]  /*73d0*/  HMMA.16816.F32.BF16 R132, R4.reuse, R16, R132 ;  /* 0x000000100484723c */ /* 0x040ff00000041884 */
[----:B------:R-:W-:Y:S01]  /*73e0*/  HMMA.16816.F32.BF16 R136, R4, R18, R136 ;  /* 0x000000120488723c */ /* 0x000fe20000041888 */
[----:B------:R-:W4:Y:S07]  /*73f0*/  LDSM.16.MT88.4 R16, [R0+0x15800] ;  /* 0x015800000010783b */ /* 0x000f2e0000004200 */
[C---:B------:R-:W-:Y:S01]  /*7400*/  HMMA.16816.F32.BF16 R112, R24.reuse, R34, R112 ;  /* 0x000000221870723c */ /* 0x040fe20000041870 */
[----:B------:R-:W5:Y:S07]  /*7410*/  LDSM.16.MT88.4 R32, [R217+0x17800] ;  /* 0x01780000d920783b */ /* 0x000f6e0000004200 */
[----:B------:R-:W-:Y:S01]  /*7420*/  HMMA.16816.F32.BF16 R144, R24, R30, R144 ;  /* 0x0000001e1890723c */ /* 0x000fe20000041890 */
[----:B------:R-:W5:Y:S04]  /*7430*/  LDSM.16.MT88.4 R28, [R195+0x11800] ;  /* 0x01180000c31c783b */ /* 0x000f680000004200 */
[----:B------:R-:W5:Y:S03]  /*7440*/  LDSM.16.MT88.4 R24, [R0+0x13800] ;  /* 0x013800000018783b */ /* 0x000f660000004200 */
        /* <DEDUP_REMOVED lines=14> */
[C---:B------:R-:W-:Y:S08]  /*7530*/  HMMA.16816.F32.BF16 R108, R4.reuse, R168, R108 ;  /* 0x000000a8046c723c */ /* 0x040ff0000004186c */
[C---:B------:R-:W-:Y:S08]  /*7540*/  HMMA.16816.F32.BF16 R112, R4.reuse, R170, R112 ;  /* 0x000000aa0470723c */ /* 0x040ff00000041870 */
[C---:B-----5:R-:W-:Y:S08]  /*7550*/  HMMA.16816.F32.BF16 R152, R4.reuse, R32, R152 ;  /* 0x000000200498723c */ /* 0x060ff00000041898 */
        /* <DEDUP_REMOVED lines=12> */
[----:B------:R-:W-:Y:S01]  /*7620*/  HMMA.16816.F32.BF16 R144, R4, R18, R144 ;  /* 0x000000120490723c */ /* 0x000fe20000041890 */
[----:B------:R-:W-:-:S04]  /*7630*/  NOP ;  /* 0x0000000000007918 */ /* 0x000fc80000000000 */
[----:B------:R-:W-:-:S15]  /*7640*/  BRA.U !UP1, `(.L_x_362) ;  /* 0x0000004909607547 */ /* 0x000fde000b800000 */
[----:B------:R-:W-:Y:S01]  /*7650*/  UIADD3 UR12, UPT, UPT, UR19, -0x2, URZ ;  /* 0xfffffffe130c7890 */ /* 0x000fe2000fffe0ff */
[----:B------:R-:W-:-:S04]  /*7660*/  DEPBAR.LE SB0, 0x0 ;  /* 0x000080000000791a */ /* 0x000fc80000000000 */
[----:B------:R-:W-:Y:S01]  /*7670*/  UIMAD.WIDE.U32 UR16, UR12, UR8, URZ ;  /* 0x000000080c1072a5 */ /* 0x000fe2000f8e00ff */
[----:B------:R-:W-:Y:S01]  /*7680*/  LOP3.LUT R219, R176, R177, RZ, 0xfc, !PT ;  /* 0x000000b1b0db7212 */ /* 0x000fe200078efcff */
[----:B------:R-:W-:Y:S01]  /*7690*/  UIMAD UR12, UR12, UR9, URZ ;  /* 0x000000090c0c72a4 */ /* 0x000fe2000f8e02ff */
[----:B------:R-:W-:Y:S01]  /*76a0*/  ISETP.NE.AND P4, PT, R2, RZ, PT ;  /* 0x000000ff0200720c */ /* 0x000fe20003f85270 */
[----:B------:R-:W-:Y:S01]  /*76b0*/  USHF.L.U32 UR15, UR8, 0x4, URZ ;  /* 0x00000004080f7899 */ /* 0x000fe200080006ff */
[----:B------:R-:W-:Y:S01]  /*76c0*/  LEA R219, R219, UR5, 0x1 ;  /* 0x00000005dbdb7c11 */ /* 0x000fe2000f8e08ff */
[----:B------:R-:W-:Y:S01]  /*76d0*/  USHF.L.U64.HI UR13, UR8, 0x4, UR9 ;  /* 0x00000004080d7899 */ /* 0x000fe20008010209 */
[----:B------:R-:W-:Y:S01]  /*76e0*/  IMAD.U32 R12, RZ, RZ, UR16 ;  /* 0x00000010ff0c7e24 */ /* 0x000fe2000f8e00ff */
[----:B------:R-:W-:Y:S01]  /*76f0*/  UIADD3 UR6, UPT, UPT, UR12, UR17, URZ ;  /* 0x000000110c067290 */ /* 0x000fe2000fffe0ff */
[----:B------:R-:W-:Y:S01]  /*7700*/  IMAD.U32 R13, RZ, RZ, UR17 ;  /* 0x00000011ff0d7e24 */ /* 0x000fe2000f8e00ff */
[----:B------:R-:W-:Y:S01]  /*7710*/  ULEA UR7, UP0, UR16, UR15, 0x6 ;  /* 0x0000000f10077291 */ /* 0x000fe2000f8030ff */
[----:B------:R-:W-:Y:S01]  /*7720*/  IMAD.MOV.U32 R2, RZ, RZ, 0x20 ;  /* 0x00000020ff027424 */ /* 0x000fe200078e00ff */
[----:B------:R-:W1:Y:S01]  /*7730*/  LDCU UR4, c[0x0][0x440] ;  /* 0x00008800ff0477ac */ /* 0x000e620008000800 */
[----:B------:R-:W-:Y:S01]  /*7740*/  LEA R10, P1, R12, R226, 0x7 ;  /* 0x000000e20c0a7211 */ /* 0x000fe200078238ff */
[----:B------:R-:W-:Y:S01]  /*7750*/  IMAD.IADD R210, R188, 0x1, R219 ;  /* 0x00000001bcd27824 */ /* 0x000fe200078e02db */
[----:B------:R-:W-:Y:S01]  /*7760*/  ULEA.HI.X UR6, UR16, UR13, UR6, 0x6, UP0 ;  /* 0x0000000d10067291 */ /* 0x000fe200080f3406 */
[----:B------:R-:W-:Y:S01]  /*7770*/  IMAD.U32 R5, RZ, RZ, UR7 ;  /* 0x00000007ff057e24 */ /* 0x000fe2000f8e00ff */
[----:B------:R-:W-:Y:S01]  /*7780*/  UIADD3 UR12, UPT, UPT, UR17, UR12, URZ ;  /* 0x0000000c110c7290 */ /* 0x000fe2000fffe0ff */
[----:B------:R-:W-:Y:S01]  /*7790*/  SEL R204, R2, 0xffffffe0, !P4 ;  /* 0xffffffe002cc7807 */ /* 0x000fe20006000000 */
[----:B------:R-:W-:-:S02]  /*77a0*/  UIADD3 UR15, UP1, UPT, UR7, UR15, URZ ;  /* 0x0000000f070f7290 */ /* 0x000fc4000ff3e0ff */
[----:B------:R-:W-:Y:S01]  /*77b0*/  IMAD.U32 R4, RZ, RZ, UR6 ;  /* 0x00000006ff047e24 */ /* 0x000fe2000f8e00ff */
[----:B------:R-:W-:Y:S01]  /*77c0*/  ULEA UR7, UP0, UR8, UR7, 0x5 ;  /* 0x0000000708077291 */ /* 0x000fe2000f8028ff */
[CC--:B------:R-:W-:Y:S01]  /*77d0*/  LEA R8, P0, R5.reuse, R226.reuse, 0x1 ;  /* 0x000000e205087211 */ /* 0x0c0fe200078008ff */
[----:B------:R-:W-:Y:S01]  /*77e0*/  IMAD.U32 R6, RZ, RZ, UR12 ;  /* 0x0000000cff067e24 */ /* 0x000fe2000f8e00ff */
[----:B------:R-:W-:Y:S01]  /*77f0*/  UIADD3.X UR13, UPT, UPT, UR6, UR13, URZ, UP1, !UPT ;  /* 0x0000000d060d7290 */ /* 0x000fe20008ffe4ff */
[----:B------:R-:W-:Y:S01]  /*7800*/  IMAD.U32 R7, RZ, RZ, UR15 ;  /* 0x0000000fff077e24 */ /* 0x000fe2000f8e00ff */
[----:B------:R-:W-:Y:S01]  /*7810*/  ULEA.HI.X UR6, UR8, UR6, UR9, 0x5, UP0 ;  /* 0x0000000608067291 */ /* 0x000fe200080f2c09 */
[-C--:B------:R-:W-:Y:S01]  /*7820*/  LEA.HI.X R9, R5, R225.reuse, R4, 0x1, P0 ;  /* 0x000000e105097211 */ /* 0x080fe200000f0c04 */
[----:B------:R-:W-:Y:S01]  /*7830*/  IMAD.U32 R5, RZ, RZ, UR7 ;  /* 0x00000007ff057e24 */ /* 0x000fe2000f8e00ff */
[-C--:B------:R-:W-:Y:S01]  /*7840*/  LEA.HI.X R11, R12, R225.reuse, R6, 0x7, P1 ;  /* 0x000000e10c0b7211 */ /* 0x080fe200008f3c06 */
[----:B------:R-:W-:Y:S01]  /*7850*/  IMAD.U32 R6, RZ, RZ, UR13 ;  /* 0x0000000dff067e24 */ /* 0x000fe2000f8e00ff */
[-C--:B------:R-:W-:Y:S01]  /*7860*/  LEA R14, P1, R7, R226.reuse, 0x1 ;  /* 0x000000e2070e7211 */ /* 0x080fe200078208ff */
[----:B------:R-:W-:Y:S01]  /*7870*/  IMAD.U32 R4, RZ, RZ, UR6 ;  /* 0x00000006ff047e24 */ /* 0x000fe2000f8e00ff */
[----:B-1----:R-:W-:Y:S01]  /*7880*/  ISETP.GE.AND P3, PT, R207, UR4, PT ;  /* 0x00000004cf007c0c */ /* 0x002fe2000bf66270 */
[----:B------:R-:W-:Y:S01]  /*7890*/  BAR.SYNC.DEFER_BLOCKING 0x0 ;  /* 0x0000000000007b1d */ /* 0x000fe20000010000 */
[----:B------:R-:W-:Y:S01]  /*78a0*/  LEA R12, P0, R5, R226, 0x1 ;  /* 0x000000e2050c7211 */ /* 0x000fe200078008ff */
[----:B------:R-:W-:Y:S01]  /*78b0*/  IMAD.IADD R217, R204, 0x1, R219 ;  /* 0x00000001ccd97824 */ /* 0x000fe200078e02db */
[----:B------:R-:W-:Y:S01]  /*78c0*/  ISETP.GE.AND P2, PT, R234, UR4, PT ;  /* 0x00000004ea007c0c */ /* 0x000fe2000bf46270 */
[----:B------:R-:W-:Y:S01]  /*78d0*/  IMAD.IADD R216, R218, 0x1, R204 ;  /* 0x00000001dad87824 */ /* 0x000fe200078e02cc */
[-C--:B------:R-:W-:Y:S01]  /*78e0*/  LEA.HI.X R15, R7, R225.reuse, R6, 0x1, P1 ;  /* 0x000000e1070f7211 */ /* 0x080fe200008f0c06 */
[C---:B------:R-:W-:Y:S01]  /*78f0*/  IMAD.IADD R206, R204.reuse, 0x1, R210 ;  /* 0x00000001ccce7824 */ /* 0x040fe200078e02d2 */
[----:B------:R-:W-:Y:S01]  /*7900*/  ISETP.GE.AND P1, PT, R233, UR4, PT ;  /* 0x00000004e9007c0c */ /* 0x000fe2000bf26270 */
[----:B------:R-:W-:Y:S01]  /*7910*/  IMAD.IADD R204, R204, 0x1, R205 ;  /* 0x00000001cccc7824 */ /* 0x000fe200078e02cd */
[----:B------:R-:W-:Y:S01]  /*7920*/  LEA.HI.X R13, R5, R225, R4, 0x1, P0 ;  /* 0x000000e1050d7211 */ /* 0x000fe200000f0c04 */
[----:B------:R-:W-:Y:S01]  /*7930*/  UISETP.GE.U32.AND UP0, UPT, UR19, 0x3, UPT ;  /* 0x000000031300788c */ /* 0x000fe2000bf06070 */
[----:B------:R-:W-:Y:S01]  /*7940*/  ISETP.GE.AND P0, PT, R232, UR4, PT ;  /* 0x00000004e8007c0c */ /* 0x000fe2000bf06270 */
        /* <DEDUP_REMOVED lines=81> */
[----:B------:R-:W3:Y:S04]  /*7e60*/  LDSM.16.M88.4 R176, [R218+0x8000] ;  /* 0x00800000dab0783b */ /* 0x000ee80000000200 */
[----:B------:R-:W4:Y:S04]  /*7e70*/  LDSM.16.M88.4 R168, [R218+0x8800] ;  /* 0x00880000daa8783b */ /* 0x000f280000000200 */
[----:B------:R-:W5:Y:S04]  /*7e80*/  LDSM.16.M88.4 R28, [R218+0x9000] ;  /* 0x00900000da1c783b */ /* 0x000f680000000200 */
[----:B-1----:R-:W1:Y:S04]  /*7e90*/  LDSM.16.M88.4 R8, [R218+0x9800] ;  /* 0x00980000da08783b */ /* 0x002e680000000200 */
[----:B------:R-:W-:Y:S04]  /*7ea0*/  LDSM.16.M88.4 R4, [R217] ;  /* 0x00000000d904783b */ /* 0x000fe80000000200 */
[----:B------:R-:W1:Y:S04]  /*7eb0*/  LDSM.16.M88.4 R184, [R216+0x8000] ;  /* 0x00800000d8b8783b */ /* 0x000e680000000200 */
[----:B------:R-:W1:Y:S04]  /*7ec0*/  LDSM.16.M88.4 R200, [R216+0x8800] ;  /* 0x00880000d8c8783b */ /* 0x000e680000000200 */
[----:B------:R-:W1:Y:S04]  /*7ed0*/  LDSM.16.M88.4 R192, [R216+0x9000] ;  /* 0x00900000d8c0783b */ /* 0x000e680000000200 */
[----:B------:R-:W1:Y:S04]  /*7ee0*/  LDSM.16.M88.4 R16, [R216+0x9800] ;  /* 0x00980000d810783b */ /* 0x000e680000000200 */
[----:B------:R-:W-:Y:S01]  /*7ef0*/  LDSM.16.M88.4 R196, [R205+0x8000] ;  /* 0x00800000cdc4783b */ /* 0x000fe20000000200 */
[C---:B---3--:R-:W-:Y:S03]  /*7f00*/  HMMA.16816.F32.BF16 R180, R20.reuse, R176, RZ ;  /* 0x000000b014b4723c */ /* 0x048fe600000418ff */
[----:B------:R-:W-:Y:S04]  /*7f10*/  LDSM.16.M88.4 R188, [R205+0x8800] ;  /* 0x00880000cdbc783b */ /* 0x000fe80000000200 */
[----:B--2---:R-:W-:Y:S01]  /*7f20*/  LDSM.16.M88.4 R12, [R205+0x9000] ;  /* 0x00900000cd0c783b */ /* 0x004fe20000000200 */
[C---:B------:R-:W-:Y:S03]  /*7f30*/  HMMA.16816.F32.BF16 R176, R20.reuse, R178, RZ ;  /* 0x000000b214b0723c */ /* 0x040fe600000418ff */
[----:B------:R-:W-:Y:S04]  /*7f40*/  LDSM.16.M88.4 R212, [R216+0xa000] ;  /* 0x00a00000d8d4783b */ /* 0x000fe80000000200 */
[----:B------:R-:W0:Y:S01]  /*7f50*/  LDGDEPBAR ;  /* 0x00000000000079af */ /* 0x000e220000000000 */
[C---:B----4-:R-:W-:Y:S08]  /*7f60*/  HMMA.16816.F32.BF16 R172, R20.reuse, R168, RZ ;  /* 0x000000a814ac723c */ /* 0x050ff000000418ff */
[C---:B-----5:R-:W-:Y:S08]  /*7f70*/  HMMA.16816.F32.BF16 R32, R20.reuse, R28, RZ ;  /* 0x0000001c1420723c */ /* 0x060ff000000418ff */
[C---:B------:R-:W-:Y:S08]  /*7f80*/  HMMA.16816.F32.BF16 R168, R20.reuse, R170, RZ ;  /* 0x000000aa14a8723c */ /* 0x040ff000000418ff */
[C---:B------:R-:W-:Y:S08]  /*7f90*/  HMMA.16816.F32.BF16 R28, R20.reuse, R30, RZ ;  /* 0x0000001e141c723c */ /* 0x040ff000000418ff */
[C---:B-1----:R-:W-:Y:S08]  /*7fa0*/  HMMA.16816.F32.BF16 R24, R20.reuse, R8, RZ ;  /* 0x000000081418723c */ /* 0x042ff000000418ff */
[----:B------:R-:W-:Y:S01]  /*7fb0*/  HMMA.16816.F32.BF16 R20, R20, R10, RZ ;  /* 0x0000000a1414723c */ /* 0x000fe200000418ff */
[----:B------:R-:W1:Y:S07]  /*7fc0*/  LDSM.16.M88.4 R8, [R210] ;  /* 0x00000000d208783b */ /* 0x000e6e0000000200 */
[C---:B------:R-:W-:Y:S08]  /*7fd0*/  HMMA.16816.F32.BF16 R180, R4.reuse, R184, R180 ;  /* 0x000000b804b4723c */ /* 0x040ff000000418b4 */
[C---:B------:R-:W-:Y:S01]  /*7fe0*/  HMMA.16816.F32.BF16 R176, R4.reuse, R186, R176 ;  /* 0x000000ba04b0723c */ /* 0x040fe200000418b0 */
[----:B------:R-:W2:Y:S07]  /*7ff0*/  LDSM.16.M88.4 R184, [R205+0x9800] ;  /* 0x00980000cdb8783b */ /* 0x000eae0000000200 */
[C---:B------:R-:W-:Y:S08]  /*8000*/  HMMA.16816.F32.BF16 R172, R4.reuse, R200, R172 ;  /* 0x000000c804ac723c */ /* 0x040ff000000418ac */
        /* <DEDUP_REMOVED lines=13> */
[C---:B------:R-:W-:Y:S01]  /*80e0*/  HMMA.16816.F32.BF16 R168, R8.reuse, R190, R168 ;  /* 0x000000be08a8723c */ /* 0x040fe200000418a8 */
[----:B------:R-:W-:Y:S07]  /*80f0*/  LDSM.16.M88.4 R188, [R218+0xa000] ;  /* 0x00a00000dabc783b */ /* 0x000fee0000000200 */
[C---:B------:R-:W-:Y:S08]  /*8100*/  HMMA.16816.F32.BF16 R32, R8.reuse, R12, R32 ;  /* 0x0000000c0820723c */ /* 0x040ff00000041820 */
        /* <DEDUP_REMOVED lines=8> */
[----:B------:R-:W-:Y:S07]  /*8190*/  LDSM.16.M88.4 R200, [R205+0xb800] ;  /* 0x00b80000cdc8783b */ /* 0x000fee0000000200 */
[C---:B----4-:R-:W-:Y:S08]  /*81a0*/  HMMA.16816.F32.BF16 R172, R192.reuse, R16, R172 ;  /* 0x00000010c0ac723c */ /* 0x050ff000000418ac */
[C---:B------:R-:W-:Y:S01]  /*81b0*/  HMMA.16816.F32.BF16 R168, R192.reuse, R18, R168 ;  /* 0x00000012c0a8723c */ /* 0x040fe200000418a8 */
[----:B------:R-:W3:Y:S07]  /*81c0*/  LDSM.16.M88.4 R16, [R218+0xb800] ;  /* 0x00b80000da10783b */ /* 0x000eee0000000200 */
[C---:B-----5:R-:W-:Y:S08]  /*81d0*/  HMMA.16816.F32.BF16 R32, R192.reuse, R4, R32 ;  /* 0x00000004c020723c */ /* 0x060ff00000041820 */
[C---:B------:R-:W-:Y:S01]  /*81e0*/  HMMA.16816.F32.BF16 R28, R192.reuse, R6, R28 ;  /* 0x00000006c01c723c */ /* 0x040fe2000004181c */
[----:B------:R-:W4:Y:S07]  /*81f0*/  LDSM.16.M88.4 R4, [R217+0x2000] ;  /* 0x00200000d904783b */ /* 0x000f2e0000000200 */
[C---:B-1----:R-:W-:Y:S08]  /*8200*/  HMMA.16816.F32.BF16 R24, R192.reuse, R196, R24 ;  /* 0x000000c4c018723c */ /* 0x042ff00000041818 */
[----:B------:R-:W-:Y:S01]  /*8210*/  HMMA.16816.F32.BF16 R20, R192, R198, R20 ;  /* 0x000000c6c014723c */ /* 0x000fe20000041814 */
[----:B------:R-:W1:Y:S04]  /*8220*/  LDSM.16.M88.4 R192, [R216+0xa800] ;  /* 0x00a80000d8c0783b */ /* 0x000e680000000200 */
[----:B------:R-:W-:Y:S03]  /*8230*/  LDSM.16.M88.4 R196, [R205+0xa000] ;  /* 0x00a00000cdc4783b */ /* 0x000fe60000000200 */
[C---:B------:R-:W-:Y:S08]  /*8240*/  HMMA.16816.F32.BF16 R180, R12.reuse, R188, R180 ;  /* 0x000000bc0cb4723c */ /* 0x040ff000000418b4 */
[C---:B------:R-:W-:Y:S01]  /*8250*/  HMMA.16816.F32.BF16 R176, R12.reuse, R190, R176 ;  /* 0x000000be0cb0723c */ /* 0x040fe200000418b0 */
[----:B------:R-:W5:Y:S07]  /*8260*/  LDSM.16.M88.4 R188, [R216+0xb000] ;  /* 0x00b00000d8bc783b */ /* 0x000f6e0000000200 */
[C---:B--2---:R-:W-:Y:S08]  /*8270*/  HMMA.16816.F32.BF16 R172, R12.reuse, R184, R172 ;  /* 0x000000b80cac723c */ /* 0x044ff000000418ac */
[C---:B------:R-:W-:Y:S01]  /*8280*/  HMMA.16816.F32.BF16 R168, R12.reuse, R186, R168 ;  /* 0x000000ba0ca8723c */ /* 0x040fe200000418a8 */
[----:B------:R-:W2:Y:S07]  /*8290*/  LDSM.16.M88.4 R184, [R216+0xb800] ;  /* 0x00b80000d8b8783b */ /* 0x000eae0000000200 */
[C---:B------:R-:W-:Y:S08]  /*82a0*/  HMMA.16816.F32.BF16 R32, R12.reuse, R8, R32 ;  /* 0x000000080c20723c */ /* 0x040ff00000041820 */
[C---:B------:R-:W-:Y:S01]  /*82b0*/  HMMA.16816.F32.BF16 R28, R12.reuse, R10, R28 ;  /* 0x0000000a0c1c723c */ /* 0x040fe2000004181c */
[----:B------:R-:W2:Y:S07]  /*82c0*/  LDSM.16.M88.4 R8, [R210+0x2000] ;  /* 0x00200000d208783b */ /* 0x000eae0000000200 */
        /* <DEDUP_REMOVED lines=9> */
[----:B------:R-:W-:Y:S07]  /*8360*/  LDSM.16.M88.4 R192, [R204+0xa000] ;  /* 0x00a00000ccc0783b */ /* 0x000fee0000000200 */
[C---:B-----5:R-:W-:Y:S08]  /*8370*/  HMMA.16816.F32.BF16 R32, R4.reuse, R188, R32 ;  /* 0x000000bc0420723c */ /* 0x060ff00000041820 */
[C---:B------:R-:W-:Y:S01]  /*8380*/  HMMA.16816.F32.BF16 R28, R4.reuse, R190, R28 ;  /* 0x000000be041c723c */ /* 0x040fe2000004181c */
[----:B------:R-:W-:Y:S07]  /*8390*/  LDSM.16.M88.4 R188, [R204+0xa800] ;  /* 0x00a80000ccbc783b */ /* 0x000fee0000000200 */
[C---:B--2---:R-:W-:Y:S08]  /*83a0*/  HMMA.16816.F32.BF16 R24, R4.reuse, R184, R24 ;  /* 0x000000b80418723c */ /* 0x044ff00000041818 */
[----:B------:R-:W-:Y:S01]  /*83b0*/  HMMA.16816.F32.BF16 R20, R4, R186, R20 ;  /* 0x000000ba0414723c */ /* 0x000fe20000041814 */
[----:B------:R-:W1:Y:S04]  /*83c0*/  LDSM.16.M88.4 R184, [R206+0x2000] ;  /* 0x00200000ceb8783b */ /* 0x000e680000000200 */
[----:B------:R-:W2:Y:S03]  /*83d0*/  LDSM.16.M88.4 R4, [R204+0xb000] ;  /* 0x00b00000cc04783b */ /* 0x000ea60000000200 */
[C---:B------:R-:W-:Y:S08]  /*83e0*/  HMMA.16816.F32.BF16 R180, R8.reuse, R196, R180 ;  /* 0x000000c408b4723c */ /* 0x040ff000000418b4 */
[C---:B------:R-:W-:Y:S01]  /*83f0*/  HMMA.16816.F32.BF16 R176, R8.reuse, R198, R176 ;  /* 0x000000c608b0723c */ /* 0x040fe200000418b0 */
[----:B------:R-:W4:Y:S07]  /*8400*/  LDSM.16.M88.4 R196, [R204+0xb800] ;  /* 0x00b80000ccc4783b */ /* 0x000f2e0000000200 */
[C---:B---3--:R-:W-:Y:S08]  /*8410*/  HMMA.16816.F32.BF16 R172, R8.reuse, R16, R172 ;  /* 0x0000001008ac723c */ /* 0x048ff000000418ac */
[C---:B------:R-:W-:Y:S01]  /*8420*/  HMMA.16816.F32.BF16 R168, R8.reuse, R18, R168 ;  /* 0x0000001208a8723c */ /* 0x040fe200000418a8 */
[----:B------:R-:W-:Y:S07]  /*8430*/  LDSM.16.M88.4 R16, [R218+0xc000] ;  /* 0x00c00000da10783b */ /* 0x000fee0000000200 */
[C---:B------:R-:W-:Y:S08]  /*8440*/  HMMA.16816.F32.BF16 R32, R8.reuse, R12, R32 ;  /* 0x0000000c0820723c */ /* 0x040ff00000041820 */
[C---:B------:R-:W-:Y:S01]  /*8450*/  HMMA.16816.F32.BF16 R28, R8.reuse, R14, R28 ;  /* 0x0000000e081c723c */ /* 0x040fe2000004181c */
[----:B------:R-:W3:Y:S07]  /*8460*/  LDSM.16.M88.4 R12, [R219+0x4000] ;  /* 0x00400000db0c783b */ /* 0x000eee0000000200 */
        /* <DEDUP_REMOVED lines=22> */
[----:B------:R-:W4:Y:S07]  /*85d0*/  LDSM.16.M88.4 R8, [R216+0xd800] ;  /* 0x00d80000d808783b */ /* 0x000f2e0000000200 */
[C---:B------:R-:W-:Y:S08]  /*85e0*/  HMMA.16816.F32.BF16 R32, R12.reuse, R212, R32 ;  /* 0x000000d40c20723c */ /* 0x040ff00000041820 */
[C---:B------:R-:W-:Y:S01]  /*85f0*/  HMMA.16816.F32.BF16 R28, R12.reuse, R214, R28 ;  /* 0x000000d60c1c723c */ /* 0x040fe2000004181c */
[----:B------:R-:W-:Y:S07]  /*8600*/  LDSM.16.M88.4 R212, [R204+0xd000] ;  /* 0x00d00000ccd4783b */ /* 0x000fee0000000200 */
[C---:B-1----:R-:W-:Y:S08]  /*8610*/  HMMA.16816.F32.BF16 R24, R12.reuse, R192, R24 ;  /* 0x000000c00c18723c */ /* 0x042ff00000041818 */
[----:B------:R-:W-:Y:S01]  /*8620*/  HMMA.16816.F32.BF16 R20, R12, R194, R20 ;  /* 0x000000c20c14723c */ /* 0x000fe20000041814 */
[----:B------:R-:W1:Y:S04]  /*8630*/  LDSM.16.M88.4 R192, [R205+0xc800] ;  /* 0x00c80000cdc0783b */ /* 0x000e680000000200 */
        /* <DEDUP_REMOVED lines=9> */
[----:B------:R-:W-:Y:S07]  /*86d0*/  LDSM.16.M88.4 R16, [R204+0xc000] ;  /* 0x00c00000cc10783b */ /* 0x000fee0000000200 */
[C---:B----4-:R-:W-:Y:S08]  /*86e0*/  HMMA.16816.F32.BF16 R24, R4.reuse, R8, R24 ;  /* 0x000000080418723c */ /* 0x050ff00000041818 */
[----:B------:R-:W-:Y:S01]  /*86f0*/  HMMA.16816.F32.BF16 R20, R4, R10, R20 ;  /* 0x0000000a0414723c */ /* 0x000fe20000041814 */
[----:B------:R-:W3:Y:S04]  /*8700*/  LDSM.16.M88.4 R8, [R206+0x4000] ;  /* 0x00400000ce08783b */ /* 0x000ee80000000200 */
[----:B------:R-:W4:Y:S03]  /*8710*/  LDSM.16.M88.4 R4, [R204+0xc800] ;  /* 0x00c80000cc04783b */ /* 0x000f260000000200 */
[C---:B------:R-:W-:Y:S08]  /*8720*/  HMMA.16816.F32.BF16 R180, R184.reuse, R196, R180 ;  /* 0x000000c4b8b4723c */ /* 0x040ff000000418b4 */
[C---:B------:R-:W-:Y:S01]  /*8730*/  HMMA.16816.F32.BF16 R176, R184.reuse, R198, R176 ;  /* 0x000000c6b8b0723c */ /* 0x040fe200000418b0 */
[----:B------:R-:W-:Y:S07]  /*8740*/  LDSM.16.M88.4 R196, [R218+0xe800] ;  /* 0x00e80000dac4783b */ /* 0x000fee0000000200 */
[C---:B-1----:R-:W-:Y:S08]  /*8750*/  HMMA.16816.F32.BF16 R172, R184.reuse, R192, R172 ;  /* 0x000000c0b8ac723c */ /* 0x042ff000000418ac */
[C---:B------:R-:W-:Y:S01]  /*8760*/  HMMA.16816.F32.BF16 R168, R184.reuse, R194, R168 ;  /* 0x000000c2b8a8723c */ /* 0x040fe200000418a8 */
[----:B------:R-:W-:Y:S07]  /*8770*/  LDSM.16.M88.4 R192, [R218+0xf000] ;  /* 0x00f00000dac0783b */ /* 0x000fee0000000200 */
[C---:B-----5:R-:W-:Y:S08]  /*8780*/  HMMA.16816.F32.BF16 R32, R184.reuse, R12, R32 ;  /* 0x0000000cb820723c */ /* 0x060ff00000041820 */
        /* <DEDUP_REMOVED lines=9> */
[C---:B----4-:R-:W-:Y:S08]  /*8820*/  HMMA.16816.F32.BF16 R172, R8.reuse, R4, R172 ;  /* 0x0000000408ac723c */ /* 0x050ff000000418ac */
[C---:B------:R-:W-:Y:S01]  /*8830*/  HMMA.16816.F32.BF16 R168, R8.reuse, R6, R168 ;  /* 0x0000000608a8723c */ /* 0x040fe200000418a8 */
[----:B------:R-:W3:Y:S07]  /*8840*/  LDSM.16.M88.4 R4, [R217+0x6000] ;  /* 0x00600000d904783b */ /* 0x000eee0000000200 */
[C---:B------:R-:W-:Y:S08]  /*8850*/  HMMA.16816.F32.BF16 R32, R8.reuse, R212, R32 ;  /* 0x000000d40820723c */ /* 0x040ff00000041820 */
[C---:B------:R-:W-:Y:S01]  /*8860*/  HMMA.16816.F32.BF16 R28, R8.reuse, R214, R28 ;  /* 0x000000d6081c723c */ /* 0x040fe2000004181c */
[----:B------:R-:W-:Y:S07]  /*8870*/  LDSM.16.M88.4 R212, [R216+0xf800] ;  /* 0x00f80000d8d4783b */ /* 0x000fee0000000200 */
[C---:B-1----:R-:W-:Y:S08]  /*8880*/  HMMA.16816.F32.BF16 R24, R8.reuse, R12, R24 ;  /* 0x0000000c0818723c */ /* 0x042ff00000041818 */
[----:B------:R-:W-:Y:S01]  /*8890*/  HMMA.16816.F32.BF16 R20, R8, R14, R20 ;  /* 0x0000000e0814723c */ /* 0x000fe20000041814 */
[----:B------:R-:W1:Y:S04]  /*88a0*/  LDSM.16.M88.4 R12, [R216+0xe800] ;  /* 0x00e80000d80c783b */ /* 0x000e680000000200 */
[----:B------:R-:W4:Y:S03]  /*88b0*/  LDSM.16.M88.4 R8, [R216+0xf000] ;  /* 0x00f00000d808783b */ /* 0x000f260000000200 */
[C---:B--2---:R-:W-:Y:S08]  /*88c0*/  HMMA.16816.F32.BF16 R180, R184.reuse, R200, R180 ;  /* 0x000000c8b8b4723c */ /* 0x044ff000000418b4 */
[C---:B------:R-:W-:Y:S01]  /*88d0*/  HMMA.16816.F32.BF16 R176, R184.reuse, R202, R176 ;  /* 0x000000cab8b0723c */ /* 0x040fe200000418b0 */
[----:B------:R-:W-:Y:S07]  /*88e0*/  LDSM.16.M88.4 R200, [R210+0x6000] ;  /* 0x00600000d2c8783b */ /* 0x000fee0000000200 */
[C---:B------:R-:W-:Y:S08]  /*88f0*/  HMMA.16816.F32.BF16 R172, R184.reuse, R196, R172 ;  /* 0x000000c4b8ac723c */ /* 0x040ff000000418ac */
[C---:B------:R-:W-:Y:S01]  /*8900*/  HMMA.16816.F32.BF16 R168, R184.reuse, R198, R168 ;  /* 0x000000c6b8a8723c */ /* 0x040fe200000418a8 */
[----:B------:R-:W2:Y:S07]  /*8910*/  LDSM.16.M88.4 R196, [R205+0xe000] ;  /* 0x00e00000cdc4783b */ /* 0x000eae0000000200 */
[C---:B------:R-:W-:Y:S08]  /*8920*/  HMMA.16816.F32.BF16 R32, R184.reuse, R192, R32 ;  /* 0x000000c0b820723c */ /* 0x040ff00000041820 */
[C---:B------:R-:W-:Y:S01]  /*8930*/  HMMA.16816.F32.BF16 R28, R184.reuse, R194, R28 ;  /* 0x000000c2b81c723c */ /* 0x040fe2000004181c */
[----:B------:R-:W2:Y:S07]  /*8940*/  LDSM.16.M88.4 R192, [R205+0xe800] ;  /* 0x00e80000cdc0783b */ /* 0x000eae0000000200 */
[C---:B-----5:R-:W-:Y:S08]  /*8950*/  HMMA.16816.F32.BF16 R24, R184.reuse, R188, R24 ;  /* 0x000000bcb818723c */ /* 0x060ff00000041818 */
[----:B------:R-:W-:Y:S01]  /*8960*/  HMMA.16816.F32.BF16 R20, R184, R190, R20 ;  /* 0x000000beb814723c */ /* 0x000fe20000041814 */
[----:B------:R-:W5:Y:S04]  /*8970*/  LDSM.16.M88.4 R188, [R205+0xf000] ;  /* 0x00f00000cdbc783b */ /* 0x000f680000000200 */
[----:B------:R-:W5:Y:S03]  /*8980*/  LDSM.16.M88.4 R184, [R205+0xf800] ;  /* 0x00f80000cdb8783b */ /* 0x000f660000000200 */
[C---:B---3--:R-:W-:Y:S08]  /*8990*/  HMMA.16816.F32.BF16 R180, R4.reuse, R16, R180 ;  /* 0x0000001004b4723c */ /* 0x048ff000000418b4 */
        /* <DEDUP_REMOVED lines=10> */
[----:B------:R-:W4:Y:S07]  /*8a40*/  LDSM.16.M88.4 R4, [R204+0xf000] ;  /* 0x00f00000cc04783b */ /* 0x000f2e0000000200 */
[C---:B--2---:R-:W-:Y:S08]  /*8a50*/  HMMA.16816.F32.BF16 R180, R200.reuse, R196, R180 ;  /* 0x000000c4c8b4723c */ /* 0x044ff000000418b4 */
[----:B------:R-:W-:Y:S01]  /*8a60*/  HMMA.16816.F32.BF16 R176, R200, R198, R176 ;  /* 0x000000c6c8b0723c */ /* 0x000fe200000418b0 */
[----:B------:R-:W2:Y:S01]  /*8a70*/  LDSM.16.M88.4 R196, [R204+0xf800] ;  /* 0x00f80000ccc4783b */ /* 0x000ea20000000200 */
[----:B------:R-:W-:-:S06]  /*8a80*/  DEPBAR.LE SB0, 0x0 ;  /* 0x000080000000791a */ /* 0x000fcc0000000000 */
[C---:B------:R-:W-:Y:S08]  /*8a90*/  HMMA.16816.F32.BF16 R168, R200.reuse, R194, R168 ;  /* 0x000000c2c8a8723c */ /* 0x040ff000000418a8 */
[C---:B-----5:R-:W-:Y:S08]  /*8aa0*/  HMMA.16816.F32.BF16 R32, R200.reuse, R188, R32 ;  /* 0x000000bcc820723c */ /* 0x060ff00000041820 */
[C---:B------:R-:W-:Y:S08]  /*8ab0*/  HMMA.16816.F32.BF16 R24, R200.reuse, R184, R24 ;  /* 0x000000b8c818723c */ /* 0x040ff00000041818 */
[C---:B------:R-:W-:Y:S08]  /*8ac0*/  HMMA.16816.F32.BF16 R20, R200.reuse, R186, R20 ;  /* 0x000000bac814723c */ /* 0x040ff00000041814 */
[C---:B------:R-:W-:Y:S08]  /*8ad0*/  HMMA.16816.F32.BF16 R172, R200.reuse, R192, R172 ;  /* 0x000000c0c8ac723c */ /* 0x040ff000000418ac */
[----:B------:R-:W-:Y:S08]  /*8ae0*/  HMMA.16816.F32.BF16 R28, R200, R190, R28 ;  /* 0x000000bec81c723c */ /* 0x000ff0000004181c */
[C---:B-1----:R-:W-:Y:S08]  /*8af0*/  HMMA.16816.F32.BF16 R180, R16.reuse, R12, R180 ;  /* 0x0000000c10b4723c */ /* 0x042ff000000418b4 */
[C---:B------:R-:W-:Y:S08]  /*8b00*/  HMMA.16816.F32.BF16 R176, R16.reuse, R14, R176 ;  /* 0x0000000e10b0723c */ /* 0x040ff000000418b0 */
[C---:B---3--:R-:W-:Y:S08]  /*8b10*/  HMMA.16816.F32.BF16 R168, R16.reuse, R10, R168 ;  /* 0x0000000a10a8723c */ /* 0x048ff000000418a8 */
[----:B----4-:R-:W-:Y:S01]  /*8b20*/  HMMA.16816.F32.BF16 R32, R16, R4, R32 ;  /* 0x000000041020723c */ /* 0x010fe20000041820 */
[----:B------:R-:W-:-:S04]  /*8b30*/  IMAD.U32 R4, RZ, RZ, UR19 ;  /* 0x00000013ff047e24 */ /* 0x000fc8000f8e00ff */
[----:B------:R-:W-:-:S03]  /*8b40*/  IMAD R167, R4, 0x40, R167 ;  /* 0x0000004004a77824 */ /* 0x000fc600078e02a7 */
[C---:B--2---:R-:W-:Y:S01]  /*8b50*/  HMMA.16816.F32.BF16 R24, R16.reuse, R196, R24 ;  /* 0x000000c41018723c */ /* 0x044fe20000041818 */
[C---:B------:R-:W-:Y:S02]  /*8b60*/  VIADD R5, R167.reuse, 0xffffff80 ;  /* 0xffffff80a7057836 */ /* 0x040fe40000000000 */
[----:B------:R-:W-:Y:S01]  /*8b70*/  VIADD R4, R167, 0xffffff81 ;  /* 0xffffff81a7047836 */ /* 0x000fe20000000000 */
[----:B------:R-:W-:Y:S02]  /*8b80*/  BAR.SYNC.DEFER_BLOCKING 0x0 ;  /* 0x0000000000007b1d */ /* 0x000fe40000010000 */
[CC--:B------:R-:W-:Y:S02]  /*8b90*/  ISETP.GE.AND P4, PT, R5.reuse, R166.reuse, PT ;  /* 0x000000a60500720c */ /* 0x0c0fe40003f86270 */
[----:B------:R-:W-:Y:S01]  /*8ba0*/  HMMA.16816.F32.BF16 R20, R16, R198, R20 ;  /* 0x000000c61014723c */ /* 0x000fe20000041814 */
[----:B------:R-:W-:Y:S02]  /*8bb0*/  ISETP.GE.AND P5, PT, R5, R165, PT ;  /* 0x000000a50500720c */ /* 0x000fe40003fa6270 */
[----:B------:R-:W-:-:S05]  /*8bc0*/  ISETP.GE.AND P6, PT, R4, R166, PT ;  /* 0x000000a60400720c */ /* 0x000fca0003fc6270 */
[----:B------:R-:W-:Y:S01]  /*8bd0*/  HMMA.16816.F32.BF16 R172, R16, R8, R172 ;  /* 0x0000000810ac723c */ /* 0x000fe200000418ac */
[----:B------:R-:W-:-:S07]  /*8be0*/  P2R R8, PR, RZ, 0x10 ;  /* 0x00000010ff087803 */ /* 0x000fce0000000000 */
[----:B------:R-:W-:Y:S01]  /*8bf0*/  HMMA.16816.F32.BF16 R28, R16, R6, R28 ;  /* 0x00000006101c723c */ /* 0x000fe2000004181c */
[----:B------:R-:W-:Y:S01]  /*8c00*/  VIADD R7, R167, 0xffffff88 ;  /* 0xffffff88a7077836 */ /* 0x000fe20000000000 */
[----:B------:R-:W-:-:S03]  /*8c10*/  NOP ;  /* 0x0000000000007918 */ /* 0x000fc60000000000 */
[----:B------:R-:W-:-:S15]  /*8c20*/  BRA.U !UP0, `(.L_x_363) ;  /* 0x0000000508b47547 */ /* 0x000fde000b800000 */
[----:B------:R-:W-:-:S04]  /*8c30*/  UIADD3 UR6, UPT, UPT, UR19, -0x3, URZ ;  /* 0xfffffffd13067890 */ /* 0x000fc8000fffe0ff */
[----:B------:R-:W-:Y:S02]  /*8c40*/  UIMAD.WIDE.U32 UR8, UR6, UR10, URZ ;  /* 0x0000000a060872a5 */ /* 0x000fe4000f8e00ff */
[----:B------:R-:W-:-:S04]  /*8c50*/  UIMAD UR6, UR6, UR11, URZ ;  /* 0x0000000b060672a4 */ /* 0x000fc8000f8e02ff */
[----:B------:R-:W-:Y:S01]  /*8c60*/  UIADD3 UR4, UPT, UPT, UR9, UR6, URZ ;  /* 0x0000000609047290 */ /* 0x000fe2000fffe0ff */
[----:B------:R-:W-:Y:S01]  /*8c70*/  IMAD.U32 R10, RZ, RZ, UR8 ;  /* 0x00000008ff0a7e24 */ /* 0x000fe2000f8e00ff */
[----:B------:R-:W-:Y:S01]  /*8c80*/  UIADD3 UR6, UPT, UPT, UR6, UR9, URZ ;  /* 0x0000000906067290 */ /* 0x000fe2000fffe0ff */
[----:B------:R-:W-:-:S03]  /*8c90*/  IMAD.U32 R11, RZ, RZ, UR9 ;  /* 0x00000009ff0b7e24 */ /* 0x000fc6000f8e00ff */
[----:B------:R-:W-:Y:S01]  /*8ca0*/  IMAD.U32 R5, RZ, RZ, UR4 ;  /* 0x00000004ff057e24 */ /* 0x000fe2000f8e00ff */
[----:B------:R-:W-:Y:S01]  /*8cb0*/  ULEA UR4, UP0, UR8, UR34, 0x6 ;  /* 0x0000002208047291 */ /* 0x000fe2000f8030ff */
[----:B------:R-:W-:-:S03]  /*8cc0*/  LEA R12, P4, R10, R228, 0x7 ;  /* 0x000000e40a0c7211 */ /* 0x000fc600078838ff */
[----:B------:R-:W-:Y:S01]  /*8cd0*/  ULEA.HI.X UR6, UR8, UR31, UR6, 0x6, UP0 ;  /* 0x0000001f08067291 */ /* 0x000fe200080f3406 */
[----:B------:R-:W-:Y:S01]  /*8ce0*/  LEA.HI.X R13, R10, R227, R5, 0x7, P4 ;  /* 0x000000e30a0d7211 */ /* 0x000fe200020f3c05 */
[----:B------:R-:W-:Y:S01]  /*8cf0*/  IMAD.U32 R6, RZ, RZ, UR4 ;  /* 0x00000004ff067e24 */ /* 0x000fe2000f8e00ff */
[----:B------:R-:W-:-:S03]  /*8d00*/  UIADD3 UR34, UP0, UPT, UR34, UR4, URZ ;  /* 0x0000000422227290 */ /* 0x000fc6000ff1e0ff */
[----:B------:R-:W-:Y:S01]  /*8d10*/  MOV R5, UR6 ;  /* 0x0000000600057c02 */ /* 0x000fe20008000f00 */
[----:B------:R-:W-:Y:S01]  /*8d20*/  UIADD3.X UR31, UPT, UPT, UR31, UR6, URZ, UP0, !UPT ;  /* 0x000000061f1f7290 */ /* 0x000fe200087fe4ff */
[C---:B------:R-:W-:Y:S01]  /*8d30*/  LEA R10, P4, R6.reuse, R228, 0x1 ;  /* 0x000000e4060a7211 */ /* 0x040fe200078808ff */
[----:B------:R-:W-:Y:S01]  /*8d40*/  @!PT LDS RZ, [RZ] ;  /* 0x00000000fffff984 */ /* 0x000fe20000000800 */
[----:B------:R-:W-:Y:S01]  /*8d50*/  @!PT LDS RZ, [RZ] ;  /* 0x00000000fffff984 */ /* 0x000fe20000000800 */
[----:B------:R-:W-:Y:S01]  /*8d60*/  @!PT LDS RZ, [RZ] ;  /* 0x00000000fffff984 */ /* 0x000fe20000000800 */
[----:B------:R1:W-:Y:S01]  /*8d70*/  @!P3 LDGSTS.E.BYPASS.LTC128B.128 [R229+0x8000], desc[UR24][R12.64] ;  /* 0x080000000ce5bfae */ /* 0x0003e2000b981a18 */
[----:B------:R-:W-:Y:S02]  /*8d80*/  ULEA UR4, UP0, UR10, UR4, 0x5 ;  /* 0x000000040a047291 */ /* 0x000fe4000f8028ff */
[----:B------:R-:W-:Y:S01]  /*8d90*/  LEA.HI.X R11, R6, R227, R5, 0x1, P4 ;  /* 0x000000e3060b7211 */ /* 0x000fe200020f0c05 */
[----:B------:R-:W-:Y:S01]  /*8da0*/  IMAD.U32 R6, RZ, RZ, UR34 ;  /* 0x00000022ff067e24 */ /* 0x000fe2000f8e00ff */
[----:B------:R1:W-:Y:S01]  /*8db0*/  @P3 STS.128 [R229+0x8000], RZ ;  /* 0x008000ffe5003388 */ /* 0x0003e20000000c00 */
[----:B------:R-:W-:Y:S01]  /*8dc0*/  IMAD.U32 R5, RZ, RZ, UR31 ;  /* 0x0000001fff057e24 */ /* 0x000fe2000f8e00ff */
[----:B------:R-:W-:-:S02]  /*8dd0*/  ULEA.HI.X UR6, UR10, UR6, UR11, 0x5, UP0 ;  /* 0x000000060a067291 */ /* 0x000fc400080f2c0b */
[----:B------:R-:W-:Y:S01]  /*8de0*/  @!PT LDS RZ, [RZ] ;  /* 0x00000000fffff984 */ /* 0x000fe20000000800 */
[----:B------:R-:W-:Y:S01]  /*8df0*/  @!PT LDS RZ, [RZ] ;  /* 0x00000000fffff984 */ /* 0x000fe20000000800 */
[----:B------:R-:W-:Y:S01]  /*8e00*/  @!PT LDS RZ, [RZ] ;  /* 0x00000000fffff984 */ /* 0x000fe20000000800 */
[----:B------:R1:W-:Y:S01]  /*8e10*/  @!P2 LDGSTS.E.BYPASS.LTC128B.128 [R229+0xa000], desc[UR24][R12.64+0x80] ;  /* 0x0a0000800ce5afae */ /* 0x0003e2000b981a18 */
[----:B------:R-:W-:-:S03]  /*8e20*/  LEA R14, P4, R6, R228, 0x1 ;  /* 0x000000e4060e7211 */ /* 0x000fc600078808ff */
[----:B------:R1:W-:Y:S01]  /*8e30*/  @P2 STS.128 [R229+0xa000], RZ ;  /* 0x00a000ffe5002388 */ /* 0x0003e20000000c00 */
[-C--:B------:R-:W-:Y:S01]  /*8e40*/  LEA.HI.X R15, R6, R227.reuse, R5, 0x1, P4 ;  /* 0x000000e3060f7211 */ /* 0x080fe200020f0c05 */
[----:B------:R-:W-:Y:S01]  /*8e50*/  IMAD.U32 R5, RZ, RZ, UR6 ;  /* 0x00000006ff057e24 */ /* 0x000fe2000f8e00ff */
[----:B------:R-:W-:Y:S01]  /*8e60*/  MOV R6, UR4 ;  /* 0x0000000400067c02 */ /* 0x000fe20008000f00 */
[----:B------:R-:W-:Y:S01]  /*8e70*/  @!PT LDS RZ, [RZ] ;  /* 0x00000000fffff984 */ /* 0x000fe20000000800 */
[----:B------:R-:W-:Y:S01]  /*8e80*/  @!PT LDS RZ, [RZ] ;  /* 0x00000000fffff984 */ /* 0x000fe20000000800 */
[----:B------:R-:W-:Y:S01]  /*8e90*/  @!PT LDS RZ, [RZ] ;  /* 0x00000000fffff984 */ /* 0x000fe20000000800 */
[----:B------:R1:W-:Y:S03]  /*8ea0*/  @!P1 LDGSTS.E.BYPASS.LTC128B.128 [R229+0xc000], desc[UR24][R12.64+0x100] ;  /* 0x0c0001000ce59fae */ /* 0x0003e6000b981a18 */
        /* <DEDUP_REMOVED lines=69> */
.L_x_363:
[----:B------:R-:W-:Y:S01]  /*9300*/  ISETP.NE.AND P4, PT, R8, RZ, PT ;  /* 0x000000ff0800720c */ /* 0x000fe20003f85270 */
[C---:B------:R-:W-:Y:S01]  /*9310*/  VIADD R5, R167.reuse, 0xffffff89 ;  /* 0xffffff89a7057836 */ /* 0x040fe20000000000 */
[-C--:B------:R-:W-:Y:S01]  /*9320*/  ISETP.GE.AND P1, PT, R4, R165.reuse, PT ;  /* 0x000000a50400720c */ /* 0x080fe20003f26270 */
[C---:B------:R-:W-:Y:S01]  /*9330*/  VIADD R4, R167.reuse, 0xffffff90 ;  /* 0xffffff90a7047836 */ /* 0x040fe20000000000 */
[----:B------:R-:W-:Y:S01]  /*9340*/  FSEL R9, R180, -INF , !P4 ;  /* 0xff800000b4097808 */ /* 0x000fe20006000000 */
[----:B-1----:R-:W-:Y:S01]  /*9350*/  VIADD R11, R167, 0xffffff99 ;  /* 0xffffff99a70b7836 */ /* 0x002fe20000000000 */
[-C--:B------:R-:W-:Y:S01]  /*9360*/  ISETP.GE.AND P3, PT, R7, R166.reuse, PT ;  /* 0x000000a60700720c */ /* 0x080fe20003f66270 */
[----:B------:R-:W-:Y:S01]  /*9370*/  VIADD R17, R167, 0xffffffa1 ;  /* 0xffffffa1a7117836 */ /* 0x000fe20000000000 */
[----:B------:R-:W-:Y:S01]  /*9380*/  ISETP.GE.AND P2, PT, R5, R166, PT ;  /* 0x000000a60500720c */ /* 0x000fe20003f46270 */
[----:B------:R-:W-:Y:S01]  /*9390*/  VIADD R15, R167, 0xffffffa9 ;  /* 0xffffffa9a70f7836 */ /* 0x000fe20000000000 */
[-C--:B------:R-:W-:Y:S01]  /*93a0*/  ISETP.GE.AND P4, PT, R5, R165.reuse, PT ;  /* 0x000000a50500720c */ /* 0x080fe20003f86270 */
[----:B------:R-:W-:Y:S01]  /*93b0*/  VIADD R13, R167, 0xffffffb1 ;  /* 0xffffffb1a70d7836 */ /* 0x000fe20000000000 */
[----:B------:R-:W-:Y:S01]  /*93c0*/  ISETP.GE.AND P0, PT, R7, R165, PT ;  /* 0x000000a50700720c */ /* 0x000fe20003f06270 */
[C---:B------:R-:W-:Y:S01]  /*93d0*/  VIADD R7, R167.reuse, 0xffffff98 ;  /* 0xffffff98a7077836 */ /* 0x040fe20000000000 */
[----:B------:R-:W-:Y:S01]  /*93e0*/  IADD3 R5, PT, PT, R167, -0x6f, RZ ;  /* 0xffffff91a7057810 */ /* 0x000fe20007ffe0ff */
[----:B------:R-:W-:Y:S01]  /*93f0*/  USHF.L.U32 UR20, UR19, 0x1, URZ ;  /* 0x0000000113147899 */ /* 0x000fe200080006ff */
[----:B------:R-:W-:Y:S01]  /*9400*/  FSEL R6, R182, -INF , !P5 ;  /* 0xff800000b6067808 */ /* 0x000fe20006800000 */
[----:B------:R-:W1:Y:S01]  /*9410*/  LDCU UR17, c[0x0][0x45c] ;  /* 0x00008b80ff1177ac */ /* 0x000e620008000800 */
[----:B------:R-:W-:-:S02]  /*9420*/  FSEL R10, R181, -INF , !P6 ;  /* 0xff800000b50a7808 */ /* 0x000fc40007000000 */
[CC--:B------:R-:W-:Y:S01]  /*9430*/  ISETP.GE.AND P5, PT, R4.reuse, R166.reuse, PT ;  /* 0x000000a60400720c */ /* 0x0c0fe20003fa6270 */
[----:B------:R-:W-:Y:S01]  /*9440*/  UIADD3 UR4, UPT, UPT, UR20, -0x4, URZ ;  /* 0xfffffffc14047890 */ /* 0x000fe2000fffe0ff */
[-C--:B------:R-:W-:Y:S01]  /*9450*/  ISETP.GE.AND P6, PT, R4, R165.reuse, PT ;  /* 0x000000a50400720c */ /* 0x080fe20003fc6270 */
[----:B------:R-:W-:Y:S01]  /*9460*/  UIADD3 UR10, UPT, UPT, UR28, 0x3c6ef372, URZ ;  /* 0x3c6ef3721c0a7890 */ /* 0x000fe2000fffe0ff */
[----:B------:R-:W-:Y:S01]  /*9470*/  FSEL R4, R183, -INF , !P1 ;  /* 0xff800000b7047808 */ /* 0x000fe20004800000 */
[----:B------:R-:W-:Y:S01]  /*9480*/  UIADD3 UR16, UPT, UPT, UR29, 0x76cf5d0a, URZ ;  /* 0x76cf5d0a1d107890 */ /* 0x000fe2000fffe0ff */
[----:B------:R-:W-:Y:S01]  /*9490*/  FSEL R8, R176, -INF , !P3 ;  /* 0xff800000b0087808 */ /* 0x000fe20005800000 */
[----:B------:R-:W-:Y:S01]  /*94a0*/  UIADD3 UR15, UPT, UPT, UR29, 0x32370b8f, URZ ;  /* 0x32370b8f1d0f7890 */ /* 0x000fe2000fffe0ff */
[CC--:B------:R-:W-:Y:S01]  /*94b0*/  ISETP.GE.AND P1, PT, R5.reuse, R166.reuse, PT ;  /* 0x000000a60500720c */ /* 0x0c0fe20003f26270 */
[----:B------:R-:W-:Y:S01]  /*94c0*/  UIADD3 UR9, UPT, UPT, UR28, -0x255992d5, URZ ;  /* 0xdaa66d2b1c097890 */ /* 0x000fe2000fffe0ff */
[-C--:B------:R-:W-:Y:S01]  /*94d0*/  ISETP.GE.AND P3, PT, R5, R165.reuse, PT ;  /* 0x000000a50500720c */ /* 0x080fe20003f66270 */
[----:B------:R-:W-:Y:S01]  /*94e0*/  UIADD3 UR8, UPT, UPT, UR28, 0x78dde6e4, URZ ;  /* 0x78dde6e41c087890 */ /* 0x000fe2000fffe0ff */
[----:B------:R-:W-:Y:S01]  /*94f0*/  FSEL R5, R178, -INF , !P0 ;  /* 0xff800000b2057808 */ /* 0x000fe20004000000 */
[----:B------:R-:W-:Y:S01]  /*9500*/  UIADD3 UR12, UPT, UPT, UR29, -0x56f99767, URZ ;  /* 0xa90668991d0c7890 */ /* 0x000fe2000fffe0ff */
[----:B------:R-:W-:Y:S01]  /*9510*/  FSEL R177, R177, -INF , !P2 ;  /* 0xff800000b1b17808 */ /* 0x000fe20005000000 */
[----:B------:R-:W-:Y:S01]  /*9520*/  UIADD3 UR13, UPT, UPT, UR29, -0x126145ec, URZ ;  /* 0xed9eba141d0d7890 */ /* 0x000fe2000fffe0ff */
[----:B------:R-:W-:Y:S01]  /*9530*/  IADD3 R12, PT, PT, R167, -0x60, RZ ;  /* 0xffffffa0a70c7810 */ /* 0x000fe20007ffe0ff */
[----:B------:R-:W-:Y:S01]  /*9540*/  UIADD3 UR6, UPT, UPT, UR28, -0x4ab325aa, URZ ;  /* 0xb54cda561c067890 */ /* 0x000fe2000fffe0ff */
[CC--:B------:R-:W-:Y:S01]  /*9550*/  ISETP.GE.AND P0, PT, R7.reuse, R166.reuse, PT ;  /* 0x000000a60700720c */ /* 0x0c0fe20003f06270 */
[----:B------:R-:W-:Y:S01]  /*9560*/  UIADD3 UR7, UPT, UPT, UR28, 0x1715609d, URZ ;  /* 0x1715609d1c077890 */ /* 0x000fe2000fffe0ff */
[----:B------:R-:W-:Y:S01]  /*9570*/  ISETP.GE.AND P2, PT, R7, R165, PT ;  /* 0x000000a50700720c */ /* 0x000fe20003f46270 */
[----:B------:R-:W-:Y:S01]  /*9580*/  UIADD3 UR11, UPT, UPT, UR29, 0x646e171e, URZ ;  /* 0x646e171e1d0b7890 */ /* 0x000fe2000fffe0ff */
[----:B------:R-:W-:Y:S01]  /*9590*/  FSEL R7, R179, -INF , !P4 ;  /* 0xff800000b3077808 */ /* 0x000fe20006000000 */
[----:B------:R-:W-:Y:S01]  /*95a0*/  UIADD3 UR20, UPT, UPT, UR20, -0x3, URZ ;  /* 0xfffffffd14147890 */ /* 0x000fe2000fffe0ff */
[----:B------:R-:W-:-:S02]  /*95b0*/  ISETP.GE.AND P4, PT, R11, R166, PT ;  /* 0x000000a60b00720c */ /* 0x000fc40003f86270 */
[----:B------:R-:W-:Y:S02]  /*95c0*/  FSEL R193, R173, -INF , !P1 ;  /* 0xff800000adc17808 */ /* 0x000fe40004800000 */
[-C--:B------:R-:W-:Y:S02]  /*95d0*/  ISETP.GE.AND P1, PT, R12, R166.reuse, PT ;  /* 0x000000a60c00720c */ /* 0x080fe40003f26270 */
[----:B------:R-:W-:Y:S02]  /*95e0*/  IADD3 R16, PT, PT, R167, -0x58, RZ ;  /* 0xffffffa8a7107810 */ /* 0x000fe40007ffe0ff */
[----:B------:R-:W-:Y:S02]  /*95f0*/  FSEL R169, R169, -INF , !P4 ;  /* 0xff800000a9a97808 */ /* 0x000fe40006000000 */
[----:B------:R-:W-:Y:S02]  /*9600*/  ISETP.GE.AND P4, PT, R17, R166, PT ;  /* 0x000000a61100720c */ /* 0x000fe40003f86270 */
[----:B------:R-:W-:-:S02]  /*9610*/  FSEL R192, R32, -INF , !P1 ;  /* 0xff80000020c07808 */ /* 0x000fc40004800000 */
[-C--:B------:R-:W-:Y:S02]  /*9620*/  ISETP.GE.AND P1, PT, R16, R166.reuse, PT ;  /* 0x000000a61000720c */ /* 0x080fe40003f26270 */
[----:B------:R-:W-:Y:S02]  /*9630*/  IADD3 R14, PT, PT, R167, -0x50, RZ ;  /* 0xffffffb0a70e7810 */ /* 0x000fe40007ffe0ff */
[----:B------:R-:W-:Y:S02]  /*9640*/  FSEL R191, R33, -INF , !P4 ;  /* 0xff80000021bf7808 */ /* 0x000fe40006000000 */
[----:B------:R-:W-:Y:S02]  /*9650*/  FSEL R168, R168, -INF , !P0 ;  /* 0xff800000a8a87808 */ /* 0x000fe40004000000 */
[----:B------:R-:W-:Y:S02]  /*9660*/  FMNMX3.FTZ R18, R164, R9, R10, !PT ;  /* 0x00000009a4127276 */ /* 0x000fe4000781000a */
[----:B------:R-:W-:-:S02]  /*9670*/  ISETP.GE.AND P4, PT, R15, R166, PT ;  /* 0x000000a60f00720c */ /* 0x000fc40003f86270 */
[----:B------:R-:W-:Y:S02]  /*9680*/  FSEL R190, R28, -INF , !P1 ;  /* 0xff8000001cbe7808 */ /* 0x000fe40004800000 */
[-C--:B------:R-:W-:Y:S02]  /*9690*/  ISETP.GE.AND P0, PT, R12, R165.reuse, PT ;  /* 0x000000a50c00720c */ /* 0x080fe40003f06270 */
[----:B------:R-:W-:Y:S02]  /*96a0*/  ISETP.GE.AND P1, PT, R14, R166, PT ;  /* 0x000000a60e00720c */ /* 0x000fe40003f26270 */
[----:B------:R-:W-:Y:S02]  /*96b0*/  IADD3 R12, PT, PT, R167, -0x48, RZ ;  /* 0xffffffb8a70c7810 */ /* 0x000fe40007ffe0ff */
[----:B------:R-:W-:Y:S01]  /*96c0*/  FSEL R194, R172, -INF , !P5 ;  /* 0xff800000acc27808 */ /* 0x000fe20006800000 */
[----:B------:R-:W-:Y:S01]  /*96d0*/  VIADD R172, R0, 0x10040 ;  /* 0x0001004000ac7836 */ /* 0x000fe20000000000 */
[----:B------:R-:W-:Y:S01]  /*96e0*/  ISETP.GE.AND P5, PT, R11, R165, PT ;  /* 0x000000a50b00720c */ /* 0x000fe20003fa6270 */
[----:B------:R-:W-:Y:S01]  /*96f0*/  VIADD R11, R167, 0xffffffb9 ;  /* 0xffffffb9a70b7836 */ /* 0x000fe20000000000 */
[----:B------:R-:W-:-:S02]  /*9700*/  FMNMX3.FTZ R18, R18, R8, R177, !PT ;  /* 0x0000000812127276 */ /* 0x000fc400078100b1 */
[----:B------:R-:W-:Y:S02]  /*9710*/  FSEL R188, R29, -INF , !P4 ;  /* 0xff8000001dbc7808 */ /* 0x000fe40006000000 */
[-C--:B------:R-:W-:Y:S02]  /*9720*/  ISETP.GE.AND P4, PT, R13, R166.reuse, PT ;  /* 0x000000a60d00720c */ /* 0x080fe40003f86270 */
[----:B------:R-:W-:Y:S02]  /*9730*/  FSEL R184, R24, -INF , !P1 ;  /* 0xff80000018b87808 */ /* 0x000fe40004800000 */
[----:B------:R-:W-:Y:S02]  /*9740*/  ISETP.GE.AND P1, PT, R12, R166, PT ;  /* 0x000000a60c00720c */ /* 0x000fe40003f26270 */
[----:B------:R-:W-:Y:S02]  /*9750*/  FMNMX3.FTZ R18, R18, R194, R193, !PT ;  /* 0x000000c212127276 */ /* 0x000fe400078100c1 */
[----:B------:R-:W-:-:S02]  /*9760*/  FSEL R182, R25, -INF , !P4 ;  /* 0xff80000019b67808 */ /* 0x000fc40006000000 */
[----:B------:R-:W-:Y:S02]  /*9770*/  ISETP.GE.AND P4, PT, R11, R166, PT ;  /* 0x000000a60b00720c */ /* 0x000fe40003f86270 */
[----:B------:R-:W-:Y:S02]  /*9780*/  FSEL R181, R20, -INF , !P1 ;  /* 0xff80000014b57808 */ /* 0x000fe40004800000 */
[----:B------:R-:W-:Y:S02]  /*9790*/  ISETP.GE.AND P1, PT, R17, R165, PT ;  /* 0x000000a51100720c */ /* 0x000fe40003f26270 */
[----:B------:R-:W-:Y:S02]  /*97a0*/  FMNMX3.FTZ R18, R18, R168, R169, !PT ;  /* 0x000000a812127276 */ /* 0x000fe400078100a9 */
[----:B------:R-:W-:Y:S02]  /*97b0*/  FMNMX3.FTZ R17, R3, R6, R4, !PT ;  /* 0x0000000603117276 */ /* 0x000fe40007810004 */
[----:B------:R-:W-:-:S02]  /*97c0*/  FSEL R179, R21, -INF , !P4 ;  /* 0xff80000015b37808 */ /* 0x000fc40006000000 */
[----:B------:R-:W-:Y:S02]  /*97d0*/  ISETP.GE.AND P4, PT, R15, R165, PT ;  /* 0x000000a50f00720c */ /* 0x000fe40003f86270 */
[----:B------:R-:W-:Y:S02]  /*97e0*/  FMNMX3.FTZ R18, R18, R192, R191, !PT ;  /* 0x000000c012127276 */ /* 0x000fe400078100bf */
[----:B------:R-:W-:Y:S02]  /*97f0*/  FSEL R167, R174, -INF , !P6 ;  /* 0xff800000aea77808 */ /* 0x000fe40007000000 */
[----:B------:R-:W-:Y:S02]  /*9800*/  FSEL R166, R175, -INF , !P3 ;  /* 0xff800000afa67808 */ /* 0x000fe40005800000 */
[----:B------:R-:W-:Y:S02]  /*9810*/  FMNMX3.FTZ R15, R17, R5, R7, !PT ;  /* 0x00000005110f7276 */ /* 0x000fe40007810007 */
[----:B------:R-:W-:-:S02]  /*9820*/  FMNMX3.FTZ R18, R18, R190, R188, !PT ;  /* 0x000000be12127276 */ /* 0x000fc400078100bc */
[----:B------:R-:W-:Y:S02]  /*9830*/  FSEL R170, R170, -INF , !P2 ;  /* 0xff800000aaaa7808 */ /* 0x000fe40005000000 */
[----:B------:R-:W-:Y:S02]  /*9840*/  FSEL R171, R171, -INF , !P5 ;  /* 0xff800000abab7808 */ /* 0x000fe40006800000 */
[----:B------:R-:W-:Y:S02]  /*9850*/  FMNMX3.FTZ R15, R15, R167, R166, !PT ;  /* 0x000000a70f0f7276 */ /* 0x000fe400078100a6 */
[----:B------:R-:W-:Y:S02]  /*9860*/  FMNMX3.FTZ R18, R18, R184, R182, !PT ;  /* 0x000000b812127276 */ /* 0x000fe400078100b6 */
[----:B------:R-:W-:Y:S02]  /*9870*/  ISETP.GE.AND P6, PT, R16, R165, PT ;  /* 0x000000a51000720c */ /* 0x000fe40003fc6270 */
[----:B------:R-:W-:-:S02]  /*9880*/  FSEL R189, R34, -INF , !P0 ;  /* 0xff80000022bd7808 */ /* 0x000fc40004000000 */
[----:B------:R-:W-:Y:S02]  /*9890*/  FSEL R185, R35, -INF , !P1 ;  /* 0xff80000023b97808 */ /* 0x000fe40004800000 */
[----:B------:R-:W-:Y:S02]  /*98a0*/  FMNMX3.FTZ R15, R15, R170, R171, !PT ;  /* 0x000000aa0f0f7276 */ /* 0x000fe400078100ab */
[----:B------:R-:W-:Y:S02]  /*98b0*/  FMNMX3.FTZ R16, R18, R181, R179, !PT ;  /* 0x000000b512107276 */ /* 0x000fe400078100b3 */
[-C--:B------:R-:W-:Y:S02]  /*98c0*/  ISETP.GE.AND P3, PT, R14, R165.reuse, PT ;  /* 0x000000a50e00720c */ /* 0x080fe40003f66270 */
[----:B------:R-:W-:Y:S01]  /*98d0*/  ISETP.GE.AND P2, PT, R13, R165, PT ;  /* 0x000000a50d00720c */ /* 0x000fe20003f46270 */
[----:B------:R-:W2:Y:S01]  /*98e0*/  SHFL.BFLY PT, R14, R16, 0x2, 0x1f ;  /* 0x0c401f00100e7f89 */ /* 0x000ea200000e0000 */
[----:B------:R-:W-:-:S02]  /*98f0*/  FSEL R187, R30, -INF , !P6 ;  /* 0xff8000001ebb7808 */ /* 0x000fc40007000000 */
[----:B------:R-:W-:Y:S02]  /*9900*/  FSEL R186, R31, -INF , !P4 ;  /* 0xff8000001fba7808 */ /* 0x000fe40006000000 */
[----:B------:R-:W-:Y:S02]  /*9910*/  FMNMX3.FTZ R15, R15, R189, R185, !PT ;  /* 0x000000bd0f0f7276 */ /* 0x000fe400078100b9 */
[-C--:B------:R-:W-:Y:S02]  /*9920*/  ISETP.GE.AND P0, PT, R12, R165.reuse, PT ;  /* 0x000000a50c00720c */ /* 0x080fe40003f06270 */
[----:B------:R-:W-:Y:S02]  /*9930*/  ISETP.GE.AND P1, PT, R11, R165, PT ;  /* 0x000000a50b00720c */ /* 0x000fe40003f26270 */
[----:B------:R-:W-:Y:S02]  /*9940*/  FSEL R180, R26, -INF , !P3 ;  /* 0xff8000001ab47808 */ /* 0x000fe40005800000 */
[----:B------:R-:W-:-:S02]  /*9950*/  FSEL R178, R27, -INF , !P2 ;  /* 0xff8000001bb27808 */ /* 0x000fc40005000000 */
[----:B------:R-:W-:Y:S02]  /*9960*/  FMNMX3.FTZ R15, R15, R187, R186, !PT ;  /* 0x000000bb0f0f7276 */ /* 0x000fe400078100ba */
[----:B------:R-:W-:Y:S02]  /*9970*/  FSEL R176, R22, -INF , !P0 ;  /* 0xff80000016b07808 */ /* 0x000fe40004000000 */
[----:B------:R-:W-:Y:S02]  /*9980*/  FSEL R175, R23, -INF , !P1 ;  /* 0xff80000017af7808 */ /* 0x000fe40004800000 */
[----:B------:R-:W-:Y:S02]  /*9990*/  FMNMX3.FTZ R11, R15, R180, R178, !PT ;  /* 0x000000b40f0b7276 */ /* 0x000fe400078100b2 */
[----:B------:R-:W-:Y:S01]  /*99a0*/  MOV R12, UR4 ;  /* 0x00000004000c7c02 */ /* 0x000fe20008000f00 */
[----:B------:R-:W-:Y:S01]  /*99b0*/  UIADD3 UR4, UPT, UPT, UR28, -0x61c88647, URZ ;  /* 0x9e3779b91c047890 */ /* 0x000fe2000fffe0ff */
[----:B------:R-:W-:-:S02]  /*99c0*/  FMNMX3.FTZ R11, R11, R176, R175, !PT ;  /* 0x000000b00b0b7276 */ /* 0x000fc400078100af */
[----:B--2---:R-:W-:Y:S02]  /*99d0*/  FMNMX.FTZ R14, R16, R14, !PT ;  /* 0x0000000e100e7209 */ /* 0x004fe40007810000 */
[----:B------:R-:W-:Y:S01]  /*99e0*/  LOP3.LUT R12, R12, UR29, R239, 0x96, !PT ;  /* 0x0000001d0c0c7c12 */ /* 0x000fe2000f8e96ef */
[----:B------:R-:W2:Y:S01]  /*99f0*/  SHFL.BFLY PT, R13, R11, 0x2, 0x1f ;  /* 0x0c401f000b0d7f89 */ /* 0x000ea200000e0000 */
[----:B------:R-:W-:-:S03]  /*9a00*/  IADD3 R16, PT, PT, R0, 0x10000, RZ ;  /* 0x0001000000107810 */ /* 0x000fc60007ffe0ff */
[----:B------:R-:W3:Y:S01]  /*9a10*/  SHFL.BFLY PT, R204, R14, 0x1, 0x1f ;  /* 0x0c201f000ecc7f89 */ /* 0x000ee200000e0000 */
[----:B--2---:R-:W-:Y:S01]  /*9a20*/  FMNMX.FTZ R11, R11, R13, !PT ;  /* 0x0000000d0b0b7209 */ /* 0x004fe20007810000 */
[----:B------:R-:W-:Y:S01]  /*9a30*/  IMAD.WIDE.U32 R12, R12, -0x326172a9, RZ ;  /* 0xcd9e8d570c0c7825 */ /* 0x000fe200078e00ff */
[----:B---3--:R-:W-:-:S03]  /*9a40*/  FMNMX.FTZ R204, R14, R204, !PT ;  /* 0x000000cc0ecc7209 */ /* 0x008fc60007810000 */
[----:B------:R-:W2:Y:S01]  /*9a50*/  SHFL.BFLY PT, R203, R11, 0x1, 0x1f ;  /* 0x0c201f000bcb7f89 */ /* 0x000ea200000e0000 */
[----:B------:R-:W-:Y:S02]  /*9a60*/  LOP3.LUT R216, R242, UR4, R13, 0x96, !PT ;  /* 0x00000004f2d87c12 */ /* 0x000fe4000f8e960d */
[----:B------:R-:W-:Y:S01]  /*9a70*/  LOP3.LUT R212, R12, UR10, R231, 0x96, !PT ;  /* 0x0000000a0cd47c12 */ /* 0x000fe2000f8e96e7 */
[C---:B-1----:R-:W-:Y:S01]  /*9a80*/  FMUL.FTZ R183, R204.reuse, UR17 ;  /* 0x00000011ccb77c20 */ /* 0x042fe20008410000 */
[----:B------:R-:W-:Y:S01]  /*9a90*/  FSETP.NEU.FTZ.AND P1, PT, R204, -INF , PT ;  /* 0xff800000cc00780b */ /* 0x000fe20003f3d000 */
[----:B------:R-:W-:-:S03]  /*9aa0*/  IMAD.WIDE.U32 R216, R216, -0x2daee0ad, RZ ;  /* 0xd2511f53d8d87825 */ /* 0x000fc600078e00ff */
[----:B------:R-:W-:Y:S01]  /*9ab0*/  FSEL R183, R183, RZ, P1 ;  /* 0x000000ffb7b77208 */ /* 0x000fe20000800000 */
[----:B------:R-:W-:Y:S01]  /*9ac0*/  IMAD.WIDE.U32 R212, R212, -0x2daee0ad, RZ ;  /* 0xd2511f53d4d47825 */ /* 0x000fe200078e00ff */
[----:B------:R-:W-:-:S03]  /*9ad0*/  LOP3.LUT R214, R236, UR16, R217, 0x96, !PT ;  /* 0x00000010ecd67c12 */ /* 0x000fc6000f8e96d9 */
[----:B------:R-:W-:Y:S01]  /*9ae0*/  FFMA.FTZ R201, R10, UR17, -R183 ;  /* 0x000000110ac97c23 */ /* 0x000fe200080108b7 */
[----:B------:R-:W-:Y:S01]  /*9af0*/  LOP3.LUT R216, R216, UR15, R213, 0x96, !PT ;  /* 0x0000000fd8d87c12 */ /* 0x000fe2000f8e96d5 */
[----:B------:R-:W-:-:S04]  /*9b00*/  IMAD.WIDE.U32 R214, R214, -0x326172a9, RZ ;  /* 0xcd9e8d57d6d67825 */ /* 0x000fc800078e00ff */
[--C-:B------:R-:W-:Y:S01]  /*9b10*/  FFMA.FTZ R200, R8, UR17, -R183.reuse ;  /* 0x0000001108c87c23 */ /* 0x100fe200080108b7 */
[--C-:B------:R-:W-:Y:S01]  /*9b20*/  FFMA.FTZ R199, R177, UR17, -R183.reuse ;  /* 0x00000011b1c77c23 */ /* 0x100fe200080108b7 */
[----:B------:R-:W-:Y:S01]  /*9b30*/  FFMA.FTZ R202, R9, UR17, -R183 ;  /* 0x0000001109ca7c23 */ /* 0x000fe200080108b7 */
[----:B------:R-:W-:Y:S01]  /*9b40*/  IMAD.WIDE.U32 R216, R216, -0x326172a9, RZ ;  /* 0xcd9e8d57d8d87825 */ /* 0x000fe200078e00ff */
[----:B------:R-:W-:Y:S01]  /*9b50*/  LOP3.LUT R10, R230, UR9, R215, 0x96, !PT ;  /* 0x00000009e60a7c12 */ /* 0x000fe2000f8e96d7 */
[----:B------:R-:W-:Y:S02]  /*9b60*/  MUFU.EX2 R201, R201 ;  /* 0x000000c900c97308 */ /* 0x000fe40000000800 */
[--C-:B------:R-:W-:Y:S01]  /*9b70*/  FFMA.FTZ R210, R169, UR17, -R183.reuse ;  /* 0x00000011a9d27c23 */ /* 0x100fe200080108b7 */
[----:B--2---:R-:W-:Y:S01]  /*9b80*/  FMNMX.FTZ R203, R11, R203, !PT ;  /* 0x000000cb0bcb7209 */ /* 0x004fe20007810000 */
[----:B------:R-:W-:Y:S01]  /*9b90*/  FFMA.FTZ R168, R168, UR17, -R183 ;  /* 0x00000011a8a87c23 */ /* 0x000fe200080108b7 */
[----:B------:R-:W-:Y:S01]  /*9ba0*/  LOP3.LUT R214, R214, UR8, R217, 0x96, !PT ;  /* 0x00000008d6d67c12 */ /* 0x000fe2000f8e96d9 */
[----:B------:R-:W-:Y:S01]  /*9bb0*/  IMAD.WIDE.U32 R10, R10, -0x2daee0ad, RZ ;  /* 0xd2511f530a0a7825 */ /* 0x000fe200078e00ff */
[----:B------:R-:W-:-:S03]  /*9bc0*/  FSETP.NEU.FTZ.AND P0, PT, R203, -INF , PT ;  /* 0xff800000cb00780b */ /* 0x000fc60003f1d000 */
[----:B------:R-:W-:Y:S01]  /*9bd0*/  FMUL.FTZ R8, R203, UR17 ;  /* 0x00000011cb087c20 */ /* 0x000fe20008410000 */
[----:B------:R-:W-:Y:S01]  /*9be0*/  MUFU.EX2 R202, R202 ;  /* 0x000000ca00ca7308 */ /* 0x000fe20000000800 */
[----:B------:R-:W-:Y:S01]  /*9bf0*/  IMAD.WIDE.U32 R214, R214, -0x2daee0ad, RZ ;  /* 0xd2511f53d6d67825 */ /* 0x000fe200078e00ff */
[----:B------:R-:W-:-:S03]  /*9c00*/  LOP3.LUT R212, R212, UR13, R11, 0x96, !PT ;  /* 0x0000000dd4d47c12 */ /* 0x000fc6000f8e960b */
[--C-:B------:R-:W-:Y:S01]  /*9c10*/  FFMA.FTZ R219, R192, UR17, -R183.reuse ;  /* 0x00000011c0db7c23 */ /* 0x100fe200080108b7 */
[----:B------:R-:W-:Y:S01]  /*9c20*/  FSEL R177, R8, RZ, P0 ;  /* 0x000000ff08b17208 */ /* 0x000fe20000000000 */
[----:B------:R-:W-:Y:S01]  /*9c30*/  FFMA.FTZ R220, R191, UR17, -R183 ;  /* 0x00000011bfdc7c23 */ /* 0x000fe200080108b7 */
[----:B------:R-:W1:Y:S01]  /*9c40*/  LDC R8, c[0x0][0x4f8] ;  /* 0x00013e00ff087b82 */ /* 0x000e620000000800 */
[----:B------:R-:W-:Y:S01]  /*9c50*/  LOP3.LUT R12, R10, UR12, R215, 0x96, !PT ;  /* 0x0000000c0a0c7c12 */ /* 0x000fe2000f8e96d7 */
[----:B------:R-:W-:-:S04]  /*9c60*/  IMAD.WIDE.U32 R212, R212, -0x326172a9, RZ ;  /* 0xcd9e8d57d4d47825 */ /* 0x000fc800078e00ff */
[--C-:B------:R-:W-:Y:S01]  /*9c70*/  FFMA.FTZ R196, R5, UR17, -R177.reuse ;  /* 0x0000001105c47c23 */ /* 0x100fe200080108b1 */
[----:B------:R-:W-:Y:S01]  /*9c80*/  FFMA.FTZ R205, R7, UR17, -R177 ;  /* 0x0000001107cd7c23 */ /* 0x000fe200080108b1 */
[----:B------:R-:W-:Y:S01]  /*9c90*/  FSEL R7, R203, RZ, P0 ;  /* 0x000000ffcb077208 */ /* 0x000fe20000000000 */
[----:B------:R-:W-:-:S04]  /*9ca0*/  IMAD.WIDE.U32 R12, R12, -0x326172a9, RZ ;  /* 0xcd9e8d570c0c7825 */ /* 0x000fc800078e00ff */
[--C-:B------:R-:W-:Y:S01]  /*9cb0*/  FFMA.FTZ R198, R6, UR17, -R177.reuse ;  /* 0x0000001106c67c23 */ /* 0x100fe200080108b1 */
[----:B------:R-:W-:Y:S01]  /*9cc0*/  FFMA.FTZ R197, R4, UR17, -R177 ;  /* 0x0000001104c57c23 */ /* 0x000fe200080108b1 */
[----:B------:R-:W-:Y:S01]  /*9cd0*/  MUFU.EX2 R200, R200 ;  /* 0x000000c800c87308 */ /* 0x000fe20000000800 */
[----:B------:R-:W-:Y:S01]  /*9ce0*/  FADD.FTZ R7, R3, -R7 ;  /* 0x8000000703077221 */ /* 0x000fe20000010000 */
[C---:B------:R-:W-:Y:S01]  /*9cf0*/  PRMT R11, R12.reuse, 0x7773, RZ ;  /* 0x000077730c0b7816 */ /* 0x040fe200000000ff */
[----:B------:R-:W-:Y:S01]  /*9d00*/  IMAD.MOV.U32 R4, RZ, RZ, R12 ;  /* 0x000000ffff047224 */ /* 0x000fe200078e000c */
[----:B------:R-:W-:Y:S01]  /*9d10*/  PRMT R10, R12, 0x7772, RZ ;  /* 0x000077720c0a7816 */ /* 0x000fe200000000ff */
[----:B------:R-:W-:Y:S01]  /*9d20*/  FFMA.FTZ R217, R167, UR17, -R177 ;  /* 0x00000011a7d97c23 */ /* 0x000fe200080108b1 */
[----:B------:R-:W-:Y:S01]  /*9d30*/  LOP3.LUT R9, R212, UR6, R13, 0x96, !PT ;  /* 0x00000006d4097c12 */ /* 0x000fe2000f8e960d */
[----:B------:R-:W-:Y:S01]  /*9d40*/  FFMA.FTZ R212, R193, UR17, -R183 ;  /* 0x00000011c1d47c23 */ /* 0x000fe200080108b7 */
[----:B------:R-:W-:Y:S01]  /*9d50*/  PRMT R5, R10, 0x5410, R11 ;  /* 0x000054100a057816 */ /* 0x000fe2000000000b */
[----:B------:R-:W-:Y:S01]  /*9d60*/  MUFU.EX2 R199, R199 ;  /* 0x000000c700c77308 */ /* 0x000fe20000000800 */
[----:B------:R-:W-:Y:S01]  /*9d70*/  FSEL R10, R204, RZ, P1 ;  /* 0x000000ffcc0a7208 */ /* 0x000fe20000800000 */
[--C-:B------:R-:W-:Y:S01]  /*9d80*/  FFMA.FTZ R215, R170, UR17, -R177.reuse ;  /* 0x00000011aad77c23 */ /* 0x100fe200080108b1 */
[----:B------:R-:W-:Y:S01]  /*9d90*/  R2P PR, R209, 0x6 ;  /* 0x00000006d1007804 */ /* 0x000fe20000000000 */
[----:B------:R-:W-:Y:S01]  /*9da0*/  FFMA.FTZ R218, R166, UR17, -R177 ;  /* 0x00000011a6da7c23 */ /* 0x000fe200080108b1 */
[----:B------:R-:W-:Y:S01]  /*9db0*/  PRMT R6, R12, 0x7771, RZ ;  /* 0x000077710c067816 */ /* 0x000fe200000000ff */
[----:B------:R-:W-:Y:S01]  /*9dc0*/  FADD.FTZ R10, R164, -R10 ;  /* 0x8000000aa40a7221 */ /* 0x000fe20000010000 */
[----:B-1----:R-:W-:Y:S01]  /*9dd0*/  LOP3.LUT R8, R8, 0xff, RZ, 0xc0, !PT ;  /* 0x000000ff08087812 */ /* 0x002fe200078ec0ff */
[----:B------:R-:W-:Y:S01]  /*9de0*/  MUFU.EX2 R198, R198 ;  /* 0x000000c600c67308 */ /* 0x000fe20000000800 */
[----:B------:R-:W-:Y:S01]  /*9df0*/  SEL R206, R2, 0xffffffe0, !P1 ;  /* 0xffffffe002ce7807 */ /* 0x000fe20004800000 */
[----:B------:R-:W-:Y:S01]  /*9e00*/  FMUL.FTZ R3, R10, UR17 ;  /* 0x000000110a037c20 */ /* 0x000fe20008410000 */
[----:B------:R-:W-:Y:S01]  /*9e10*/  LEA R174, R8, R8, 0x10 ;  /* 0x0000000808ae7211 */ /* 0x000fe200078e80ff */
[----:B------:R-:W-:Y:S01]  /*9e20*/  FMUL.FTZ R8, R7, UR17 ;  /* 0x0000001107087c20 */ /* 0x000fe20008410000 */
[----:B------:R-:W-:Y:S01]  /*9e30*/  LOP3.LUT R4, R4, 0xff, RZ, 0xc0, !PT ;  /* 0x000000ff04047812 */ /* 0x000fe200078ec0ff */
[----:B------:R-:W-:Y:S01]  /*9e40*/  IMAD.IADD R173, R0, 0x1, R206 ;  /* 0x0000000100ad7824 */ /* 0x000fe200078e02ce */
[C---:B------:R-:W-:Y:S01]  /*9e50*/  LOP3.LUT R11, R9.reuse, 0xffff, RZ, 0xc0, !PT ;  /* 0x0000ffff090b7812 */ /* 0x040fe200078ec0ff */
[----:B------:R-:W1:Y:S01]  /*9e60*/  MUFU.EX2 R3, R3 ;  /* 0x0000000300037308 */ /* 0x000e620000000800 */
[----:B------:R-:W-:Y:S01]  /*9e70*/  @P2 IADD3 R172, PT, PT, R16, -0x40, RZ ;  /* 0xffffffc010ac2810 */ /* 0x000fe20007ffe0ff */
[----:B------:R-:W-:Y:S01]  /*9e80*/  LDSM.16.MT88.4 R12, [R0+0x10000] ;  /* 0x01000000000c783b */ /* 0x000fe20000004200 */
[C---:B------:R-:W-:Y:S01]  /*9e90*/  PRMT R10, R9.reuse, 0x7632, R10 ;  /* 0x00007632090a7816 */ /* 0x040fe2000000000a */
[--C-:B------:R-:W-:Y:S01]  /*9ea0*/  FFMA.FTZ R221, R190, UR17, -R183.reuse ;  /* 0x00000011bedd7c23 */ /* 0x100fe200080108b7 */
[----:B------:R-:W-:Y:S01]  /*9eb0*/  PRMT R6, R4, 0x5410, R6 ;  /* 0x0000541004067816 */ /* 0x000fe20000000006 */
[----:B------:R-:W-:Y:S01]  /*9ec0*/  IMAD.IADD R206, R206, 0x1, R172 ;  /* 0x00000001cece7824 */ /* 0x000fe200078e02ac */
[----:B------:R-:W2:Y:S01]  /*9ed0*/  LDSM.16.MT88.4 R20, [R173+0x10000] ;  /* 0x01000000ad14783b */ /* 0x000ea20000004200 */
[----:B------:R-:W3:Y:S01]  /*9ee0*/  MUFU.EX2 R2, R8 ;  /* 0x0000000800027308 */ /* 0x000ee20000000800 */
[----:B------:R-:W-:Y:S01]  /*9ef0*/  LOP3.LUT R4, R9, 0xff, RZ, 0xc0, !PT ;  /* 0x000000ff09047812 */ /* 0x000fe200078ec0ff */
[----:B------:R-:W-:Y:S01]  /*9f00*/  FFMA.FTZ R222, R188, UR17, -R183 ;  /* 0x00000011bcde7c23 */ /* 0x000fe200080108b7 */
[----:B------:R-:W-:Y:S01]  /*9f10*/  LDSM.16.MT88.4 R28, [R172] ;  /* 0x00000000ac1c783b */ /* 0x000fe20000004200 */
[----:B------:R-:W-:Y:S01]  /*9f20*/  SHF.R.U32.HI R11, RZ, 0x8, R11 ;  /* 0x00000008ff0b7819 */ /* 0x000fe2000001160b */
[----:B------:R-:W-:Y:S01]  /*9f30*/  FFMA.FTZ R224, R189, UR17, -R177 ;  /* 0x00000011bde07c23 */ /* 0x000fe200080108b1 */
[----:B------:R-:W-:Y:S01]  /*9f40*/  SHF.R.U32.HI R9, RZ, 0x18, R9 ;  /* 0x00000018ff097819 */ /* 0x000fe20000011609 */
[----:B------:R-:W-:Y:S01]  /*9f50*/  LDSM.16.MT88.4 R164, [R172+0x800] ;  /* 0x00080000aca4783b */ /* 0x000fe20000004200 */
[----:B------:R-:W4:Y:S01]  /*9f60*/  MUFU.EX2 R197, R197 ;  /* 0x000000c500c57308 */ /* 0x000f220000000800 */
[-C--:B-1----:R-:W-:Y:S01]  /*9f70*/  FMUL.FTZ R16, R36, R3.reuse ;  /* 0x0000000324107220 */ /* 0x082fe20000410000 */
[-C--:B------:R-:W-:Y:S01]  /*9f80*/  FMUL.FTZ R17, R37, R3.reuse ;  /* 0x0000000325117220 */ /* 0x080fe20000410000 */
[----:B------:R-:W-:Y:S01]  /*9f90*/  LOP3.LUT R10, R10, 0xff, RZ, 0xc0, !PT ;  /* 0x000000ff0a0a7812 */ /* 0x000fe200078ec0ff */
[-C--:B------:R-:W-:Y:S01]  /*9fa0*/  FMUL.FTZ R24, R44, R3.reuse ;  /* 0x000000032c187220 */ /* 0x080fe20000410000 */
[----:B------:R-:W-:Y:S01]  /*9fb0*/  LOP3.LUT R7, R5, 0xff00ff, RZ, 0xc0, !PT ;  /* 0x00ff00ff05077812 */ /* 0x000fe200078ec0ff */
[-C--:B------:R-:W-:Y:S01]  /*9fc0*/  FMUL.FTZ R25, R45, R3.reuse ;  /* 0x000000032d197220 */ /* 0x080fe20000410000 */
[----:B------:R-:W-:Y:S01]  /*9fd0*/  PRMT R4, R4, 0x5410, R11 ;  /* 0x0000541004047816 */ /* 0x000fe2000000000b */
[----:B------:R-:W-:Y:S01]  /*9fe0*/  MUFU.EX2 R196, R196 ;  /* 0x000000c400c47308 */ /* 0x000fe20000000800 */
[-C--:B---3--:R-:W-:Y:S01]  /*9ff0*/  FMUL.FTZ R18, R38, R2.reuse ;  /* 0x0000000226127220 */ /* 0x088fe20000410000 */
[-C--:B------:R-:W-:Y:S01]  /*a000*/  FMUL.FTZ R19, R39, R2.reuse ;  /* 0x0000000227137220 */ /* 0x080fe20000410000 */
[----:B------:R-:W-:Y:S01]  /*a010*/  PRMT R5, R10, 0x5410, R9 ;  /* 0x000054100a057816 */ /* 0x000fe20000000009 */
[----:B------:R-:W1:Y:S01]  /*a020*/  LDSM.16.MT88.4 R36, [R206] ;  /* 0x00000000ce24783b */ /* 0x000e620000004200 */
[-C--:B------:R-:W-:Y:S01]  /*a030*/  FMUL.FTZ R26, R46, R2.reuse ;  /* 0x000000022e1a7220 */ /* 0x080fe20000410000 */
[-C--:B------:R-:W-:Y:S01]  /*a040*/  FMUL.FTZ R27, R47, R2.reuse ;  /* 0x000000022f1b7220 */ /* 0x080fe20000410000 */
[--C-:B------:R-:W-:Y:S01]  /*a050*/  HSET2.LE.AND R6, R6, R174.reuse, PT ;  /* 0x000000ae06067233 */ /* 0x100fe20003803000 */
[----:B------:R-:W3:Y:S01]  /*a060*/  MUFU.EX2 R205, R205 ;  /* 0x000000cd00cd7308 */ /* 0x000ee20000000800 */
[----:B------:R-:W5:Y:S01]  /*a070*/  LDSM.16.MT88.4 R44, [R0+0x12000] ;  /* 0x01200000002c783b */ /* 0x000f620000004200 */
[--C-:B------:R-:W-:Y:S01]  /*a080*/  HSET2.LE.AND R7, R7, R174.reuse, PT ;  /* 0x000000ae07077233 */ /* 0x100fe20003803000 */
[-C--:B------:R-:W-:Y:S01]  /*a090*/  FMUL.FTZ R32, R52, R3.reuse ;  /* 0x0000000334207220 */ /* 0x080fe20000410000 */
[--C-:B------:R-:W-:Y:S01]  /*a0a0*/  HSET2.LE.AND R4, R4, R174.reuse, PT ;  /* 0x000000ae04047233 */ /* 0x100fe20003803000 */
[-C--:B------:R-:W-:Y:S01]  /*a0b0*/  FMUL.FTZ R33, R53, R3.reuse ;  /* 0x0000000335217220 */ /* 0x080fe20000410000 */
[----:B------:R-:W-:Y:S01]  /*a0c0*/  HSET2.LE.AND R5, R5, R174, PT ;  /* 0x000000ae05057233 */ /* 0x000fe20003803000 */
[----:B------:R-:W-:Y:S01]  /*a0d0*/  FMUL.FTZ R34, R54, R2 ;  /* 0x0000000236227220 */ /* 0x000fe20000410000 */
[----:B------:R-:W-:Y:S01]  /*a0e0*/  F2FP.BF16.F32.PACK_AB R11, R199, R200 ;  /* 0x000000c8c70b723e */ /* 0x000fe200000010ff */
[----:B------:R-:W-:Y:S01]  /*a0f0*/  FMUL.FTZ R35, R55, R2 ;  /* 0x0000000237237220 */ /* 0x000fe20000410000 */
[----:B------:R-:W-:Y:S01]  /*a100*/  F2FP.BF16.F32.PACK_AB R9, R201, R202 ;  /* 0x000000cac909723e */ /* 0x000fe200000010ff */
[-C--:B------:R-:W-:Y:S01]  /*a110*/  FMUL.FTZ R56, R56, R3.reuse ;  /* 0x0000000338387220 */ /* 0x080fe20000410000 */
[----:B----4-:R-:W-:Y:S01]  /*a120*/  F2FP.BF16.F32.PACK_AB R8, R197, R198 ;  /* 0x000000c6c508723e */ /* 0x010fe200000010ff */
[----:B------:R-:W-:Y:S01]  /*a130*/  FMUL.FTZ R57, R57, R3 ;  /* 0x0000000339397220 */ /* 0x000fe20000410000 */
[----:B------:R-:W-:Y:S01]  /*a140*/  LOP3.LUT R6, R11, R6, RZ, 0xc0, !PT ;  /* 0x000000060b067212 */ /* 0x000fe200078ec0ff */
[----:B------:R-:W-:Y:S01]  /*a150*/  FMUL.FTZ R58, R58, R2 ;  /* 0x000000023a3a7220 */ /* 0x000fe20000410000 */
[----:B------:R-:W-:Y:S01]  /*a160*/  LOP3.LUT R4, R9, R4, RZ, 0xc0, !PT ;  /* 0x0000000409047212 */ /* 0x000fe200078ec0ff */
[----:B------:R-:W-:Y:S01]  /*a170*/  FMUL.FTZ R59, R59, R2 ;  /* 0x000000023b3b7220 */ /* 0x000fe20000410000 */
[----:B---3--:R-:W-:Y:S01]  /*a180*/  F2FP.BF16.F32.PACK_AB R10, R205, R196 ;  /* 0x000000c4cd0a723e */ /* 0x008fe200000010ff */
[----:B------:R-:W3:Y:S01]  /*a190*/  LDSM.16.MT88.4 R52, [R173+0x12000] ;  /* 0x01200000ad34783b */ /* 0x000ee20000004200 */
[----:B------:R-:W-:Y:S01]  /*a1a0*/  LOP3.LUT R5, R8, R5, RZ, 0xc0, !PT ;  /* 0x0000000508057212 */ /* 0x000fe200078ec0ff */
[----:B------:R-:W-:Y:S01]  /*a1b0*/  FMUL.FTZ R40, R40, R3 ;  /* 0x0000000328287220 */ /* 0x000fe20000410000 */
[----:B------:R-:W-:Y:S01]  /*a1c0*/  LOP3.LUT R7, R10, R7, RZ, 0xc0, !PT ;  /* 0x000000070a077212 */ /* 0x000fe200078ec0ff */
[-C--:B------:R-:W-:Y:S01]  /*a1d0*/  FMUL.FTZ R41, R41, R3.reuse ;  /* 0x0000000329297220 */ /* 0x080fe20000410000 */
        /* <DEDUP_REMOVED lines=54> */
[C---:B-----5:R-:W-:Y:S01]  /*a540*/  HMMA.16816.F32.BF16 R40, R4.reuse, R44, R40 ;  /* 0x0000002c0428723c */ /* 0x060fe20000041828 */
        /* <DEDUP_REMOVED lines=30> */
[----:B------:R-:W-:Y:S01]  /*a730*/  MUFU.EX2 R212, R212 ;  /* 0x000000d400d47308 */ /* 0x000fe20000000800 */
        /* <DEDUP_REMOVED lines=10> */
[----:B------:R-:W-:Y:S01]  /*a7e0*/  MUFU.EX2 R217, R217 ;  /* 0x000000d900d97308 */ /* 0x000fe20000000800 */
[-C--:B------:R-:W-:Y:S01]  /*a7f0*/  FMUL.FTZ R144, R144, R3.reuse ;  /* 0x0000000390907220 */ /* 0x080fe20000410000 */
[-C--:B------:R-:W-:Y:S01]  /*a800*/  FMUL.FTZ R145, R145, R3.reuse ;  /* 0x0000000391917220 */ /* 0x080fe20000410000 */
[-C--:B------:R-:W-:Y:S01]  /*a810*/  FMUL.FTZ R146, R146, R2.reuse ;  /* 0x0000000292927220 */ /* 0x080fe20000410000 */
        /* <DEDUP_REMOVED lines=10> */
[C---:B--2---:R-:W-:Y:S01]  /*a8c0*/  HMMA.16816.F32.BF16 R64, R4.reuse, R68, R64 ;  /* 0x000000440440723c */ /* 0x044fe20000041840 */
[--C-:B------:R-:W-:Y:S01]  /*a8d0*/  FFMA.FTZ R223, R186, UR17, -R177.reuse ;  /* 0x00000011badf7c23 */ /* 0x100fe200080108b1 */
[--C-:B------:R-:W-:Y:S01]  /*a8e0*/  FFMA.FTZ R245, R185, UR17, -R177.reuse ;  /* 0x00000011b9f57c23 */ /* 0x100fe200080108b1 */
[--C-:B------:R-:W-:Y:S01]  /*a8f0*/  FFMA.FTZ R252, R175, UR17, -R177.reuse ;  /* 0x00000011affc7c23 */ /* 0x100fe200080108b1 */
[----:B------:R-:W-:Y:S01]  /*a900*/  FFMA.FTZ R176, R176, UR17, -R177 ;  /* 0x00000011b0b07c23 */ /* 0x000fe200080108b1 */
[----:B------:R-:W-:Y:S01]  /*a910*/  MUFU.EX2 R218, R218 ;  /* 0x000000da00da7308 */ /* 0x000fe20000000800 */
        /* <DEDUP_REMOVED lines=8> */
[----:B------:R-:W1:Y:S01]  /*a9a0*/  LDSM.16.MT88.4 R100, [R206+0x4000] ;  /* 0x00400000ce64783b */ /* 0x000e620000004200 */
        /* <DEDUP_REMOVED lines=8> */
[----:B------:R-:W-:Y:S01]  /*aa30*/  FFMA.FTZ R249, R179, UR17, -R183 ;  /* 0x00000011b3f97c23 */ /* 0x000fe200080108b7 */
[C---:B----4-:R-:W-:Y:S01]  /*aa40*/  HMMA.16816.F32.BF16 R80, R4.reuse, R84, R80 ;  /* 0x000000540450723c */ /* 0x050fe20000041850 */
[--C-:B------:R-:W-:Y:S01]  /*aa50*/  FFMA.FTZ R250, R180, UR17, -R177.reuse ;  /* 0x00000011b4fa7c23 */ /* 0x100fe200080108b1 */
[----:B------:R-:W-:Y:S01]  /*aa60*/  FFMA.FTZ R251, R178, UR17, -R177 ;  /* 0x00000011b2fb7c23 */ /* 0x000fe200080108b1 */
[----:B------:R-:W-:Y:S02]  /*aa70*/  LDSM.16.MT88.4 R184, [R173+0x17800] ;  /* 0x01780000adb8783b */ /* 0x000fe40000004200 */
[----:B------:R-:W-:Y:S03]  /*aa80*/  MUFU.EX2 R222, R222 ;  /* 0x000000de00de7308 */ /* 0x000fe60000000800 */
[C---:B------:R-:W-:Y:S01]  /*aa90*/  HMMA.16816.F32.BF16 R84, R4.reuse, R86, R104 ;  /* 0x000000560454723c */ /* 0x040fe20000041868 */
[-C--:B------:R-:W-:Y:S01]  /*aaa0*/  FMUL.FTZ R104, R124, R3.reuse ;  /* 0x000000037c687220 */ /* 0x080fe20000410000 */
[-C--:B------:R-:W-:Y:S01]  /*aab0*/  FMUL.FTZ R105, R125, R3.reuse ;  /* 0x000000037d697220 */ /* 0x080fe20000410000 */
[-C--:B------:R-:W-:Y:S01]  /*aac0*/  FMUL.FTZ R106, R126, R2.reuse ;  /* 0x000000027e6a7220 */ /* 0x080fe20000410000 */
[-C--:B------:R-:W-:Y:S01]  /*aad0*/  FMUL.FTZ R107, R127, R2.reuse ;  /* 0x000000027f6b7220 */ /* 0x080fe20000410000 */
[----:B------:R-:W-:Y:S01]  /*aae0*/  MUFU.EX2 R219, R219 ;  /* 0x000000db00db7308 */ /* 0x000fe20000000800 */
[----:B------:R-:W4:Y:S02]  /*aaf0*/  LDSM.16.MT88.4 R124, [R172+0x6000] ;  /* 0x00600000ac7c783b */ /* 0x000f240000004200 */
[C---:B---3--:R-:W-:Y:S05]  /*ab00*/  HMMA.16816.F32.BF16 R88, R4.reuse, R92, R88 ;  /* 0x0000005c0458723c */ /* 0x048fea0000041858 */
[----:B------:R-:W-:Y:S03]  /*ab10*/  MUFU.EX2 R220, R220 ;  /* 0x000000dc00dc7308 */ /* 0x000fe60000000800 */
[C---:B------:R-:W-:Y:S01]  /*ab20*/  HMMA.16816.F32.BF16 R92, R4.reuse, R94, R112 ;  /* 0x0000005e045c723c */ /* 0x040fe20000041870 */
[-C--:B------:R-:W-:Y:S01]  /*ab30*/  FMUL.FTZ R112, R132, R3.reuse ;  /* 0x0000000384707220 */ /* 0x080fe20000410000 */
[----:B------:R-:W-:Y:S01]  /*ab40*/  FMUL.FTZ R113, R133, R3 ;  /* 0x0000000385717220 */ /* 0x000fe20000410000 */
[-C--:B------:R-:W-:Y:S01]  /*ab50*/  FMUL.FTZ R114, R134, R2.reuse ;  /* 0x0000000286727220 */ /* 0x080fe20000410000 */
[----:B------:R-:W-:Y:S01]  /*ab60*/  FMUL.FTZ R115, R135, R2 ;  /* 0x0000000287737220 */ /* 0x000fe20000410000 */
[----:B------:R-:W-:Y:S01]  /*ab70*/  LOP3.LUT R132, R216, UR7, R213, 0x96, !PT ;  /* 0x00000007d8847c12 */ /* 0x000fe2000f8e96d5 */
[----:B------:R-:W-:Y:S01]  /*ab80*/  FFMA.FTZ R216, R194, UR17, -R183 ;  /* 0x00000011c2d87c23 */ /* 0x000fe200080108b7 */
[----:B------:R-:W-:Y:S01]  /*ab90*/  FFMA.FTZ R213, R171, UR17, -R177 ;  /* 0x00000011abd57c23 */ /* 0x000fe200080108b1 */
[----:B-1----:R-:W-:Y:S01]  /*aba0*/  HMMA.16816.F32.BF16 R96, R4, R100, R96 ;  /* 0x000000640460723c */ /* 0x002fe20000041860 */
[----:B------:R-:W-:Y:S01]  /*abb0*/  MUFU.EX2 R224, R224 ;  /* 0x000000e000e07308 */ /* 0x000fe20000000800 */
[----:B------:R-:W-:Y:S01]  /*abc0*/  IMAD.WIDE.U32 R132, R132, -0x2daee0ad, RZ ;  /* 0xd2511f5384847825 */ /* 0x000fe200078e00ff */
[----:B------:R-:W-:Y:S02]  /*abd0*/  LDSM.16.MT88.4 R180, [R172+0x1800] ;  /* 0x00180000acb4783b */ /* 0x000fe40000004200 */
[----:B------:R-:W-:-:S03]  /*abe0*/  PRMT R134, R132, 0x7772, RZ ;  /* 0x0000777284867816 */ /* 0x000fc600000000ff */
[C---:B------:R-:W-:Y:S01]  /*abf0*/  HMMA.16816.F32.BF16 R112, R4.reuse, R116, R112 ;  /* 0x000000740470723c */ /* 0x040fe20000041870 */
[----:B------:R-:W-:Y:S07]  /*ac00*/  MUFU.EX2 R216, R216 ;  /* 0x000000d800d87308 */ /* 0x000fee0000000800 */
[C---:B------:R-:W-:Y:S01]  /*ac10*/  HMMA.16816.F32.BF16 R116, R4.reuse, R118, R136 ;  /* 0x000000760474723c */ /* 0x040fe20000041888 */
[----:B------:R-:W1:Y:S01]  /*ac20*/  LDSM.16.MT88.4 R136, [R206+0x6000] ;  /* 0x00600000ce88783b */ /* 0x000e620000004200 */
[----:B------:R-:W-:Y:S06]  /*ac30*/  MUFU.EX2 R213, R213 ;  /* 0x000000d500d57308 */ /* 0x000fec0000000800 */
[C---:B--2---:R-:W-:Y:S02]  /*ac40*/  HMMA.16816.F32.BF16 R104, R4.reuse, R108, R104 ;  /* 0x0000006c0468723c */ /* 0x044fe40000041868 */
[----:B------:R-:W-:Y:S06]  /*ac50*/  MUFU.EX2 R244, R244 ;  /* 0x000000f400f47308 */ /* 0x000fec0000000800 */
[C---:B------:R-:W-:Y:S01]  /*ac60*/  HMMA.16816.F32.BF16 R100, R4.reuse, R102, R120 ;  /* 0x000000660464723c */ /* 0x040fe20000041878 */
[-C--:B------:R-:W-:Y:S01]  /*ac70*/  FMUL.FTZ R120, R152, R3.reuse ;  /* 0x0000000398787220 */ /* 0x080fe20000410000 */
[----:B------:R-:W-:Y:S01]  /*ac80*/  FMUL.FTZ R121, R153, R3 ;  /* 0x0000000399797220 */ /* 0x000fe20000410000 */
[-C--:B------:R-:W-:Y:S01]  /*ac90*/  FMUL.FTZ R122, R154, R2.reuse ;  /* 0x000000029a7a7220 */ /* 0x080fe20000410000 */
[----:B------:R-:W-:Y:S01]  /*aca0*/  FMUL.FTZ R123, R155, R2 ;  /* 0x000000029b7b7220 */ /* 0x000fe20000410000 */
[----:B------:R-:W-:Y:S03]  /*acb0*/  MUFU.EX2 R223, R223 ;  /* 0x000000df00df7308 */ /* 0x000fe60000000800 */
[----:B------:R-:W-:Y:S01]  /*acc0*/  HMMA.16816.F32.BF16 R108, R4, R110, R128 ;  /* 0x0000006e046c723c */ /* 0x000fe20000041880 */
[----:B------:R-:W-:-:S02]  /*acd0*/  LOP3.LUT R128, R214, UR11, R133, 0x96, !PT ;  /* 0x0000000bd6807c12 */ /* 0x000fc4000f8e9685 */
[----:B------:R-:W-:Y:S02]  /*ace0*/  MOV R131, R132 ;  /* 0x0000008400837202 */ /* 0x000fe40000000f00 */
[C---:B------:R-:W-:Y:S01]  /*acf0*/  PRMT R129, R132.reuse, 0x7771, RZ ;  /* 0x0000777184817816 */ /* 0x040fe200000000ff */
[----:B------:R2:W3:Y:S01]  /*ad00*/  MUFU.EX2 R214, R168 ;  /* 0x000000a800d67308 */ /* 0x0004e20000000800 */
[----:B------:R-:W-:Y:S01]  /*ad10*/  PRMT R130, R132, 0x7773, RZ ;  /* 0x0000777384827816 */ /* 0x000fe200000000ff */
[C---:B----4-:R-:W-:Y:S01]  /*ad20*/  HMMA.16816.F32.BF16 R120, R4.reuse, R124, R120 ;  /* 0x0000007c0478723c */ /* 0x050fe20000041878 */
[C---:B------:R-:W-:Y:S02]  /*ad30*/  LOP3.LUT R132, R128.reuse, 0xffff, RZ, 0xc0, !PT ;  /* 0x0000ffff80847812 */ /* 0x040fe400078ec0ff */
[----:B------:R-:W-:Y:S02]  /*ad40*/  LOP3.LUT R131, R131, 0xff, RZ, 0xc0, !PT ;  /* 0x000000ff83837812 */ /* 0x000fe400078ec0ff */
[----:B------:R-:W-:Y:S01]  /*ad50*/  LOP3.LUT R124, R128, 0xff, RZ, 0xc0, !PT ;  /* 0x000000ff807c7812 */ /* 0x000fe200078ec0ff */
[----:B------:R-:W4:Y:S01]  /*ad60*/  MUFU.EX2 R245, R245 ;  /* 0x000000f500f57308 */ /* 0x000f220000000800 */
[----:B------:R-:W-:Y:S01]  /*ad70*/  SHF.R.U32.HI R132, RZ, 0x8, R132 ;  /* 0x00000008ff847819 */ /* 0x000fe20000011684 */
[----:B------:R-:W-:Y:S01]  /*ad80*/  HMMA.16816.F32.BF16 R8, R4, R12, R8 ;  /* 0x0000000c0408723c */ /* 0x000fe20000041808 */
[----:B------:R-:W-:Y:S01]  /*ad90*/  PRMT R129, R131, 0x5410, R129 ;  /* 0x0000541083817816 */ /* 0x000fe20000000081 */
[----:B------:R-:W-:Y:S01]  /*ada0*/  FMUL.FTZ R131, R151, R2 ;  /* 0x0000000297837220 */ /* 0x000fe20000410000 */
[----:B------:R-:W-:-:S02]  /*adb0*/  PRMT R132, R124, 0x5410, R132 ;  /* 0x000054107c847816 */ /* 0x000fc40000000084 */
[----:B------:R-:W-:Y:S01]  /*adc0*/  PRMT R134, R134, 0x5410, R130 ;  /* 0x0000541086867816 */ /* 0x000fe20000000082 */
[----:B------:R-:W-:Y:S01]  /*add0*/  FMUL.FTZ R130, R150, R2 ;  /* 0x0000000296827220 */ /* 0x000fe20000410000 */
[----:B------:R-:W-:Y:S01]  /*ade0*/  PRMT R135, R128, 0x7632, R135 ;  /* 0x0000763280877816 */ /* 0x000fe20000000087 */
[C---:B------:R-:W-:Y:S01]  /*adf0*/  HMMA.16816.F32.BF16 R124, R4.reuse, R126, R140 ;  /* 0x0000007e047c723c */ /* 0x040fe2000004188c */
[----:B------:R-:W5:Y:S01]  /*ae00*/  LDSM.16.MT88.4 R140, [R173+0x10800] ;  /* 0x01080000ad8c783b */ /* 0x000f620000004200 */
[----:B------:R-:W-:Y:S01]  /*ae10*/  SHF.R.U32.HI R133, RZ, 0x18, R128 ;  /* 0x00000018ff857819 */ /* 0x000fe20000011680 */
[-C--:B------:R-:W-:Y:S01]  /*ae20*/  FMUL.FTZ R128, R148, R3.reuse ;  /* 0x0000000394807220 */ /* 0x080fe20000410000 */
[--C-:B------:R-:W-:Y:S01]  /*ae30*/  HSET2.LE.AND R152, R129, R174.reuse, PT ;  /* 0x000000ae81987233 */ /* 0x100fe20003803000 */
[-C--:B------:R-:W-:Y:S01]  /*ae40*/  FMUL.FTZ R129, R149, R3.reuse ;  /* 0x0000000395817220 */ /* 0x080fe20000410000 */
[----:B------:R-:W-:Y:S01]  /*ae50*/  LOP3.LUT R135, R135, 0xff, RZ, 0xc0, !PT ;  /* 0x000000ff87877812 */ /* 0x000fe200078ec0ff */
[----:B--2---:R-:W-:Y:S01]  /*ae60*/  LDSM.16.MT88.4 R168, [R0+0x10800] ;  /* 0x0108000000a8783b */ /* 0x004fe20000004200 */
[C---:B------:R-:W-:Y:S01]  /*ae70*/  HMMA.16816.F32.BF16 R12, R4.reuse, R14, R156 ;  /* 0x0000000e040c723c */ /* 0x040fe2000004189c */
[--C-:B------:R-:W-:Y:S01]  /*ae80*/  HSET2.LE.AND R132, R132, R174.reuse, PT ;  /* 0x000000ae84847233 */ /* 0x100fe20003803000 */
[----:B------:R2:W-:Y:S01]  /*ae90*/  MUFU.EX2 R188, R176 ;  /* 0x000000b000bc7308 */ /* 0x0005e20000000800 */
[----:B------:R-:W-:Y:S01]  /*aea0*/  PRMT R133, R135, 0x5410, R133 ;  /* 0x0000541087857816 */ /* 0x000fe20000000085 */
[----:B------:R-:W4:Y:S01]  /*aeb0*/  LDSM.16.MT88.4 R156, [R0+0x12800] ;  /* 0x01280000009c783b */ /* 0x000f220000004200 */
[----:B------:R-:W-:Y:S01]  /*aec0*/  LOP3.LUT R135, R134, 0xff00ff, RZ, 0xc0, !PT ;  /* 0x00ff00ff86877812 */ /* 0x000fe200078ec0ff */
[----:B------:R-:W-:Y:S01]  /*aed0*/  FFMA.FTZ R3, R241, R3, R202 ;  /* 0x00000003f1037223 */ /* 0x000fe200000100ca */
[----:B---3--:R-:W-:Y:S01]  /*aee0*/  F2FP.BF16.F32.PACK_AB R148, R210, R214 ;  /* 0x000000d6d294723e */ /* 0x008fe200000010ff */
[C---:B-1----:R-:W-:Y:S01]  /*aef0*/  HMMA.16816.F32.BF16 R128, R4.reuse, R136, R128 ;  /* 0x000000880480723c */ /* 0x042fe20000041880 */
[----:B------:R-:W-:Y:S01]  /*af00*/  F2FP.BF16.F32.PACK_AB R136, R212, R216 ;  /* 0x000000d8d488723e */ /* 0x000fe200000010ff */
[----:B------:R-:W-:Y:S01]  /*af10*/  MUFU.EX2 R252, R252 ;  /* 0x000000fc00fc7308 */ /* 0x000fe20000000800 */
[--C-:B------:R-:W-:Y:S01]  /*af20*/  HSET2.LE.AND R135, R135, R174.reuse, PT ;  /* 0x000000ae87877233 */ /* 0x100fe20003803000 */
[----:B------:R-:W-:Y:S01]  /*af30*/  FFMA.FTZ R2, R240, R2, R198 ;  /* 0x00000002f0027223 */ /* 0x000fe200000100c6 */
[----:B------:R-:W-:Y:S01]  /*af40*/  LOP3.LUT R132, R136, R132, RZ, 0xc0, !PT ;  /* 0x0000008488847212 */ /* 0x000fe200078ec0ff */
[----:B------:R-:W-:Y:S01]  /*af50*/  FADD.FTZ R3, R201, R3 ;  /* 0x00000003c9037221 */ /* 0x000fe20000010000 */
[----:B------:R-:W-:Y:S01]  /*af60*/  F2FP.BF16.F32.PACK_AB R137, R213, R215 ;  /* 0x000000d7d589723e */ /* 0x000fe200000010ff */
[----:B------:R-:W-:Y:S01]  /*af70*/  HMMA.16816.F32.BF16 R4, R4, R138, R144 ;  /* 0x0000008a0404723c */ /* 0x000fe20000041890 */
[----:B------:R-:W1:Y:S01]  /*af80*/  LDSM.16.MT88.4 R144, [R206+0x2800] ;  /* 0x00280000ce90783b */ /* 0x000e620000004200 */
[----:B------:R-:W-:Y:S01]  /*af90*/  HSET2.LE.AND R133, R133, R174, PT ;  /* 0x000000ae85857233 */ /* 0x000fe20003803000 */
[----:B------:R-:W-:Y:S01]  /*afa0*/  MUFU.EX2 R247, R247 ;  /* 0x000000f700f77308 */ /* 0x000fe20000000800 */
[----:B------:R-:W-:Y:S01]  /*afb0*/  F2FP.BF16.F32.PACK_AB R136, R218, R217 ;  /* 0x000000d9da88723e */ /* 0x000fe200000010ff */
[----:B------:R-:W-:Y:S01]  /*afc0*/  FADD.FTZ R2, R197, R2 ;  /* 0x00000002c5027221 */ /* 0x000fe20000010000 */
[----:B------:R-:W-:Y:S01]  /*afd0*/  LOP3.LUT R135, R137, R135, RZ, 0xc0, !PT ;  /* 0x0000008789877212 */ /* 0x000fe200078ec0ff */
[----:B------:R-:W-:Y:S01]  /*afe0*/  FADD.FTZ R200, R200, R3 ;  /* 0x00000003c8c87221 */ /* 0x000fe20000010000 */
[----:B------:R-:W-:Y:S01]  /*aff0*/  LOP3.LUT R133, R136, R133, RZ, 0xc0, !PT ;  /* 0x0000008588857212 */ /* 0x000fe200078ec0ff */
[----:B------:R-:W-:Y:S01]  /*b000*/  FADD.FTZ R196, R196, R2 ;  /* 0x00000002c4c47221 */ /* 0x000fe20000010000 */
[----:B------:R-:W3:Y:S01]  /*b010*/  LDSM.16.MT88.4 R136, [R0+0x14800] ;  /* 0x014800000088783b */ /* 0x000ee20000004200 */
[----:B------:R-:W-:Y:S01]  /*b020*/  LOP3.LUT R134, R148, R152, RZ, 0xc0, !PT ;  /* 0x0000009894867212 */ /* 0x000fe200078ec0ff */
[----:B------:R-:W3:Y:S01]  /*b030*/  MUFU.EX2 R246, R246 ;  /* 0x000000f600f67308 */ /* 0x000ee20000000800 */
[----:B------:R-:W-:Y:S01]  /*b040*/  FADD.FTZ R200, R199, R200 ;  /* 0x000000c8c7c87221 */ /* 0x000fe20000010000 */
[----:B------:R-:W3:Y:S01]  /*b050*/  LDSM.16.MT88.4 R148, [R172+0x2800] ;  /* 0x00280000ac94783b */ /* 0x000ee20000004200 */
[----:B------:R-:W-:Y:S01]  /*b060*/  FADD.FTZ R196, R205, R196 ;  /* 0x000000c4cdc47221 */ /* 0x000fe20000010000 */
[----:B------:R-:W-:-:S02]  /*b070*/  IMAD.MOV.U32 R3, RZ, RZ, R203 ;  /* 0x000000ffff037224 */ /* 0x000fc400078e00cb */
[----:B------:R-:W-:Y:S01]  /*b080*/  FADD.FTZ R216, R216, R200 ;  /* 0x000000c8d8d87221 */ /* 0x000fe20000010000 */
[C---:B-----5:R-:W-:Y:S01]  /*b090*/  HMMA.16816.F32.BF16 R16, R132.reuse, R140, R16 ;  /* 0x0000008c8410723c */ /* 0x060fe20000041810 */
[----:B------:R-:W5:Y:S01]  /*b0a0*/  LDSM.16.MT88.4 R152, [R173+0x12800] ;  /* 0x01280000ad98783b */ /* 0x000f620000004200 */
[----:B------:R-:W-:Y:S01]  /*b0b0*/  MUFU.EX2 R248, R248 ;  /* 0x000000f800f87308 */ /* 0x000fe20000000800 */
[----:B------:R-:W-:Y:S01]  /*b0c0*/  FADD.FTZ R217, R217, R196 ;  /* 0x000000c4d9d97221 */ /* 0x000fe20000010000 */
[----:B------:R-:W-:Y:S01]  /*b0d0*/  FADD.FTZ R216, R212, R216 ;  /* 0x000000d8d4d87221 */ /* 0x000fe20000010000 */
[----:B--2---:R-:W-:Y:S02]  /*b0e0*/  LDSM.16.MT88.4 R176, [R172+0x5800] ;  /* 0x00580000acb0783b */ /* 0x004fe40000004200 */
[----:B------:R-:W-:Y:S01]  /*b0f0*/  FADD.FTZ R217, R218, R217 ;  /* 0x000000d9dad97221 */ /* 0x000fe20000010000 */
[----:B------:R-:W-:Y:S01]  /*b100*/  HMMA.16816.F32.BF16 R20, R132, R142, R20 ;  /* 0x0000008e8414723c */ /* 0x000fe20000041814 */
[----:B------:R-:W2:Y:S01]  /*b110*/  LDSM.16.MT88.4 R140, [R173+0x14800] ;  /* 0x01480000ad8c783b */ /* 0x000ea20000004200 */
[----:B------:R-:W-:Y:S01]  /*b120*/  MUFU.EX2 R249, R249 ;  /* 0x000000f900f97308 */ /* 0x000fe20000000800 */
[----:B------:R-:W-:Y:S01]  /*b130*/  FADD.FTZ R214, R214, R216 ;  /* 0x000000d8d6d67221 */ /* 0x000fe20000010000 */
[----:B------:R-:W-:-:S03]  /*b140*/  FADD.FTZ R215, R215, R217 ;  /* 0x000000d9d7d77221 */ /* 0x000fc60000010000 */
[----:B------:R-:W-:Y:S01]  /*b150*/  FADD.FTZ R214, R210, R214 ;  /* 0x000000d6d2d67221 */ /* 0x000fe20000010000 */
[C---:B----4-:R-:W-:Y:S01]  /*b160*/  HMMA.16816.F32.BF16 R40, R132.reuse, R156, R40 ;  /* 0x0000009c8428723c */ /* 0x050fe20000041828 */
[----:B------:R-:W-:Y:S01]  /*b170*/  FADD.FTZ R215, R213, R215 ;  /* 0x000000d7d5d77221 */ /* 0x000fe20000010000 */
[----:B------:R-:W-:Y:S06]  /*b180*/  MUFU.EX2 R250, R250 ;  /* 0x000000fa00fa7308 */ /* 0x000fec0000000800 */
[C---:B-1----:R-:W-:Y:S02]  /*b190*/  HMMA.16816.F32.BF16 R64, R132.reuse, R144, R64 ;  /* 0x000000908440723c */ /* 0x042fe40000041840 */
[----:B------:R-:W1:Y:S06]  /*b1a0*/  MUFU.EX2 R251, R251 ;  /* 0x000000fb00fb7308 */ /* 0x000e6c0000000800 */
[C---:B------:R-:W-:Y:S01]  /*b1b0*/  HMMA.16816.F32.BF16 R68, R132.reuse, R146, R68 ;  /* 0x000000928444723c */ /* 0x040fe20000041844 */
[----:B------:R-:W4:Y:S07]  /*b1c0*/  LDSM.16.MT88.4 R144, [R206+0x4800] ;  /* 0x00480000ce90783b */ /* 0x000f2e0000004200 */
[----:B---3--:R-:W-:Y:S01]  /*b1d0*/  HMMA.16816.F32.BF16 R72, R132, R136, R72 ;  /* 0x000000888448723c */ /* 0x008fe20000041848 */
[----:B------:R-:W-:-:S05]  /*b1e0*/  IMAD.U32 R136, RZ, RZ, UR20 ;  /* 0x00000014ff887e24 */ /* 0x000fca000f8e00ff */
[----:B------:R-:W-:Y:S02]  /*b1f0*/  LOP3.LUT R136, R136, UR29, R239, 0x96, !PT ;  /* 0x0000001d88887c12 */ /* 0x000fe4000f8e96ef */
[----:B------:R-:W-:Y:S03]  /*b200*/  HMMA.16816.F32.BF16 R56, R132, R148, R56 ;  /* 0x000000948438723c */ /* 0x000fe60000041838 */
[----:B------:R-:W-:-:S05]  /*b210*/  IMAD.WIDE.U32 R136, R136, -0x326172a9, RZ ;  /* 0xcd9e8d5788887825 */ /* 0x000fca00078e00ff */
[C---:B------:R-:W-:Y:S01]  /*b220*/  HMMA.16816.F32.BF16 R60, R132.reuse, R150, R60 ;  /* 0x00000096843c723c */ /* 0x040fe2000004183c */
[----:B------:R-:W3:Y:S07]  /*b230*/  LDSM.16.MT88.4 R148, [R0+0x16800] ;  /* 0x016800000094783b */ /* 0x000eee0000004200 */
[----:B-----5:R-:W-:Y:S01]  /*b240*/  HMMA.16816.F32.BF16 R48, R132, R152, R48 ;  /* 0x000000988430723c */ /* 0x020fe20000041830 */
[----:B------:R-:W-:-:S05]  /*b250*/  LOP3.LUT R152, R242, UR4, R137, 0x96, !PT ;  /* 0x00000004f2987c12 */ /* 0x000fca000f8e9689 */
[----:B------:R-:W-:Y:S02]  /*b260*/  IMAD.WIDE.U32 R152, R152, -0x2daee0ad, RZ ;  /* 0xd2511f5398987825 */ /* 0x000fe400078e00ff */
[----:B--2---:R-:W-:Y:S01]  /*b270*/  HMMA.16816.F32.BF16 R80, R132, R140, R80 ;  /* 0x0000008c8450723c */ /* 0x004fe20000041850 */
[----:B------:R-:W-:-:S05]  /*b280*/  LOP3.LUT R140, R136, UR10, R231, 0x96, !PT ;  /* 0x0000000a888c7c12 */ /* 0x000fca000f8e96e7 */
[----:B------:R-:W-:Y:S02]  /*b290*/  IMAD.WIDE.U32 R140, R140, -0x2daee0ad, RZ ;  /* 0xd2511f538c8c7825 */ /* 0x000fe400078e00ff */
[----:B------:R-:W-:Y:S01]  /*b2a0*/  HMMA.16816.F32.BF16 R76, R132, R138, R76 ;  /* 0x0000008a844c723c */ /* 0x000fe2000004184c */
[----:B------:R-:W2:Y:S02]  /*b2b0*/  LDSM.16.MT88.4 R136, [R173+0x16800] ;  /* 0x01680000ad88783b */ /* 0x000ea40000004200 */
[----:B------:R-:W-:-:S05]  /*b2c0*/  LOP3.LUT R192, R152, UR15, R141, 0x96, !PT ;  /* 0x0000000f98c07c12 */ /* 0x000fca000f8e968d */
[----:B------:R-:W-:Y:S01]  /*b2d0*/  HMMA.16816.F32.BF16 R84, R132, R142, R84 ;  /* 0x0000008e8454723c */ /* 0x000fe20000041854 */
[----:B------:R-:W-:Y:S01]  /*b2e0*/  LOP3.LUT R142, R236, UR16, R153, 0x96, !PT ;  /* 0x00000010ec8e7c12 */ /* 0x000fe2000f8e9699 */
[----:B------:R-:W-:-:S04]  /*b2f0*/  IMAD.WIDE.U32 R192, R192, -0x326172a9, RZ ;  /* 0xcd9e8d57c0c07825 */ /* 0x000fc800078e00ff */
[----:B------:R-:W-:Y:S02]  /*b300*/  IMAD.WIDE.U32 R142, R142, -0x326172a9, RZ ;  /* 0xcd9e8d578e8e7825 */ /* 0x000fe400078e00ff */
[----:B----4-:R-:W-:Y:S01]  /*b310*/  HMMA.16816.F32.BF16 R96, R132, R144, R96 ;  /* 0x000000908460723c */ /* 0x010fe20000041860 */
[----:B------:R-:W-:-:S07]  /*b320*/  LOP3.LUT R191, R142, UR8, R193, 0x96, !PT ;  /* 0x000000088ebf7c12 */ /* 0x000fce000f8e96c1 */
[----:B------:R-:W-:Y:S01]  /*b330*/  HMMA.16816.F32.BF16 R100, R132, R146, R100 ;  /* 0x000000928464723c */ /* 0x000fe20000041864 */
[----:B------:R-:W4:Y:S01]  /*b340*/  LDSM.16.MT88.4 R144, [R172+0x6800] ;  /* 0x00680000ac90783b */ /* 0x000f220000004200 */
[----:B------:R-:W-:-:S06]  /*b350*/  IMAD.WIDE.U32 R190, R191, -0x2daee0ad, RZ ;  /* 0xd2511f53bfbe7825 */ /* 0x000fcc00078e00ff */
[C---:B------:R-:W-:Y:S01]  /*b360*/  HMMA.16816.F32.BF16 R44, R132.reuse, R158, R44 ;  /* 0x0000009e842c723c */ /* 0x040fe2000004182c */
[----:B------:R-:W5:Y:S07]  /*b370*/  LDSM.16.MT88.4 R156, [R172+0x4800] ;  /* 0x00480000ac9c783b */ /* 0x000f6e0000004200 */
[----:B------:R-:W-:Y:S01]  /*b380*/  HMMA.16816.F32.BF16 R52, R132, R154, R52 ;  /* 0x0000009a8434723c */ /* 0x000fe20000041834 */
[----:B------:R-:W-:-:S05]  /*b390*/  LOP3.LUT R154, R230, UR9, R143, 0x96, !PT ;  /* 0x00000009e69a7c12 */ /* 0x000fca000f8e968f */
[----:B------:R-:W-:Y:S02]  /*b3a0*/  IMAD.WIDE.U32 R154, R154, -0x2daee0ad, RZ ;  /* 0xd2511f539a9a7825 */ /* 0x000fe400078e00ff */
[----:B---3--:R-:W-:Y:S03]  /*b3b0*/  HMMA.16816.F32.BF16 R104, R132, R148, R104 ;  /* 0x000000948468723c */ /* 0x008fe60000041868 */
[----:B------:R-:W-:Y:S02]  /*b3c0*/  LOP3.LUT R194, R140, UR13, R155, 0x96, !PT ;  /* 0x0000000d8cc27c12 */ /* 0x000fe4000f8e969b */
[----:B------:R-:W-:-:S03]  /*b3d0*/  LOP3.LUT R154, R154, UR12, R191, 0x96, !PT ;  /* 0x0000000c9a9a7c12 */ /* 0x000fc6000f8e96bf */
[C---:B------:R-:W-:Y:S01]  /*b3e0*/  HMMA.16816.F32.BF16 R108, R132.reuse, R150, R108 ;  /* 0x00000096846c723c */ /* 0x040fe2000004186c */
[----:B------:R-:W-:Y:S01]  /*b3f0*/  IMAD.WIDE.U32 R194, R194, -0x326172a9, RZ ;  /* 0xcd9e8d57c2c27825 */ /* 0x000fe200078e00ff */
[----:B------:R-:W3:Y:S03]  /*b400*/  LDSM.16.MT88.4 R148, [R206+0x6800] ;  /* 0x00680000ce94783b */ /* 0x000ee60000004200 */
[----:B------:R-:W-:Y:S01]  /*b410*/  IMAD.WIDE.U32 R154, R154, -0x326172a9, RZ ;  /* 0xcd9e8d579a9a7825 */ /* 0x000fe200078e00ff */
[----:B------:R-:W-:Y:S02]  /*b420*/  LOP3.LUT R192, R192, UR7, R195, 0x96, !PT ;  /* 0x00000007c0c07c12 */ /* 0x000fe4000f8e96c3 */
[----:B--2---:R-:W-:Y:S02]  /*b430*/  HMMA.16816.F32.BF16 R112, R132, R136, R112 ;  /* 0x000000888470723c */ /* 0x004fe40000041870 */
[----:B------:R-:W-:Y:S01]  /*b440*/  LOP3.LUT R152, R194, UR6, R155, 0x96, !PT ;  /* 0x00000006c2987c12 */ /* 0x000fe2000f8e969b */
[----:B------:R-:W-:Y:S01]  /*b450*/  UIADD3 UR6, UPT, UPT, UR19, -0x3, URZ ;  /* 0xfffffffd13067890 */ /* 0x000fe2000fffe0ff */
[----:B------:R-:W-:-:S02]  /*b460*/  MOV R143, R154 ;  /* 0x0000009a008f7202 */ /* 0x000fc40000000f00 */
[----:B------:R-:W-:Y:S02]  /*b470*/  PRMT R140, R154, 0x7771, RZ ;  /* 0x000077719a8c7816 */ /* 0x000fe400000000ff */
[C---:B------:R-:W-:Y:S01]  /*b480*/  HMMA.16816.F32.BF16 R136, R132.reuse, R138, R116 ;  /* 0x0000008a8488723c */ /* 0x040fe20000041874 */
[----:B------:R-:W-:Y:S02]  /*b490*/  LOP3.LUT R118, R152, 0xffff, RZ, 0xc0, !PT ;  /* 0x0000ffff98767812 */ /* 0x000fe400078ec0ff */
[C---:B------:R-:W-:Y:S02]  /*b4a0*/  PRMT R142, R154.reuse, 0x7773, RZ ;  /* 0x000077739a8e7816 */ /* 0x040fe400000000ff */
[----:B------:R-:W-:Y:S02]  /*b4b0*/  PRMT R141, R154, 0x7772, RZ ;  /* 0x000077729a8d7816 */ /* 0x000fe400000000ff */
[----:B------:R-:W-:Y:S01]  /*b4c0*/  LOP3.LUT R116, R143, 0xff, RZ, 0xc0, !PT ;  /* 0x000000ff8f747812 */ /* 0x000fe200078ec0ff */
[----:B------:R-:W-:Y:S01]  /*b4d0*/  HMMA.16816.F32.BF16 R24, R132, R164, R24 ;  /* 0x000000a48418723c */ /* 0x000fe20000041818 */
[----:B------:R-:W-:-:S02]  /*b4e0*/  LOP3.LUT R119, R152, 0xff, RZ, 0xc0, !PT ;  /* 0x000000ff98777812 */ /* 0x000fc400078ec0ff */
[----:B------:R-:W-:Y:S02]  /*b4f0*/  SHF.R.U32.HI R118, RZ, 0x8, R118 ;  /* 0x00000008ff767819 */ /* 0x000fe40000011676 */
[----:B------:R-:W-:Y:S02]  /*b500*/  PRMT R117, R141, 0x5410, R142 ;  /* 0x000054108d757816 */ /* 0x000fe4000000008e */
[----:B------:R-:W-:Y:S01]  /*b510*/  PRMT R116, R116, 0x5410, R140 ;  /* 0x0000541074747816 */ /* 0x000fe2000000008c */
[----:B------:R-:W-:Y:S01]  /*b520*/  HMMA.16816.F32.BF16 R28, R132, R166, R28 ;  /* 0x000000a6841c723c */ /* 0x000fe2000004181c */
[----:B------:R-:W2:Y:S01]  /*b530*/  LDSM.16.MT88.4 R164, [R173+0x11000] ;  /* 0x01100000ada4783b */ /* 0x000ea20000004200 */
[----:B------:R-:W-:Y:S02]  /*b540*/  LOP3.LUT R117, R117, 0xff00ff, RZ, 0xc0, !PT ;  /* 0x00ff00ff75757812 */ /* 0x000fe400078ec0ff */
[----:B------:R-:W-:-:S04]  /*b550*/  HSET2.LE.AND R116, R116, R174, PT ;  /* 0x000000ae74747233 */ /* 0x000fc80003803000 */
[C---:B----4-:R-:W-:Y:S01]  /*b560*/  HMMA.16816.F32.BF16 R140, R132.reuse, R144, R120 ;  /* 0x00000090848c723c */ /* 0x050fe20000041878 */
[--C-:B------:R-:W-:Y:S01]  /*b570*/  PRMT R144, R119, 0x5410, R118.reuse ;  /* 0x0000541077907816 */ /* 0x100fe20000000076 */
[----:B------:R-:W-:Y:S01]  /*b580*/  LDSM.16.MT88.4 R120, [R172+0x1000] ;  /* 0x00100000ac78783b */ /* 0x000fe20000004200 */
[----:B------:R-:W-:Y:S02]  /*b590*/  PRMT R118, R152, 0x7632, R118 ;  /* 0x0000763298767816 */ /* 0x000fe40000000076 */
[----:B------:R-:W-:Y:S02]  /*b5a0*/  SHF.R.U32.HI R145, RZ, 0x18, R152 ;  /* 0x00000018ff917819 */ /* 0x000fe40000011698 */
[----:B------:R-:W-:Y:S01]  /*b5b0*/  LOP3.LUT R118, R118, 0xff, RZ, 0xc0, !PT ;  /* 0x000000ff76767812 */ /* 0x000fe200078ec0ff */
[----:B------:R-:W-:Y:S01]  /*b5c0*/  HMMA.16816.F32.BF16 R124, R132, R146, R124 ;  /* 0x00000092847c723c */ /* 0x000fe2000004187c */
[----:B------:R-:W-:Y:S02]  /*b5d0*/  F2FP.BF16.F32.PACK_AB R146, R222, R221 ;  /* 0x000000ddde92723e */ /* 0x000fe400000010ff */
[----:B------:R-:W-:-:S02]  /*b5e0*/  PRMT R145, R118, 0x5410, R145 ;  /* 0x0000541076917816 */ /* 0x000fc40000000091 */
[--C-:B------:R-:W-:Y:S02]  /*b5f0*/  HSET2.LE.AND R147, R117, R174.reuse, PT ;  /* 0x000000ae75937233 */ /* 0x100fe40003803000 */
[----:B------:R-:W-:Y:S01]  /*b600*/  LOP3.LUT R146, R146, R116, RZ, 0xc0, !PT ;  /* 0x0000007492927212 */ /* 0x000fe200078ec0ff */
[C---:B-----5:R-:W-:Y:S01]  /*b610*/  HMMA.16816.F32.BF16 R88, R132.reuse, R156, R88 ;  /* 0x0000009c8458723c */ /* 0x060fe20000041858 */
[----:B------:R-:W-:Y:S01]  /*b620*/  LDSM.16.MT88.4 R116, [R206+0x1000] ;  /* 0x00100000ce74783b */ /* 0x000fe20000004200 */
[--C-:B------:R-:W-:Y:S02]  /*b630*/  HSET2.LE.AND R144, R144, R174.reuse, PT ;  /* 0x000000ae90907233 */ /* 0x100fe40003803000 */
[----:B------:R-:W-:Y:S02]  /*b640*/  HSET2.LE.AND R145, R145, R174, PT ;  /* 0x000000ae91917233 */ /* 0x000fe40003803000 */
[----:B------:R-:W-:Y:S02]  /*b650*/  F2FP.BF16.F32.PACK_AB R152, R223, R244 ;  /* 0x000000f4df98723e */ /* 0x000fe400000010ff */
[----:B------:R-:W-:Y:S01]  /*b660*/  HMMA.16816.F32.BF16 R92, R132, R158, R92 ;  /* 0x0000009e845c723c */ /* 0x000fe2000004185c */
[----:B------:R-:W4:Y:S01]  /*b670*/  LDSM.16.MT88.4 R156, [R0+0x11000] ;  /* 0x01100000009c783b */ /* 0x000f220000004200 */
[----:B------:R-:W-:-:S03]  /*b680*/  LOP3.LUT R147, R152, R147, RZ, 0xc0, !PT ;  /* 0x0000009398937212 */ /* 0x000fc600078ec0ff */
[----:B------:R-:W-:Y:S03]  /*b690*/  LDSM.16.MT88.4 R152, [R0+0x13000] ;  /* 0x013000000098783b */ /* 0x000fe60000004200 */
[----:B------:R-:W-:Y:S01]  /*b6a0*/  HMMA.16816.F32.BF16 R32, R132, R160, R32 ;  /* 0x000000a08420723c */ /* 0x000fe20000041820 */
[----:B------:R-:W-:Y:S01]  /*b6b0*/  F2FP.BF16.F32.PACK_AB R160, R245, R224 ;  /* 0x000000e0f5a0723e */ /* 0x000fe200000010ff */
[----:B------:R-:W-:-:S03]  /*b6c0*/  FADD.FTZ R224, R224, R215 ;  /* 0x000000d7e0e07221 */ /* 0x000fc60000010000 */
[----:B------:R-:W-:Y:S01]  /*b6d0*/  LOP3.LUT R145, R160, R145, RZ, 0xc0, !PT ;  /* 0x00000091a0917212 */ /* 0x000fe200078ec0ff */
[----:B------:R-:W-:Y:S02]  /*b6e0*/  FADD.FTZ R224, R245, R224 ;  /* 0x000000e0f5e07221 */ /* 0x000fe40000010000 */
[C---:B---3--:R-:W-:Y:S01]  /*b6f0*/  HMMA.16816.F32.BF16 R128, R132.reuse, R148, R128 ;  /* 0x000000948480723c */ /* 0x048fe20000041880 */
[----:B------:R-:W-:Y:S01]  /*b700*/  F2FP.BF16.F32.PACK_AB R148, R220, R219 ;  /* 0x000000dbdc94723e */ /* 0x000fe200000010ff */
[----:B------:R-:W-:Y:S01]  /*b710*/  FADD.FTZ R219, R219, R214 ;  /* 0x000000d6dbdb7221 */ /* 0x000fe20000010000 */
[----:B------:R-:W-:Y:S02]  /*b720*/  FADD.FTZ R244, R244, R224 ;  /* 0x000000e0f4f47221 */ /* 0x000fe40000010000 */
[----:B------:R-:W-:Y:S01]  /*b730*/  LOP3.LUT R144, R148, R144, RZ, 0xc0, !PT ;  /* 0x0000009094907212 */ /* 0x000fe200078ec0ff */
[----:B------:R-:W-:Y:S01]  /*b740*/  FADD.FTZ R219, R220, R219 ;  /* 0x000000dbdcdb7221 */ /* 0x000fe20000010000 */
[----:B------:R-:W-:Y:S01]  /*b750*/  FADD.FTZ R244, R223, R244 ;  /* 0x000000f4dff47221 */ /* 0x000fe20000010000 */
[----:B------:R-:W-:Y:S02]  /*b760*/  HMMA.16816.F32.BF16 R8, R132, R168, R8 ;  /* 0x000000a88408723c */ /* 0x000fe40000041808 */
[----:B------:R-:W-:-:S04]  /*b770*/  FADD.FTZ R221, R221, R219 ;  /* 0x000000dbdddd7221 */ /* 0x000fc80000010000 */
[----:B------:R-:W-:Y:S02]  /*b780*/  FADD.FTZ R221, R222, R221 ;  /* 0x000000dddedd7221 */ /* 0x000fe40000010000 */
[C---:B------:R-:W-:Y:S01]  /*b790*/  HMMA.16816.F32.BF16 R12, R132.reuse, R170, R12 ;  /* 0x000000aa840c723c */ /* 0x040fe2000004180c */
[----:B------:R-:W-:Y:S07]  /*b7a0*/  LDSM.16.MT88.4 R168, [R0+0x15000] ;  /* 0x0150000000a8783b */ /* 0x000fee0000004200 */
[C---:B------:R-:W-:Y:S08]  /*b7b0*/  HMMA.16816.F32.BF16 R36, R132.reuse, R162, R36 ;  /* 0x000000a28424723c */ /* 0x040ff00000041824 */
[----:B------:R-:W-:Y:S08]  /*b7c0*/  HMMA.16816.F32.BF16 R148, R132, R150, R4 ;  /* 0x000000968494723c */ /* 0x000ff00000041804 */
[C---:B--2---:R-:W-:Y:S01]  /*b7d0*/  HMMA.16816.F32.BF16 R132, R144.reuse, R164, R16 ;  /* 0x000000a49084723c */ /* 0x044fe20000041810 */
[----:B------:R-:W2:Y:S07]  /*b7e0*/  LDSM.16.MT88.4 R16, [R172+0x3000] ;  /* 0x00300000ac10783b */ /* 0x000eae0000004200 */
[C---:B----4-:R-:W-:Y:S01]  /*b7f0*/  HMMA.16816.F32.BF16 R160, R144.reuse, R156, R8 ;  /* 0x0000009c90a0723c */ /* 0x050fe20000041808 */
[----:B------:R-:W-:Y:S07]  /*b800*/  LDSM.16.MT88.4 R8, [R206+0x3000] ;  /* 0x00300000ce08783b */ /* 0x000fee0000004200 */
        /* <DEDUP_REMOVED lines=11> */
[C---:B------:R-:W-:Y:S08]  /*b8c0*/  HMMA.16816.F32.BF16 R36, R144.reuse, R154, R44 ;  /* 0x0000009a9024723c */ /* 0x040ff0000004182c */
[C---:B------:R-:W-:Y:S01]  /*b8d0*/  HMMA.16816.F32.BF16 R40, R144.reuse, R152, R40 ;  /* 0x000000989028723c */ /* 0x040fe20000041828 */
[----:B------:R-:W1:Y:S07]  /*b8e0*/  LDSM.16.MT88.4 R152, [R0+0x17000] ;  /* 0x017000000098783b */ /* 0x000e6e0000004200 */
[C---:B---3--:R-:W-:Y:S08]  /*b8f0*/  HMMA.16816.F32.BF16 R44, R144.reuse, R14, R52 ;  /* 0x0000000e902c723c */ /* 0x048ff00000041834 */
[C---:B------:R-:W-:Y:S01]  /*b900*/  HMMA.16816.F32.BF16 R20, R144.reuse, R166, R20 ;  /* 0x000000a69014723c */ /* 0x040fe20000041814 */
[----:B------:R-:W3:Y:S07]  /*b910*/  LDSM.16.MT88.4 R164, [R173+0x15000] ;  /* 0x01500000ada4783b */ /* 0x000eee0000004200 */
[C---:B----4-:R-:W-:Y:S01]  /*b920*/  HMMA.16816.F32.BF16 R52, R144.reuse, R118, R92 ;  /* 0x000000769034723c */ /* 0x050fe2000004185c */
[----:B------:R-:W4:Y:S07]  /*b930*/  LDSM.16.MT88.4 R92, [R172+0x7000] ;  /* 0x00700000ac5c783b */ /* 0x000f2e0000004200 */
[C---:B------:R-:W-:Y:S08]  /*b940*/  HMMA.16816.F32.BF16 R88, R144.reuse, R116, R88 ;  /* 0x000000749058723c */ /* 0x040ff00000041858 */
[C---:B-----5:R-:W-:Y:S08]  /*b950*/  HMMA.16816.F32.BF16 R116, R144.reuse, R120, R96 ;  /* 0x000000789074723c */ /* 0x060ff00000041860 */
[C---:B------:R-:W-:Y:S01]  /*b960*/  HMMA.16816.F32.BF16 R120, R144.reuse, R122, R100 ;  /* 0x0000007a9078723c */ /* 0x040fe20000041864 */
[----:B------:R-:W5:Y:S07]  /*b970*/  LDSM.16.MT88.4 R100, [R206+0x7000] ;  /* 0x00700000ce64783b */ /* 0x000f6e0000004200 */
[----:B--2---:R-:W-:Y:S01]  /*b980*/  HMMA.16816.F32.BF16 R112, R144, R60, R112 ;  /* 0x0000003c9070723c */ /* 0x004fe20000041870 */
[----:B------:R-:W-:-:S02]  /*b990*/  IMAD.WIDE.U32 R60, R192, -0x2daee0ad, RZ ;  /* 0xd2511f53c03c7825 */ /* 0x000fc400078e00ff */
[----:B------:R-:W-:Y:S03]  /*b9a0*/  LDSM.16.MT88.4 R192, [R173+0x11800] ;  /* 0x01180000adc0783b */ /* 0x000fe60000004200 */
[----:B------:R-:W-:Y:S02]  /*b9b0*/  LOP3.LUT R190, R190, UR11, R61, 0x96, !PT ;  /* 0x0000000bbebe7c12 */ /* 0x000fe4000f8e963d */
[----:B------:R-:W-:Y:S01]  /*b9c0*/  HMMA.16816.F32.BF16 R48, R144, R12, R48 ;  /* 0x0000000c9030723c */ /* 0x000fe20000041830 */
[C---:B------:R-:W-:Y:S02]  /*b9d0*/  PRMT R61, R60.reuse, 0x7773, RZ ;  /* 0x000077733c3d7816 */ /* 0x040fe400000000ff */
[----:B------:R-:W-:Y:S02]  /*b9e0*/  PRMT R96, R60, 0x7772, RZ ;  /* 0x000077723c607816 */ /* 0x000fe400000000ff */
[----:B------:R-:W-:-:S02]  /*b9f0*/  LOP3.LUT R97, R190, 0xffff, RZ, 0xc0, !PT ;  /* 0x0000ffffbe617812 */ /* 0x000fc400078ec0ff */
[----:B------:R-:W-:Y:S01]  /*ba00*/  PRMT R96, R96, 0x5410, R61 ;  /* 0x0000541060607816 */ /* 0x000fe2000000003d */
[----:B------:R-:W-:Y:S01]  /*ba10*/  HMMA.16816.F32.BF16 R12, R144, R8, R64 ;  /* 0x00000008900c723c */ /* 0x000fe20000041840 */
[----:B------:R-:W-:Y:S01]  /*ba20*/  IMAD.MOV.U32 R64, RZ, RZ, R60 ;  /* 0x000000ffff407224 */ /* 0x000fe200078e003c */
[----:B------:R-:W-:-:S04]  /*ba30*/  SHF.R.U32.HI R97, RZ, 0x8, R97 ;  /* 0x00000008ff617819 */ /* 0x000fc80000011661 */
[----:B------:R-:W-:Y:S02]  /*ba40*/  LOP3.LUT R98, R64, 0xff, RZ, 0xc0, !PT ;  /* 0x000000ff40627812 */ /* 0x000fe400078ec0ff */
[C---:B------:R-:W-:Y:S01]  /*ba50*/  HMMA.16816.F32.BF16 R8, R144.reuse, R10, R68 ;  /* 0x0000000a9008723c */ /* 0x040fe20000041844 */
[----:B------:R-:W-:Y:S07]  /*ba60*/  LDSM.16.MT88.4 R64, [R0+0x13800] ;  /* 0x013800000040783b */ /* 0x000fee0000004200 */
[C---:B-1----:R-:W-:Y:S08]  /*ba70*/  HMMA.16816.F32.BF16 R104, R144.reuse, R152, R104 ;  /* 0x000000989068723c */ /* 0x042ff00000041868 */
[C---:B------:R-:W-:Y:S01]  /*ba80*/  HMMA.16816.F32.BF16 R68, R144.reuse, R154, R108 ;  /* 0x0000009a9044723c */ /* 0x040fe2000004186c */
[----:B------:R-:W-:Y:S07]  /*ba90*/  LDSM.16.MT88.4 R108, [R172+0x3800] ;  /* 0x00380000ac6c783b */ /* 0x000fee0000004200 */
[----:B---3--:R-:W-:Y:S01]  /*baa0*/  HMMA.16816.F32.BF16 R84, R144, R166, R84 ;  /* 0x000000a69054723c */ /* 0x008fe20000041854 */
[----:B------:R-:W-:-:S02]  /*bab0*/  PRMT R166, R60, 0x7771, RZ ;  /* 0x000077713ca67816 */ /* 0x000fc400000000ff */
[----:B------:R-:W-:Y:S02]  /*bac0*/  LOP3.LUT R167, R96, 0xff00ff, RZ, 0xc0, !PT ;  /* 0x00ff00ff60a77812 */ /* 0x000fe400078ec0ff */
[----:B------:R-:W-:-:S03]  /*bad0*/  PRMT R166, R98, 0x5410, R166 ;  /* 0x0000541062a67816 */ /* 0x000fc600000000a6 */
[C---:B----4-:R-:W-:Y:S01]  /*bae0*/  HMMA.16816.F32.BF16 R152, R144.reuse, R92, R140 ;  /* 0x0000005c9098723c */ /* 0x050fe2000004188c */
[----:B------:R-:W-:Y:S02]  /*baf0*/  LOP3.LUT R92, R190, 0xff, RZ, 0xc0, !PT ;  /* 0x000000ffbe5c7812 */ /* 0x000fe400078ec0ff */
[--C-:B------:R-:W-:Y:S02]  /*bb00*/  HSET2.LE.AND R167, R167, R174.reuse, PT ;  /* 0x000000aea7a77233 */ /* 0x100fe40003803000 */
[----:B------:R-:W-:Y:S02]  /*bb10*/  PRMT R92, R92, 0x5410, R97 ;  /* 0x000054105c5c7816 */ /* 0x000fe40000000061 */
[----:B------:R-:W1:Y:S01]  /*bb20*/  LDSM.16.MT88.4 R96, [R0+0x15800] ;  /* 0x015800000060783b */ /* 0x000e620000004200 */
[----:B------:R-:W-:Y:S01]  /*bb30*/  HMMA.16816.F32.BF16 R72, R144, R168, R72 ;  /* 0x000000a89048723c */ /* 0x000fe20000041848 */
[----:B------:R-:W-:Y:S02]  /*bb40*/  PRMT R93, R190, 0x7632, R93 ;  /* 0x00007632be5d7816 */ /* 0x000fe4000000005d */
[----:B------:R-:W-:-:S02]  /*bb50*/  HSET2.LE.AND R92, R92, R174, PT ;  /* 0x000000ae5c5c7233 */ /* 0x000fc40003803000 */
[----:B------:R-:W-:Y:S02]  /*bb60*/  LOP3.LUT R93, R93, 0xff, RZ, 0xc0, !PT ;  /* 0x000000ff5d5d7812 */ /* 0x000fe400078ec0ff */
[----:B------:R-:W-:Y:S01]  /*bb70*/  HSET2.LE.AND R166, R166, R174, PT ;  /* 0x000000aea6a67233 */ /* 0x000fe20003803000 */
[C---:B------:R-:W-:Y:S08]  /*bb80*/  HMMA.16816.F32.BF16 R76, R144.reuse, R170, R76 ;  /* 0x000000aa904c723c */ /* 0x040ff0000004184c */
[C---:B------:R-:W-:Y:S01]  /*bb90*/  HMMA.16816.F32.BF16 R136, R144.reuse, R62, R136 ;  /* 0x0000003e9088723c */ /* 0x040fe20000041888 */
[----:B------:R-:W-:Y:S07]  /*bba0*/  LDSM.16.MT88.4 R60, [R0+0x11800] ;  /* 0x01180000003c783b */ /* 0x000fee0000004200 */
[C---:B-----5:R-:W-:Y:S01]  /*bbb0*/  HMMA.16816.F32.BF16 R168, R144.reuse, R100, R128 ;  /* 0x0000006490a8723c */ /* 0x060fe20000041880 */
[----:B------:R2:W3:Y:S07]  /*bbc0*/  LDSM.16.MT88.4 R128, [R0+0x17800] ;  /* 0x017800000080783b */ /* 0x0004ee0000004200 */
[----:B------:R-:W-:Y:S01]  /*bbd0*/  HMMA.16816.F32.BF16 R80, R144, R164, R80 ;  /* 0x000000a49050723c */ /* 0x000fe20000041850 */
[----:B------:R-:W-:-:S02]  /*bbe0*/  SHF.R.U32.HI R165, RZ, 0x18, R190 ;  /* 0x00000018ffa57819 */ /* 0x000fc400000116be */
[----:B------:R-:W-:Y:S01]  /*bbf0*/  F2FP.BF16.F32.PACK_AB R164, R246, R247 ;  /* 0x000000f7f6a4723e */ /* 0x000fe200000010ff */
[----:B------:R-:W-:Y:S01]  /*bc00*/  FADD.FTZ R247, R247, R221 ;  /* 0x000000ddf7f77221 */ /* 0x000fe20000010000 */
[----:B------:R-:W-:Y:S02]  /*bc10*/  PRMT R165, R93, 0x5410, R165 ;  /* 0x000054105da57816 */ /* 0x000fe400000000a5 */
[----:B------:R-:W-:Y:S01]  /*bc20*/  LOP3.LUT R164, R164, R92, RZ, 0xc0, !PT ;  /* 0x0000005ca4a47212 */ /* 0x000fe200078ec0ff */
[C---:B------:R-:W-:Y:S01]  /*bc30*/  HMMA.16816.F32.BF16 R140, R144.reuse, R94, R124 ;  /* 0x0000005e908c723c */ /* 0x040fe2000004187c */
[----:B------:R-:W-:Y:S01]  /*bc40*/  F2FP.BF16.F32.PACK_AB R93, R251, R250 ;  /* 0x000000fafb5d723e */ /* 0x000fe200000010ff */
[----:B------:R-:W-:Y:S01]  /*bc50*/  FADD.FTZ R250, R250, R244 ;  /* 0x000000f4fafa7221 */ /* 0x000fe20000010000 */
[----:B------:R-:W-:Y:S01]  /*bc60*/  HSET2.LE.AND R165, R165, R174, PT ;  /* 0x000000aea5a57233 */ /* 0x000fe20003803000 */
[----:B------:R-:W-:Y:S01]  /*bc70*/  FADD.FTZ R247, R246, R247 ;  /* 0x000000f7f6f77221 */ /* 0x000fe20000010000 */
[----:B------:R-:W-:Y:S01]  /*bc80*/  F2FP.BF16.F32.PACK_AB R92, R249, R248 ;  /* 0x000000f8f95c723e */ /* 0x000fe200000010ff */
[----:B------:R-:W-:Y:S01]  /*bc90*/  FADD.FTZ R250, R251, R250 ;  /* 0x000000fafbfa7221 */ /* 0x000fe20000010000 */
[-C--:B--2---:R-:W-:Y:S01]  /*bca0*/  F2FP.BF16.F32.PACK_AB R0, R252, R188.reuse ;  /* 0x000000bcfc00723e */ /* 0x084fe200000010ff */
[----:B------:R-:W-:Y:S01]  /*bcb0*/  HMMA.16816.F32.BF16 R144, R144, R102, R148 ;  /* 0x000000669090723c */ /* 0x000fe20000041894 */
[----:B------:R-:W2:Y:S01]  /*bcc0*/  LDSM.16.MT88.4 R100, [R173+0x13800] ;  /* 0x01380000ad64783b */ /* 0x000ea20000004200 */
[----:B------:R-:W-:Y:S01]  /*bcd0*/  LOP3.LUT R165, R93, R165, RZ, 0xc0, !PT ;  /* 0x000000a55da57212 */ /* 0x000fe200078ec0ff */
[----:B------:R-:W-:Y:S01]  /*bce0*/  FADD.FTZ R247, R248, R247 ;  /* 0x000000f7f8f77221 */ /* 0x000fe20000010000 */
[----:B------:R-:W-:Y:S01]  /*bcf0*/  LOP3.LUT R167, R0, R167, RZ, 0xc0, !PT ;  /* 0x000000a700a77212 */ /* 0x000fe200078ec0ff */
[----:B------:R-:W-:Y:S01]  /*bd00*/  LDSM.16.MT88.4 R148, [R206+0x1800] ;  /* 0x00180000ce94783b */ /* 0x000fe20000004200 */
[----:B------:R-:W-:Y:S01]  /*bd10*/  MOV R0, R188 ;  /* 0x000000bc00007202 */ /* 0x000fe20000000f00 */
[----:B------:R-:W-:Y:S01]  /*bd20*/  FADD.FTZ R241, R249, R247 ;  /* 0x000000f7f9f17221 */ /* 0x000fe20000010000 */
[----:B------:R-:W-:Y:S01]  /*bd30*/  LOP3.LUT R166, R92, R166, RZ, 0xc0, !PT ;  /* 0x000000a65ca67212 */ /* 0x000fe200078ec0ff */
[----:B------:R-:W4:Y:S02]  /*bd40*/  LDSM.16.MT88.4 R188, [R173+0x15800] ;  /* 0x01580000adbc783b */ /* 0x000f240000004200 */
[----:B------:R-:W-:-:S02]  /*bd50*/  FADD.FTZ R250, R0, R250 ;  /* 0x000000fa00fa7221 */ /* 0x000fc40000010000 */
[----:B------:R-:W5:Y:S02]  /*bd60*/  LDSM.16.MT88.4 R172, [R172+0x7800] ;  /* 0x00780000acac783b */ /* 0x000f640000004200 */
[----:B-1----:R-:W-:Y:S01]  /*bd70*/  HMMA.16816.F32.BF16 R92, R164, R96, R72 ;  /* 0x00000060a45c723c */ /* 0x002fe20000041848 */
[----:B------:R-:W-:-:S07]  /*bd80*/  FADD.FTZ R240, R252, R250 ;  /* 0x000000fafcf07221 */ /* 0x000fce0000010000 */
[C---:B---3--:R-:W-:Y:S08]  /*bd90*/  HMMA.16816.F32.BF16 R124, R164.reuse, R128, R104 ;  /* 0x00000080a47c723c */ /* 0x048ff00000041868 */
[C---:B------:R-:W-:Y:S08]  /*bda0*/  HMMA.16816.F32.BF16 R128, R164.reuse, R130, R68 ;  /* 0x00000082a480723c */ /* 0x040ff00000041844 */
[C---:B------:R-:W-:Y:S08]  /*bdb0*/  HMMA.16816.F32.BF16 R160, R164.reuse, R60, R160 ;  /* 0x0000003ca4a0723c */ /* 0x040ff000000418a0 */
[C---:B------:R-:W-:Y:S08]  /*bdc0*/  HMMA.16816.F32.BF16 R156, R164.reuse, R62, R156 ;  /* 0x0000003ea49c723c */ /* 0x040ff0000004189c */
[C---:B------:R-:W-:Y:S08]  /*bdd0*/  HMMA.16816.F32.BF16 R96, R164.reuse, R98, R76 ;  /* 0x00000062a460723c */ /* 0x040ff0000004184c */
[C---:B--2---:R-:W-:Y:S08]  /*bde0*/  HMMA.16816.F32.BF16 R68, R164.reuse, R100, R48 ;  /* 0x00000064a444723c */ /* 0x044ff00000041830 */
[C---:B------:R-:W-:Y:S08]  /*bdf0*/  HMMA.16816.F32.BF16 R72, R164.reuse, R102, R44 ;  /* 0x00000066a448723c */ /* 0x040ff0000004182c */
[C---:B------:R-:W-:Y:S08]  /*be00*/  HMMA.16816.F32.BF16 R60, R164.reuse, R64, R40 ;  /* 0x00000040a43c723c */ /* 0x040ff00000041828 */
[C---:B----4-:R-:W-:Y:S08]  /*be10*/  HMMA.16816.F32.BF16 R100, R164.reuse, R188, R80 ;  /* 0x000000bca464723c */ /* 0x050ff00000041850 */
[C---:B------:R-:W-:Y:S08]  /*be20*/  HMMA.16816.F32.BF16 R76, R164.reuse, R108, R56 ;  /* 0x0000006ca44c723c */ /* 0x040ff00000041838 */
[C---:B------:R-:W-:Y:S01]  /*be30*/  HMMA.16816.F32.BF16 R40, R164.reuse, R194, R20 ;  /* 0x000000c2a428723c */ /* 0x040fe20000041814 */
[----:B------:R-:W1:Y:S07]  /*be40*/  LDSM.16.MT88.4 R20, [R206+0x3800] ;  /* 0x00380000ce14783b */ /* 0x000e6e0000004200 */
[C---:B------:R-:W-:Y:S01]  /*be50*/  HMMA.16816.F32.BF16 R80, R164.reuse, R110, R16 ;  /* 0x0000006ea450723c */ /* 0x040fe20000041810 */
[----:B------:R-:W2:Y:S07]  /*be60*/  LDSM.16.MT88.4 R16, [R206+0x5800] ;  /* 0x00580000ce10783b */ /* 0x000eae0000004200 */
[C---:B------:R-:W-:Y:S01]  /*be70*/  HMMA.16816.F32.BF16 R56, R164.reuse, R150, R4 ;  /* 0x00000096a438723c */ /* 0x040fe20000041804 */
[----:B------:R-:W3:Y:S07]  /*be80*/  LDSM.16.MT88.4 R4, [R206+0x7800] ;  /* 0x00780000ce04783b */ /* 0x000eee0000004200 */
        /* <DEDUP_REMOVED lines=10> */
[C---:B-----5:R-:W-:Y:S08]  /*bf30*/  HMMA.16816.F32.BF16 R152, R164.reuse, R172, R152 ;  /* 0x000000aca498723c */ /* 0x060ff00000041898 */
[C---:B------:R-:W-:Y:S08]  /*bf40*/  HMMA.16816.F32.BF16 R140, R164.reuse, R174, R140 ;  /* 0x000000aea48c723c */ /* 0x040ff0000004188c */
[C---:B-1----:R-:W-:Y:S08]  /*bf50*/  HMMA.16816.F32.BF16 R84, R164.reuse, R20, R12 ;  /* 0x00000014a454723c */ /* 0x042ff0000004180c */
[C---:B------:R-:W-:Y:S08]  /*bf60*/  HMMA.16816.F32.BF16 R88, R164.reuse, R22, R8 ;  /* 0x00000016a458723c */ /* 0x040ff00000041808 */
[C---:B--2---:R-:W-:Y:S08]  /*bf70*/  HMMA.16816.F32.BF16 R116, R164.reuse, R16, R116 ;  /* 0x00000010a474723c */ /* 0x044ff00000041874 */
[C---:B------:R-:W-:Y:S08]  /*bf80*/  HMMA.16816.F32.BF16 R120, R164.reuse, R18, R120 ;  /* 0x00000012a478723c */ /* 0x040ff00000041878 */
[C---:B---3--:R-:W-:Y:S08]  /*bf90*/  HMMA.16816.F32.BF16 R148, R164.reuse, R4, R168 ;  /* 0x00000004a494723c */ /* 0x048ff000000418a8 */
[----:B------:R-:W-:Y:S01]  /*bfa0*/  HMMA.16816.F32.BF16 R144, R164, R6, R144 ;  /* 0x00000006a490723c */ /* 0x000fe20000041890 */
[----:B------:R-:W-:-:S15]  /*bfb0*/  MOV R164, R204 ;  /* 0x000000cc00a47202 */ /* 0x000fde0000000f00 */
[----:B------:R-:W-:-:S04]  /*bfc0*/  NOP ;  /* 0x0000000000007918 */ /* 0x000fc80000000000 */
.L_x_362:
[----:B------:R-:W-:-:S09]  /*bfd0*/  UISETP.GE.AND UP0, UPT, UR6, URZ, UPT ;  /* 0x000000ff0600728c */ /* 0x000fd2000bf06270 */
[----:B------:R-:W-:Y:S05]  /*bfe0*/  BRA.U !UP0, `(.L_x_364) ;  /* 0x0000004508447547 */ /* 0x000fea000b800000 */
[----:B------:R-:W1:Y:S01]  /*bff0*/  S2R R209, SR_TID.X ;  /* 0x0000000000d17919 */ /* 0x000e620000002100 */
[----:B------:R-:W2:Y:S01]  /*c000*/  LDC.64 R220, c[0x0][0x3c0] ;  /* 0x0000f000ffdc7b82 */ /* 0x000ea20000000a00 */
[----:B------:R-:W3:Y:S01]  /*c010*/  LDCU UR4, c[0x0][0x440] ;  /* 0x00008800ff0477ac */ /* 0x000ee20008000800 */
[----:B------:R-:W-:Y:S02]  /*c020*/  IMAD.MOV.U32 R210, RZ, RZ, 0x40 ;  /* 0x00000040ffd27424 */ /* 0x000fe400078e00ff */
[----:B------:R-:W-:Y:S01]  /*c030*/  IMAD.MOV.U32 R204, RZ, RZ, 0x20 ;  /* 0x00000020ffcc7424 */ /* 0x000fe200078e00ff */
[----:B------:R-:W-:Y:S01]  /*c040*/  UMOV UR7, 0x400 ;  /* 0x0000040000077882 */ /* 0x000fe20000000000 */
[----:B------:R-:W-:Y:S01]  /*c050*/  IMAD.MOV.U32 R2, RZ, RZ, R3 ;  /* 0x000000ffff027224 */ /* 0x000fe200078e0003 */
[----:B------:R-:W4:Y:S01]  /*c060*/  LDCU UR20, c[0x0][0x440] ;  /* 0x00008800ff1477ac */ /* 0x000f220008000800 */
[----:B------:R-:W5:Y:S01]  /*c070*/  S2UR UR5, SR_CgaCtaId ;  /* 0x00000000000579c3 */ /* 0x000f620000008800 */
[----:B------:R-:W-:Y:S01]  /*c080*/  IMAD.MOV.U32 R0, RZ, RZ, R164 ;  /* 0x000000ffff007224 */ /* 0x000fe200078e00a4 */
[----:B---3--:R-:W-:Y:S01]  /*c090*/  ISETP.GE.AND P2, PT, R207, UR4, PT ;  /* 0x00000004cf007c0c */ /* 0x008fe2000bf46270 */
[----:B------:R-:W3:Y:S01]  /*c0a0*/  LDCU UR4, c[0x0][0x45c] ;  /* 0x00008b80ff0477ac */ /* 0x000ee20008000800 */
[C---:B--2---:R-:W-:Y:S01]  /*c0b0*/  SHF.L.U64.HI R224, R220.reuse, 0x4, R221 ;  /* 0x00000004dce07819 */ /* 0x044fe200000102dd */
[----:B------:R-:W-:-:S02]  /*c0c0*/  IMAD.SHL.U32 R223, R220, 0x10, RZ ;  /* 0x00000010dcdf7824 */ /* 0x000fc400078e00ff */
[C---:B-1----:R-:W-:Y:S01]  /*c0d0*/  IMAD.SHL.U32 R206, R209.reuse, 0x40, RZ ;  /* 0x00000040d1ce7824 */ /* 0x042fe200078e00ff */
[C---:B------:R-:W-:Y:S01]  /*c0e0*/  LOP3.LUT P1, RZ, R209.reuse, 0x4, RZ, 0xc0, !PT ;  /* 0x00000004d1ff7812 */ /* 0x040fe2000782c0ff */
[C---:B------:R-:W-:Y:S01]  /*c0f0*/  IMAD.SHL.U32 R222, R209.reuse, 0x20, RZ ;  /* 0x00000020d1de7824 */ /* 0x040fe200078e00ff */
[----:B------:R-:W-:Y:S01]  /*c100*/  LOP3.LUT P0, RZ, R209, 0x2, RZ, 0xc0, !PT ;  /* 0x00000002d1ff7812 */ /* 0x000fe2000780c0ff */
[----:B-----5:R-:W-:Y:S01]  /*c110*/  ULEA UR5, UR5, UR7, 0x18 ;  /* 0x0000000705057291 */ /* 0x020fe2000f8ec0ff */
[----:B------:R-:W-:Y:S02]  /*c120*/  SEL R210, R210, 0xffffffc0, !P1 ;  /* 0xffffffc0d2d27807 */ /* 0x000fe40004800000 */
[----:B------:R-:W-:Y:S02]  /*c130*/  SEL R204, R204, 0xffffffe0, !P0 ;  /* 0xffffffe0cccc7807 */ /* 0x000fe40004000000 */
[----:B------:R-:W-:Y:S01]  /*c140*/  LOP3.LUT R205, R206, 0x400, RZ, 0xc0, !PT ;  /* 0x00000400cecd7812 */ /* 0x000fe200078ec0ff */
[----:B---34-:R-:W-:Y:S06]  /*c150*/  BRA `(.L_x_365) ;  /* 0x0000000400a87947 */ /* 0x018fec0003800000 */
.L_x_367:
[----:B------:R-:W1:Y:S01]  /*c160*/  LDC.64 R164, c[0x0][0x3b8] ;  /* 0x0000ee00ffa47b82 */ /* 0x000e620000000a00 */
[----:B------:R-:W-:Y:S01]  /*c170*/  UIADD3 UR7, UPT, UPT, UR6, -0x1, URZ ;  /* 0xffffffff06077890 */ /* 0x000fe2000fffe0ff */
[----:B------:R-:W-:Y:S04]  /*c180*/  LOP3.LUT R170, R235, 0x1f8, RZ, 0xc0, !PT ;  /* 0x000001f8ebaa7812 */ /* 0x000fe800078ec0ff */
[----:B------:R-:W-:Y:S04]  /*c190*/  LOP3.LUT R170, R170, 0x38, R209, 0x78, !PT ;  /* 0x00000038aaaa7812 */ /* 0x000fe800078e78d1 */
[----:B------:R-:W-:Y:S04]  /*c1a0*/  LOP3.LUT R170, R170, 0x1e00, R235, 0xf8, !PT ;  /* 0x00001e00aaaa7812 */ /* 0x000fe800078ef8eb */
[----:B------:R-:W-:Y:S01]  /*c1b0*/  LEA R229, R170, UR5, 0x1 ;  /* 0x00000005aae57c11 */ /* 0x000fe2000f8e08ff */
        /* <DEDUP_REMOVED lines=10> */
[----:B------:R1:W-:Y:S01]  /*c260*/  @!P2 LDGSTS.E.BYPASS.LTC128B.128 [R229+0x8000], desc[UR24][R174.64] ;  /* 0x08000000aee5afae */ /* 0x0003e2000b981a18 */
[----:B------:R-:W-:Y:S02]  /*c270*/  LEA.HI.X R171, R176, R169, R173, 0x6, P5 ;  /* 0x000000a9b0ab7211 */ /* 0x000fe400028f34ad */
[----:B------:R-:W-:Y:S01]  /*c280*/  LEA R176, P6, R172, R228, 0x1 ;  /* 0x000000e4acb07211 */ /* 0x000fe200078c08ff */
[----:B------:R1:W-:Y:S01]  /*c290*/  @P2 STS.128 [R229+0x8000], RZ ;  /* 0x008000ffe5002388 */ /* 0x0003e20000000c00 */
[-C--:B------:R-:W-:Y:S02]  /*c2a0*/  LEA R3, P5, R164, R172.reuse, 0x5 ;  /* 0x000000aca4037211 */ /* 0x080fe400078a28ff */
[----:B------:R-:W-:Y:S01]  /*c2b0*/  LEA.HI.X R177, R172, R227, R171, 0x1, P6 ;  /* 0x000000e3acb17211 */ /* 0x000fe200030f0cab */
[----:B------:R-:W-:Y:S01]  /*c2c0*/  @!PT LDS RZ, [RZ] ;  /* 0x00000000fffff984 */ /* 0x000fe20000000800 */
[----:B------:R-:W-:Y:S01]  /*c2d0*/  @!PT LDS RZ, [RZ] ;  /* 0x00000000fffff984 */ /* 0x000fe20000000800 */
[----:B------:R-:W-:Y:S01]  /*c2e0*/  @!PT LDS RZ, [RZ] ;  /* 0x00000000fffff984 */ /* 0x000fe20000000800 */
[----:B------:R1:W-:Y:S01]  /*c2f0*/  @!P4 LDGSTS.E.BYPASS.LTC128B.128 [R229+0xa000], desc[UR24][R174.64+0x80] ;  /* 0x0a000080aee5cfae */ /* 0x0003e2000b981a18 */
[----:B------:R-:W-:Y:S02]  /*c300*/  LEA.HI.X R164, R164, R171, R165, 0x5, P5 ;  /* 0x000000aba4a47211 */ /* 0x000fe400028f2ca5 */
[----:B------:R-:W-:Y:S01]  /*c310*/  IADD3 R168, P5, PT, R168, R172, RZ ;  /* 0x000000aca8a87210 */ /* 0x000fe20007fbe0ff */
[----:B------:R1:W-:Y:S03]  /*c320*/  @P4 STS.128 [R229+0xa000], RZ ;  /* 0x00a000ffe5004388 */ /* 0x0003e60000000c00 */
[CC--:B------:R-:W-:Y:S01]  /*c330*/  LEA R178, P6, R168.reuse, R228.reuse, 0x1 ;  /* 0x000000e4a8b27211 */ /* 0x0c0fe200078c08ff */
[----:B------:R-:W-:Y:S01]  /*c340*/  @!PT LDS RZ, [RZ] ;  /* 0x00000000fffff984 */ /* 0x000fe20000000800 */
[----:B------:R-:W-:Y:S01]  /*c350*/  @!PT LDS RZ, [RZ] ;  /* 0x00000000fffff984 */ /* 0x000fe20000000800 */
[----:B------:R-:W-:Y:S01]  /*c360*/  @!PT LDS RZ, [RZ] ;  /* 0x00000000fffff984 */ /* 0x000fe20000000800 */
[----:B------:R1:W-:Y:S01]  /*c370*/  @!P3 LDGSTS.E.BYPASS.LTC128B.128 [R229+0xc000], desc[UR24][R174.64+0x100] ;  /* 0x0c000100aee5bfae */ /* 0x0003e2000b981a18 */
[----:B------:R-:W-:Y:S01]  /*c380*/  IMAD.X R169, R169, 0x1, R171, P5 ;  /* 0x00000001a9a97824 */ /* 0x000fe200028e06ab */
[C---:B------:R-:W-:Y:S02]  /*c390*/  LEA R172, P5, R3.reuse, R228, 0x1 ;  /* 0x000000e403ac7211 */ /* 0x040fe400078a08ff */
        /* <DEDUP_REMOVED lines=70> */
.L_x_365:
[----:B------:R-:W-:Y:S04]  /*c800*/  DEPBAR.LE SB0, 0x0 ;  /* 0x000080000000791a */ /* 0x000fe80000000000 */
[----:B------:R-:W-:Y:S01]  /*c810*/  BAR.SYNC.DEFER_BLOCKING 0x0 ;  /* 0x0000000000007b1d */ /* 0x000fe20000010000 */
[----:B------:R-:W-:Y:S01]  /*c820*/  IMAD.SHL.U32 R235, R209, 0x8, RZ ;  /* 0x00000008d1eb7824 */ /* 0x000fe200078e00ff */
[----:B------:R-:W-:Y:S01]  /*c830*/  SHF.R.U32.HI R211, RZ, 0x1, R209 ;  /* 0x00000001ffd37819 */ /* 0x000fe200000116d1 */
[----:B------:R-:W-:Y:S01]  /*c840*/  IMAD.WIDE.U32 R12, R220, UR6, RZ ;  /* 0x00000006dc0c7c25 */ /* 0x000fe2000f8e00ff */
[----:B------:R-:W-:Y:S01]  /*c850*/  LOP3.LUT R208, R222, 0x7c00, RZ, 0xc0, !PT ;  /* 0x00007c00ded07812 */ /* 0x000fe200078ec0ff */
[----:B------:R-:W-:Y:S01]  /*c860*/  UISETP.NE.AND UP0, UPT, UR6, URZ, UPT ;  /* 0x000000ff0600728c */ /* 0x000fe2000bf05270 */
[----:B------:R-:W-:Y:S01]  /*c870*/  LOP3.LUT R207, R235, 0x38, RZ, 0xc0, !PT ;  /* 0x00000038ebcf7812 */ /* 0x000fe200078ec0ff */
[----:B------:R-:W-:Y:S01]  /*c880*/  IMAD R8, R221, UR6, R13 ;  /* 0x00000006dd087c24 */ /* 0x000fe2000f8e020d */
[C---:B------:R-:W-:Y:S02]  /*c890*/  LEA R10, P3, R12.reuse, R226, 0x7 ;  /* 0x000000e20c0a7211 */ /* 0x040fe400078638ff */
[C---:B------:R-:W-:Y:S02]  /*c8a0*/  LOP3.LUT R234, R207.reuse, 0x40, RZ, 0xfc, !PT ;  /* 0x00000040cfea7812 */ /* 0x040fe400078efcff */
[--C-:B------:R-:W-:Y:S02]  /*c8b0*/  LEA.HI.X R11, R12, R225, R8.reuse, 0x7, P3 ;  /* 0x000000e10c0b7211 */ /* 0x100fe400018f3c08 */
[----:B------:R-:W-:Y:S02]  /*c8c0*/  ISETP.GE.AND P4, PT, R234, UR20, PT ;  /* 0x00000014ea007c0c */ /* 0x000fe4000bf86270 */
[CC--:B------:R-:W-:Y:S02]  /*c8d0*/  LEA R4, P0, R12.reuse, R223.reuse, 0x6 ;  /* 0x000000df0c047211 */ /* 0x0c0fe400078030ff */
[----:B------:R-:W-:Y:S02]  /*c8e0*/  LOP3.LUT R233, R207, 0x80, RZ, 0xfc, !PT ;  /* 0x00000080cfe97812 */ /* 0x000fe400078efcff */
[----:B------:R-:W-:Y:S02]  /*c8f0*/  LEA.HI.X R3, R12, R224, R8, 0x6, P0 ;  /* 0x000000e00c037211 */ /* 0x000fe400000f3408 */
[----:B------:R-:W-:Y:S01]  /*c900*/  IADD3 R7, P0, PT, R4, R223, RZ ;  /* 0x000000df04077210 */ /* 0x000fe20007f1e0ff */
[----:B------:R-:W-:Y:S01]  /*c910*/  @!PT LDS RZ, [RZ] ;  /* 0x00000000fffff984 */ /* 0x000fe20000000800 */
[----:B------:R-:W-:Y:S01]  /*c920*/  @!PT LDS RZ, [RZ] ;  /* 0x00000000fffff984 */ /* 0x000fe20000000800 */
[----:B------:R-:W-:Y:S01]  /*c930*/  @!PT LDS RZ, [RZ] ;  /* 0x00000000fffff984 */ /* 0x000fe20000000800 */
[----:B------:R-:W-:Y:S01]  /*c940*/  @!P2 LDGSTS.E.BYPASS.LTC128B.128 [R229+0x10000], desc[UR24][R10.64] ;  /* 0x100000000ae5afae */ /* 0x000fe2000b981a18 */
[----:B------:R-:W-:Y:S03]  /*c950*/  ISETP.GE.AND P3, PT, R233, UR20, PT ;  /* 0x00000014e9007c0c */ /* 0x000fe6000bf66270 */
[----:B------:R-:W-:Y:S01]  /*c960*/  IMAD.X R5, R3, 0x1, R224, P0 ;  /* 0x0000000103057824 */ /* 0x000fe200000e06e0 */
[----:B------:R-:W-:Y:S01]  /*c970*/  @P2 STS.128 [R229+0x10000], RZ ;  /* 0x010000ffe5002388 */ /* 0x000fe20000000c00 */
[-C--:B------:R-:W-:Y:S02]  /*c980*/  LEA R6, P0, R7, R226.reuse, 0x1 ;  /* 0x000000e207067211 */ /* 0x080fe400078008ff */
[----:B------:R-:W-:Y:S01]  /*c990*/  LOP3.LUT R232, R207, 0xc0, RZ, 0xfc, !PT ;  /* 0x000000c0cfe87812 */ /* 0x000fe200078efcff */
[----:B------:R-:W-:Y:S01]  /*c9a0*/  @!PT LDS RZ, [RZ] ;  /* 0x00000000fffff984 */ /* 0x000fe20000000800 */
[----:B------:R-:W-:Y:S01]  /*c9b0*/  @!PT LDS RZ, [RZ] ;  /* 0x00000000fffff984 */ /* 0x000fe20000000800 */
[----:B------:R-:W-:Y:S01]  /*c9c0*/  @!PT LDS RZ, [RZ] ;  /* 0x00000000fffff984 */ /* 0x000fe20000000800 */
[----:B------:R-:W-:Y:S01]  /*c9d0*/  @!P4 LDGSTS.E.BYPASS.LTC128B.128 [R229+0x12000], desc[UR24][R10.64+0x80] ;  /* 0x120000800ae5cfae */ /* 0x000fe2000b981a18 */
[-C--:B------:R-:W-:Y:S02]  /*c9e0*/  LEA.HI.X R7, R7, R225.reuse, R5, 0x1, P0 ;  /* 0x000000e107077211 */ /* 0x080fe400000f0c05 */
[----:B------:R-:W-:Y:S01]  /*c9f0*/  ISETP.GE.AND P0, PT, R232, UR20, PT ;  /* 0x00000014e8007c0c */ /* 0x000fe2000bf06270 */
[----:B------:R-:W-:Y:S01]  /*ca00*/  @P4 STS.128 [R229+0x12000], RZ ;  /* 0x012000ffe5004388 */ /* 0x000fe20000000c00 */
[----:B------:R-:W-:Y:S02]  /*ca10*/  ISETP.GE.AND P2, PT, R207, UR20, PT ;  /* 0x00000014cf007c0c */ /* 0x000fe4000bf46270 */
[----:B------:R-:W-:Y:S01]  /*ca20*/  LEA R8, P6, R4, R226, 0x1 ;  /* 0x000000e204087211 */ /* 0x000fe200078c08ff */
[----:B------:R-:W-:Y:S01]  /*ca30*/  @!PT LDS RZ, [RZ] ;  /* 0x00000000fffff984 */ /* 0x000fe20000000800 */
[----:B------:R-:W-:Y:S01]  /*ca40*/  @!PT LDS RZ, [RZ] ;  /* 0x00000000fffff984 */ /* 0x000fe20000000800 */
[----:B------:R-:W-:Y:S01]  /*ca50*/  @!PT LDS RZ, [RZ] ;  /* 0x00000000fffff984 */ /* 0x000fe20000000800 */
[----:B------:R-:W-:Y:S01]  /*ca60*/  @!P3 LDGSTS.E.BYPASS.LTC128B.128 [R229+0x14000], desc[UR24][R10.64+0x100] ;  /* 0x140001000ae5bfae */ /* 0x000fe2000b981a18 */
[----:B------:R-:W-:Y:S02]  /*ca70*/  LEA R5, P5, R220, R4, 0x5 ;  /* 0x00000004dc057211 */ /* 0x000fe400078a28ff */
[----:B------:R-:W-:Y:S01]  /*ca80*/  LEA.HI.X R9, R4, R225, R3, 0x1, P6 ;  /* 0x000000e104097211 */ /* 0x000fe200030f0c03 */
[----:B------:R-:W-:Y:S01]  /*ca90*/  @P3 STS.128 [R229+0x14000], RZ ;  /* 0x014000ffe5003388 */ /* 0x000fe20000000c00 */
[----:B------:R-:W-:Y:S02]  /*caa0*/  LEA.HI.X R3, R220, R3, R221, 0x5, P5 ;  /* 0x00000003dc037211 */ /* 0x000fe400028f2cdd */
[----:B------:R-:W-:Y:S01]  /*cab0*/  LEA R4, P5, R5, R226, 0x1 ;  /* 0x000000e205047211 */ /* 0x000fe200078a08ff */
[----:B------:R-:W-:Y:S01]  /*cac0*/  @!PT LDS RZ, [RZ] ;  /* 0x00000000fffff984 */ /* 0x000fe20000000800 */
[----:B------:R-:W-:Y:S01]  /*cad0*/  @!PT LDS RZ, [RZ] ;  /* 0x00000000fffff984 */ /* 0x000fe20000000800 */
[----:B------:R-:W-:Y:S01]  /*cae0*/  @!PT LDS RZ, [RZ] ;  /* 0x00000000fffff984 */ /* 0x000fe20000000800 */
[----:B------:R-:W-:Y:S01]  /*caf0*/  @!P0 LDGSTS.E.BYPASS.LTC128B.128 [R229+0x16000], desc[UR24][R10.64+0x180] ;  /* 0x160001800ae58fae */ /* 0x000fe2000b981a18 */
[--C-:B------:R-:W-:Y:S02]  /*cb00*/  LOP3.LUT R218, R207, 0x1c0, R206.reuse, 0xf8, !PT ;  /* 0x000001c0cfda7812 */ /* 0x100fe400078ef8ce */
[----:B------:R-:W-:Y:S01]  /*cb10*/  LEA.HI.X R5, R5, R225, R3, 0x1, P5 ;  /* 0x000000e105057211 */ /* 0x000fe200028f0c03 */
[----:B------:R-:W-:Y:S01]  /*cb20*/  @P0 STS.128 [R229+0x16000], RZ ;  /* 0x016000ffe5000388 */ /* 0x000fe20000000c00 */
[----:B------:R-:W-:Y:S02]  /*cb30*/  LOP3.LUT R212, R211, 0x8, RZ, 0xc0, !PT ;  /* 0x00000008d3d47812 */ /* 0x000fe400078ec0ff */
[----:B------:R-:W-:Y:S01]  /*cb40*/  LOP3.LUT R219, R208, 0x200, R206, 0xf8, !PT ;  /* 0x00000200d0db7812 */ /* 0x000fe200078ef8ce */
[----:B------:R-:W-:Y:S01]  /*cb50*/  @!PT LDS RZ, [RZ] ;  /* 0x00000000fffff984 */ /* 0x000fe20000000800 */
[----:B------:R-:W-:Y:S01]  /*cb60*/  @!PT LDS RZ, [RZ] ;  /* 0x00000000fffff984 */ /* 0x000fe20000000800 */
[----:B------:R-:W-:Y:S01]  /*cb70*/  @!PT LDS RZ, [RZ] ;  /* 0x00000000fffff984 */ /* 0x000fe20000000800 */
[----:B------:R-:W-:Y:S01]  /*cb80*/  @!P2 LDGSTS.E.BYPASS.LTC128B.128 [R229+0x10800], desc[UR24][R8.64] ;  /* 0x1080000008e5afae */ /* 0x000fe2000b981a18 */
[C---:B------:R-:W-:Y:S02]  /*cb90*/  LOP3.LUT R212, R218.reuse, R212, RZ, 0x3c, !PT ;  /* 0x000000d4dad47212 */ /* 0x040fe400078e3cff */
[----:B------:R-:W-:Y:S01]  /*cba0*/  LOP3.LUT R218, R218, 0x8, R209, 0x78, !PT ;  /* 0x00000008dada7812 */ /* 0x000fe200078e78d1 */
[----:B------:R-:W-:Y:S01]  /*cbb0*/  @P2 STS.128 [R229+0x10800], RZ ;  /* 0x010800ffe5002388 */ /* 0x000fe20000000c00 */
[----:B------:R-:W-:Y:S03]  /*cbc0*/  LOP3.LUT R219, R219, R212, RZ, 0xfc, !PT ;  /* 0x000000d4dbdb7212 */ /* 0x000fe600078efcff */
[----:B------:R-:W-:Y:S01]  /*cbd0*/  @!PT LDS RZ, [RZ] ;  /* 0x00000000fffff984 */ /* 0x000fe20000000800 */
[----:B------:R-:W-:Y:S01]  /*cbe0*/  @!PT LDS RZ, [RZ] ;  /* 0x00000000fffff984 */ /* 0x000fe20000000800 */
[----:B------:R-:W-:Y:S01]  /*cbf0*/  @!PT LDS RZ, [RZ] ;  /* 0x00000000fffff984 */ /* 0x000fe20000000800 */
[----:B------:R-:W-:Y:S01]  /*cc00*/  @!P4 LDGSTS.E.BYPASS.LTC128B.128 [R229+0x12800], desc[UR24][R8.64+0x80] ;  /* 0x1280008008e5cfae */ /* 0x000fe2000b981a18 */
[----:B------:R-:W-:Y:S01]  /*cc10*/  IMAD R218, R218, 0x2, R205 ;  /* 0x00000002dada7824 */ /* 0x000fe200078e02cd */
[----:B------:R-:W-:Y:S02]  /*cc20*/  LEA R219, R219, UR5, 0x1 ;  /* 0x00000005dbdb7c11 */ /* 0x000fe4000f8e08ff */
[----:B------:R-:W-:Y:S01]  /*cc30*/  @P4 STS.128 [R229+0x12800], RZ ;  /* 0x012800ffe5004388 */ /* 0x000fe20000000c00 */
[----:B------:R-:W-:Y:S02]  /*cc40*/  VIADD R3, R218, UR5 ;  /* 0x00000005da037c36 */ /* 0x000fe40008000000 */
[--C-:B------:R-:W-:Y:S01]  /*cc50*/  IMAD.IADD R217, R219, 0x1, R204.reuse ;  /* 0x00000001dbd97824 */ /* 0x100fe200078e02cc */
[----:B------:R-:W-:Y:S01]  /*cc60*/  @!PT LDS RZ, [RZ] ;  /* 0x00000000fffff984 */ /* 0x000fe20000000800 */
[----:B------:R-:W-:Y:S01]  /*cc70*/  @!PT LDS RZ, [RZ] ;  /* 0x00000000fffff984 */ /* 0x000fe20000000800 */
[----:B------:R-:W-:Y:S01]  /*cc80*/  @!PT LDS RZ, [RZ] ;  /* 0x00000000fffff984 */ /* 0x000fe20000000800 */
[----:B------:R-:W-:Y:S01]  /*cc90*/  @!P3 LDGSTS.E.BYPASS.LTC128B.128 [R229+0x14800], desc[UR24][R8.64+0x100] ;  /* 0x1480010008e5bfae */ /* 0x000fe2000b981a18 */
[----:B------:R-:W-:Y:S02]  /*cca0*/  IMAD.IADD R216, R3, 0x1, R204 ;  /* 0x0000000103d87824 */ /* 0x000fe400078e02cc */
[--C-:B------:R-:W-:Y:S01]  /*ccb0*/  IMAD.IADD R215, R219, 0x1, R210.reuse ;  /* 0x00000001dbd77824 */ /* 0x100fe200078e02d2 */
[----:B------:R-:W-:Y:S01]  /*ccc0*/  @P3 STS.128 [R229+0x14800], RZ ;  /* 0x014800ffe5003388 */ /* 0x000fe20000000c00 */
[----:B------:R-:W-:Y:S02]  /*ccd0*/  IMAD.IADD R3, R3, 0x1, R210 ;  /* 0x0000000103037824 */ /* 0x000fe400078e02d2 */
[C---:B------:R-:W-:Y:S01]  /*cce0*/  IMAD.IADD R214, R204.reuse, 0x1, R215 ;  /* 0x00000001ccd67824 */ /* 0x040fe200078e02d7 */
[----:B------:R-:W-:Y:S01]  /*ccf0*/  @!PT LDS RZ, [RZ] ;  /* 0x00000000fffff984 */ /* 0x000fe20000000800 */
[----:B------:R-:W-:Y:S01]  /*cd00*/  @!PT LDS RZ, [RZ] ;  /* 0x00000000fffff984 */ /* 0x000fe20000000800 */
[----:B------:R-:W-:Y:S01]  /*cd10*/  @!PT LDS RZ, [RZ] ;  /* 0x00000000fffff984 */ /* 0x000fe20000000800 */
[----:B------:R1:W-:Y:S01]  /*cd20*/  @!P0 LDGSTS.E.BYPASS.LTC128B.128 [R229+0x16800], desc[UR24][R8.64+0x180] ;  /* 0x1680018008e58fae */ /* 0x0003e2000b981a18 */
        /* <DEDUP_REMOVED lines=43> */
[----:B-1----:R-:W2:Y:S04]  /*cfe0*/  LDSM.16.M88.4 R8, [R218+UR5+0x8000] ;  /* 0x00800005da08783b */ /* 0x002ea80008000200 */
[----:B------:R-:W1:Y:S04]  /*cff0*/  LDSM.16.M88.4 R16, [R218+UR5+0x8800] ;  /* 0x00880005da10783b */ /* 0x000e680008000200 */
[----:B------:R-:W3:Y:S04]  /*d000*/  LDSM.16.M88.4 R24, [R218+UR5+0x9000] ;  /* 0x00900005da18783b */ /* 0x000ee80008000200 */
[----:B------:R-:W0:Y:S04]  /*d010*/  LDGDEPBAR ;  /* 0x00000000000079af */ /* 0x000e280000000000 */
[----:B------:R-:W4:Y:S04]  /*d020*/  LDSM.16.M88.4 R164, [R218+UR5+0x9800] ;  /* 0x00980005daa4783b */ /* 0x000f280008000200 */
[----:B------:R-:W-:Y:S04]  /*d030*/  LDSM.16.M88.4 R168, [R217] ;  /* 0x00000000d9a8783b */ /* 0x000fe80000000200 */
[----:B------:R-:W5:Y:S04]  /*d040*/  LDSM.16.M88.4 R172, [R216+0x8000] ;  /* 0x00800000d8ac783b */ /* 0x000f680000000200 */
[----:B------:R-:W5:Y:S04]  /*d050*/  LDSM.16.M88.4 R176, [R216+0x8800] ;  /* 0x00880000d8b0783b */ /* 0x000f680000000200 */
[----:B------:R-:W5:Y:S04]  /*d060*/  LDSM.16.M88.4 R180, [R216+0x9000] ;  /* 0x00900000d8b4783b */ /* 0x000f680000000200 */
[----:B------:R-:W5:Y:S01]  /*d070*/  LDSM.16.M88.4 R184, [R216+0x9800] ;  /* 0x00980000d8b8783b */ /* 0x000f620000000200 */
[C---:B--2---:R-:W-:Y:S03]  /*d080*/  HMMA.16816.F32.BF16 R4, R32.reuse, R8, RZ ;  /* 0x000000082004723c */ /* 0x044fe600000418ff */
[----:B------:R-:W-:Y:S04]  /*d090*/  LDSM.16.M88.4 R188, [R3+0x8000] ;  /* 0x0080000003bc783b */ /* 0x000fe80000000200 */
[----:B------:R-:W-:Y:S01]  /*d0a0*/  LDSM.16.M88.4 R192, [R214] ;  /* 0x00000000d6c0783b */ /* 0x000fe20000000200 */
[C---:B------:R-:W-:Y:S03]  /*d0b0*/  HMMA.16816.F32.BF16 R8, R32.reuse, R10, RZ ;  /* 0x0000000a2008723c */ /* 0x040fe600000418ff */
[----:B------:R-:W-:Y:S04]  /*d0c0*/  LDSM.16.M88.4 R196, [R213+0x8000] ;  /* 0x00800000d5c4783b */ /* 0x000fe80000000200 */
[----:B------:R-:W-:Y:S01]  /*d0d0*/  LDSM.16.M88.4 R200, [R218+UR5+0xa000] ;  /* 0x00a00005dac8783b */ /* 0x000fe20008000200 */
[C---:B-1----:R-:W-:Y:S08]  /*d0e0*/  HMMA.16816.F32.BF16 R12, R32.reuse, R16, RZ ;  /* 0x00000010200c723c */ /* 0x042ff000000418ff */
[C---:B------:R-:W-:Y:S08]  /*d0f0*/  HMMA.16816.F32.BF16 R16, R32.reuse, R18, RZ ;  /* 0x000000122010723c */ /* 0x040ff000000418ff */
[C---:B---3--:R-:W-:Y:S08]  /*d100*/  HMMA.16816.F32.BF16 R20, R32.reuse, R24, RZ ;  /* 0x000000182014723c */ /* 0x048ff000000418ff */
[C---:B------:R-:W-:Y:S08]  /*d110*/  HMMA.16816.F32.BF16 R24, R32.reuse, R26, RZ ;  /* 0x0000001a2018723c */ /* 0x040ff000000418ff */
[C---:B----4-:R-:W-:Y:S08]  /*d120*/  HMMA.16816.F32.BF16 R28, R32.reuse, R164, RZ ;  /* 0x000000a4201c723c */ /* 0x050ff000000418ff */
[----:B------:R-:W-:Y:S01]  /*d130*/  HMMA.16816.F32.BF16 R32, R32, R166, RZ ;  /* 0x000000a62020723c */ /* 0x000fe200000418ff */
[----:B------:R-:W1:Y:S07]  /*d140*/  LDSM.16.M88.4 R164, [R215] ;  /* 0x00000000d7a4783b */ /* 0x000e6e0000000200 */
[C---:B-----5:R-:W-:Y:S08]  /*d150*/  HMMA.16816.F32.BF16 R4, R168.reuse, R172, R4 ;  /* 0x000000aca804723c */ /* 0x060ff00000041804 */
[C---:B------:R-:W-:Y:S01]  /*d160*/  HMMA.16816.F32.BF16 R8, R168.reuse, R174, R8 ;  /* 0x000000aea808723c */ /* 0x040fe20000041808 */
        /* <DEDUP_REMOVED lines=19> */
[----:B------:R-:W-:Y:S07]  /*d2a0*/  LDSM.16.M88.4 R176, [R218+UR5+0xb000] ;  /* 0x00b00005dab0783b */ /* 0x000fee0008000200 */
[C---:B----4-:R-:W-:Y:S08]  /*d2b0*/  HMMA.16816.F32.BF16 R28, R164.reuse, R180, R28 ;  /* 0x000000b4a41c723c */ /* 0x050ff0000004181c */
[----:B------:R-:W-:Y:S01]  /*d2c0*/  HMMA.16816.F32.BF16 R32, R164, R182, R32 ;  /* 0x000000b6a420723c */ /* 0x000fe20000041820 */
[----:B------:R-:W2:Y:S04]  /*d2d0*/  LDSM.16.M88.4 R164, [R218+UR5+0xa800] ;  /* 0x00a80005daa4783b */ /* 0x000ea80008000200 */
[----:B------:R-:W3:Y:S03]  /*d2e0*/  LDSM.16.M88.4 R180, [R218+UR5+0xb800] ;  /* 0x00b80005dab4783b */ /* 0x000ee60008000200 */
        /* <DEDUP_REMOVED lines=11> */
[----:B------:R-:W-:Y:S04]  /*d3a0*/  LDSM.16.M88.4 R184, [R216+0xb000] ;  /* 0x00b00000d8b8783b */ /* 0x000fe80000000200 */
[----:B------:R-:W-:Y:S03]  /*d3b0*/  LDSM.16.M88.4 R192, [R214+0x2000] ;  /* 0x00200000d6c0783b */ /* 0x000fe60000000200 */
[C---:B------:R-:W-:Y:S08]  /*d3c0*/  HMMA.16816.F32.BF16 R4, R188.reuse, R200, R4 ;  /* 0x000000c8bc04723c */ /* 0x040ff00000041804 */
[C---:B------:R-:W-:Y:S01]  /*d3d0*/  HMMA.16816.F32.BF16 R8, R188.reuse, R202, R8 ;  /* 0x000000cabc08723c */ /* 0x040fe20000041808 */
[----:B------:R-:W-:Y:S07]  /*d3e0*/  LDSM.16.M88.4 R200, [R213+0xa800] ;  /* 0x00a80000d5c8783b */ /* 0x000fee0000000200 */
[C---:B--2---:R-:W-:Y:S08]  /*d3f0*/  HMMA.16816.F32.BF16 R12, R188.reuse, R164, R12 ;  /* 0x000000a4bc0c723c */ /* 0x044ff0000004180c */
[C---:B------:R-:W-:Y:S01]  /*d400*/  HMMA.16816.F32.BF16 R16, R188.reuse, R166, R16 ;  /* 0x000000a6bc10723c */ /* 0x040fe20000041810 */
[----:B------:R-:W2:Y:S07]  /*d410*/  LDSM.16.M88.4 R164, [R216+0xa800] ;  /* 0x00a80000d8a4783b */ /* 0x000eae0000000200 */
[C---:B------:R-:W-:Y:S08]  /*d420*/  HMMA.16816.F32.BF16 R20, R188.reuse, R176, R20 ;  /* 0x000000b0bc14723c */ /* 0x040ff00000041814 */
        /* <DEDUP_REMOVED lines=15> */
[C---:B----4-:R-:W-:Y:S08]  /*d520*/  HMMA.16816.F32.BF16 R28, R168.reuse, R176, R28 ;  /* 0x000000b0a81c723c */ /* 0x050ff0000004181c */
[----:B------:R-:W-:Y:S01]  /*d530*/  HMMA.16816.F32.BF16 R32, R168, R178, R32 ;  /* 0x000000b2a820723c */ /* 0x000fe20000041820 */
[----:B------:R-:W4:Y:S04]  /*d540*/  LDSM.16.M88.4 R168, [R213+0xb000] ;  /* 0x00b00000d5a8783b */ /* 0x000f280000000200 */
[----:B------:R-:W4:Y:S03]  /*d550*/  LDSM.16.M88.4 R176, [R213+0xb800] ;  /* 0x00b80000d5b0783b */ /* 0x000f260000000200 */
[C---:B---3--:R-:W-:Y:S08]  /*d560*/  HMMA.16816.F32.BF16 R4, R180.reuse, R188, R4 ;  /* 0x000000bcb404723c */ /* 0x048ff00000041804 */
        /* <DEDUP_REMOVED lines=11> */
[----:B------:R-:W3:Y:S03]  /*d620*/  LDSM.16.M88.4 R184, [R218+UR5+0xd000] ;  /* 0x00d00005dab8783b */ /* 0x000ee60008000200 */
[C---:B------:R-:W-:Y:S08]  /*d630*/  HMMA.16816.F32.BF16 R4, R192.reuse, R196, R4 ;  /* 0x000000c4c004723c */ /* 0x040ff00000041804 */
[C---:B------:R-:W-:Y:S01]  /*d640*/  HMMA.16816.F32.BF16 R8, R192.reuse, R198, R8 ;  /* 0x000000c6c008723c */ /* 0x040fe20000041808 */
[----:B------:R-:W-:Y:S07]  /*d650*/  LDSM.16.M88.4 R196, [R213+0xc000] ;  /* 0x00c00000d5c4783b */ /* 0x000fee0000000200 */
[C---:B------:R-:W-:Y:S08]  /*d660*/  HMMA.16816.F32.BF16 R12, R192.reuse, R200, R12 ;  /* 0x000000c8c00c723c */ /* 0x040ff0000004180c */
[C---:B------:R-:W-:Y:S01]  /*d670*/  HMMA.16816.F32.BF16 R16, R192.reuse, R202, R16 ;  /* 0x000000cac010723c */ /* 0x040fe20000041810 */
[----:B------:R-:W-:Y:S07]  /*d680*/  LDSM.16.M88.4 R200, [R216+0xe800] ;  /* 0x00e80000d8c8783b */ /* 0x000fee0000000200 */
[C---:B----4-:R-:W-:Y:S08]  /*d690*/  HMMA.16816.F32.BF16 R20, R192.reuse, R168, R20 ;  /* 0x000000a8c014723c */ /* 0x050ff00000041814 */
[C---:B------:R-:W-:Y:S01]  /*d6a0*/  HMMA.16816.F32.BF16 R24, R192.reuse, R170, R24 ;  /* 0x000000aac018723c */ /* 0x040fe20000041818 */
[----:B------:R-:W4:Y:S07]  /*d6b0*/  LDSM.16.M88.4 R168, [R218+UR5+0xd800] ;  /* 0x00d80005daa8783b */ /* 0x000f2e0008000200 */
        /* <DEDUP_REMOVED lines=15> */
[----:B------:R-:W-:Y:S04]  /*d7b0*/  LDSM.16.M88.4 R164, [R215+0x4000] ;  /* 0x00400000d7a4783b */ /* 0x000fe80000000200 */
[----:B------:R-:W4:Y:S03]  /*d7c0*/  LDSM.16.M88.4 R168, [R3+0xc000] ;  /* 0x00c0000003a8783b */ /* 0x000f260000000200 */
        /* <DEDUP_REMOVED lines=9> */
[C---:B---3--:R-:W-:Y:S08]  /*d860*/  HMMA.16816.F32.BF16 R28, R176.reuse, R184, R28 ;  /* 0x000000b8b01c723c */ /* 0x048ff0000004181c */
[----:B------:R-:W-:Y:S01]  /*d870*/  HMMA.16816.F32.BF16 R32, R176, R186, R32 ;  /* 0x000000bab020723c */ /* 0x000fe20000041820 */
[----:B------:R-:W-:Y:S04]  /*d880*/  LDSM.16.M88.4 R176, [R213+0xd000] ;  /* 0x00d00000d5b0783b */ /* 0x000fe80000000200 */
[----:B------:R-:W-:Y:S03]  /*d890*/  LDSM.16.M88.4 R184, [R213+0xd800] ;  /* 0x00d80000d5b8783b */ /* 0x000fe60000000200 */
[C---:B----4-:R-:W-:Y:S08]  /*d8a0*/  HMMA.16816.F32.BF16 R4, R164.reuse, R168, R4 ;  /* 0x000000a8a404723c */ /* 0x050ff00000041804 */
        /* <DEDUP_REMOVED lines=79> */
[----:B------:R-:W-:Y:S08]  /*dda0*/  FMNMX3.FTZ R166, R166, R24, R25, !PT ;  /* 0x00000018a6a67276 */ /* 0x000ff00007810019 */
[----:B------:R-:W-:Y:S08]  /*ddb0*/  FMNMX3.FTZ R166, R166, R28, R29, !PT ;  /* 0x0000001ca6a67276 */ /* 0x000ff0000781001d */
[----:B------:R-:W-:Y:S01]  /*ddc0*/  FMNMX3.FTZ R166, R166, R32, R33, !PT ;  /* 0x00000020a6a67276 */ /* 0x000fe20007810021 */
[----:B------:R-:W-:Y:S06]  /*ddd0*/  BRA.U.ANY UP0, `(.L_x_367) ;  /* 0xffffffe100e07547 */ /* 0x000fec000b93ffff */
.L_x_366:
[----:B------:R-:W-:Y:S01]  /*dde0*/  SHFL.BFLY PT, R164, R166, 0x2, 0x1f ;  /* 0x0c401f00a6a47f89 */ /* 0x000fe200000e0000 */
[----:B------:R-:W-:Y:S01]  /*ddf0*/  FMNMX3.FTZ R3, R167, R26, R27, !PT ;  /* 0x0000001aa7037276 */ /* 0x000fe2000781001b */
[----:B------:R-:W-:Y:S01]  /*de00*/  USHF.L.U32 UR21, UR6, 0x1, URZ ;  /* 0x0000000106157899 */ /* 0x000fe200080006ff */
[----:B------:R-:W2:Y:S01]  /*de10*/  LDC R201, c[0x0][0x4f8] ;  /* 0x00013e00ffc97b82 */ /* 0x000ea20000000800 */
[----:B------:R-:W-:Y:S01]  /*de20*/  UIADD3 UR8, UPT, UPT, UR28, -0x61c88647, URZ ;  /* 0x9e3779b91c087890 */ /* 0x000fe2000fffe0ff */
[----:B------:R-:W-:Y:S01]  /*de30*/  FMNMX3.FTZ R3, R3, R30, R31, !PT ;  /* 0x0000001e03037276 */ /* 0x000fe2000781001f */
[----:B------:R-:W-:Y:S02]  /*de40*/  UIADD3 UR9, UPT, UPT, UR28, 0x3c6ef372, URZ ;  /* 0x3c6ef3721c097890 */ /* 0x000fe4000fffe0ff */
[----:B------:R-:W-:Y:S01]  /*de50*/  MOV R167, UR21 ;  /* 0x0000001500a77c02 */ /* 0x000fe20008000f00 */
[----:B------:R-:W-:Y:S01]  /*de60*/  UIADD3 UR19, UPT, UPT, UR29, 0x76cf5d0a, URZ ;  /* 0x76cf5d0a1d137890 */ /* 0x000fe2000fffe0ff */
[----:B------:R-:W-:Y:S01]  /*de70*/  FMNMX3.FTZ R3, R3, R34, R35, !PT ;  /* 0x0000002203037276 */ /* 0x000fe20007810023 */
[----:B------:R-:W-:Y:S01]  /*de80*/  UIADD3 UR17, UPT, UPT, UR29, 0x32370b8f, URZ ;  /* 0x32370b8f1d117890 */ /* 0x000fe2000fffe0ff */
[----:B------:R-:W-:Y:S01]  /*de90*/  LOP3.LUT R167, R167, UR29, R239, 0x96, !PT ;  /* 0x0000001da7a77c12 */ /* 0x000fe2000f8e96ef */
[----:B------:R-:W-:Y:S02]  /*dea0*/  UIADD3 UR7, UPT, UPT, UR28, 0x78dde6e4, URZ ;  /* 0x78dde6e41c077890 */ /* 0x000fe4000fffe0ff */
[----:B------:R-:W3:Y:S01]  /*deb0*/  SHFL.BFLY PT, R165, R3, 0x2, 0x1f ;  /* 0x0c401f0003a57f89 */ /* 0x000ee200000e0000 */
[----:B------:R-:W-:Y:S01]  /*dec0*/  UIADD3 UR12, UPT, UPT, UR28, -0x255992d5, URZ ;  /* 0xdaa66d2b1c0c7890 */ /* 0x000fe2000fffe0ff */
[----:B------:R-:W-:Y:S01]  /*ded0*/  IMAD.WIDE.U32 R184, R167, -0x326172a9, RZ ;  /* 0xcd9e8d57a7b87825 */ /* 0x000fe200078e00ff */
[----:B------:R-:W-:Y:S02]  /*dee0*/  UIADD3 UR15, UPT, UPT, UR29, -0x56f99767, URZ ;  /* 0xa90668991d0f7890 */ /* 0x000fe4000fffe0ff */
[----:B------:R-:W-:Y:S02]  /*def0*/  UIADD3 UR16, UPT, UPT, UR29, -0x126145ec, URZ ;  /* 0xed9eba141d107890 */ /* 0x000fe4000fffe0ff */
[----:B------:R-:W-:Y:S01]  /*df00*/  LOP3.LUT R182, R242, UR8, R185, 0x96, !PT ;  /* 0x00000008f2b67c12 */ /* 0x000fe2000f8e96b9 */
[----:B------:R-:W-:Y:S01]  /*df10*/  UIADD3 UR11, UPT, UPT, UR28, -0x4ab325aa, URZ ;  /* 0xb54cda561c0b7890 */ /* 0x000fe2000fffe0ff */
[----:B------:R-:W-:Y:S01]  /*df20*/  LOP3.LUT R184, R231, UR9, R184, 0x96, !PT ;  /* 0x00000009e7b87c12 */ /* 0x000fe2000f8e96b8 */
[----:B------:R-:W-:Y:S02]  /*df30*/  UIADD3 UR10, UPT, UPT, UR28, 0x1715609d, URZ ;  /* 0x1715609d1c0a7890 */ /* 0x000fe4000fffe0ff */
[----:B------:R-:W-:Y:S01]  /*df40*/  IMAD.WIDE.U32 R182, R182, -0x2daee0ad, RZ ;  /* 0xd2511f53b6b67825 */ /* 0x000fe200078e00ff */
[----:B------:R-:W-:Y:S02]  /*df50*/  UIADD3 UR13, UPT, UPT, UR29, 0x646e171e, URZ ;  /* 0x646e171e1d0d7890 */ /* 0x000fe4000fffe0ff */
[----:B------:R-:W-:Y:S01]  /*df60*/  UIADD3 UR21, UPT, UPT, UR21, 0x1, URZ ;  /* 0x0000000115157890 */ /* 0x000fe2000fffe0ff */
[----:B------:R-:W-:Y:S01]  /*df70*/  IMAD.WIDE.U32 R184, R184, -0x2daee0ad, RZ ;  /* 0xd2511f53b8b87825 */ /* 0x000fe200078e00ff */
[----:B------:R-:W-:Y:S02]  /*df80*/  UISETP.NE.AND UP0, UPT, UR6, URZ, UPT ;  /* 0x000000ff0600728c */ /* 0x000fe4000bf05270 */
[----:B------:R-:W-:Y:S02]  /*df90*/  UIADD3 UR6, UPT, UPT, UR6, -0x1, URZ ;  /* 0xffffffff06067890 */ /* 0x000fe4000fffe0ff */
[----:B------:R-:W-:Y:S02]  /*dfa0*/  LOP3.LUT R182, R182, UR17, R185, 0x96, !PT ;  /* 0x00000011b6b67c12 */ /* 0x000fe4000f8e96b9 */
[----:B---3--:R-:W-:Y:S02]  /*dfb0*/  FMNMX.FTZ R165, R3, R165, !PT ;  /* 0x000000a503a57209 */ /* 0x008fe40007810000 */
[----:B------:R-:W-:Y:S02]  /*dfc0*/  FMNMX.FTZ R166, R166, R164, !PT ;  /* 0x000000a4a6a67209 */ /* 0x000fe40007810000 */
[----:B--2---:R-:W-:Y:S01]  /*dfd0*/  LOP3.LUT R201, R201, 0xff, RZ, 0xc0, !PT ;  /* 0x000000ffc9c97812 */ /* 0x004fe200078ec0ff */
[----:B------:R-:W2:Y:S03]  /*dfe0*/  SHFL.BFLY PT, R3, R165, 0x1, 0x1f ;  /* 0x0c201f00a5037f89 */ /* 0x000ea600000e0000 */
[----:B------:R-:W-:Y:S05]  /*dff0*/  LEA R201, R201, R201, 0x10 ;  /* 0x000000c9c9c97211 */ /* 0x000fea00078e80ff */
[----:B------:R-:W3:Y:S01]  /*e000*/  SHFL.BFLY PT, R164, R166, 0x1, 0x1f ;  /* 0x0c201f00a6a47f89 */ /* 0x000ee200000e0000 */
[----:B--2---:R-:W-:Y:S02]  /*e010*/  FMNMX.FTZ R3, R165, R3, !PT ;  /* 0x00000003a5037209 */ /* 0x004fe40007810000 */
[----:B---3--:R-:W-:Y:S03]  /*e020*/  FMNMX.FTZ R164, R166, R164, !PT ;  /* 0x000000a4a6a47209 */ /* 0x008fe60007810000 */
[----:B------:R-:W-:Y:S01]  /*e030*/  FMUL.FTZ R202, R3, UR4 ;  /* 0x0000000403ca7c20 */ /* 0x000fe20008410000 */
[----:B------:R-:W-:Y:S02]  /*e040*/  LOP3.LUT R166, R212, 0x200, R206, 0xf8, !PT ;  /* 0x00000200d4a67812 */ /* 0x000fe400078ef8ce */
[C---:B------:R-:W-:Y:S01]  /*e050*/  FSETP.NEU.FTZ.AND P0, PT, R164.reuse, -INF , PT ;  /* 0xff800000a400780b */ /* 0x040fe20003f1d000 */
[----:B------:R-:W-:Y:S01]  /*e060*/  FMUL.FTZ R203, R164, UR4 ;  /* 0x00000004a4cb7c20 */ /* 0x000fe20008410000 */
[----:B------:R-:W-:Y:S01]  /*e070*/  LEA R166, R166, UR5, 0x1 ;  /* 0x00000005a6a67c11 */ /* 0x000fe2000f8e08ff */
[----:B------:R-:W-:Y:S03]  /*e080*/  FADD.FTZ R0, -R164, R0 ;  /* 0x00000000a4007221 */ /* 0x000fe60000010100 */
[----:B------:R-:W-:Y:S01]  /*e090*/  FSEL R203, R203, RZ, P0 ;  /* 0x000000ffcbcb7208 */ /* 0x000fe20000000000 */
[----:B-1----:R-:W1:Y:S01]  /*e0a0*/  LDSM.16.MT88.4 R172, [R166+0x10000] ;  /* 0x01000000a6ac783b */ /* 0x002e620000004200 */
[----:B------:R-:W-:Y:S02]  /*e0b0*/  FSETP.NEU.FTZ.AND P0, PT, R3, -INF , PT ;  /* 0xff8000000300780b */ /* 0x000fe40003f1d000 */
[----:B------:R-:W-:Y:S01]  /*e0c0*/  IADD3 R167, PT, PT, R166, R204, RZ ;  /* 0x000000cca6a77210 */ /* 0x000fe20007ffe0ff */
[----:B------:R-:W-:Y:S01]  /*e0d0*/  FFMA.FTZ R193, R8, UR4, -R203 ;  /* 0x0000000408c17c23 */ /* 0x000fe200080108cb */
[----:B------:R-:W-:Y:S01]  /*e0e0*/  LOP3.LUT R8, R236, UR19, R183, 0x96, !PT ;  /* 0x00000013ec087c12 */ /* 0x000fe2000f8e96b7 */
[----:B------:R-:W-:Y:S04]  /*e0f0*/  IMAD.WIDE.U32 R182, R182, -0x326172a9, RZ ;  /* 0xcd9e8d57b6b67825 */ /* 0x000fe800078e00ff */
[--C-:B------:R-:W-:Y:S01]  /*e100*/  FFMA.FTZ R194, R9, UR4, -R203.reuse ;  /* 0x0000000409c27c23 */ /* 0x100fe200080108cb */
[----:B------:R-:W2:Y:S01]  /*e110*/  LDSM.16.MT88.4 R176, [R167+0x10000] ;  /* 0x01000000a7b0783b */ /* 0x000ea20000004200 */
[----:B------:R-:W-:Y:S01]  /*e120*/  FSEL R202, R202, RZ, P0 ;  /* 0x000000ffcaca7208 */ /* 0x000fe20000000000 */
[----:B------:R-:W-:Y:S04]  /*e130*/  IMAD.WIDE.U32 R180, R8, -0x326172a9, RZ ;  /* 0xcd9e8d5708b47825 */ /* 0x000fe800078e00ff */
[--C-:B------:R-:W-:Y:S01]  /*e140*/  FFMA.FTZ R198, R4, UR4, -R203.reuse ;  /* 0x0000000404c67c23 */ /* 0x100fe200080108cb */
[----:B------:R-:W-:Y:S01]  /*e150*/  MUFU.EX2 R193, R193 ;  /* 0x000000c100c17308 */ /* 0x000fe20000000800 */
[----:B------:R-:W-:Y:S01]  /*e160*/  FFMA.FTZ R197, R5, UR4, -R203 ;  /* 0x0000000405c57c23 */ /* 0x000fe200080108cb */
[--C-:B------:R-:W-:Y:S01]  /*e170*/  FFMA.FTZ R195, R10, UR4, -R202.reuse ;  /* 0x000000040ac37c23 */ /* 0x100fe200080108ca */
[----:B------:R-:W-:Y:S01]  /*e180*/  LOP3.LUT R180, R180, UR7, R183, 0x96, !PT ;  /* 0x00000007b4b47c12 */ /* 0x000fe2000f8e96b7 */
[--C-:B------:R-:W-:Y:S01]  /*e190*/  FFMA.FTZ R196, R11, UR4, -R202.reuse ;  /* 0x000000040bc47c23 */ /* 0x100fe200080108ca */
[----:B------:R-:W-:Y:S01]  /*e1a0*/  LOP3.LUT R8, R230, UR12, R181, 0x96, !PT ;  /* 0x0000000ce6087c12 */ /* 0x000fe2000f8e96b5 */
[--C-:B------:R-:W-:Y:S01]  /*e1b0*/  FFMA.FTZ R200, R6, UR4, -R202.reuse ;  /* 0x0000000406c87c23 */ /* 0x100fe200080108ca */
[--C-:B------:R-:W-:Y:S01]  /*e1c0*/  FFMA.FTZ R199, R7, UR4, -R202.reuse ;  /* 0x0000000407c77c23 */ /* 0x100fe200080108ca */
[----:B------:R-:W-:Y:S02]  /*e1d0*/  IMAD.WIDE.U32 R180, R180, -0x2daee0ad, RZ ;  /* 0xd2511f53b4b47825 */ /* 0x000fe400078e00ff */
[----:B------:R-:W-:Y:S01]  /*e1e0*/  MUFU.EX2 R194, R194 ;  /* 0x000000c200c27308 */ /* 0x000fe20000000800 */
[----:B------:R-:W-:Y:S01]  /*e1f0*/  IADD3 R165, PT, PT, R166, 0x10040, RZ ;  /* 0x00010040a6a57810 */ /* 0x000fe20007ffe0ff */
[----:B------:R-:W-:Y:S04]  /*e200*/  IMAD.WIDE.U32 R8, R8, -0x2daee0ad, RZ ;  /* 0xd2511f5308087825 */ /* 0x000fe800078e00ff */
[--C-:B------:R-:W-:Y:S01]  /*e210*/  FFMA.FTZ R212, R16, UR4, -R203.reuse ;  /* 0x0000000410d47c23 */ /* 0x100fe200080108cb */
[----:B------:R-:W-:Y:S01]  /*e220*/  FFMA.FTZ R213, R17, UR4, -R203 ;  /* 0x0000000411d57c23 */ /* 0x000fe200080108cb */
[--C-:B------:R-:W-:Y:S01]  /*e230*/  FFMA.FTZ R214, R18, UR4, -R202.reuse ;  /* 0x0000000412d67c23 */ /* 0x100fe200080108ca */
[----:B------:R-:W-:Y:S01]  /*e240*/  LOP3.LUT R10, R8, UR15, R181, 0x96, !PT ;  /* 0x0000000f080a7c12 */ /* 0x000fe2000f8e96b5 */
[----:B------:R-:W-:Y:S01]  /*e250*/  MUFU.EX2 R195, R195 ;  /* 0x000000c300c37308 */ /* 0x000fe20000000800 */
[----:B------:R-:W-:Y:S01]  /*e260*/  LOP3.LUT R184, R184, UR16, R9, 0x96, !PT ;  /* 0x00000010b8b87c12 */ /* 0x000fe2000f8e9609 */
[--C-:B------:R-:W-:Y:S01]  /*e270*/  FFMA.FTZ R215, R19, UR4, -R202.reuse ;  /* 0x0000000413d77c23 */ /* 0x100fe200080108ca */
[--C-:B------:R-:W-:Y:S01]  /*e280*/  FFMA.FTZ R216, R12, UR4, -R203.reuse ;  /* 0x000000040cd87c23 */ /* 0x100fe200080108cb */
[----:B------:R-:W-:Y:S04]  /*e290*/  IMAD.WIDE.U32 R10, R10, -0x326172a9, RZ ;  /* 0xcd9e8d570a0a7825 */ /* 0x000fe800078e00ff */
[----:B------:R-:W-:Y:S01]  /*e2a0*/  FFMA.FTZ R217, R13, UR4, -R203 ;  /* 0x000000040dd97c23 */ /* 0x000fe200080108cb */
[--C-:B------:R-:W-:Y:S01]  /*e2b0*/  FFMA.FTZ R218, R14, UR4, -R202.reuse ;  /* 0x000000040eda7c23 */ /* 0x100fe200080108ca */
[----:B------:R-:W-:Y:S01]  /*e2c0*/  IMAD.WIDE.U32 R184, R184, -0x326172a9, RZ ;  /* 0xcd9e8d57b8b87825 */ /* 0x000fe200078e00ff */
[----:B------:R-:W-:Y:S01]  /*e2d0*/  MOV R4, R10 ;  /* 0x0000000a00047202 */ /* 0x000fe20000000f00 */
[----:B------:R-:W-:Y:S01]  /*e2e0*/  MUFU.EX2 R196, R196 ;  /* 0x000000c400c47308 */ /* 0x000fe20000000800 */
[----:B------:R-:W-:Y:S01]  /*e2f0*/  PRMT R170, R10, 0x7771, RZ ;  /* 0x000077710aaa7816 */ /* 0x000fe200000000ff */
[----:B------:R-:W-:Y:S01]  /*e300*/  FFMA.FTZ R219, R15, UR4, -R202 ;  /* 0x000000040fdb7c23 */ /* 0x000fe200080108ca */
[----:B------:R-:W-:Y:S02]  /*e310*/  LOP3.LUT R4, R4, 0xff, RZ, 0xc0, !PT ;  /* 0x000000ff04047812 */ /* 0x000fe400078ec0ff */
[----:B------:R-:W-:Y:S02]  /*e320*/  LOP3.LUT R6, R184, UR11, R11, 0x96, !PT ;  /* 0x0000000bb8067c12 */ /* 0x000fe4000f8e960b */
[----:B------:R-:W-:Y:S01]  /*e330*/  PRMT R170, R4, 0x5410, R170 ;  /* 0x0000541004aa7816 */ /* 0x000fe200000000aa */
[----:B------:R-:W-:Y:S01]  /*e340*/  FMUL.FTZ R4, R0, UR4 ;  /* 0x0000000400047c20 */ /* 0x000fe20008410000 */
[----:B------:R-:W-:Y:S01]  /*e350*/  FADD.FTZ R0, -R3, R2 ;  /* 0x0000000203007221 */ /* 0x000fe20000010100 */
[----:B------:R-:W-:Y:S01]  /*e360*/  MUFU.EX2 R198, R198 ;  /* 0x000000c600c67308 */ /* 0x000fe20000000800 */
[----:B------:R-:W-:Y:S02]  /*e370*/  PRMT R8, R10, 0x7773, RZ ;  /* 0x000077730a087816 */ /* 0x000fe400000000ff */
[----:B------:R-:W-:Y:S01]  /*e380*/  FMUL.FTZ R0, R0, UR4 ;  /* 0x0000000400007c20 */ /* 0x000fe20008410000 */
[----:B------:R-:W-:Y:S02]  /*e390*/  PRMT R5, R10, 0x7772, RZ ;  /* 0x000077720a057816 */ /* 0x000fe400000000ff */
[C---:B------:R-:W-:Y:S04]  /*e3a0*/  PRMT R7, R6.reuse, 0x7632, R7 ;  /* 0x0000763206077816 */ /* 0x040fe80000000007 */
[----:B------:R-:W3:Y:S01]  /*e3b0*/  MUFU.EX2 R2, R4 ;  /* 0x0000000400027308 */ /* 0x000ee20000000800 */
[C---:B------:R-:W-:Y:S02]  /*e3c0*/  LOP3.LUT R168, R6.reuse, 0xffff, RZ, 0xc0, !PT ;  /* 0x0000ffff06a87812 */ /* 0x040fe400078ec0ff */
[----:B------:R-:W-:Y:S02]  /*e3d0*/  PRMT R5, R5, 0x5410, R8 ;  /* 0x0000541005057816 */ /* 0x000fe40000000008 */
[----:B------:R-:W-:Y:S02]  /*e3e0*/  LOP3.LUT R8, R6, 0xff, RZ, 0xc0, !PT ;  /* 0x000000ff06087812 */ /* 0x000fe400078ec0ff */
[----:B------:R-:W-:Y:S03]  /*e3f0*/  LOP3.LUT R7, R7, 0xff, RZ, 0xc0, !PT ;  /* 0x000000ff07077812 */ /* 0x000fe600078ec0ff */
[----:B------:R-:W4:Y:S01]  /*e400*/  MUFU.EX2 R197, R197 ;  /* 0x000000c500c57308 */ /* 0x000f220000000800 */
[----:B------:R-:W-:Y:S02]  /*e410*/  SHF.R.U32.HI R168, RZ, 0x8, R168 ;  /* 0x00000008ffa87819 */ /* 0x000fe400000116a8 */
[----:B------:R-:W-:Y:S02]  /*e420*/  SHF.R.U32.HI R6, RZ, 0x18, R6 ;  /* 0x00000018ff067819 */ /* 0x000fe40000011606 */
[----:B------:R-:W-:Y:S02]  /*e430*/  PRMT R168, R8, 0x5410, R168 ;  /* 0x0000541008a87816 */ /* 0x000fe400000000a8 */
[----:B------:R-:W-:Y:S03]  /*e440*/  LOP3.LUT R5, R5, 0xff00ff, RZ, 0xc0, !PT ;  /* 0x00ff00ff05057812 */ /* 0x000fe600078ec0ff */
[----:B------:R-:W-:Y:S01]  /*e450*/  MUFU.EX2 R200, R200 ;  /* 0x000000c800c87308 */ /* 0x000fe20000000800 */
[----:B------:R-:W-:Y:S01]  /*e460*/  PRMT R6, R7, 0x5410, R6 ;  /* 0x0000541007067816 */ /* 0x000fe20000000006 */
[----:B---3--:R-:W-:Y:S01]  /*e470*/  FMUL.FTZ R9, R2, R157 ;  /* 0x0000009d02097220 */ /* 0x008fe20000410000 */
[----:B------:R-:W-:Y:S01]  /*e480*/  IADD3 R8, PT, PT, R166, 0x10000, RZ ;  /* 0x00010000a6087810 */ /* 0x000fe20007ffe0ff */
[C---:B------:R-:W-:Y:S01]  /*e490*/  FMUL.FTZ R36, R2.reuse, R36 ;  /* 0x0000002402247220 */ /* 0x040fe20000410000 */
[--C-:B------:R-:W-:Y:S01]  /*e4a0*/  HSET2.LE.AND R170, R170, R201.reuse, PT ;  /* 0x000000c9aaaa7233 */ /* 0x100fe20003803000 */
[C---:B------:R-:W-:Y:S01]  /*e4b0*/  FMUL.FTZ R37, R2.reuse, R37 ;  /* 0x0000002502257220 */ /* 0x040fe20000410000 */
[--C-:B------:R-:W-:Y:S03]  /*e4c0*/  HSET2.LE.AND R171, R5, R201.reuse, PT ;  /* 0x000000c905ab7233 */ /* 0x100fe60003803000 */
[----:B------:R-:W3:Y:S01]  /*e4d0*/  MUFU.EX2 R199, R199 ;  /* 0x000000c700c77308 */ /* 0x000ee20000000800 */
[--C-:B------:R-:W-:Y:S01]  /*e4e0*/  HSET2.LE.AND R168, R168, R201.reuse, PT ;  /* 0x000000c9a8a87233 */ /* 0x100fe20003803000 */
[C---:B------:R-:W-:Y:S01]  /*e4f0*/  FMUL.FTZ R40, R2.reuse, R40 ;  /* 0x0000002802287220 */ /* 0x040fe20000410000 */
[--C-:B------:R-:W-:Y:S01]  /*e500*/  HSET2.LE.AND R169, R6, R201.reuse, PT ;  /* 0x000000c906a97233 */ /* 0x100fe20003803000 */
[----:B------:R-:W-:Y:S01]  /*e510*/  FMUL.FTZ R41, R2, R41 ;  /* 0x0000002902297220 */ /* 0x000fe20000410000 */
[----:B------:R-:W-:Y:S01]  /*e520*/  F2FP.BF16.F32.PACK_AB R7, R194, R193 ;  /* 0x000000c1c207723e */ /* 0x000fe200000010ff */
[----:B------:R-:W-:Y:S01]  /*e530*/  FMUL.FTZ R44, R2, R44 ;  /* 0x0000002c022c7220 */ /* 0x000fe20000410000 */
[----:B------:R-:W-:Y:S03]  /*e540*/  F2FP.BF16.F32.PACK_AB R6, R196, R195 ;  /* 0x000000c3c406723e */ /* 0x000fe600000010ff */
[----:B------:R-:W5:Y:S01]  /*e550*/  MUFU.EX2 R0, R0 ;  /* 0x0000000000007308 */ /* 0x000f620000000800 */
[----:B----4-:R-:W-:Y:S01]  /*e560*/  F2FP.BF16.F32.PACK_AB R5, R197, R198 ;  /* 0x000000c6c505723e */ /* 0x010fe200000010ff */
[----:B------:R-:W-:Y:S01]  /*e570*/  FMUL.FTZ R45, R2, R45 ;  /* 0x0000002d022d7220 */ /* 0x000fe20000410000 */
[----:B------:R-:W-:Y:S01]  /*e580*/  @P1 IADD3 R165, PT, PT, R8, -0x40, RZ ;  /* 0xffffffc008a51810 */ /* 0x000fe20007ffe0ff */
[C---:B------:R-:W-:Y:S01]  /*e590*/  FMUL.FTZ R8, R2.reuse, R156 ;  /* 0x0000009c02087220 */ /* 0x040fe20000410000 */
[----:B------:R-:W-:Y:S01]  /*e5a0*/  LOP3.LUT R170, R7, R170, RZ, 0xc0, !PT ;  /* 0x000000aa07aa7212 */ /* 0x000fe200078ec0ff */
[----:B------:R-:W-:Y:S01]  /*e5b0*/  FMUL.FTZ R48, R2, R48 ;  /* 0x0000003002307220 */ /* 0x000fe20000410000 */
[----:B------:R-:W-:Y:S01]  /*e5c0*/  LOP3.LUT R171, R6, R171, RZ, 0xc0, !PT ;  /* 0x000000ab06ab7212 */ /* 0x000fe200078ec0ff */
[C---:B------:R-:W-:Y:S01]  /*e5d0*/  FMUL.FTZ R49, R2.reuse, R49 ;  /* 0x0000003102317220 */ /* 0x040fe20000410000 */
[----:B---3--:R-:W-:Y:S01]  /*e5e0*/  F2FP.BF16.F32.PACK_AB R4, R199, R200 ;  /* 0x000000c8c704723e */ /* 0x008fe200000010ff */
[----:B------:R-:W-:Y:S01]  /*e5f0*/  LDSM.16.MT88.4 R188, [R165+0x2800] ;  /* 0x00280000a5bc783b */ /* 0x000fe20000004200 */
[----:B------:R-:W-:Y:S01]  /*e600*/  LOP3.LUT R168, R5, R168, RZ, 0xc0, !PT ;  /* 0x000000a805a87212 */ /* 0x000fe200078ec0ff */
[----:B------:R-:W-:Y:S01]  /*e610*/  FMUL.FTZ R5, R2, R161 ;  /* 0x000000a102057220 */ /* 0x000fe20000410000 */
[----:B------:R-:W-:Y:S01]  /*e620*/  LOP3.LUT R169, R4, R169, RZ, 0xc0, !PT ;  /* 0x000000a904a97212 */ /* 0x000fe200078ec0ff */
[----:B------:R-:W-:Y:S01]  /*e630*/  FMUL.FTZ R4, R2, R160 ;  /* 0x000000a002047220 */ /* 0x000fe20000410000 */
[----:B------:R-:W-:Y:S01]  /*e640*/  IADD3 R192, PT, PT, R204, R165, RZ ;  /* 0x000000a5ccc07210 */ /* 0x000fe20007ffe0ff */
[----:B------:R-:W-:Y:S01]  /*e650*/  FMUL.FTZ R17, R2, R153 ;  /* 0x0000009902117220 */ /* 0x000fe20000410000 */
[C---:B-----5:R-:W-:Y:S01]  /*e660*/  FMUL.FTZ R6, R0.reuse, R162 ;  /* 0x000000a200067220 */ /* 0x060fe20000410000 */
[C---:B------:R-:W-:Y:S01]  /*e670*/  FMUL.FTZ R7, R0.reuse, R163 ;  /* 0x000000a300077220 */ /* 0x040fe20000410000 */
[C---:B------:R-:W-:Y:S01]  /*e680*/  FMUL.FTZ R10, R0.reuse, R158 ;  /* 0x0000009e000a7220 */ /* 0x040fe20000410000 */
[----:B------:R-:W3:Y:S01]  /*e690*/  LDSM.16.MT88.4 R160, [R165] ;  /* 0x00000000a5a0783b */ /* 0x000ee20000004200 */
[C---:B------:R-:W-:Y:S01]  /*e6a0*/  FMUL.FTZ R11, R0.reuse, R159 ;  /* 0x0000009f000b7220 */ /* 0x040fe20000410000 */
[C---:B------:R-:W-:Y:S01]  /*e6b0*/  FMUL.FTZ R18, R0.reuse, R154 ;  /* 0x0000009a00127220 */ /* 0x040fe20000410000 */
[C---:B------:R-:W-:Y:S01]  /*e6c0*/  FMUL.FTZ R19, R0.reuse, R155 ;  /* 0x0000009b00137220 */ /* 0x040fe20000410000 */
[C---:B------:R-:W-:Y:S01]  /*e6d0*/  FMUL.FTZ R38, R0.reuse, R38 ;  /* 0x0000002600267220 */ /* 0x040fe20000410000 */
[C---:B-1----:R-:W-:Y:S01]  /*e6e0*/  HMMA.16816.F32.BF16 R4, R168.reuse, R172, R4 ;  /* 0x000000aca804723c */ /* 0x042fe20000041804 */
[----:B------:R-:W-:Y:S02]  /*e6f0*/  MUFU.EX2 R216, R216 ;  /* 0x000000d800d87308 */ /* 0x000fe40000000800 */
[----:B------:R-:W1:Y:S02]  /*e700*/  LDSM.16.MT88.4 R156, [R192] ;  /* 0x00000000c09c783b */ /* 0x000e640000004200 */
[C---:B------:R-:W-:Y:S01]  /*e710*/  FMUL.FTZ R39, R0.reuse, R39 ;  /* 0x0000002700277220 */ /* 0x040fe20000410000 */
[C---:B------:R-:W-:Y:S01]  /*e720*/  FMUL.FTZ R42, R0.reuse, R42 ;  /* 0x0000002a002a7220 */ /* 0x040fe20000410000 */
[C---:B------:R-:W-:Y:S01]  /*e730*/  FMUL.FTZ R43, R0.reuse, R43 ;  /* 0x0000002b002b7220 */ /* 0x040fe20000410000 */
[C---:B------:R-:W-:Y:S03]  /*e740*/  HMMA.16816.F32.BF16 R8, R168.reuse, R174, R8 ;  /* 0x000000aea808723c */ /* 0x040fe60000041808 */
[----:B------:R-:W-:Y:S01]  /*e750*/  MUFU.EX2 R217, R217 ;  /* 0x000000d900d97308 */ /* 0x000fe20000000800 */
[----:B------:R-:W4:Y:S01]  /*e760*/  LDSM.16.MT88.4 R172, [R166+0x12000] ;  /* 0x01200000a6ac783b */ /* 0x000f220000004200 */
[C---:B------:R-:W-:Y:S01]  /*e770*/  FMUL.FTZ R46, R0.reuse, R46 ;  /* 0x0000002e002e7220 */ /* 0x040fe20000410000 */
[C---:B------:R-:W-:Y:S01]  /*e780*/  FMUL.FTZ R47, R0.reuse, R47 ;  /* 0x0000002f002f7220 */ /* 0x040fe20000410000 */
        /* <DEDUP_REMOVED lines=9> */
[C---:B------:R-:W-:Y:S04]  /*e820*/  HMMA.16816.F32.BF16 R40, R168.reuse, R178, R40 ;  /* 0x000000b2a828723c */ /* 0x040fe80000041828 */
[----:B------:R-:W-:Y:S01]  /*e830*/  MUFU.EX2 R219, R219 ;  /* 0x000000db00db7308 */ /* 0x000fe20000000800 */
        /* <DEDUP_REMOVED lines=8> */
[C---:B---3--:R-:W-:Y:S01]  /*e8c0*/  HMMA.16816.F32.BF16 R44, R168.reuse, R160, R44 ;  /* 0x000000a0a82c723c */ /* 0x048fe2000004182c */
[----:B------:R-:W-:Y:S02]  /*e8d0*/  MUFU.EX2 R212, R212 ;  /* 0x000000d400d47308 */ /* 0x000fe40000000800 */
[----:B------:R-:W-:Y:S01]  /*e8e0*/  FMUL.FTZ R65, R2, R65 ;  /* 0x0000004102417220 */ /* 0x000fe20000410000 */
[C---:B------:R-:W-:Y:S01]  /*e8f0*/  FMUL.FTZ R66, R0.reuse, R66 ;  /* 0x0000004200427220 */ /* 0x040fe20000410000 */
[----:B------:R-:W-:Y:S01]  /*e900*/  FMUL.FTZ R67, R0, R67 ;  /* 0x0000004300437220 */ /* 0x000fe20000410000 */
[C---:B------:R-:W-:Y:S01]  /*e910*/  FMUL.FTZ R68, R2.reuse, R68 ;  /* 0x0000004402447220 */ /* 0x040fe20000410000 */
[----:B------:R-:W-:Y:S01]  /*e920*/  FMUL.FTZ R69, R2, R69 ;  /* 0x0000004502457220 */ /* 0x000fe20000410000 */
[C---:B------:R-:W-:Y:S01]  /*e930*/  HMMA.16816.F32.BF16 R48, R168.reuse, R162, R48 ;  /* 0x000000a2a830723c */ /* 0x040fe20000041830 */
[----:B------:R-:W2:Y:S02]  /*e940*/  LDSM.16.MT88.4 R160, [R167+0x12000] ;  /* 0x01200000a7a0783b */ /* 0x000ea40000004200 */
[----:B------:R-:W3:Y:S01]  /*e950*/  MUFU.EX2 R213, R213 ;  /* 0x000000d500d57308 */ /* 0x000ee20000000800 */
[C---:B------:R-:W-:Y:S01]  /*e960*/  FMUL.FTZ R70, R0.reuse, R70 ;  /* 0x0000004600467220 */ /* 0x040fe20000410000 */
[----:B------:R-:W-:Y:S01]  /*e970*/  FMUL.FTZ R71, R0, R71 ;  /* 0x0000004700477220 */ /* 0x000fe20000410000 */
[C---:B------:R-:W-:Y:S01]  /*e980*/  FMUL.FTZ R72, R2.reuse, R72 ;  /* 0x0000004802487220 */ /* 0x040fe20000410000 */
[----:B------:R-:W-:Y:S01]  /*e990*/  FMUL.FTZ R73, R2, R73 ;  /* 0x0000004902497220 */ /* 0x000fe20000410000 */
[C---:B------:R-:W-:Y:S01]  /*e9a0*/  FMUL.FTZ R74, R0.reuse, R74 ;  /* 0x0000004a004a7220 */ /* 0x040fe20000410000 */
[C---:B-1----:R-:W-:Y:S04]  /*e9b0*/  HMMA.16816.F32.BF16 R52, R168.reuse, R156, R52 ;  /* 0x0000009ca834723c */ /* 0x042fe80000041834 */
[----:B------:R-:W-:Y:S01]  /*e9c0*/  MUFU.EX2 R214, R214 ;  /* 0x000000d600d67308 */ /* 0x000fe20000000800 */
[----:B------:R-:W-:Y:S01]  /*e9d0*/  FMUL.FTZ R75, R0, R75 ;  /* 0x0000004b004b7220 */ /* 0x000fe20000410000 */
[C---:B------:R-:W-:Y:S01]  /*e9e0*/  FMUL.FTZ R76, R2.reuse, R76 ;  /* 0x0000004c024c7220 */ /* 0x040fe20000410000 */
[----:B------:R-:W-:Y:S01]  /*e9f0*/  FMUL.FTZ R77, R2, R77 ;  /* 0x0000004d024d7220 */ /* 0x000fe20000410000 */
[C---:B------:R-:W-:Y:S01]  /*ea00*/  FMUL.FTZ R78, R0.reuse, R78 ;  /* 0x0000004e004e7220 */ /* 0x040fe20000410000 */
[----:B------:R-:W-:Y:S01]  /*ea10*/  FMUL.FTZ R79, R0, R79 ;  /* 0x0000004f004f7220 */ /* 0x000fe20000410000 */
[C---:B------:R-:W-:Y:S01]  /*ea20*/  HMMA.16816.F32.BF16 R56, R168.reuse, R158, R56 ;  /* 0x0000009ea838723c */ /* 0x040fe20000041838 */
[----:B------:R-:W1:Y:S03]  /*ea30*/  LDSM.16.MT88.4 R156, [R165+0x2000] ;  /* 0x00200000a59c783b */ /* 0x000e660000004200 */
[----:B------:R-:W5:Y:S01]  /*ea40*/  MUFU.EX2 R215, R215 ;  /* 0x000000d700d77308 */ /* 0x000f620000000800 */
[C---:B------:R-:W-:Y:S01]  /*ea50*/  FMUL.FTZ R80, R2.reuse, R80 ;  /* 0x0000005002507220 */ /* 0x040fe20000410000 */
[----:B------:R-:W-:Y:S01]  /*ea60*/  FMUL.FTZ R81, R2, R81 ;  /* 0x0000005102517220 */ /* 0x000fe20000410000 */
[C---:B------:R-:W-:Y:S01]  /*ea70*/  FMUL.FTZ R82, R0.reuse, R82 ;  /* 0x0000005200527220 */ /* 0x040fe20000410000 */
[----:B------:R-:W-:Y:S01]  /*ea80*/  FMUL.FTZ R83, R0, R83 ;  /* 0x0000005300537220 */ /* 0x000fe20000410000 */
[C---:B------:R-:W-:Y:S01]  /*ea90*/  FMUL.FTZ R84, R2.reuse, R84 ;  /* 0x0000005402547220 */ /* 0x040fe20000410000 */
[C---:B----4-:R-:W-:Y:S03]  /*eaa0*/  HMMA.16816.F32.BF16 R60, R168.reuse, R172, R60 ;  /* 0x000000aca83c723c */ /* 0x050fe6000004183c */
[----:B------:R-:W-:Y:S01]  /*eab0*/  FMUL.FTZ R85, R2, R85 ;  /* 0x0000005502557220 */ /* 0x000fe20000410000 */
[C---:B------:R-:W-:Y:S01]  /*eac0*/  FMUL.FTZ R86, R0.reuse, R86 ;  /* 0x0000005600567220 */ /* 0x040fe20000410000 */
[----:B------:R-:W-:Y:S01]  /*ead0*/  FMUL.FTZ R87, R0, R87 ;  /* 0x0000005700577220 */ /* 0x000fe20000410000 */
[C---:B------:R-:W-:Y:S01]  /*eae0*/  FMUL.FTZ R88, R2.reuse, R88 ;  /* 0x0000005802587220 */ /* 0x040fe20000410000 */
[----:B------:R-:W-:Y:S01]  /*eaf0*/  FMUL.FTZ R89, R2, R89 ;  /* 0x0000005902597220 */ /* 0x000fe20000410000 */
[C---:B------:R-:W-:Y:S01]  /*eb00*/  HMMA.16816.F32.BF16 R64, R168.reuse, R174, R64 ;  /* 0x000000aea840723c */ /* 0x040fe20000041840 */
[----:B------:R-:W4:Y:S02]  /*eb10*/  LDSM.16.MT88.4 R172, [R192+0x2000] ;  /* 0x00200000c0ac783b */ /* 0x000f240000004200 */
[C---:B------:R-:W-:Y:S01]  /*eb20*/  FMUL.FTZ R90, R0.reuse, R90 ;  /* 0x0000005a005a7220 */ /* 0x040fe20000410000 */
[----:B------:R-:W-:Y:S01]  /*eb30*/  FMUL.FTZ R91, R0, R91 ;  /* 0x0000005b005b7220 */ /* 0x000fe20000410000 */
[C---:B------:R-:W-:Y:S01]  /*eb40*/  FMUL.FTZ R92, R2.reuse, R92 ;  /* 0x0000005c025c7220 */ /* 0x040fe20000410000 */
[----:B------:R-:W-:Y:S01]  /*eb50*/  FMUL.FTZ R93, R2, R93 ;  /* 0x0000005d025d7220 */ /* 0x000fe20000410000 */
[C---:B------:R-:W-:Y:S01]  /*eb60*/  FMUL.FTZ R94, R0.reuse, R94 ;  /* 0x0000005e005e7220 */ /* 0x040fe20000410000 */
[----:B------:R-:W-:Y:S01]  /*eb70*/  FMUL.FTZ R95, R0, R95 ;  /* 0x0000005f005f7220 */ /* 0x000fe20000410000 */
[C---:B--2---:R-:W-:Y:S03]  /*eb80*/  HMMA.16816.F32.BF16 R68, R168.reuse, R160, R68 ;  /* 0x000000a0a844723c */ /* 0x044fe60000041844 */
[C---:B------:R-:W-:Y:S01]  /*eb90*/  FMUL.FTZ R96, R2.reuse, R96 ;  /* 0x0000006002607220 */ /* 0x040fe20000410000 */
[----:B------:R-:W-:Y:S01]  /*eba0*/  FMUL.FTZ R97, R2, R97 ;  /* 0x0000006102617220 */ /* 0x000fe20000410000 */
[C---:B------:R-:W-:Y:S01]  /*ebb0*/  FMUL.FTZ R98, R0.reuse, R98 ;  /* 0x0000006200627220 */ /* 0x040fe20000410000 */
[----:B------:R-:W-:Y:S01]  /*ebc0*/  FMUL.FTZ R99, R0, R99 ;  /* 0x0000006300637220 */ /* 0x000fe20000410000 */
[C---:B------:R-:W-:Y:S01]  /*ebd0*/  FMUL.FTZ R100, R2.reuse, R100 ;  /* 0x0000006402647220 */ /* 0x040fe20000410000 */
[C---:B------:R-:W-:Y:S01]  /*ebe0*/  HMMA.16816.F32.BF16 R72, R168.reuse, R162, R72 ;  /* 0x000000a2a848723c */ /* 0x040fe20000041848 */
[----:B------:R-:W2:Y:S02]  /*ebf0*/  LDSM.16.MT88.4 R160, [R166+0x14000] ;  /* 0x01400000a6a0783b */ /* 0x000ea40000004200 */
        /* <DEDUP_REMOVED lines=36> */
[C---:B------:R-:W-:Y:S01]  /*ee40*/  FMUL.FTZ R130, R0.reuse, R130 ;  /* 0x0000008200827220 */ /* 0x040fe20000410000 */
[----:B------:R-:W-:Y:S01]  /*ee50*/  FMUL.FTZ R131, R0, R131 ;  /* 0x0000008300837220 */ /* 0x000fe20000410000 */
[C---:B------:R-:W-:Y:S01]  /*ee60*/  HMMA.16816.F32.BF16 R96, R168.reuse, R162, R96 ;  /* 0x000000a2a860723c */ /* 0x040fe20000041860 */
[----:B------:R-:W2:Y:S02]  /*ee70*/  LDSM.16.MT88.4 R160, [R192+0x4000] ;  /* 0x00400000c0a0783b */ /* 0x000ea40000004200 */
[C---:B------:R-:W-:Y:S01]  /*ee80*/  FMUL.FTZ R132, R2.reuse, R132 ;  /* 0x0000008402847220 */ /* 0x040fe20000410000 */
[----:B------:R-:W-:Y:S01]  /*ee90*/  FMUL.FTZ R133, R2, R133 ;  /* 0x0000008502857220 */ /* 0x000fe20000410000 */
[C---:B------:R-:W-:Y:S01]  /*eea0*/  FMUL.FTZ R134, R0.reuse, R134 ;  /* 0x0000008600867220 */ /* 0x040fe20000410000 */
[----:B------:R-:W-:Y:S01]  /*eeb0*/  FMUL.FTZ R135, R0, R135 ;  /* 0x0000008700877220 */ /* 0x000fe20000410000 */
[C---:B------:R-:W-:Y:S01]  /*eec0*/  FMUL.FTZ R136, R2.reuse, R136 ;  /* 0x0000008802887220 */ /* 0x040fe20000410000 */
[C---:B-1----:R-:W-:Y:S03]  /*eed0*/  HMMA.16816.F32.BF16 R100, R168.reuse, R156, R100 ;  /* 0x0000009ca864723c */ /* 0x042fe60000041864 */
[----:B------:R-:W-:Y:S01]  /*eee0*/  FMUL.FTZ R137, R2, R137 ;  /* 0x0000008902897220 */ /* 0x000fe20000410000 */
[C---:B------:R-:W-:Y:S01]  /*eef0*/  FMUL.FTZ R138, R0.reuse, R138 ;  /* 0x0000008a008a7220 */ /* 0x040fe20000410000 */
[----:B------:R-:W-:Y:S01]  /*ef00*/  FMUL.FTZ R139, R0, R139 ;  /* 0x0000008b008b7220 */ /* 0x000fe20000410000 */
[C---:B------:R-:W-:Y:S01]  /*ef10*/  FMUL.FTZ R140, R2.reuse, R140 ;  /* 0x0000008c028c7220 */ /* 0x040fe20000410000 */
[----:B------:R-:W-:Y:S01]  /*ef20*/  FMUL.FTZ R141, R2, R141 ;  /* 0x0000008d028d7220 */ /* 0x000fe20000410000 */
[C---:B------:R-:W-:Y:S01]  /*ef30*/  HMMA.16816.F32.BF16 R104, R168.reuse, R158, R104 ;  /* 0x0000009ea868723c */ /* 0x040fe20000041868 */
[----:B------:R-:W1:Y:S02]  /*ef40*/  LDSM.16.MT88.4 R156, [R166+0x16000] ;  /* 0x01600000a69c783b */ /* 0x000e640000004200 */
[C---:B------:R-:W-:Y:S01]  /*ef50*/  FMUL.FTZ R142, R0.reuse, R142 ;  /* 0x0000008e008e7220 */ /* 0x040fe20000410000 */
[----:B------:R-:W-:Y:S01]  /*ef60*/  FMUL.FTZ R143, R0, R143 ;  /* 0x0000008f008f7220 */ /* 0x000fe20000410000 */
        /* <DEDUP_REMOVED lines=8> */
[----:B---3--:R-:W-:Y:S01]  /*eff0*/  F2FP.BF16.F32.PACK_AB R150, R213, R212 ;  /* 0x000000d4d596723e */ /* 0x008fe200000010ff */
[C---:B------:R-:W-:Y:S01]  /*f000*/  HMMA.16816.F32.BF16 R112, R168.reuse, R174, R112 ;  /* 0x000000aea870723c */ /* 0x040fe20000041870 */
[----:B------:R-:W3:Y:S02]  /*f010*/  LDSM.16.MT88.4 R172, [R167+0x16000] ;  /* 0x01600000a7ac783b */ /* 0x000ee40000004200 */
[----:B-----5:R-:W-:Y:S01]  /*f020*/  F2FP.BF16.F32.PACK_AB R151, R215, R214 ;  /* 0x000000d6d797723e */ /* 0x020fe200000010ff */
[----:B------:R-:W-:Y:S01]  /*f030*/  FFMA.FTZ R198, R2, R241, R198 ;  /* 0x000000f102c67223 */ /* 0x000fe200000100c6 */
[----:B------:R-:W-:Y:S01]  /*f040*/  FFMA.FTZ R200, R0, R240, R200 ;  /* 0x000000f000c87223 */ /* 0x000fe200000100c8 */
[----:B------:R-:W-:Y:S02]  /*f050*/  MOV R0, R164 ;  /* 0x000000a400007202 */ /* 0x000fe40000000f00 */
[----:B------:R-:W-:Y:S01]  /*f060*/  FADD.FTZ R198, R197, R198 ;  /* 0x000000c6c5c67221 */ /* 0x000fe20000010000 */
[C---:B--2---:R-:W-:Y:S03]  /*f070*/  HMMA.16816.F32.BF16 R116, R168.reuse, R160, R116 ;  /* 0x000000a0a874723c */ /* 0x044fe60000041874 */
[----:B------:R-:W-:Y:S01]  /*f080*/  LOP3.LUT R160, R182, UR10, R185, 0x96, !PT ;  /* 0x0000000ab6a07c12 */ /* 0x000fe2000f8e96b9 */
[----:B------:R-:W-:Y:S01]  /*f090*/  FADD.FTZ R200, R199, R200 ;  /* 0x000000c8c7c87221 */ /* 0x000fe20000010000 */
[----:B------:R-:W-:Y:S03]  /*f0a0*/  FADD.FTZ R193, R193, R198 ;  /* 0x000000c6c1c17221 */ /* 0x000fe60000010000 */
[C---:B------:R-:W-:Y:S03]  /*f0b0*/  HMMA.16816.F32.BF16 R120, R168.reuse, R162, R120 ;  /* 0x000000a2a878723c */ /* 0x040fe60000041878 */
[----:B------:R-:W-:Y:S04]  /*f0c0*/  IMAD.WIDE.U32 R160, R160, -0x2daee0ad, RZ ;  /* 0xd2511f53a0a07825 */ /* 0x000fe800078e00ff */
[----:B------:R-:W-:Y:S01]  /*f0d0*/  FADD.FTZ R195, R195, R200 ;  /* 0x000000c8c3c37221 */ /* 0x000fe20000010000 */
[----:B------:R-:W-:Y:S01]  /*f0e0*/  FADD.FTZ R193, R194, R193 ;  /* 0x000000c1c2c17221 */ /* 0x000fe20000010000 */
[C---:B-1----:R-:W-:Y:S03]  /*f0f0*/  HMMA.16816.F32.BF16 R124, R168.reuse, R156, R124 ;  /* 0x0000009ca87c723c */ /* 0x042fe6000004187c */
[----:B------:R-:W-:Y:S01]  /*f100*/  LOP3.LUT R180, R180, UR13, R161, 0x96, !PT ;  /* 0x0000000db4b47c12 */ /* 0x000fe2000f8e96a1 */
[----:B------:R-:W-:Y:S01]  /*f110*/  FADD.FTZ R195, R196, R195 ;  /* 0x000000c3c4c37221 */ /* 0x000fe20000010000 */
[----:B------:R-:W-:Y:S02]  /*f120*/  MOV R16, R160 ;  /* 0x000000a000107202 */ /* 0x000fe40000000f00 */
[----:B------:R-:W-:Y:S01]  /*f130*/  PRMT R176, R160, 0x7771, RZ ;  /* 0x00007771a0b07816 */ /* 0x000fe200000000ff */
[C---:B------:R-:W-:Y:S01]  /*f140*/  HMMA.16816.F32.BF16 R128, R168.reuse, R158, R128 ;  /* 0x0000009ea880723c */ /* 0x040fe20000041880 */
[----:B------:R-:W1:Y:S02]  /*f150*/  LDSM.16.MT88.4 R156, [R165+0x6000] ;  /* 0x00600000a59c783b */ /* 0x000e640000004200 */
[----:B------:R-:W-:Y:S02]  /*f160*/  SHF.R.U32.HI R185, RZ, 0x18, R180 ;  /* 0x00000018ffb97819 */ /* 0x000fe400000116b4 */
[----:B------:R-:W-:Y:S03]  /*f170*/  LOP3.LUT R184, R180, 0xffff, RZ, 0xc0, !PT ;  /* 0x0000ffffb4b87812 */ /* 0x000fe600078ec0ff */
[C---:B---3--:R-:W-:Y:S03]  /*f180*/  HMMA.16816.F32.BF16 R132, R168.reuse, R172, R132 ;  /* 0x000000aca884723c */ /* 0x048fe60000041884 */
[C---:B------:R-:W-:Y:S02]  /*f190*/  PRMT R172, R160.reuse, 0x7773, RZ ;  /* 0x00007773a0ac7816 */ /* 0x040fe400000000ff */
[----:B------:R-:W-:Y:S02]  /*f1a0*/  PRMT R173, R160, 0x7772, RZ ;  /* 0x00007772a0ad7816 */ /* 0x000fe400000000ff */
[----:B------:R-:W2:Y:S01]  /*f1b0*/  LDSM.16.MT88.4 R160, [R192+0x6000] ;  /* 0x00600000c0a0783b */ /* 0x000ea20000004200 */
[C---:B------:R-:W-:Y:S03]  /*f1c0*/  HMMA.16816.F32.BF16 R136, R168.reuse, R174, R136 ;  /* 0x000000aea888723c */ /* 0x040fe60000041888 */
[----:B------:R-:W-:Y:S01]  /*f1d0*/  LOP3.LUT R175, R16, 0xff, RZ, 0xc0, !PT ;  /* 0x000000ff10af7812 */ /* 0x000fe200078ec0ff */
[----:B------:R-:W-:Y:S01]  /*f1e0*/  FMUL.FTZ R16, R2, R152 ;  /* 0x0000009802107220 */ /* 0x000fe20000410000 */
[----:B------:R-:W-:Y:S02]  /*f1f0*/  PRMT R152, R180, 0x7632, R152 ;  /* 0x00007632b4987816 */ /* 0x000fe40000000098 */
[----:B------:R-:W-:Y:S02]  /*f200*/  PRMT R12, R173, 0x5410, R172 ;  /* 0x00005410ad0c7816 */ /* 0x000fe400000000ac */
[----:B------:R-:W-:Y:S02]  /*f210*/  LOP3.LUT R152, R152, 0xff, RZ, 0xc0, !PT ;  /* 0x000000ff98987812 */ /* 0x000fe400078ec0ff */
[----:B------:R-:W-:Y:S02]  /*f220*/  LOP3.LUT R174, R180, 0xff, RZ, 0xc0, !PT ;  /* 0x000000ffb4ae7812 */ /* 0x000fe400078ec0ff */
[----:B------:R-:W-:Y:S02]  /*f230*/  PRMT R185, R152, 0x5410, R185 ;  /* 0x0000541098b97816 */ /* 0x000fe400000000b9 */
[----:B------:R-:W3:Y:S01]  /*f240*/  LDSM.16.MT88.4 R152, [R166+0x10800] ;  /* 0x01080000a698783b */ /* 0x000ee20000004200 */
[----:B------:R-:W-:Y:S02]  /*f250*/  PRMT R176, R175, 0x5410, R176 ;  /* 0x00005410afb07816 */ /* 0x000fe400000000b0 */
[--C-:B------:R-:W-:Y:S02]  /*f260*/  HSET2.LE.AND R149, R185, R201.reuse, PT ;  /* 0x000000c9b9957233 */ /* 0x100fe40003803000 */
[----:B------:R-:W-:Y:S02]  /*f270*/  LOP3.LUT R12, R12, 0xff00ff, RZ, 0xc0, !PT ;  /* 0x00ff00ff0c0c7812 */ /* 0x000fe400078ec0ff */
[--C-:B------:R-:W-:Y:S02]  /*f280*/  HSET2.LE.AND R176, R176, R201.reuse, PT ;  /* 0x000000c9b0b07233 */ /* 0x100fe40003803000 */
[----:B------:R-:W-:Y:S01]  /*f290*/  SHF.R.U32.HI R184, RZ, 0x8, R184 ;  /* 0x00000008ffb87819 */ /* 0x000fe200000116b8 */
[C---:B-1----:R-:W-:Y:S03]  /*f2a0*/  HMMA.16816.F32.BF16 R16, R168.reuse, R156, R16 ;  /* 0x0000009ca810723c */ /* 0x042fe60000041810 */
[--C-:B------:R-:W-:Y:S01]  /*f2b0*/  HSET2.LE.AND R180, R12, R201.reuse, PT ;  /* 0x000000c90cb47233 */ /* 0x100fe20003803000 */
[----:B------:R-:W-:Y:S01]  /*f2c0*/  FMUL.FTZ R12, R2, R148 ;  /* 0x00000094020c7220 */ /* 0x000fe20000410000 */
[----:B------:R-:W-:Y:S02]  /*f2d0*/  PRMT R184, R174, 0x5410, R184 ;  /* 0x00005410aeb87816 */ /* 0x000fe400000000b8 */
[----:B------:R-:W-:Y:S01]  /*f2e0*/  LDSM.16.MT88.4 R172, [R165+0x800] ;  /* 0x00080000a5ac783b */ /* 0x000fe20000004200 */
[C---:B------:R-:W-:Y:S03]  /*f2f0*/  HMMA.16816.F32.BF16 R140, R168.reuse, R158, R140 ;  /* 0x0000009ea88c723c */ /* 0x040fe6000004188c */
[--C-:B------:R-:W-:Y:S02]  /*f300*/  HSET2.LE.AND R148, R184, R201.reuse, PT ;  /* 0x000000c9b8947233 */ /* 0x100fe40003803000 */
[----:B------:R-:W-:Y:S02]  /*f310*/  LOP3.LUT R150, R150, R176, RZ, 0xc0, !PT ;  /* 0x000000b096967212 */ /* 0x000fe400078ec0ff */
[----:B------:R-:W1:Y:S01]  /*f320*/  LDSM.16.MT88.4 R156, [R167+0x10800] ;  /* 0x01080000a79c783b */ /* 0x000e620000004200 */
[C---:B--2---:R-:W-:Y:S03]  /*f330*/  HMMA.16816.F32.BF16 R12, R168.reuse, R160, R12 ;  /* 0x000000a0a80c723c */ /* 0x044fe6000004180c */
[----:B------:R-:W-:Y:S01]  /*f340*/  F2FP.BF16.F32.PACK_AB R161, R217, R216 ;  /* 0x000000d8d9a1723e */ /* 0x000fe200000010ff */
[----:B------:R-:W-:Y:S01]  /*f350*/  FADD.FTZ R216, R216, R193 ;  /* 0x000000c1d8d87221 */ /* 0x000fe20000010000 */
[----:B------:R-:W-:Y:S01]  /*f360*/  F2FP.BF16.F32.PACK_AB R160, R219, R218 ;  /* 0x000000dadba0723e */ /* 0x000fe200000010ff */
[----:B------:R-:W-:Y:S01]  /*f370*/  FADD.FTZ R218, R218, R195 ;  /* 0x000000c3dada7221 */ /* 0x000fe20000010000 */
[----:B------:R-:W2:Y:S01]  /*f380*/  LDSM.16.MT88.4 R176, [R192+0x800] ;  /* 0x00080000c0b0783b */ /* 0x000ea20000004200 */
[----:B------:R-:W-:Y:S03]  /*f390*/  HMMA.16816.F32.BF16 R144, R168, R162, R144 ;  /* 0x000000a2a890723c */ /* 0x000fe60000041890 */
[----:B------:R-:W-:Y:S01]  /*f3a0*/  LOP3.LUT R151, R151, R180, RZ, 0xc0, !PT ;  /* 0x000000b497977212 */ /* 0x000fe200078ec0ff */
[----:B------:R-:W-:Y:S01]  /*f3b0*/  FADD.FTZ R216, R217, R216 ;  /* 0x000000d8d9d87221 */ /* 0x000fe20000010000 */
[----:B------:R-:W-:Y:S01]  /*f3c0*/  LOP3.LUT R148, R161, R148, RZ, 0xc0, !PT ;  /* 0x00000094a1947212 */ /* 0x000fe200078ec0ff */
[----:B------:R-:W-:Y:S01]  /*f3d0*/  FADD.FTZ R218, R219, R218 ;  /* 0x000000dadbda7221 */ /* 0x000fe20000010000 */
[----:B------:R-:W-:Y:S01]  /*f3e0*/  LOP3.LUT R149, R160, R149, RZ, 0xc0, !PT ;  /* 0x00000095a0957212 */ /* 0x000fe200078ec0ff */
[----:B------:R-:W4:Y:S01]  /*f3f0*/  LDSM.16.MT88.4 R180, [R166+0x12800] ;  /* 0x01280000a6b4783b */ /* 0x000f220000004200 */
[----:B------:R-:W-:Y:S01]  /*f400*/  MOV R2, R3 ;  /* 0x0000000300027202 */ /* 0x000fe20000000f00 */
[----:B------:R-:W-:Y:S01]  /*f410*/  FADD.FTZ R212, R212, R216 ;  /* 0x000000d8d4d47221 */ /* 0x000fe20000010000 */
[----:B------:R-:W-:Y:S03]  /*f420*/  FADD.FTZ R214, R214, R218 ;  /* 0x000000dad6d67221 */ /* 0x000fe60000010000 */
[C---:B---3--:R-:W-:Y:S02]  /*f430*/  HMMA.16816.F32.BF16 R4, R148.reuse, R152, R4 ;  /* 0x000000989404723c */ /* 0x048fe40000041804 */
[----:B------:R-:W3:Y:S03]  /*f440*/  LDSM.16.MT88.4 R184, [R167+0x12800] ;  /* 0x01280000a7b8783b */ /* 0x000ee60000004200 */
[----:B------:R-:W-:Y:S01]  /*f450*/  FADD.FTZ R212, R213, R212 ;  /* 0x000000d4d5d47221 */ /* 0x000fe20000010000 */
[----:B------:R-:W-:Y:S02]  /*f460*/  FADD.FTZ R214, R215, R214 ;  /* 0x000000d6d7d67221 */ /* 0x000fe40000010000 */
[C---:B------:R-:W-:Y:S02]  /*f470*/  HMMA.16816.F32.BF16 R8, R148.reuse, R154, R8 ;  /* 0x0000009a9408723c */ /* 0x040fe40000041808 */
[----:B------:R-:W5:Y:S06]  /*f480*/  LDSM.16.MT88.4 R160, [R192+0x2800] ;  /* 0x00280000c0a0783b */ /* 0x000f6c0000004200 */
[C---:B-1----:R-:W-:Y:S02]  /*f490*/  HMMA.16816.F32.BF16 R36, R148.reuse, R156, R36 ;  /* 0x0000009c9424723c */ /* 0x042fe40000041824 */
[----:B------:R-:W1:Y:S06]  /*f4a0*/  LDSM.16.MT88.4 R168, [R166+0x14800] ;  /* 0x01480000a6a8783b */ /* 0x000e6c0000004200 */
[C---:B------:R-:W-:Y:S02]  /*f4b0*/  HMMA.16816.F32.BF16 R40, R148.reuse, R158, R40 ;  /* 0x0000009e9428723c */ /* 0x040fe40000041828 */
[----:B------:R-:W1:Y:S06]  /*f4c0*/  LDSM.16.MT88.4 R152, [R167+0x14800] ;  /* 0x01480000a798783b */ /* 0x000e6c0000004200 */
[C---:B------:R-:W-:Y:S02]  /*f4d0*/  HMMA.16816.F32.BF16 R44, R148.reuse, R172, R44 ;  /* 0x000000ac942c723c */ /* 0x040fe4000004182c */
[----:B------:R-:W1:Y:S06]  /*f4e0*/  LDSM.16.MT88.4 R156, [R165+0x4800] ;  /* 0x00480000a59c783b */ /* 0x000e6c0000004200 */
[C---:B------:R-:W-:Y:S02]  /*f4f0*/  HMMA.16816.F32.BF16 R48, R148.reuse, R174, R48 ;  /* 0x000000ae9430723c */ /* 0x040fe40000041830 */
[----:B------:R-:W1:Y:S06]  /*f500*/  LDSM.16.MT88.4 R172, [R192+0x4800] ;  /* 0x00480000c0ac783b */ /* 0x000e6c0000004200 */
[C---:B--2---:R-:W-:Y:S08]  /*f510*/  HMMA.16816.F32.BF16 R52, R148.reuse, R176, R52 ;  /* 0x000000b09434723c */ /* 0x044ff00000041834 */
[C---:B------:R-:W-:Y:S08]  /*f520*/  HMMA.16816.F32.BF16 R56, R148.reuse, R178, R56 ;  /* 0x000000b29438723c */ /* 0x040ff00000041838 */
[C---:B----4-:R-:W-:Y:S08]  /*f530*/  HMMA.16816.F32.BF16 R60, R148.reuse, R180, R60 ;  /* 0x000000b4943c723c */ /* 0x050ff0000004183c */
[C---:B------:R-:W-:Y:S01]  /*f540*/  HMMA.16816.F32.BF16 R64, R148.reuse, R182, R64 ;  /* 0x000000b69440723c */ /* 0x040fe20000041840 */
[----:B------:R-:W-:Y:S07]  /*f550*/  LDSM.16.MT88.4 R180, [R165+0x5000] ;  /* 0x00500000a5b4783b */ /* 0x000fee0000004200 */
[C---:B---3--:R-:W-:Y:S03]  /*f560*/  HMMA.16816.F32.BF16 R68, R148.reuse, R184, R68 ;  /* 0x000000b89444723c */ /* 0x048fe60000041844 */
[--C-:B------:R-:W-:Y:S01]  /*f570*/  FFMA.FTZ R185, R24, UR4, -R203.reuse ;  /* 0x0000000418b97c23 */ /* 0x100fe200080108cb */
[--C-:B------:R-:W-:Y:S04]  /*f580*/  FFMA.FTZ R184, R25, UR4, -R203.reuse ;  /* 0x0000000419b87c23 */ /* 0x100fe800080108cb */
[C---:B------:R-:W-:Y:S01]  /*f590*/  HMMA.16816.F32.BF16 R72, R148.reuse, R186, R72 ;  /* 0x000000ba9448723c */ /* 0x040fe20000041848 */
[----:B------:R-:W-:Y:S02]  /*f5a0*/  MUFU.EX2 R185, R185 ;  /* 0x000000b900b97308 */ /* 0x000fe40000000800 */
[--C-:B------:R-:W-:Y:S01]  /*f5b0*/  FFMA.FTZ R186, R26, UR4, -R202.reuse ;  /* 0x000000041aba7c23 */ /* 0x100fe200080108ca */
[--C-:B------:R-:W-:Y:S04]  /*f5c0*/  FFMA.FTZ R187, R27, UR4, -R202.reuse ;  /* 0x000000041bbb7c23 */ /* 0x100fe800080108ca */
[C---:B------:R-:W-:Y:S03]  /*f5d0*/  HMMA.16816.F32.BF16 R76, R148.reuse, R188, R76 ;  /* 0x000000bc944c723c */ /* 0x040fe6000004184c */
[----:B------:R-:W-:Y:S01]  /*f5e0*/  MUFU.EX2 R184, R184 ;  /* 0x000000b800b87308 */ /* 0x000fe20000000800 */
[--C-:B------:R-:W-:Y:S01]  /*f5f0*/  FFMA.FTZ R188, R20, UR4, -R203.reuse ;  /* 0x0000000414bc7c23 */ /* 0x100fe200080108cb */
[----:B------:R-:W-:Y:S03]  /*f600*/  FFMA.FTZ R189, R21, UR4, -R203 ;  /* 0x0000000415bd7c23 */ /* 0x000fe600080108cb */
[C---:B------:R-:W-:Y:S05]  /*f610*/  HMMA.16816.F32.BF16 R80, R148.reuse, R190, R80 ;  /* 0x000000be9450723c */ /* 0x040fea0000041850 */
[----:B------:R-:W-:Y:S01]  /*f620*/  MUFU.EX2 R186, R186 ;  /* 0x000000ba00ba7308 */ /* 0x000fe20000000800 */
[--C-:B------:R-:W-:Y:S01]  /*f630*/  FFMA.FTZ R191, R22, UR4, -R202.reuse ;  /* 0x0000000416bf7c23 */ /* 0x100fe200080108ca */
[----:B------:R-:W-:Y:S01]  /*f640*/  FFMA.FTZ R190, R23, UR4, -R202 ;  /* 0x0000000417be7c23 */ /* 0x000fe200080108ca */
[C---:B-----5:R-:W-:Y:S07]  /*f650*/  HMMA.16816.F32.BF16 R84, R148.reuse, R160, R84 ;  /* 0x000000a09454723c */ /* 0x060fee0000041854 */
[----:B------:R-:W-:Y:S01]  /*f660*/  MUFU.EX2 R187, R187 ;  /* 0x000000bb00bb7308 */ /* 0x000fe20000000800 */
[----:B------:R-:W-:Y:S04]  /*f670*/  MOV R160, UR21 ;  /* 0x0000001500a07c02 */ /* 0x000fe80008000f00 */
[----:B------:R-:W-:Y:S01]  /*f680*/  LOP3.LUT R160, R239, UR29, R160, 0x96, !PT ;  /* 0x0000001defa07c12 */ /* 0x000fe2000f8e96a0 */
[C---:B------:R-:W-:Y:S04]  /*f690*/  HMMA.16816.F32.BF16 R88, R148.reuse, R162, R88 ;  /* 0x000000a29458723c */ /* 0x040fe80000041858 */
[----:B------:R-:W-:Y:S01]  /*f6a0*/  MUFU.EX2 R191, R191 ;  /* 0x000000bf00bf7308 */ /* 0x000fe20000000800 */
[----:B------:R-:W-:Y:S03]  /*f6b0*/  IMAD.WIDE.U32 R160, R160, -0x326172a9, RZ ;  /* 0xcd9e8d57a0a07825 */ /* 0x000fe600078e00ff */
[C---:B-1----:R-:W-:Y:S06]  /*f6c0*/  HMMA.16816.F32.BF16 R92, R148.reuse, R168, R92 ;  /* 0x000000a8945c723c */ /* 0x042fec000004185c */
[----:B------:R-:W1:Y:S01]  /*f6d0*/  MUFU.EX2 R190, R190 ;  /* 0x000000be00be7308 */ /* 0x000e620000000800 */
[----:B------:R-:W-:Y:S02]  /*f6e0*/  LOP3.LUT R246, R242, UR8, R161, 0x96, !PT ;  /* 0x00000008f2f67c12 */ /* 0x000fe4000f8e96a1 */
[----:B------:R-:W-:Y:S01]  /*f6f0*/  LOP3.LUT R168, R231, UR9, R160, 0x96, !PT ;  /* 0x00000009e7a87c12 */ /* 0x000fe2000f8e96a0 */
[C---:B------:R-:W-:Y:S06]  /*f700*/  HMMA.16816.F32.BF16 R96, R148.reuse, R170, R96 ;  /* 0x000000aa9460723c */ /* 0x040fec0000041860 */
[----:B------:R-:W-:Y:S01]  /*f710*/  MUFU.EX2 R188, R188 ;  /* 0x000000bc00bc7308 */ /* 0x000fe20000000800 */
[----:B------:R-:W-:Y:S04]  /*f720*/  IMAD.WIDE.U32 R246, R246, -0x2daee0ad, RZ ;  /* 0xd2511f53f6f67825 */ /* 0x000fe800078e00ff */
[----:B------:R-:W-:Y:S01]  /*f730*/  IMAD.WIDE.U32 R168, R168, -0x2daee0ad, RZ ;  /* 0xd2511f53a8a87825 */ /* 0x000fe200078e00ff */
[C---:B------:R-:W-:Y:S04]  /*f740*/  HMMA.16816.F32.BF16 R100, R148.reuse, R152, R100 ;  /* 0x000000989464723c */ /* 0x040fe80000041864 */
[----:B------:R-:W2:Y:S01]  /*f750*/  MUFU.EX2 R189, R189 ;  /* 0x000000bd00bd7308 */ /* 0x000ea20000000800 */
[----:B------:R-:W-:Y:S02]  /*f760*/  LOP3.LUT R160, R236, UR19, R247, 0x96, !PT ;  /* 0x00000013eca07c12 */ /* 0x000fe4000f8e96f7 */
[----:B-1----:R-:W-:Y:S01]  /*f770*/  F2FP.BF16.F32.PACK_AB R176, R190, R191 ;  /* 0x000000bfbeb0723e */ /* 0x002fe200000010ff */
[----:B------:R-:W-:Y:S01]  /*f780*/  FADD.FTZ R191, R191, R214 ;  /* 0x000000d6bfbf7221 */ /* 0x000fe20000010000 */
[----:B------:R-:W-:Y:S01]  /*f790*/  LOP3.LUT R246, R246, UR17, R169, 0x96, !PT ;  /* 0x00000011f6f67c12 */ /* 0x000fe2000f8e96a9 */
[C---:B------:R-:W-:Y:S01]  /*f7a0*/  HMMA.16816.F32.BF16 R104, R148.reuse, R154, R104 ;  /* 0x0000009a9468723c */ /* 0x040fe20000041868 */
[----:B------:R-:W1:Y:S02]  /*f7b0*/  LDSM.16.MT88.4 R152, [R166+0x16800] ;  /* 0x01680000a698783b */ /* 0x000e640000004200 */
[----:B------:R-:W-:Y:S04]  /*f7c0*/  IMAD.WIDE.U32 R244, R160, -0x326172a9, RZ ;  /* 0xcd9e8d57a0f47825 */ /* 0x000fe800078e00ff */
[----:B------:R-:W-:Y:S01]  /*f7d0*/  FADD.FTZ R191, R190, R191 ;  /* 0x000000bfbebf7221 */ /* 0x000fe20000010000 */
[----:B------:R-:W-:Y:S01]  /*f7e0*/  IMAD.WIDE.U32 R246, R246, -0x326172a9, RZ ;  /* 0xcd9e8d57f6f67825 */ /* 0x000fe200078e00ff */
[C---:B------:R-:W-:Y:S01]  /*f7f0*/  HMMA.16816.F32.BF16 R108, R148.reuse, R156, R108 ;  /* 0x0000009c946c723c */ /* 0x040fe2000004186c */
[----:B------:R-:W-:Y:S02]  /*f800*/  LDSM.16.MT88.4 R160, [R165+0x6800] ;  /* 0x00680000a5a0783b */ /* 0x000fe40000004200 */
[----:B------:R-:W-:Y:S02]  /*f810*/  LOP3.LUT R24, R230, UR12, R245, 0x96, !PT ;  /* 0x0000000ce6187c12 */ /* 0x000fe4000f8e96f5 */
[----:B------:R-:W-:Y:S03]  /*f820*/  LOP3.LUT R244, R244, UR7, R247, 0x96, !PT ;  /* 0x00000007f4f47c12 */ /* 0x000fe6000f8e96f7 */
[C---:B------:R-:W-:Y:S01]  /*f830*/  HMMA.16816.F32.BF16 R112, R148.reuse, R158, R112 ;  /* 0x0000009e9470723c */ /* 0x040fe20000041870 */
[----:B------:R-:W3:Y:S02]  /*f840*/  LDSM.16.MT88.4 R156, [R167+0x16800] ;  /* 0x01680000a79c783b */ /* 0x000ee40000004200 */
[----:B------:R-:W-:Y:S04]  /*f850*/  IMAD.WIDE.U32 R24, R24, -0x2daee0ad, RZ ;  /* 0xd2511f5318187825 */ /* 0x000fe800078e00ff */
[----:B------:R-:W-:Y:S01]  /*f860*/  IMAD.WIDE.U32 R244, R244, -0x2daee0ad, RZ ;  /* 0xd2511f53f4f47825 */ /* 0x000fe200078e00ff */
[C---:B------:R-:W-:Y:S03]  /*f870*/  HMMA.16816.F32.BF16 R116, R148.reuse, R172, R116 ;  /* 0x000000ac9474723c */ /* 0x040fe60000041874 */
[----:B------:R-:W-:Y:S02]  /*f880*/  LOP3.LUT R248, R168, UR16, R25, 0x96, !PT ;  /* 0x00000010a8f87c12 */ /* 0x000fe4000f8e9619 */
[----:B------:R-:W-:Y:S02]  /*f890*/  LOP3.LUT R169, R24, UR15, R245, 0x96, !PT ;  /* 0x0000000f18a97c12 */ /* 0x000fe4000f8e96f5 */
[----:B------:R-:W4:Y:S01]  /*f8a0*/  LDSM.16.MT88.4 R24, [R192+0x6800] ;  /* 0x00680000c018783b */ /* 0x000f220000004200 */
[C---:B------:R-:W-:Y:S03]  /*f8b0*/  HMMA.16816.F32.BF16 R120, R148.reuse, R174, R120 ;  /* 0x000000ae9478723c */ /* 0x040fe60000041878 */
[----:B------:R-:W-:Y:S04]  /*f8c0*/  IMAD.WIDE.U32 R168, R169, -0x326172a9, RZ ;  /* 0xcd9e8d57a9a87825 */ /* 0x000fe800078e00ff */
[----:B------:R-:W-:Y:S01]  /*f8d0*/  IMAD.WIDE.U32 R248, R248, -0x326172a9, RZ ;  /* 0xcd9e8d57f8f87825 */ /* 0x000fe200078e00ff */
[C---:B------:R-:W-:Y:S01]  /*f8e0*/  PRMT R20, R168.reuse, 0x7771, RZ ;  /* 0x00007771a8147816 */ /* 0x040fe200000000ff */
[C---:B-1----:R-:W-:Y:S03]  /*f8f0*/  HMMA.16816.F32.BF16 R124, R148.reuse, R152, R124 ;  /* 0x00000098947c723c */ /* 0x042fe6000004187c */
[C---:B------:R-:W-:Y:S02]  /*f900*/  PRMT R153, R168.reuse, 0x7773, RZ ;  /* 0x00007773a8997816 */ /* 0x040fe400000000ff */
[----:B------:R-:W-:Y:S03]  /*f910*/  PRMT R152, R168, 0x7772, RZ ;  /* 0x00007772a8987816 */ /* 0x000fe600000000ff */
[C---:B------:R-:W-:Y:S03]  /*f920*/  HMMA.16816.F32.BF16 R128, R148.reuse, R154, R128 ;  /* 0x0000009a9480723c */ /* 0x040fe60000041880 */
[----:B------:R-:W-:Y:S02]  /*f930*/  MOV R154, R168 ;  /* 0x000000a8009a7202 */ /* 0x000fe40000000f00 */
[----:B------:R-:W-:Y:S02]  /*f940*/  PRMT R21, R152, 0x5410, R153 ;  /* 0x0000541098157816 */ /* 0x000fe40000000099 */
[----:B------:R-:W-:Y:S01]  /*f950*/  LOP3.LUT R154, R154, 0xff, RZ, 0xc0, !PT ;  /* 0x000000ff9a9a7812 */ /* 0x000fe200078ec0ff */
[C---:B---3--:R-:W-:Y:S03]  /*f960*/  HMMA.16816.F32.BF16 R132, R148.reuse, R156, R132 ;  /* 0x0000009c9484723c */ /* 0x048fe60000041884 */
[----:B------:R-:W-:Y:S02]  /*f970*/  PRMT R20, R154, 0x5410, R20 ;  /* 0x000054109a147816 */ /* 0x000fe40000000014 */
[----:B------:R-:W1:Y:S01]  /*f980*/  LDSM.16.MT88.4 R152, [R166+0x11000] ;  /* 0x01100000a698783b */ /* 0x000e620000004200 */
[----:B------:R-:W-:Y:S02]  /*f990*/  LOP3.LUT R168, R248, UR11, R169, 0x96, !PT ;  /* 0x0000000bf8a87c12 */ /* 0x000fe4000f8e96a9 */
[C---:B------:R-:W-:Y:S03]  /*f9a0*/  HMMA.16816.F32.BF16 R136, R148.reuse, R158, R136 ;  /* 0x0000009e9488723c */ /* 0x040fe60000041888 */
[C---:B------:R-:W-:Y:S02]  /*f9b0*/  LOP3.LUT R172, R168.reuse, 0xff, RZ, 0xc0, !PT ;  /* 0x000000ffa8ac7812 */ /* 0x040fe400078ec0ff */
[----:B------:R-:W3:Y:S01]  /*f9c0*/  LDSM.16.MT88.4 R156, [R167+0x11000] ;  /* 0x01100000a79c783b */ /* 0x000ee20000004200 */
[----:B------:R-:W-:Y:S02]  /*f9d0*/  SHF.R.U32.HI R22, RZ, 0x18, R168 ;  /* 0x00000018ff167819 */ /* 0x000fe400000116a8 */
[C---:B------:R-:W-:Y:S03]  /*f9e0*/  HMMA.16816.F32.BF16 R16, R148.reuse, R160, R16 ;  /* 0x000000a09410723c */ /* 0x040fe60000041810 */
[C---:B------:R-:W-:Y:S02]  /*f9f0*/  LOP3.LUT R161, R168.reuse, 0xffff, RZ, 0xc0, !PT ;  /* 0x0000ffffa8a17812 */ /* 0x040fe400078ec0ff */
[----:B------:R-:W-:Y:S02]  /*fa00*/  PRMT R160, R168, 0x7632, R160 ;  /* 0x00007632a8a07816 */ /* 0x000fe400000000a0 */
[----:B------:R-:W-:Y:S01]  /*fa10*/  SHF.R.U32.HI R161, RZ, 0x8, R161 ;  /* 0x00000008ffa17819 */ /* 0x000fe200000116a1 */
[C---:B------:R-:W-:Y:S01]  /*fa20*/  HMMA.16816.F32.BF16 R140, R148.reuse, R162, R140 ;  /* 0x000000a2948c723c */ /* 0x040fe2000004188c */
[----:B------:R-:W5:Y:S02]  /*fa30*/  LDSM.16.MT88.4 R168, [R165+0x1000] ;  /* 0x00100000a5a8783b */ /* 0x000f640000004200 */
[----:B------:R-:W-:Y:S02]  /*fa40*/  LOP3.LUT R160, R160, 0xff, RZ, 0xc0, !PT ;  /* 0x000000ffa0a07812 */ /* 0x000fe400078ec0ff */
[----:B------:R-:W-:Y:S02]  /*fa50*/  LOP3.LUT R23, R21, 0xff00ff, RZ, 0xc0, !PT ;  /* 0x00ff00ff15177812 */ /* 0x000fe400078ec0ff */
[----:B------:R-:W-:Y:S01]  /*fa60*/  PRMT R21, R172, 0x5410, R161 ;  /* 0x00005410ac157816 */ /* 0x000fe200000000a1 */
[C---:B----4-:R-:W-:Y:S01]  /*fa70*/  HMMA.16816.F32.BF16 R12, R148.reuse, R24, R12 ;  /* 0x00000018940c723c */ /* 0x050fe2000004180c */
[----:B------:R-:W-:Y:S02]  /*fa80*/  LDSM.16.MT88.4 R172, [R166+0x13000] ;  /* 0x01300000a6ac783b */ /* 0x000fe40000004200 */
[----:B------:R-:W-:Y:S02]  /*fa90*/  PRMT R162, R160, 0x5410, R22 ;  /* 0x00005410a0a27816 */ /* 0x000fe40000000016 */
[--C-:B------:R-:W-:Y:S02]  /*faa0*/  HSET2.LE.AND R22, R20, R201.reuse, PT ;  /* 0x000000c914167233 */ /* 0x100fe40003803000 */
[--C-:B------:R-:W-:Y:S01]  /*fab0*/  HSET2.LE.AND R20, R21, R201.reuse, PT ;  /* 0x000000c915147233 */ /* 0x100fe20003803000 */
[----:B------:R-:W-:Y:S01]  /*fac0*/  HMMA.16816.F32.BF16 R144, R148, R26, R144 ;  /* 0x0000001a9490723c */ /* 0x000fe20000041890 */
[----:B------:R-:W-:Y:S02]  /*fad0*/  LDSM.16.MT88.4 R24, [R167+0x13000] ;  /* 0x01300000a718783b */ /* 0x000fe40000004200 */
[----:B--2---:R-:W-:Y:S01]  /*fae0*/  F2FP.BF16.F32.PACK_AB R21, R189, R188 ;  /* 0x000000bcbd15723e */ /* 0x004fe200000010ff */
[----:B------:R-:W-:Y:S01]  /*faf0*/  FADD.FTZ R188, R188, R212 ;  /* 0x000000d4bcbc7221 */ /* 0x000fe20000010000 */
[--C-:B------:R-:W-:Y:S02]  /*fb00*/  HSET2.LE.AND R23, R23, R201.reuse, PT ;  /* 0x000000c917177233 */ /* 0x100fe40003803000 */
[----:B------:R-:W-:Y:S01]  /*fb10*/  LOP3.LUT R20, R21, R20, RZ, 0xc0, !PT ;  /* 0x0000001415147212 */ /* 0x000fe200078ec0ff */
[----:B------:R-:W-:Y:S01]  /*fb20*/  FADD.FTZ R188, R189, R188 ;  /* 0x000000bcbdbc7221 */ /* 0x000fe20000010000 */
[--C-:B------:R-:W-:Y:S01]  /*fb30*/  HSET2.LE.AND R21, R162, R201.reuse, PT ;  /* 0x000000c9a2157233 */ /* 0x100fe20003803000 */
[----:B------:R-:W-:Y:S01]  /*fb40*/  LDSM.16.MT88.4 R148, [R165+0x3000] ;  /* 0x00300000a594783b */ /* 0x000fe20000004200 */
[----:B------:R-:W-:Y:S01]  /*fb50*/  F2FP.BF16.F32.PACK_AB R161, R184, R185 ;  /* 0x000000b9b8a1723e */ /* 0x000fe200000010ff */
[----:B------:R-:W-:Y:S01]  /*fb60*/  FADD.FTZ R185, R185, R188 ;  /* 0x000000bcb9b97221 */ /* 0x000fe20000010000 */
[----:B------:R-:W-:Y:S01]  /*fb70*/  F2FP.BF16.F32.PACK_AB R160, R187, R186 ;  /* 0x000000babba0723e */ /* 0x000fe200000010ff */
[----:B------:R-:W-:Y:S01]  /*fb80*/  FADD.FTZ R186, R186, R191 ;  /* 0x000000bfbaba7221 */ /* 0x000fe20000010000 */
[----:B------:R-:W-:Y:S01]  /*fb90*/  LOP3.LUT R22, R161, R22, RZ, 0xc0, !PT ;  /* 0x00000016a1167212 */ /* 0x000fe200078ec0ff */
[----:B------:R-:W-:Y:S01]  /*fba0*/  FADD.FTZ R185, R184, R185 ;  /* 0x000000b9b8b97221 */ /* 0x000fe20000010000 */
[----:B------:R-:W-:Y:S01]  /*fbb0*/  LOP3.LUT R23, R160, R23, RZ, 0xc0, !PT ;  /* 0x00000017a0177212 */ /* 0x000fe200078ec0ff */
[----:B------:R-:W-:Y:S01]  /*fbc0*/  FADD.FTZ R186, R187, R186 ;  /* 0x000000babbba7221 */ /* 0x000fe20000010000 */
[----:B------:R-:W-:Y:S01]  /*fbd0*/  LOP3.LUT R21, R176, R21, RZ, 0xc0, !PT ;  /* 0x00000015b0157212 */ /* 0x000fe200078ec0ff */
[----:B------:R-:W2:Y:S06]  /*fbe0*/  LDSM.16.MT88.4 R160, [R192+0x1000] ;  /* 0x00100000c0a0783b */ /* 0x000eac0000004200 */
[C---:B-1----:R-:W-:Y:S02]  /*fbf0*/  HMMA.16816.F32.BF16 R4, R20.reuse, R152, R4 ;  /* 0x000000981404723c */ /* 0x042fe40000041804 */
[----:B------:R-:W-:Y:S06]  /*fc00*/  LDSM.16.MT88.4 R176, [R167+0x15000] ;  /* 0x01500000a7b0783b */ /* 0x000fec0000004200 */
[C---:B------:R-:W-:Y:S02]  /*fc10*/  HMMA.16816.F32.BF16 R8, R20.reuse, R154, R8 ;  /* 0x0000009a1408723c */ /* 0x040fe40000041808 */
[----:B------:R-:W1:Y:S06]  /*fc20*/  LDSM.16.MT88.4 R152, [R192+0x3000] ;  /* 0x00300000c098783b */ /* 0x000e6c0000004200 */
[C---:B---3--:R-:W-:Y:S08]  /*fc30*/  HMMA.16816.F32.BF16 R36, R20.reuse, R156, R36 ;  /* 0x0000009c1424723c */ /* 0x048ff00000041824 */
[C---:B------:R-:W-:Y:S01]  /*fc40*/  HMMA.16816.F32.BF16 R40, R20.reuse, R158, R40 ;  /* 0x0000009e1428723c */ /* 0x040fe20000041828 */
[----:B------:R-:W3:Y:S07]  /*fc50*/  LDSM.16.MT88.4 R156, [R166+0x15000] ;  /* 0x01500000a69c783b */ /* 0x000eee0000004200 */
[C---:B-----5:R-:W-:Y:S08]  /*fc60*/  HMMA.16816.F32.BF16 R44, R20.reuse, R168, R44 ;  /* 0x000000a8142c723c */ /* 0x060ff0000004182c */
[C---:B------:R-:W-:Y:S01]  /*fc70*/  HMMA.16816.F32.BF16 R48, R20.reuse, R170, R48 ;  /* 0x000000aa1430723c */ /* 0x040fe20000041830 */
[----:B------:R-:W4:Y:S07]  /*fc80*/  LDSM.16.MT88.4 R168, [R192+0x5000] ;  /* 0x00500000c0a8783b */ /* 0x000f2e0000004200 */
[C---:B--2---:R-:W-:Y:S08]  /*fc90*/  HMMA.16816.F32.BF16 R52, R20.reuse, R160, R52 ;  /* 0x000000a01434723c */ /* 0x044ff00000041834 */
[C---:B------:R-:W-:Y:S08]  /*fca0*/  HMMA.16816.F32.BF16 R56, R20.reuse, R162, R56 ;  /* 0x000000a21438723c */ /* 0x040ff00000041838 */
[C---:B------:R-:W-:Y:S08]  /*fcb0*/  HMMA.16816.F32.BF16 R60, R20.reuse, R172, R60 ;  /* 0x000000ac143c723c */ /* 0x040ff0000004183c */
[C---:B------:R-:W-:Y:S01]  /*fcc0*/  HMMA.16816.F32.BF16 R64, R20.reuse, R174, R64 ;  /* 0x000000ae1440723c */ /* 0x040fe20000041840 */
[----:B------:R-:W-:Y:S07]  /*fcd0*/  LDSM.16.MT88.4 R172, [R192+0x5800] ;  /* 0x00580000c0ac783b */ /* 0x000fee0000004200 */
[C---:B------:R-:W-:Y:S08]  /*fce0*/  HMMA.16816.F32.BF16 R68, R20.reuse, R24, R68 ;  /* 0x000000181444723c */ /* 0x040ff00000041844 */
[C---:B------:R-:W-:Y:S01]  /*fcf0*/  HMMA.16816.F32.BF16 R72, R20.reuse, R26, R72 ;  /* 0x0000001a1448723c */ /* 0x040fe20000041848 */
[----:B------:R-:W2:Y:S07]  /*fd00*/  LDSM.16.MT88.4 R24, [R166+0x17000] ;  /* 0x01700000a618783b */ /* 0x000eae0000004200 */
[C---:B------:R-:W-:Y:S08]  /*fd10*/  HMMA.16816.F32.BF16 R76, R20.reuse, R148, R76 ;  /* 0x00000094144c723c */ /* 0x040ff0000004184c */
[C---:B------:R-:W-:Y:S01]  /*fd20*/  HMMA.16816.F32.BF16 R80, R20.reuse, R150, R80 ;  /* 0x000000961450723c */ /* 0x040fe20000041850 */
[----:B------:R-:W5:Y:S07]  /*fd30*/  LDSM.16.MT88.4 R148, [R167+0x17000] ;  /* 0x01700000a794783b */ /* 0x000f6e0000004200 */
[C---:B-1----:R-:W-:Y:S08]  /*fd40*/  HMMA.16816.F32.BF16 R84, R20.reuse, R152, R84 ;  /* 0x000000981454723c */ /* 0x042ff00000041854 */
[C---:B------:R-:W-:Y:S01]  /*fd50*/  HMMA.16816.F32.BF16 R88, R20.reuse, R154, R88 ;  /* 0x0000009a1458723c */ /* 0x040fe20000041858 */
[----:B------:R-:W1:Y:S07]  /*fd60*/  LDSM.16.MT88.4 R152, [R165+0x7000] ;  /* 0x00700000a598783b */ /* 0x000e6e0000004200 */
[C---:B---3--:R-:W-:Y:S08]  /*fd70*/  HMMA.16816.F32.BF16 R92, R20.reuse, R156, R92 ;  /* 0x0000009c145c723c */ /* 0x048ff0000004185c */
[C---:B------:R-:W-:Y:S01]  /*fd80*/  HMMA.16816.F32.BF16 R96, R20.reuse, R158, R96 ;  /* 0x0000009e1460723c */ /* 0x040fe20000041860 */
[----:B------:R-:W-:Y:S07]  /*fd90*/  LDSM.16.MT88.4 R156, [R166+0x11800] ;  /* 0x01180000a69c783b */ /* 0x000fee0000004200 */
[C---:B------:R-:W-:Y:S03]  /*fda0*/  HMMA.16816.F32.BF16 R100, R20.reuse, R176, R100 ;  /* 0x000000b01464723c */ /* 0x040fe60000041864 */
[--C-:B------:R-:W-:Y:S01]  /*fdb0*/  FFMA.FTZ R177, R28, UR4, -R203.reuse ;  /* 0x000000041cb17c23 */ /* 0x100fe200080108cb */
[----:B------:R-:W-:Y:S01]  /*fdc0*/  FFMA.FTZ R176, R29, UR4, -R203 ;  /* 0x000000041db07c23 */ /* 0x000fe200080108cb */
[----:B------:R-:W-:Y:S03]  /*fdd0*/  LOP3.LUT R28, R246, UR10, R249, 0x96, !PT ;  /* 0x0000000af61c7c12 */ /* 0x000fe6000f8e96f9 */
[C---:B------:R-:W-:Y:S01]  /*fde0*/  HMMA.16816.F32.BF16 R104, R20.reuse, R178, R104 ;  /* 0x000000b21468723c */ /* 0x040fe20000041868 */
[----:B------:R-:W-:Y:S02]  /*fdf0*/  MUFU.EX2 R177, R177 ;  /* 0x000000b100b17308 */ /* 0x000fe40000000800 */
[--C-:B------:R-:W-:Y:S01]  /*fe00*/  FFMA.FTZ R178, R30, UR4, -R202.reuse ;  /* 0x000000041eb27c23 */ /* 0x100fe200080108ca */
[--C-:B------:R-:W-:Y:S01]  /*fe10*/  FFMA.FTZ R179, R31, UR4, -R202.reuse ;  /* 0x000000041fb37c23 */ /* 0x100fe200080108ca */
[----:B------:R-:W-:Y:S03]  /*fe20*/  IMAD.WIDE.U32 R28, R28, -0x2daee0ad, RZ ;  /* 0xd2511f531c1c7825 */ /* 0x000fe600078e00ff */
[C---:B------:R-:W-:Y:S03]  /*fe30*/  HMMA.16816.F32.BF16 R108, R20.reuse, R180, R108 ;  /* 0x000000b4146c723c */ /* 0x040fe6000004186c */
[----:B------:R-:W3:Y:S01]  /*fe40*/  MUFU.EX2 R176, R176 ;  /* 0x000000b000b07308 */ /* 0x000ee20000000800 */
[--C-:B------:R-:W-:Y:S01]  /*fe50*/  FFMA.FTZ R180, R32, UR4, -R203.reuse ;  /* 0x0000000420b47c23 */ /* 0x100fe200080108cb */
[--C-:B------:R-:W-:Y:S01]  /*fe60*/  FFMA.FTZ R181, R34, UR4, -R202.reuse ;  /* 0x0000000422b57c23 */ /* 0x100fe200080108ca */
[----:B------:R-:W-:Y:S01]  /*fe70*/  FFMA.FTZ R203, R33, UR4, -R203 ;  /* 0x0000000421cb7c23 */ /* 0x000fe200080108cb */
[----:B------:R-:W-:Y:S01]  /*fe80*/  FFMA.FTZ R202, R35, UR4, -R202 ;  /* 0x0000000423ca7c23 */ /* 0x000fe200080108ca */
[----:B------:R-:W-:Y:S01]  /*fe90*/  PRMT R30, R28, 0x7771, RZ ;  /* 0x000077711c1e7816 */ /* 0x000fe200000000ff */
[C---:B------:R-:W-:Y:S01]  /*fea0*/  HMMA.16816.F32.BF16 R112, R20.reuse, R182, R112 ;  /* 0x000000b61470723c */ /* 0x040fe20000041870 */
[----:B------:R-:W-:Y:S03]  /*feb0*/  LDSM.16.MT88.4 R32, [R167+0x11800] ;  /* 0x01180000a720783b */ /* 0x000fe60000004200 */
[----:B------:R-:W3:Y:S01]  /*fec0*/  MUFU.EX2 R180, R180 ;  /* 0x000000b400b47308 */ /* 0x000ee20000000800 */
[----:B------:R-:W-:Y:S02]  /*fed0*/  LOP3.LUT R244, R244, UR13, R29, 0x96, !PT ;  /* 0x0000000df4f47c12 */ /* 0x000fe4000f8e961d */
[C---:B------:R-:W-:Y:S02]  /*fee0*/  PRMT R31, R28.reuse, 0x7773, RZ ;  /* 0x000077731c1f7816 */ /* 0x040fe400000000ff */
[----:B------:R-:W-:Y:S01]  /*fef0*/  PRMT R29, R28, 0x7772, RZ ;  /* 0x000077721c1d7816 */ /* 0x000fe200000000ff */
[C---:B----4-:R-:W-:Y:S04]  /*ff00*/  HMMA.16816.F32.BF16 R116, R20.reuse, R168, R116 ;  /* 0x000000a81474723c */ /* 0x050fe80000041874 */
[----:B------:R-:W4:Y:S04]  /*ff10*/  MUFU.EX2 R203, R203 ;  /* 0x000000cb00cb7308 */ /* 0x000f280000000800 */
[C---:B------:R-:W-:Y:S01]  /*ff20*/  HMMA.16816.F32.BF16 R120, R20.reuse, R170, R120 ;  /* 0x000000aa1478723c */ /* 0x040fe20000041878 */
[----:B------:R-:W-:Y:S05]  /*ff30*/  LDSM.16.MT88.4 R168, [R167+0x15800] ;  /* 0x01580000a7a8783b */ /* 0x000fea0000004200 */
[----:B------:R-:W-:Y:S02]  /*ff40*/  MUFU.EX2 R181, R181 ;  /* 0x000000b500b57308 */ /* 0x000fe40000000800 */
[C---:B--2---:R-:W-:Y:S08]  /*ff50*/  HMMA.16816.F32.BF16 R124, R20.reuse, R24, R124 ;  /* 0x00000018147c723c */ /* 0x044ff0000004187c */
[----:B------:R-:W2:Y:S01]  /*ff60*/  MUFU.EX2 R202, R202 ;  /* 0x000000ca00ca7308 */ /* 0x000ea20000000800 */
[C---:B------:R-:W-:Y:S01]  /*ff70*/  HMMA.16816.F32.BF16 R128, R20.reuse, R26, R128 ;  /* 0x0000001a1480723c */ /* 0x040fe20000041880 */
[----:B------:R-:W4:Y:S08]  /*ff80*/  LDSM.16.MT88.4 R24, [R192+0x7000] ;  /* 0x00700000c018783b */ /* 0x000f300000004200 */
[----:B------:R-:W-:Y:S01]  /*ff90*/  MUFU.EX2 R178, R178 ;  /* 0x000000b200b27308 */ /* 0x000fe20000000800 */
[C---:B-----5:R-:W-:Y:S09]  /*ffa0*/  HMMA.16816.F32.BF16 R132, R20.reuse, R148, R132 ;  /* 0x000000941484723c */ /* 0x060ff20000041884 */
[----:B------:R-:W5:Y:S01]  /*ffb0*/  MUFU.EX2 R179, R179 ;  /* 0x000000b300b37308 */ /* 0x000f620000000800 */
[----:B------:R-:W-:Y:S02]  /*ffc0*/  MOV R149, R28 ;  /* 0x0000001c00957202 */ /* 0x000fe40000000f00 */
[----:B------:R-:W-:Y:S02]  /*ffd0*/  PRMT R148, R244, 0x7632, R148 ;  /* 0x00007632f4947816 */ /* 0x000fe40000000094 */
[----:B------:R-:W-:Y:S01]  /*ffe0*/  LOP3.LUT R149, R149, 0xff, RZ, 0xc0, !PT ;  /* 0x000000ff95957812 */ /* 0x000fe200078ec0ff */
[C---:B------:R-:W-:Y:S03]  /*fff0*/  HMMA.16816.F32.BF16 R136, R20.reuse, R150, R136 ;  /* 0x000000961488723c */ /* 0x040fe60000041888 */
[----:B------:R-:W-:Y:S02]  /*10000*/  LOP3.LUT R148, R148, 0xff, RZ, 0xc0, !PT ;  /* 0x000000ff94947812 */ /* 0x000fe400078ec0ff */
[----:B------:R-:W-:Y:S02]  /*10010*/  PRMT R30, R149, 0x5410, R30 ;  /* 0x00005410951e7816 */ /* 0x000fe4000000001e */
[----:B------:R-:W-:Y:S01]  /*10020*/  LOP3.LUT R150, R244, 0xffff, RZ, 0xc0, !PT ;  /* 0x0000fffff4967812 */ /* 0x000fe200078ec0ff */
[C---:B-1----:R-:W-:Y:S03]  /*10030*/  HMMA.16816.F32.BF16 R16, R20.reuse, R152, R16 ;  /* 0x000000981410723c */ /* 0x042fe60000041810 */
[----:B------:R-:W-:Y:S02]  /*10040*/  SHF.R.U32.HI R150, RZ, 0x8, R150 ;  /* 0x00000008ff967819 */ /* 0x000fe40000011696 */
[----:B---3--:R-:W-:Y:S01]  /*10050*/  F2FP.BF16.F32.PACK_AB R152, R176, R177 ;  /* 0x000000b1b098723e */ /* 0x008fe200000010ff */
[----:B------:R-:W-:Y:S01]  /*10060*/  FADD.FTZ R177, R177, R185 ;  /* 0x000000b9b1b17221 */ /* 0x000fe20000010000 */
[----:B------:R-:W-:Y:S01]  /*10070*/  PRMT R28, R29, 0x5410, R31 ;  /* 0x000054101d1c7816 */ /* 0x000fe2000000001f */
[C---:B------:R-:W-:Y:S03]  /*10080*/  HMMA.16816.F32.BF16 R140, R20.reuse, R154, R140 ;  /* 0x0000009a148c723c */ /* 0x040fe6000004188c */
[----:B------:R-:W-:Y:S01]  /*10090*/  LOP3.LUT R31, R244, 0xff, RZ, 0xc0, !PT ;  /* 0x000000fff41f7812 */ /* 0x000fe200078ec0ff */
[----:B------:R-:W-:Y:S01]  /*100a0*/  FADD.FTZ R177, R176, R177 ;  /* 0x000000b1b0b17221 */ /* 0x000fe20000010000 */
[----:B------:R-:W-:Y:S02]  /*100b0*/  SHF.R.U32.HI R29, RZ, 0x18, R244 ;  /* 0x00000018ff1d7819 */ /* 0x000fe400000116f4 */
[----:B------:R-:W-:Y:S01]  /*100c0*/  PRMT R31, R31, 0x5410, R150 ;  /* 0x000054101f1f7816 */ /* 0x000fe20000000096 */
[----:B------:R-:W-:Y:S01]  /*100d0*/  FADD.FTZ R177, R180, R177 ;  /* 0x000000b1b4b17221 */ /* 0x000fe20000010000 */
[C---:B----4-:R-:W-:Y:S03]  /*100e0*/  HMMA.16816.F32.BF16 R12, R20.reuse, R24, R12 ;  /* 0x00000018140c723c */ /* 0x050fe6000004180c */
[----:B------:R-:W-:Y:S01]  /*100f0*/  PRMT R29, R148, 0x5410, R29 ;  /* 0x00005410941d7816 */ /* 0x000fe2000000001d */
[C---:B------:R-:W-:Y:S01]  /*10100*/  FADD.FTZ R241, R203.reuse, R177 ;  /* 0x000000b1cbf17221 */ /* 0x040fe20000010000 */
[----:B------:R-:W-:Y:S01]  /*10110*/  LOP3.LUT R153, R28, 0xff00ff, RZ, 0xc0, !PT ;  /* 0x00ff00ff1c997812 */ /* 0x000fe200078ec0ff */
[----:B------:R-:W1:Y:S01]  /*10120*/  LDSM.16.MT88.4 R148, [R165+0x1800] ;  /* 0x00180000a594783b */ /* 0x000e620000004200 */
[--C-:B------:R-:W-:Y:S01]  /*10130*/  HSET2.LE.AND R28, R31, R201.reuse, PT ;  /* 0x000000c91f1c7233 */ /* 0x100fe20003803000 */
[----:B------:R-:W-:Y:S03]  /*10140*/  HMMA.16816.F32.BF16 R144, R20, R26, R144 ;  /* 0x0000001a1490723c */ /* 0x000fe60000041890 */
[--C-:B------:R-:W-:Y:S02]  /*10150*/  HSET2.LE.AND R31, R153, R201.reuse, PT ;  /* 0x000000c9991f7233 */ /* 0x100fe40003803000 */
[--C-:B------:R-:W-:Y:S01]  /*10160*/  HSET2.LE.AND R30, R30, R201.reuse, PT ;  /* 0x000000c91e1e7233 */ /* 0x100fe20003803000 */
[----:B------:R-:W-:Y:S01]  /*10170*/  LDSM.16.MT88.4 R20, [R165+0x3800] ;  /* 0x00380000a514783b */ /* 0x000fe20000004200 */
[----:B------:R-:W-:Y:S02]  /*10180*/  HSET2.LE.AND R29, R29, R201, PT ;  /* 0x000000c91d1d7233 */ /* 0x000fe40003803000 */
[----:B------:R-:W-:Y:S02]  /*10190*/  F2FP.BF16.F32.PACK_AB R25, R203, R180 ;  /* 0x000000b4cb19723e */ /* 0x000fe400000010ff */
[----:B--2---:R-:W-:Y:S02]  /*101a0*/  F2FP.BF16.F32.PACK_AB R24, R202, R181 ;  /* 0x000000b5ca18723e */ /* 0x004fe400000010ff */
[----:B-----5:R-:W-:Y:S01]  /*101b0*/  F2FP.BF16.F32.PACK_AB R160, R179, R178 ;  /* 0x000000b2b3a0723e */ /* 0x020fe200000010ff */
[----:B------:R-:W-:Y:S01]  /*101c0*/  FADD.FTZ R178, R178, R186 ;  /* 0x000000bab2b27221 */ /* 0x000fe20000010000 */
[----:B------:R-:W-:Y:S02]  /*101d0*/  LOP3.LUT R28, R152, R28, RZ, 0xc0, !PT ;  /* 0x0000001c981c7212 */ /* 0x000fe400078ec0ff */
[----:B------:R-:W-:Y:S01]  /*101e0*/  LOP3.LUT R30, R25, R30, RZ, 0xc0, !PT ;  /* 0x0000001e191e7212 */ /* 0x000fe200078ec0ff */
[----:B------:R-:W2:Y:S01]  /*101f0*/  LDSM.16.MT88.4 R152, [R192+0x1800] ;  /* 0x00180000c098783b */ /* 0x000ea20000004200 */
[----:B------:R-:W-:Y:S01]  /*10200*/  LOP3.LUT R31, R24, R31, RZ, 0xc0, !PT ;  /* 0x0000001f181f7212 */ /* 0x000fe200078ec0ff */
[----:B------:R-:W-:Y:S01]  /*10210*/  FADD.FTZ R178, R179, R178 ;  /* 0x000000b2b3b27221 */ /* 0x000fe20000010000 */
[----:B------:R-:W-:Y:S03]  /*10220*/  LOP3.LUT R29, R160, R29, RZ, 0xc0, !PT ;  /* 0x0000001da01d7212 */ /* 0x000fe600078ec0ff */
[----:B------:R-:W-:Y:S02]  /*10230*/  FADD.FTZ R178, R181, R178 ;  /* 0x000000b2b5b27221 */ /* 0x000fe40000010000 */
[----:B------:R-:W-:Y:S02]  /*10240*/  LDSM.16.MT88.4 R24, [R192+0x3800] ;  /* 0x00380000c018783b */ /* 0x000fe40000004200 */
[C---:B------:R-:W-:Y:S05]  /*10250*/  HMMA.16816.F32.BF16 R160, R28.reuse, R156, R4 ;  /* 0x0000009c1ca0723c */ /* 0x040fea0000041804 */
[----:B------:R-:W-:Y:S01]  /*10260*/  FADD.FTZ R240, R202, R178 ;  /* 0x000000b2caf07221 */ /* 0x000fe20000010000 */
[----:B------:R-:W3:Y:S02]  /*10270*/  LDSM.16.MT88.4 R4, [R166+0x13800] ;  /* 0x01380000a604783b */ /* 0x000ee40000004200 */
[C---:B------:R-:W-:Y:S06]  /*10280*/  HMMA.16816.F32.BF16 R156, R28.reuse, R158, R8 ;  /* 0x0000009e1c9c723c */ /* 0x040fec0000041808 */
[----:B------:R-:W4:Y:S02]  /*10290*/  LDSM.16.MT88.4 R8, [R167+0x13800] ;  /* 0x01380000a708783b */ /* 0x000f240000004200 */
        /* <DEDUP_REMOVED lines=17> */
[----:B------:R-:W4:Y:S07]  /*103b0*/  LDSM.16.MT88.4 R20, [R192+0x7800] ;  /* 0x00780000c014783b */ /* 0x000f2e0000004200 */
[C---:B------:R-:W-:Y:S08]  /*103c0*/  HMMA.16816.F32.BF16 R84, R28.reuse, R24, R84 ;  /* 0x000000181c54723c */ /* 0x040ff00000041854 */
[C---:B------:R-:W-:Y:S08]  /*103d0*/  HMMA.16816.F32.BF16 R88, R28.reuse, R26, R88 ;  /* 0x0000001a1c58723c */ /* 0x040ff00000041858 */
[C---:B-----5:R-:W-:Y:S08]  /*103e0*/  HMMA.16816.F32.BF16 R92, R28.reuse, R32, R92 ;  /* 0x000000201c5c723c */ /* 0x060ff0000004185c */
[C---:B------:R-:W-:Y:S08]  /*103f0*/  HMMA.16816.F32.BF16 R96, R28.reuse, R34, R96 ;  /* 0x000000221c60723c */ /* 0x040ff00000041860 */
[C---:B------:R-:W-:Y:S08]  /*10400*/  HMMA.16816.F32.BF16 R100, R28.reuse, R168, R100 ;  /* 0x000000a81c64723c */ /* 0x040ff00000041864 */
[C---:B------:R-:W-:Y:S08]  /*10410*/  HMMA.16816.F32.BF16 R104, R28.reuse, R170, R104 ;  /* 0x000000aa1c68723c */ /* 0x040ff00000041868 */
[C---:B-1----:R-:W-:Y:S08]  /*10420*/  HMMA.16816.F32.BF16 R108, R28.reuse, R148, R108 ;  /* 0x000000941c6c723c */ /* 0x042ff0000004186c */
[C---:B------:R-:W-:Y:S08]  /*10430*/  HMMA.16816.F32.BF16 R112, R28.reuse, R150, R112 ;  /* 0x000000961c70723c */ /* 0x040ff00000041870 */
[C---:B------:R-:W-:Y:S08]  /*10440*/  HMMA.16816.F32.BF16 R116, R28.reuse, R172, R116 ;  /* 0x000000ac1c74723c */ /* 0x040ff00000041874 */
[C---:B------:R-:W-:Y:S08]  /*10450*/  HMMA.16816.F32.BF16 R120, R28.reuse, R174, R120 ;  /* 0x000000ae1c78723c */ /* 0x040ff00000041878 */
[C---:B--2---:R-:W-:Y:S08]  /*10460*/  HMMA.16816.F32.BF16 R124, R28.reuse, R152, R124 ;  /* 0x000000981c7c723c */ /* 0x044ff0000004187c */
[C---:B------:R-:W-:Y:S08]  /*10470*/  HMMA.16816.F32.BF16 R128, R28.reuse, R154, R128 ;  /* 0x0000009a1c80723c */ /* 0x040ff00000041880 */
[C---:B---3--:R-:W-:Y:S08]  /*10480*/  HMMA.16816.F32.BF16 R132, R28.reuse, R4, R132 ;  /* 0x000000041c84723c */ /* 0x048ff00000041884 */
[C---:B------:R-:W-:Y:S08]  /*10490*/  HMMA.16816.F32.BF16 R136, R28.reuse, R6, R136 ;  /* 0x000000061c88723c */ /* 0x040ff00000041888 */
[C---:B----4-:R-:W-:Y:S08]  /*104a0*/  HMMA.16816.F32.BF16 R152, R28.reuse, R8, R16 ;  /* 0x000000081c98723c */ /* 0x050ff00000041810 */
[C---:B------:R-:W-:Y:S08]  /*104b0*/  HMMA.16816.F32.BF16 R140, R28.reuse, R10, R140 ;  /* 0x0000000a1c8c723c */ /* 0x040ff0000004188c */
[C---:B------:R-:W-:Y:S08]  /*104c0*/  HMMA.16816.F32.BF16 R148, R28.reuse, R20, R12 ;  /* 0x000000141c94723c */ /* 0x040ff0000004180c */
[----:B------:R-:W-:Y:S01]  /*104d0*/  HMMA.16816.F32.BF16 R144, R28, R22, R144 ;  /* 0x000000161c90723c */ /* 0x000fe20000041890 */
[----:B------:R-:W-:Y:S08]  /*104e0*/  @!UPT UIADD3 URZ, UPT, UPT, URZ, URZ, URZ ;  /* 0x000000fffffff290 */ /* 0x000ff0000fffe0ff */
[----:B------:R-:W-:Y:S11]  /*104f0*/  BRA.U UP0, `(.L_x_365) ;  /* 0xffffffc100c07547 */ /* 0x000ff6000b83ffff */
.L_x_364:
[----:B------:R-:W1:Y:S01]  /*10500*/  SHFL.BFLY PT, R0, R240, 0x2, 0x1f ;  /* 0x0c401f00f0007f89 */ /* 0x000e6200000e0000 */
[----:B------:R-:W2:Y:S01]  /*10510*/  LDCU UR4, c[0x0][0x4fc] ;  /* 0x00009f80ff0477ac */ /* 0x000ea20008000800 */
[C---:B------:R-:W-:Y:S01]  /*10520*/  SHF.L.U32 R6, R209.reuse, 0x4, RZ ;  /* 0x00000004d1067819 */ /* 0x040fe200000006ff */
[----:B------:R-:W3:Y:S01]  /*10530*/  S2UR UR11, SR_CTAID.Y ;  /* 0x00000000000b79c3 */ /* 0x000ee20000002600 */
[----:B------:R-:W4:Y:S01]  /*10540*/  SHFL.BFLY PT, R5, R241, 0x2, 0x1f ;  /* 0x0c401f00f1057f89 */ /* 0x000f2200000e0000 */
[----:B------:R-:W-:Y:S01]  /*10550*/  UISETP.NE.AND UP3, UPT, UR18, -0x1, UPT ;  /* 0xffffffff1200788c */ /* 0x000fe2000bf65270 */
[----:B------:R-:W-:Y:S01]  /*10560*/  LOP3.LUT R6, R6, 0x1c0, RZ, 0xc0, !PT ;  /* 0x000001c006067812 */ /* 0x000fe200078ec0ff */
[----:B------:R-:W5:Y:S01]  /*10570*/  LDCU UR9, c[0x0][0x434] ;  /* 0x00008680ff0977ac */ /* 0x000f620008000800 */
[C---:B------:R-:W-:Y:S02]  /*10580*/  LOP3.LUT P1, RZ, R209.reuse, 0x10, RZ, 0xc0, !PT ;  /* 0x00000010d1ff7812 */ /* 0x040fe4000782c0ff */
[C---:B------:R-:W-:Y:S01]  /*10590*/  LOP3.LUT P2, RZ, R209.reuse, 0x8, RZ, 0xc0, !PT ;  /* 0x00000008d1ff7812 */ /* 0x040fe2000784c0ff */
[----:B------:R-:W2:Y:S01]  /*105a0*/  LDCU.U8 UR10, c[0x0][0x548] ;  /* 0x0000a900ff0a77ac */ /* 0x000ea20008000000 */
[----:B------:R-:W-:-:S02]  /*105b0*/  LOP3.LUT P0, RZ, R209, 0x4, RZ, 0xc0, !PT ;  /* 0x00000004d1ff7812 */ /* 0x000fc4000780c0ff */
[----:B------:R-:W-:Y:S01]  /*105c0*/  MOV R8, 0x10 ;  /* 0x0000001000087802 */ /* 0x000fe20000000f00 */
[----:B------:R-:W-:Y:S01]  /*105d0*/  UISETP.NE.AND UP2, UPT, UR18, -0x1, UPT ;  /* 0xffffffff1200788c */ /* 0x000fe2000bf45270 */
[----:B------:R-:W3:Y:S02]  /*105e0*/  @!UP3 LDCU.64 UR6, c[0x0][0x400] ;  /* 0x00008000ff06b7ac */ /* 0x000ee40008000a00 */
[----:B------:R-:W-:Y:S01]  /*105f0*/  SEL R8, R8, 0xfffffff0, !P0 ;  /* 0xfffffff008087807 */ /* 0x000fe20004000000 */
[----:B------:R-:W2:Y:S01]  /*10600*/  LDCU UR13, c[0x0][0x434] ;  /* 0x00008680ff0d77ac */ /* 0x000ea20008000800 */
[----:B-1----:R-:W-:Y:S01]  /*10610*/  FADD.FTZ R240, R0, R240 ;  /* 0x000000f000f07221 */ /* 0x002fe20000010000 */
[----:B----4-:R-:W-:-:S04]  /*10620*/  FADD.FTZ R5, R5, R241 ;  /* 0x000000f105057221 */ /* 0x010fc80000010000 */
[----:B------:R-:W1:Y:S04]  /*10630*/  SHFL.BFLY PT, R4, R240, 0x1, 0x1f ;  /* 0x0c201f00f0047f89 */ /* 0x000e6800000e0000 */
[----:B------:R-:W4:Y:S01]  /*10640*/  SHFL.BFLY PT, R0, R5, 0x1, 0x1f ;  /* 0x0c201f0005007f89 */ /* 0x000f2200000e0000 */
[----:B---3--:R-:W-:-:S04]  /*10650*/  @!UP3 UIMAD.WIDE.U32 UR16, UR11, UR6, URZ ;  /* 0x000000060b10b2a5 */ /* 0x008fc8000f8e00ff */
[----:B------:R-:W-:Y:S01]  /*10660*/  @!UP3 UIMAD UR12, UR11, UR7, UR17 ;  /* 0x000000070b0cb2a4 */ /* 0x000fe2000f8e0211 */
[----:B------:R-:W3:Y:S01]  /*10670*/  @UP3 LDCU.64 UR6, c[0x0][0x408] ;  /* 0x00008100ff0637ac */ /* 0x000ee20008000a00 */
[----:B-1----:R-:W-:Y:S01]  /*10680*/  FADD.FTZ R4, R240, R4 ;  /* 0x00000004f0047221 */ /* 0x002fe20000010000 */
[----:B----4-:R-:W-:-:S03]  /*10690*/  FADD.FTZ R5, R5, R0 ;  /* 0x0000000005057221 */ /* 0x010fc60000010000 */
[----:B------:R-:W1:Y:S01]  /*106a0*/  MUFU.RCP R7, R4 ;  /* 0x0000000400077308 */ /* 0x000e620000001000 */
[----:B------:R-:W-:Y:S01]  /*106b0*/  FSETP.NE.FTZ.AND P3, PT, R4, RZ, PT ;  /* 0x000000ff0400720b */ /* 0x000fe20003f75000 */
[----:B---3--:R-:W-:Y:S01]  /*106c0*/  @UP3 UIMAD.WIDE.U32 UR20, UR18, UR6, URZ ;  /* 0x00000006121432a5 */ /* 0x008fe2000f8e00ff */
[----:B------:R-:W-:Y:S01]  /*106d0*/  SHF.L.U32 R0, R209, 0x1, RZ ;  /* 0x00000001d1007819 */ /* 0x000fe200000006ff */
[----:B------:R-:W3:Y:S01]  /*106e0*/  S2UR UR6, SR_CTAID.Z ;  /* 0x00000000000679c3 */ /* 0x000ee20000002700 */
[----:B------:R-:W-:Y:S01]  /*106f0*/  FSETP.NE.FTZ.AND P4, PT, R5, RZ, PT ;  /* 0x000000ff0500720b */ /* 0x000fe20003f95000 */
[----:B------:R-:W-:Y:S01]  /*10700*/  @UP3 UIMAD UR12, UR18, UR7, UR21 ;  /* 0x00000007120c32a4 */ /* 0x000fe2000f8e0215 */
[--C-:B------:R-:W-:Y:S01]  /*10710*/  LOP3.LUT R208, R208, 0x6, R0.reuse, 0xf8, !PT ;  /* 0x00000006d0d07812 */ /* 0x100fe200078ef800 */
[----:B------:R-:W4:Y:S01]  /*10720*/  MUFU.RCP R2, R5 ;  /* 0x0000000500027308 */ /* 0x000f220000001000 */
[----:B------:R-:W-:Y:S01]  /*10730*/  LOP3.LUT R6, R6, 0x38, R0, 0xf8, !PT ;  /* 0x0000003806067812 */ /* 0x000fe200078ef800 */
[----:B-----5:R-:W-:Y:S01]  /*10740*/  @!UP2 UIMAD UR18, UR11, UR9, URZ ;  /* 0x000000090b12a2a4 */ /* 0x020fe2000f8e02ff */
[----:B------:R-:W-:Y:S01]  /*10750*/  MOV R0, 0x20 ;  /* 0x0000002000007802 */ /* 0x000fe20000000f00 */
[----:B------:R-:W-:Y:S01]  /*10760*/  @UP3 UMOV UR16, UR20 ;  /* 0x0000001400103c82 */ /* 0x000fe20008000000 */
[----:B------:R-:W-:-:S02]  /*10770*/  LOP3.LUT R6, R208, R6, RZ, 0xfc, !PT ;  /* 0x00000006d0067212 */ /* 0x000fc400078efcff */
[----:B------:R-:W-:Y:S02]  /*10780*/  SEL R0, R0, 0xffffffe0, !P2 ;  /* 0xffffffe000007807 */ /* 0x000fe40005000000 */
[----:B-1----:R-:W-:Y:S02]  /*10790*/  FSEL R7, R7, 1, P3 ;  /* 0x3f80000007077808 */ /* 0x002fe40001800000 */
[----:B------:R-:W-:-:S03]  /*107a0*/  LEA R6, R6, UR5, 0x1 ;  /* 0x0000000506067c11 */ /* 0x000fc6000f8e08ff */
[----:B--2---:R-:W-:Y:S01]  /*107b0*/  FMUL.FTZ R7, R7, UR4 ;  /* 0x0000000407077c20 */ /* 0x004fe20008410000 */
[----:B------:R-:W-:Y:S02]  /*107c0*/  IADD3 R10, PT, PT, R6, 0x40, RZ ;  /* 0x00000040060a7810 */ /* 0x000fe40007ffe0ff */
[----:B----4-:R-:W-:Y:S01]  /*107d0*/  FSEL R2, R2, 1, P4 ;  /* 0x3f80000002027808 */ /* 0x010fe20002000000 */
[C---:B------:R-:W-:Y:S01]  /*107e0*/  FMUL.FTZ R162, R7.reuse, R162 ;  /* 0x000000a207a27220 */ /* 0x040fe20000410000 */
[C---:B------:R-:W-:Y:S01]  /*107f0*/  FMUL.FTZ R163, R7.reuse, R163 ;  /* 0x000000a307a37220 */ /* 0x040fe20000410000 */
[C---:B------:R-:W-:Y:S01]  /*10800*/  FMUL.FTZ R158, R7.reuse, R158 ;  /* 0x0000009e079e7220 */ /* 0x040fe20000410000 */
[C---:B------:R-:W-:Y:S01]  /*10810*/  FMUL.FTZ R159, R7.reuse, R159 ;  /* 0x0000009f079f7220 */ /* 0x040fe20000410000 */
[----:B------:R-:W-:Y:S01]  /*10820*/  FMUL.FTZ R2, R2, UR4 ;  /* 0x0000000402027c20 */ /* 0x000fe20008410000 */
        /* <DEDUP_REMOVED lines=70> */
[----:B------:R-:W-:Y:S01]  /*10c90*/  IADD3 R9, PT, PT, R6, R0, RZ ;  /* 0x0000000006097210 */ /* 0x000fe20007ffe0ff */
[----:B------:R-:W-:Y:S01]  /*10ca0*/  FMUL.FTZ R48, R2, R48 ;  /* 0x0000003002307220 */ /* 0x000fe20000410000 */
[----:B------:R-:W-:Y:S01]  /*10cb0*/  @P1 IADD3 R10, PT, PT, R6, -0x40, RZ ;  /* 0xffffffc0060a1810 */ /* 0x000fe20007ffe0ff */
[C---:B------:R-:W-:Y:S01]  /*10cc0*/  FMUL.FTZ R49, R2.reuse, R49 ;  /* 0x0000003102317220 */ /* 0x040fe20000410000 */
[----:B------:R-:W-:Y:S01]  /*10cd0*/  F2FP.BF16.F32.PACK_AB R160, R161, R160 ;  /* 0x000000a0a1a0723e */ /* 0x000fe200000010ff */
        /* <DEDUP_REMOVED lines=8> */
[----:B------:R-:W-:Y:S01]  /*10d60*/  FMUL.FTZ R60, R2, R60 ;  /* 0x0000003c023c7220 */ /* 0x000fe20000410000 */
[----:B------:R-:W-:Y:S01]  /*10d70*/  IADD3 R7, PT, PT, R6, R8, RZ ;  /* 0x0000000806077210 */ /* 0x000fe20007ffe0ff */
        /* <DEDUP_REMOVED lines=10> */
[----:B------:R-:W-:Y:S01]  /*10e20*/  STS [R6], R160 ;  /* 0x000000a006007388 */ /* 0x000fe20000000800 */
[----:B------:R-:W-:Y:S01]  /*10e30*/  IADD3 R0, PT, PT, R0, R10, RZ ;  /* 0x0000000a00007210 */ /* 0x000fe20007ffe0ff */
[C---:B------:R-:W-:Y:S01]  /*10e40*/  FMUL.FTZ R72, R2.reuse, R72 ;  /* 0x0000004802487220 */ /* 0x040fe20000410000 */
[----:B------:R-:W-:Y:S01]  /*10e50*/  F2FP.BF16.F32.PACK_AB R44, R45, R44 ;  /* 0x0000002c2d2c723e */ /* 0x000fe200000010ff */
[----:B------:R-:W-:Y:S01]  /*10e60*/  STS [R6+0x400], R162 ;  /* 0x000400a206007388 */ /* 0x000fe20000000800 */
[----:B------:R-:W-:Y:S01]  /*10e70*/  F2FP.BF16.F32.PACK_AB R46, R47, R46 ;  /* 0x0000002e2f2e723e */ /* 0x000fe200000010ff */
[C---:B------:R-:W-:Y:S01]  /*10e80*/  FMUL.FTZ R73, R2.reuse, R73 ;  /* 0x0000004902497220 */ /* 0x040fe20000410000 */
[----:B------:R-:W-:Y:S01]  /*10e90*/  F2FP.BF16.F32.PACK_AB R48, R49, R48 ;  /* 0x000000303130723e */ /* 0x000fe200000010ff */
[----:B------:R-:W-:Y:S01]  /*10ea0*/  STS [R7], R156 ;  /* 0x0000009c07007388 */ /* 0x000fe20000000800 */
[----:B------:R-:W-:Y:S01]  /*10eb0*/  F2FP.BF16.F32.PACK_AB R50, R51, R50 ;  /* 0x000000323332723e */ /* 0x000fe200000010ff */
[----:B------:R-:W-:Y:S01]  /*10ec0*/  FMUL.FTZ R76, R2, R76 ;  /* 0x0000004c024c7220 */ /* 0x000fe20000410000 */
[----:B------:R-:W-:Y:S01]  /*10ed0*/  IADD3 R12, PT, PT, R8, R10, RZ ;  /* 0x0000000a080c7210 */ /* 0x000fe20007ffe0ff */
[----:B------:R-:W-:Y:S01]  /*10ee0*/  STS [R7+0x400], R158 ;  /* 0x0004009e07007388 */ /* 0x000fe20000000800 */
[----:B------:R-:W-:Y:S01]  /*10ef0*/  F2FP.BF16.F32.PACK_AB R52, R53, R52 ;  /* 0x000000343534723e */ /* 0x000fe200000010ff */
[C---:B------:R-:W-:Y:S01]  /*10f00*/  FMUL.FTZ R77, R2.reuse, R77 ;  /* 0x0000004d024d7220 */ /* 0x040fe20000410000 */
[----:B------:R-:W-:Y:S01]  /*10f10*/  F2FP.BF16.F32.PACK_AB R54, R55, R54 ;  /* 0x000000363736723e */ /* 0x000fe200000010ff */
[----:B------:R-:W-:Y:S01]  /*10f20*/  STS [R9], R36 ;  /* 0x0000002409007388 */ /* 0x000fe20000000800 */
[----:B------:R-:W-:Y:S01]  /*10f30*/  F2FP.BF16.F32.PACK_AB R56, R57, R56 ;  /* 0x000000383938723e */ /* 0x000fe200000010ff */
[----:B------:R-:W-:Y:S01]  /*10f40*/  FMUL.FTZ R80, R2, R80 ;  /* 0x0000005002507220 */ /* 0x000fe20000410000 */
[----:B------:R-:W-:Y:S01]  /*10f50*/  F2FP.BF16.F32.PACK_AB R58, R59, R58 ;  /* 0x0000003a3b3a723e */ /* 0x000fe200000010ff */
[----:B------:R-:W-:Y:S01]  /*10f60*/  STS [R9+0x400], R38 ;  /* 0x0004002609007388 */ /* 0x000fe20000000800 */
[----:B------:R-:W-:Y:S01]  /*10f70*/  IADD3 R8, PT, PT, R8, R0, RZ ;  /* 0x0000000008087210 */ /* 0x000fe20007ffe0ff */
[C---:B------:R-:W-:Y:S01]  /*10f80*/  FMUL.FTZ R81, R2.reuse, R81 ;  /* 0x0000005102517220 */ /* 0x040fe20000410000 */
[----:B------:R-:W-:Y:S01]  /*10f90*/  F2FP.BF16.F32.PACK_AB R60, R61, R60 ;  /* 0x0000003c3d3c723e */ /* 0x000fe200000010ff */
[----:B------:R-:W-:Y:S01]  /*10fa0*/  STS [R11], R40 ;  /* 0x000000280b007388 */ /* 0x000fe20000000800 */
[----:B------:R-:W-:Y:S01]  /*10fb0*/  F2FP.BF16.F32.PACK_AB R62, R63, R62 ;  /* 0x0000003e3f3e723e */ /* 0x000fe200000010ff */
[C---:B------:R-:W-:Y:S01]  /*10fc0*/  FMUL.FTZ R84, R2.reuse, R84 ;  /* 0x0000005402547220 */ /* 0x040fe20000410000 */
[C---:B------:R-:W-:Y:S01]  /*10fd0*/  FMUL.FTZ R85, R2.reuse, R85 ;  /* 0x0000005502557220 */ /* 0x040fe20000410000 */
[----:B------:R-:W-:Y:S01]  /*10fe0*/  STS [R11+0x400], R42 ;  /* 0x0004002a0b007388 */ /* 0x000fe20000000800 */
[----:B------:R-:W-:Y:S01]  /*10ff0*/  F2FP.BF16.F32.PACK_AB R64, R65, R64 ;  /* 0x000000404140723e */ /* 0x000fe200000010ff */
[C---:B------:R-:W-:Y:S01]  /*11000*/  FMUL.FTZ R88, R2.reuse, R88 ;  /* 0x0000005802587220 */ /* 0x040fe20000410000 */
[----:B------:R-:W-:Y:S01]  /*11010*/  F2FP.BF16.F32.PACK_AB R66, R67, R66 ;  /* 0x000000424342723e */ /* 0x000fe200000010ff */
[----:B------:R-:W-:Y:S01]  /*11020*/  STS [R10], R44 ;  /* 0x0000002c0a007388 */ /* 0x000fe20000000800 */
[C---:B------:R-:W-:Y:S01]  /*11030*/  FMUL.FTZ R89, R2.reuse, R89 ;  /* 0x0000005902597220 */ /* 0x040fe20000410000 */
[----:B------:R-:W-:Y:S01]  /*11040*/  F2FP.BF16.F32.PACK_AB R68, R69, R68 ;  /* 0x000000444544723e */ /* 0x000fe200000010ff */
[C---:B------:R-:W-:Y:S01]  /*11050*/  FMUL.FTZ R92, R2.reuse, R92 ;  /* 0x0000005c025c7220 */ /* 0x040fe20000410000 */
[----:B------:R-:W-:Y:S01]  /*11060*/  STS [R10+0x400], R46 ;  /* 0x0004002e0a007388 */ /* 0x000fe20000000800 */
[----:B------:R-:W-:Y:S01]  /*11070*/  F2FP.BF16.F32.PACK_AB R70, R71, R70 ;  /* 0x000000464746723e */ /* 0x000fe200000010ff */
        /* <DEDUP_REMOVED lines=8> */
[----:B------:R-:W1:Y:S01]  /*11100*/  LDCU.U8 UR4, c[0x0][0x549] ;  /* 0x0000a920ff0477ac */ /* 0x000e620008000000 */
[----:B------:R-:W-:Y:S01]  /*11110*/  F2FP.BF16.F32.PACK_AB R78, R79, R78 ;  /* 0x0000004e4f4e723e */ /* 0x000fe200000010ff */
[----:B------:R-:W-:Y:S01]  /*11120*/  STS [R0], R52 ;  /* 0x0000003400007388 */ /* 0x000fe20000000800 */
[C---:B------:R-:W-:Y:S01]  /*11130*/  FMUL.FTZ R100, R2.reuse, R100 ;  /* 0x0000006402647220 */ /* 0x040fe20000410000 */
[C---:B------:R-:W-:Y:S01]  /*11140*/  FMUL.FTZ R101, R2.reuse, R101 ;  /* 0x0000006502657220 */ /* 0x040fe20000410000 */
[----:B------:R-:W-:Y:S01]  /*11150*/  F2FP.BF16.F32.PACK_AB R80, R81, R80 ;  /* 0x000000505150723e */ /* 0x000fe200000010ff */
[----:B------:R-:W-:Y:S01]  /*11160*/  STS [R0+0x400], R54 ;  /* 0x0004003600007388 */ /* 0x000fe20000000800 */
[----:B------:R-:W-:Y:S01]  /*11170*/  F2FP.BF16.F32.PACK_AB R82, R83, R82 ;  /* 0x000000525352723e */ /* 0x000fe200000010ff */
[C---:B------:R-:W-:Y:S01]  /*11180*/  FMUL.FTZ R104, R2.reuse, R104 ;  /* 0x0000006802687220 */ /* 0x040fe20000410000 */
[C---:B------:R-:W-:Y:S01]  /*11190*/  FMUL.FTZ R105, R2.reuse, R105 ;  /* 0x0000006902697220 */ /* 0x040fe20000410000 */
[----:B------:R-:W-:Y:S01]  /*111a0*/  STS [R8], R56 ;  /* 0x0000003808007388 */ /* 0x000fe20000000800 */
[----:B------:R-:W-:Y:S01]  /*111b0*/  F2FP.BF16.F32.PACK_AB R84, R85, R84 ;  /* 0x000000545554723e */ /* 0x000fe200000010ff */
[C---:B------:R-:W-:Y:S01]  /*111c0*/  FMUL.FTZ R108, R2.reuse, R108 ;  /* 0x0000006c026c7220 */ /* 0x040fe20000410000 */
[----:B------:R-:W-:Y:S01]  /*111d0*/  F2FP.BF16.F32.PACK_AB R86, R87, R86 ;  /* 0x000000565756723e */ /* 0x000fe200000010ff */
[----:B------:R-:W-:Y:S01]  /*111e0*/  STS [R8+0x400], R58 ;  /* 0x0004003a08007388 */ /* 0x000fe20000000800 */
[C---:B------:R-:W-:Y:S01]  /*111f0*/  FMUL.FTZ R109, R2.reuse, R109 ;  /* 0x0000006d026d7220 */ /* 0x040fe20000410000 */
[----:B------:R-:W-:Y:S01]  /*11200*/  F2FP.BF16.F32.PACK_AB R88, R89, R88 ;  /* 0x000000585958723e */ /* 0x000fe200000010ff */
[C---:B------:R-:W-:Y:S01]  /*11210*/  FMUL.FTZ R112, R2.reuse, R112 ;  /* 0x0000007002707220 */ /* 0x040fe20000410000 */
[----:B------:R-:W-:Y:S01]  /*11220*/  STS [R6+0x2000], R60 ;  /* 0x0020003c06007388 */ /* 0x000fe20000000800 */
[----:B------:R-:W-:Y:S01]  /*11230*/  F2FP.BF16.F32.PACK_AB R90, R91, R90 ;  /* 0x0000005a5b5a723e */ /* 0x000fe200000010ff */
[C---:B------:R-:W-:Y:S01]  /*11240*/  FMUL.FTZ R113, R2.reuse, R113 ;  /* 0x0000007102717220 */ /* 0x040fe20000410000 */
[----:B------:R-:W-:Y:S01]  /*11250*/  F2FP.BF16.F32.PACK_AB R92, R93, R92 ;  /* 0x0000005c5d5c723e */ /* 0x000fe200000010ff */
[----:B------:R-:W-:Y:S01]  /*11260*/  STS [R6+0x2400], R62 ;  /* 0x0024003e06007388 */ /* 0x000fe20000000800 */
[----:B------:R-:W-:Y:S01]  /*11270*/  F2FP.BF16.F32.PACK_AB R94, R95, R94 ;  /* 0x0000005e5f5e723e */ /* 0x000fe200000010ff */
[C---:B------:R-:W-:Y:S01]  /*11280*/  FMUL.FTZ R116, R2.reuse, R116 ;  /* 0x0000007402747220 */ /* 0x040fe20000410000 */
[C---:B------:R-:W-:Y:S01]  /*11290*/  FMUL.FTZ R117, R2.reuse, R117 ;  /* 0x0000007502757220 */ /* 0x040fe20000410000 */
[----:B------:R-:W-:Y:S01]  /*112a0*/  STS [R7+0x2000], R64 ;  /* 0x0020004007007388 */ /* 0x000fe20000000800 */
        /* <DEDUP_REMOVED lines=42> */
[C---:B------:R-:W-:Y:S01]  /*11550*/  FMUL.FTZ R144, R2.reuse, R144 ;  /* 0x0000009002907220 */ /* 0x040fe20000410000 */
[----:B------:R-:W-:Y:S01]  /*11560*/  STS [R0+0x2400], R86 ;  /* 0x0024005600007388 */ /* 0x000fe20000000800 */
[----:B------:R-:W-:Y:S01]  /*11570*/  F2FP.BF16.F32.PACK_AB R128, R129, R128 ;  /* 0x000000808180723e */ /* 0x000fe200000010ff */
[----:B------:R-:W-:Y:S01]  /*11580*/  FMUL.FTZ R2, R2, R145 ;  /* 0x0000009102027220 */ /* 0x000fe20000410000 */
[----:B------:R-:W-:Y:S01]  /*11590*/  F2FP.BF16.F32.PACK_AB R130, R131, R130 ;  /* 0x000000828382723e */ /* 0x000fe200000010ff */
[----:B------:R-:W-:Y:S01]  /*115a0*/  STS [R8+0x2000], R88 ;  /* 0x0020005808007388 */ /* 0x000fe20000000800 */
[----:B------:R-:W-:Y:S01]  /*115b0*/  F2FP.BF16.F32.PACK_AB R132, R133, R132 ;  /* 0x000000848584723e */ /* 0x000fe200000010ff */
[----:B-1----:R-:W-:Y:S01]  /*115c0*/  UISETP.NE.AND UP1, UPT, UR4, URZ, UPT ;  /* 0x000000ff0400728c */ /* 0x002fe2000bf25270 */
[----:B------:R-:W-:Y:S01]  /*115d0*/  F2FP.BF16.F32.PACK_AB R134, R135, R134 ;  /* 0x000000868786723e */ /* 0x000fe200000010ff */
[----:B------:R-:W-:Y:S01]  /*115e0*/  STS [R8+0x2400], R90 ;  /* 0x0024005a08007388 */ /* 0x000fe20000000800 */
[----:B------:R-:W-:Y:S01]  /*115f0*/  F2FP.BF16.F32.PACK_AB R136, R137, R136 ;  /* 0x000000888988723e */ /* 0x000fe200000010ff */
[----:B------:R-:W1:Y:S01]  /*11600*/  S2UR UR4, SR_CTAID.X ;  /* 0x00000000000479c3 */ /* 0x000e620000002500 */
[----:B------:R-:W-:Y:S01]  /*11610*/  F2FP.BF16.F32.PACK_AB R138, R139, R138 ;  /* 0x0000008a8b8a723e */ /* 0x000fe200000010ff */
[----:B------:R-:W-:Y:S01]  /*11620*/  STS [R6+0x4000], R92 ;  /* 0x0040005c06007388 */ /* 0x000fe20000000800 */
[----:B------:R-:W-:Y:S01]  /*11630*/  F2FP.BF16.F32.PACK_AB R152, R153, R152 ;  /* 0x000000989998723e */ /* 0x000fe200000010ff */
[----:B------:R-:W-:Y:S01]  /*11640*/  UISETP.NE.AND UP0, UPT, UR10, URZ, !UP1 ;  /* 0x000000ff0a00728c */ /* 0x000fe2000cf05270 */
[----:B------:R-:W-:Y:S01]  /*11650*/  F2FP.BF16.F32.PACK_AB R154, R155, R154 ;  /* 0x0000009a9b9a723e */ /* 0x000fe200000010ff */
[----:B------:R-:W-:Y:S01]  /*11660*/  STS [R6+0x4400], R94 ;  /* 0x0044005e06007388 */ /* 0x000fe20000000800 */
[----:B------:R-:W-:Y:S01]  /*11670*/  F2FP.BF16.F32.PACK_AB R140, R141, R140 ;  /* 0x0000008c8d8c723e */ /* 0x000fe200000010ff */
[----:B------:R-:W2:Y:S01]  /*11680*/  @UP1 LDCU UR8, c[0x0][0x430] ;  /* 0x00008600ff0817ac */ /* 0x000ea20008000800 */
[----:B------:R-:W-:Y:S01]  /*11690*/  F2FP.BF16.F32.PACK_AB R142, R143, R142 ;  /* 0x0000008e8f8e723e */ /* 0x000fe200000010ff */
[----:B------:R-:W-:Y:S01]  /*116a0*/  STS [R7+0x4000], R96 ;  /* 0x0040006007007388 */ /* 0x000fe20000000800 */
[----:B------:R-:W-:Y:S01]  /*116b0*/  F2FP.BF16.F32.PACK_AB R148, R149, R148 ;  /* 0x000000949594723e */ /* 0x000fe200000010ff */
[----:B------:R-:W4:Y:S01]  /*116c0*/  @UP1 LDCU UR15, c[0x0][0x430] ;  /* 0x00008600ff0f17ac */ /* 0x000f220008000800 */
[----:B------:R-:W-:Y:S01]  /*116d0*/  F2FP.BF16.F32.PACK_AB R150, R151, R150 ;  /* 0x000000969796723e */ /* 0x000fe200000010ff */
[----:B------:R-:W-:Y:S01]  /*116e0*/  STS [R7+0x4400], R98 ;  /* 0x0044006207007388 */ /* 0x000fe20000000800 */
[----:B------:R-:W-:Y:S01]  /*116f0*/  F2FP.BF16.F32.PACK_AB R2, R2, R144 ;  /* 0x000000900202723e */ /* 0x000fe200000010ff */
[----:B------:R-:W-:-:S02]  /*11700*/  @UP1 UMOV UR7, 0x1 ;  /* 0x0000000100071882 */ /* 0x000fc40000000000 */
[----:B------:R-:W-:Y:S04]  /*11710*/  STS [R9+0x4000], R100 ;  /* 0x0040006409007388 */ /* 0x000fe80000000800 */
[----:B------:R-:W-:Y:S04]  /*11720*/  STS [R9+0x4400], R102 ;  /* 0x0044006609007388 */ /* 0x000fe80000000800 */
[----:B------:R-:W-:Y:S01]  /*11730*/  STS [R11+0x4000], R104 ;  /* 0x004000680b007388 */ /* 0x000fe20000000800 */
[----:B--2---:R-:W-:-:S03]  /*11740*/  @UP1 UIMAD UR13, UR8, UR9, URZ ;  /* 0x00000009080d12a4 */ /* 0x004fc6000f8e02ff */
        /* <DEDUP_REMOVED lines=24> */
[----:B------:R1:W-:Y:S01]  /*118d0*/  STS [R8+0x6400], R146 ;  /* 0x0064009208007388 */ /* 0x0003e20000000800 */
[----:B--2---:R-:W-:-:S04]  /*118e0*/  LOP3.LUT R0, R235, 0x1f8, RZ, 0xc0, !PT ;  /* 0x000001f8eb007812 */ /* 0x004fc800078ec0ff */
[----:B------:R-:W-:-:S04]  /*118f0*/  LOP3.LUT R0, R0, 0x38, R209, 0x78, !PT ;  /* 0x0000003800007812 */ /* 0x000fc800078e78d1 */
[----:B------:R-:W-:-:S04]  /*11900*/  LOP3.LUT R0, R0, 0x1e00, R235, 0xf8, !PT ;  /* 0x00001e0000007812 */ /* 0x000fc800078ef8eb */
[----:B------:R-:W-:Y:S01]  /*11910*/  LEA R0, R0, UR5, 0x1 ;  /* 0x0000000500007c11 */ /* 0x000fe2000f8e08ff */
[----:B------:R-:W-:Y:S01]  /*11920*/  USHF.R.S32.HI UR5, URZ, 0x1f, UR18 ;  /* 0x0000001fff057899 */ /* 0x000fe20008011412 */
[----:B-1-34-:R-:W-:Y:S11]  /*11930*/  BRA.U UP1, `(.L_x_368) ;  /* 0x0000000101207547 */ /* 0x01aff6000b800000 */
        /* <DEDUP_REMOVED lines=8> */
.L_x_368:
[----:B------:R-:W-:Y:S01]  /*119c0*/  BAR.SYNC.DEFER_BLOCKING 0x0 ;  /* 0x0000000000007b1d */ /* 0x000fe20000010000 */
[----:B------:R-:W-:Y:S01]  /*119d0*/  UIMAD UR13, UR6, UR13, URZ ;  /* 0x0000000d060d72a4 */ /* 0x000fe2000f8e02ff */
[----:B------:R-:W-:Y:S01]  /*119e0*/  LOP3.LUT P0, RZ, R209, 0x3, RZ, 0xc0, !PT ;  /* 0x00000003d1ff7812 */ /* 0x000fe2000780c0ff */
[----:B------:R-:W-:Y:S01]  /*119f0*/  UIMAD UR9, UR4, UR15, URZ ;  /* 0x0000000f040972a4 */ /* 0x000fe2000f8e02ff */
[----:B------:R-:W-:Y:S01]  /*11a00*/  LOP3.LUT R211, R211, 0x30, RZ, 0xc0, !PT ;  /* 0x00000030d3d37812 */ /* 0x000fe200078ec0ff */
[----:B------:R-:W-:Y:S01]  /*11a10*/  USEL UR18, UR18, URZ, UP0 ;  /* 0x000000ff12127287 */ /* 0x000fe20008000000 */
[----:B------:R1:W2:Y:S02]  /*11a20*/  @P4 MUFU.LG2 R7, R5 ;  /* 0x0000000500074308 */ /* 0x0002a40000000c00 */
[----:B------:R-:W3:Y:S01]  /*11a30*/  @P3 LDC R2, c[0x0][0x458] ;  /* 0x00011600ff023b82 */ /* 0x000ee20000000800 */
[----:B------:R-:W4:Y:S01]  /*11a40*/  S2R R6, SR_CTAID.X ;  /* 0x0000000000067919 */ /* 0x000f220000002500 */
[----:B------:R-:W-:Y:S01]  /*11a50*/  @!UP0 UIMAD UR13, UR11, UR7, UR13 ;  /* 0x000000070b0d82a4 */ /* 0x000fe2000f8e020d */
[----:B------:R-:W-:Y:S01]  /*11a60*/  SHF.R.U32.HI R14, RZ, 0x2, R209 ;  /* 0x00000002ff0e7819 */ /* 0x000fe200000116d1 */
[----:B------:R-:W-:Y:S01]  /*11a70*/  USHF.L.U32 UR9, UR9, 0x6, URZ ;  /* 0x0000000609097899 */ /* 0x000fe200080006ff */
[----:B------:R-:W-:Y:S01]  /*11a80*/  BSSY.RECONVERGENT B0, `(.L_x_369) ;  /* 0x0000022000007945 */ /* 0x000fe20003800200 */
[----:B------:R-:W-:Y:S01]  /*11a90*/  USEL UR5, UR5, URZ, UP0 ;  /* 0x000000ff05057287 */ /* 0x000fe20008000000 */
[----:B------:R-:W5:Y:S01]  /*11aa0*/  @P3 MUFU.LG2 R4, R4 ;  /* 0x0000000400043308 */ /* 0x000f620000000c00 */
[----:B------:R-:W-:Y:S01]  /*11ab0*/  USHF.R.S32.HI UR8, URZ, 0x1f, UR13 ;  /* 0x0000001fff087899 */ /* 0x000fe2000801140d */
[----:B------:R-:W-:Y:S01]  /*11ac0*/  MOV R13, 0x7f800000 ;  /* 0x7f800000000d7802 */ /* 0x000fe20000000f00 */
[----:B------:R-:W-:Y:S01]  /*11ad0*/  USHF.R.S32.HI UR7, URZ, 0x1f, UR9 ;  /* 0x0000001fff077899 */ /* 0x000fe20008011409 */
[----:B------:R-:W-:Y:S01]  /*11ae0*/  MOV R12, 0x7f800000 ;  /* 0x7f800000000c7802 */ /* 0x000fe20000000f00 */
[----:B------:R-:W-:Y:S01]  /*11af0*/  UIADD3 UR18, UP1, UP0, UR9, UR18, UR13 ;  /* 0x0000001209127290 */ /* 0x000fe2000f83e00d */
[----:B-1----:R-:W1:Y:S01]  /*11b00*/  @P4 LDC R5, c[0x0][0x458] ;  /* 0x00011600ff054b82 */ /* 0x002e620000000800 */
[----:B------:R1:W1:Y:S01]  /*11b10*/  LDS.128 R8, [R0+0x1800] ;  /* 0x0018000000087984 */ /* 0x0002620000000c00 */
[----:B--2---:R-:W-:Y:S01]  /*11b20*/  @P4 FMUL.FTZ R15, R7, 0.69314718246459960938 ;  /* 0x3f317218070f4820 */ /* 0x004fe20000410000 */
[----:B------:R-:W-:Y:S01]  /*11b30*/  UIADD3.X UR5, UPT, UPT, UR7, UR5, UR8, UP1, UP0 ;  /* 0x0000000507057290 */ /* 0x000fe20008fe0408 */
[----:B------:R-:W-:Y:S01]  /*11b40*/  LOP3.LUT R7, R211, 0x7, R14, 0xf8, !PT ;  /* 0x00000007d3077812 */ /* 0x000fe200078ef80e */
[----:B-----5:R-:W-:-:S04]  /*11b50*/  @P3 FMUL.FTZ R4, R4, 0.69314718246459960938 ;  /* 0x3f31721804043820 */ /* 0x020fc80000410000 */
[----:B---3--:R-:W-:Y:S01]  /*11b60*/  @P3 FFMA.FTZ R12, R3, R2, R4 ;  /* 0x00000002030c3223 */ /* 0x008fe20000010004 */
[----:B-1----:R-:W-:Y:S01]  /*11b70*/  @P4 FFMA.FTZ R13, R164, R5, R15 ;  /* 0x00000005a40d4223 */ /* 0x002fe2000001000f */
        /* <DEDUP_REMOVED lines=18> */
.L_x_370:
[----:B------:R-:W-:Y:S05]  /*11ca0*/  BSYNC.RECONVERGENT B0 ;  /* 0x0000000000007941 */ /* 0x000fea0003800200 */
.L_x_369:
        /* <DEDUP_REMOVED lines=41> */
.L_x_372:
[----:B------:R-:W-:Y:S05]  /*11f40*/  BSYNC.RECONVERGENT B0 ;  /* 0x0000000000007941 */ /* 0x000fea0003800200 */
.L_x_371:
        /* <DEDUP_REMOVED lines=27> */
.L_x_374:
[----:B------:R-:W-:Y:S05]  /*12100*/  BSYNC.RECONVERGENT B0 ;  /* 0x0000000000007941 */ /* 0x000fea0003800200 */
.L_x_373:
        /* <DEDUP_REMOVED lines=27> */
.L_x_376:
[----:B------:R-:W-:Y:S05]  /*122c0*/  BSYNC.RECONVERGENT B0 ;  /* 0x0000000000007941 */ /* 0x000fea0003800200 */
.L_x_375:
[----:B-12---:R1:W2:Y:S04]  /*122d0*/  LDS.128 R12, [R0+0x3800] ;  /* 0x00380000000c7984 */ /* 0x0062a80000000c00 */
[----:B------:R1:W1:Y:S01]  /*122e0*/  LDS.128 R4, [R0+0x5800] ;  /* 0x0058000000047984 */ /* 0x0002620000000c00 */
[----:B------:R-:W-:Y:S05]  /*122f0*/  @P0 EXIT ;  /* 0x000000000000094d */ /* 0x000fea0003800000 */
[----:B------:R-:W5:Y:S01]  /*12300*/  LDCU.64 UR6, c[0x0][0x408] ;  /* 0x00008100ff0677ac */ /* 0x000f620008000a00 */
[----:B---3--:R1:W3:Y:S01]  /*12310*/  LDS.128 R16, [R0+0x7800] ;  /* 0x0078000000107984 */ /* 0x0082e20000000c00 */
[----:B------:R-:W-:Y:S01]  /*12320*/  IMAD.MOV.U32 R20, RZ, RZ, R24 ;  /* 0x000000ffff147224 */ /* 0x000fe200078e0018 */
[----:B------:R-:W5:Y:S01]  /*12330*/  LDCU.64 UR4, c[0x0][0x3f0] ;  /* 0x00007e00ff0477ac */ /* 0x000f620008000a00 */
[----:B------:R-:W-:Y:S01]  /*12340*/  IMAD.MOV.U32 R21, RZ, RZ, R27 ;  /* 0x000000ffff157224 */ /* 0x000fe200078e001b */
[----:B------:R-:W5:Y:S01]  /*12350*/  LDCU UR8, c[0x0][0x440] ;  /* 0x00008800ff0877ac */ /* 0x000f620008000800 */
[----:B-1--4-:R-:W-:Y:S02]  /*12360*/  IADD3 R0, P0, PT, R2, 0x30, RZ ;  /* 0x0000003002007810 */ /* 0x012fe40007f1e0ff */
[----:B-----5:R-:W-:Y:S02]  /*12370*/  ISETP.GE.AND P3, PT, R207, UR8, PT ;  /* 0x00000008cf007c0c */ /* 0x020fe4000bf66270 */
[----:B------:R-:W-:Y:S01]  /*12380*/  ISETP.GE.AND P2, PT, R234, UR8, PT ;  /* 0x00000008ea007c0c */ /* 0x000fe2000bf46270 */
[----:B------:R-:W-:Y:S01]  /*12390*/  IMAD.X R2, RZ, RZ, R3, P0 ;  /* 0x000000ffff027224 */ /* 0x000fe200000e0603 */
[----:B------:R-:W-:Y:S01]  /*123a0*/  ISETP.GE.AND P1, PT, R233, UR8, PT ;  /* 0x00000008e9007c0c */ /* 0x000fe2000bf26270 */
[----:B------:R-:W-:-:S04]  /*123b0*/  IMAD.WIDE.U32 R20, R0, UR6, R20 ;  /* 0x0000000600147c25 */ /* 0x000fc8000f8e0014 */
[----:B------:R-:W-:Y:S01]  /*123c0*/  IMAD R2, R2, UR6, RZ ;  /* 0x0000000602027c24 */ /* 0x000fe2000f8e02ff */
[----:B------:R-:W-:-:S03]  /*123d0*/  LEA R22, P0, R20, UR4, 0x1 ;  /* 0x0000000414167c11 */ /* 0x000fc6000f8008ff */
[----:B------:R-:W-:-:S04]  /*123e0*/  IMAD R2, R0, UR7, R2 ;  /* 0x0000000700027c24 */ /* 0x000fc8000f8e0202 */
[----:B------:R-:W-:-:S05]  /*123f0*/  IMAD.IADD R2, R2, 0x1, R21 ;  /* 0x0000000102027824 */ /* 0x000fca00078e0215 */
[----:B------:R-:W-:Y:S02]  /*12400*/  LEA.HI.X R23, R20, UR5, R2, 0x1, P0 ;  /* 0x0000000514177c11 */ /* 0x000fe400080f0c02 */
[----:B------:R-:W-:-:S03]  /*12410*/  ISETP.GE.AND P0, PT, R232, UR8, PT ;  /* 0x00000008e8007c0c */ /* 0x000fc6000bf06270 */
[----:B------:R1:W-:Y:S04]  /*12420*/  @!P3 STG.E.128 desc[UR24][R22.64], R8 ;  /* 0x000000081600b986 */ /* 0x0003e8000c101d18 */
[----:B--2---:R1:W-:Y:S04]  /*12430*/  @!P2 STG.E.128 desc[UR24][R22.64+0x80], R12 ;  /* 0x0000800c1600a986 */ /* 0x0043e8000c101d18 */
[----:B------:R1:W-:Y:S02]  /*12440*/  @!P1 STG.E.128 desc[UR24][R22.64+0x100], R4 ;  /* 0x0001000416009986 */ /* 0x0003e4000c101d18 */
[----:B---3--:R-:W-:Y:S05]  /*12450*/  @P0 EXIT ;  /* 0x000000000000094d */ /* 0x008fea0003800000 */
[----:B------:R-:W-:Y:S01]  /*12460*/  STG.E.128 desc[UR24][R22.64+0x180], R16 ;  /* 0x0001801016007986 */ /* 0x000fe2000c101d18 */
[----:B------:R-:W-:Y:S05]  /*12470*/  EXIT ;  /* 0x000000000000794d */ /* 0x000fea0003800000 */
.L_x_377:
        /* <DEDUP_REMOVED lines=16> */
.L_x_1189:


//--------------------- .text._ZN5flash16flash_fwd_kernelI23Flash_fwd_kernel_traitsILi256ELi64ELi64ELi4ELb0ELb0EN7cutlass10bfloat16_tE19Flash_kernel_traitsILi256ELi64ELi64ELi4ES3_EELb1ELb1ELb0ELb0ELb0ELb1ELb0ELb0EEEvNS_16Flash_fwd_paramsE --------------------------
	.section	.text._ZN5flash16flash_fwd_kernelI23Flash_fwd_kernel_traitsILi256ELi64ELi64ELi4ELb0ELb0EN7cutlass10bfloat16_tE19Flash_kernel_traitsILi256ELi64ELi64ELi4ES3_EELb1ELb1ELb0ELb0ELb0ELb1ELb0ELb0EEEvNS_16Flash_fwd_paramsE,"ax",@progbits
	.align	128
        .global         _ZN5flash16flash_fwd_kernelI23Flash_fwd_kernel_traitsILi256ELi64ELi64ELi4ELb0ELb0EN7cutlass10bfloat16_tE19Flash_kernel_traitsILi256ELi64ELi64ELi4ES3_EELb1ELb1ELb0ELb0ELb0ELb1ELb0ELb0EEEvNS_16Flash_fwd_paramsE
        .type           _ZN5flash16flash_fwd_kernelI23Flash_fwd_kernel_traitsILi256ELi64ELi64ELi4ELb0ELb0EN7cutlass10bfloat16_tE19Flash_kernel_traitsILi256ELi64ELi64ELi4ES3_EELb1ELb1ELb0ELb0ELb0ELb1ELb0ELb0EEEvNS_16Flash_fwd_paramsE,@function
        .size           _ZN5flash16flash_fwd_kernelI23Flash_fwd_kernel_traitsILi256ELi64ELi64ELi4ELb0ELb0EN7cutlass10bfloat16_tE19Flash_kernel_traitsILi256ELi64ELi64ELi4ES3_EELb1ELb1ELb0ELb0ELb0ELb1ELb0ELb0EEEvNS_16Flash_fwd_paramsE,(.L_x_1190 - _ZN5flash16flash_fwd_kernelI23Flash_fwd_kernel_traitsILi256ELi64ELi64ELi4ELb0ELb0EN7cutlass10bfloat16_tE19Flash_kernel_traitsILi256ELi64ELi64ELi4ES3_EELb1ELb1ELb0ELb0ELb0ELb1ELb0ELb0EEEvNS_16Flash_fwd_paramsE)
        .other          _ZN5flash16flash_fwd_kernelI23Flash_fwd_kernel_traitsILi256ELi64ELi64ELi4ELb0ELb0EN7cutlass10bfloat16_tE19Flash_kernel_traitsILi256ELi64ELi64ELi4ES3_EELb1ELb1ELb0ELb0ELb0ELb1ELb0ELb0EEEvNS_16Flash_fwd_paramsE,@"STO_CUDA_ENTRY STV_DEFAULT"
_ZN5flash16flash_fwd_kernelI23Flash_fwd_kernel_traitsILi256ELi64ELi64ELi4ELb0ELb0EN7cutlass10bfloat16_tE19Flash_kernel_traitsILi256ELi64ELi64ELi4ES3_EELb1ELb1ELb0ELb0ELb0ELb1ELb0ELb0EEEvNS_16Flash_fwd_paramsE:
.text._ZN5flash16flash_fwd_kernelI23Flash_fwd_kernel_traitsILi256ELi64ELi64ELi4ELb0ELb0EN7cutlass10bfloat16_tE19Flash_kernel_traitsILi256ELi64ELi64ELi4ES3_EELb1ELb1ELb0ELb0ELb0ELb1ELb0ELb0EEEvNS_16Flash_fwd_paramsE:
[----:B------:R-:W-:Y:S01]  /*0000*/  LDC R1, c[0x0][0x37c] ;  /* 0x0000df00ff017b82 */ /* 0x000fe20000000800 */
[----:B------:R-:W1:Y:S07]  /*0010*/  LDCU.U8 UR4, c[0x0][0x524] ;  /* 0x0000a480ff0477ac */ /* 0x000e6e0008000000 */
[----:B------:R-:W2:Y:S01]  /*0020*/  LDC R86, c[0x0][0x518] ;  /* 0x00014600ff567b82 */ /* 0x000ea20000000800 */
[----:B------:R-:W3:Y:S01]  /*0030*/  LDCU.64 UR18, c[0x0][0x510] ;  /* 0x0000a200ff1277ac */ /* 0x000ee20008000a00 */
[----:B------:R-:W4:Y:S06]  /*0040*/  LDCU.64 UR16, c[0x0][0x358] ;  /* 0x00006b00ff1077ac */ /* 0x000f2c0008000a00 */
[----:B------:R-:W4:Y:S01]  /*0050*/  LDC R3, c[0x0][0x51c] ;  /* 0x00014700ff037b82 */ /* 0x000f220000000800 */
[----:B------:R-:W4:Y:S01]  /*0060*/  S2R R192, SR_TID.X ;  /* 0x0000000000c07919 */ /* 0x000f220000002100 */
[----:B------:R-:W4:Y:S01]  /*0070*/  LDCU.64 UR10, c[0x0][0x460] ;  /* 0x00008c00ff0a77ac */ /* 0x000f220008000a00 */
[----:B------:R-:W4:Y:S01]  /*0080*/  LDCU.64 UR8, c[0x0][0x470] ;  /* 0x00008e00ff0877ac */ /* 0x000f220008000a00 */
[----:B-1----:R-:W-:-:S04]  /*0090*/  ISETP.NE.AND P1, PT, RZ, UR4, PT ;  /* 0x00000004ff007c0c */ /* 0x002fc8000bf25270 */
[----:B------:R-:W-:Y:S01]  /*00a0*/  S2UR UR12, SR_CTAID.X ;  /* 0x00000000000c79c3 */ /* 0x000fe20000002500 */
[----:B------:R-:W1:Y:S01]  /*00b0*/  LDCU.64 UR14, c[0x0][0x460] ;  /* 0x00008c00ff0e77ac */ /* 0x000e620008000a00 */
[----:B---3--:R-:W-:Y:S02]  /*00c0*/  IMAD.U32 R8, RZ, RZ, UR18 ;  /* 0x00000012ff087e24 */ /* 0x008fe4000f8e00ff */
[----:B------:R-:W-:-:S04]  /*00d0*/  IMAD.U32 R9, RZ, RZ, UR19 ;  /* 0x00000013ff097e24 */ /* 0x000fc8000f8e00ff */
[----:B------:R-:W1:Y:S08]  /*00e0*/  S2UR UR25, SR_CTAID.Y ;  /* 0x00000000001979c3 */ /* 0x000e700000002600 */
[----:B------:R-:W3:Y:S01]  /*00f0*/  S2UR UR23, SR_CTAID.Z ;  /* 0x00000000001779c3 */ /* 0x000ee20000002700 */
[----:B--2---:R-:W-:Y:S01]  /*0100*/  @P1 IMAD.MOV.U32 R2, RZ, RZ, R86 ;  /* 0x000000ffff021224 */ /* 0x004fe200078e0056 */
[----:B----4-:R-:W2:Y:S01]  /*0110*/  @P1 LDG.E.64 R8, desc[UR16][R8.64] ;  /* 0x0000001008081981 */ /* 0x010ea2000c1e1b00 */
[----:B------:R-:W4:Y:S03]  /*0120*/  LDCU.U8 UR13, c[0x0][0x532] ;  /* 0x0000a640ff0d77ac */ /* 0x000f260008000000 */
[----:B------:R-:W2:Y:S01]  /*0130*/  @P1 LDG.E.64 R6, desc[UR16][R2.64] ;  /* 0x0000001002061981 */ /* 0x000ea2000c1e1b00 */
[----:B------:R-:W4:Y:S01]  /*0140*/  LDCU.64 UR6, c[0x0][0x468] ;  /* 0x00008d00ff0677ac */ /* 0x000f220008000a00 */
[----:B------:R-:W2:Y:S01]  /*0150*/  @P1 LDC R0, c[0x0][0x520] ;  /* 0x00014800ff001b82 */ /* 0x000ea20000000800 */
[----:B------:R-:W-:Y:S01]  /*0160*/  ISETP.NE.U32.AND P4, PT, RZ, UR10, PT ;  /* 0x0000000aff007c0c */ /* 0x000fe2000bf85070 */
[----:B------:R-:W-:-:S02]  /*0170*/  UISETP.NE.U32.AND UP4, UPT, UR10, URZ, UPT ;  /* 0x000000ff0a00728c */ /* 0x000fc4000bf85070 */
[----:B------:R-:W-:Y:S01]  /*0180*/  UISETP.NE.U32.AND UP3, UPT, UR8, URZ, UPT ;  /* 0x000000ff0800728c */ /* 0x000fe2000bf65070 */
[----:B------:R-:W-:Y:S01]  /*0190*/  ISETP.NE.AND.EX P4, PT, RZ, UR11, PT, P4 ;  /* 0x0000000bff007c0c */ /* 0x000fe2000bf85340 */
[----:B------:R-:W-:Y:S02]  /*01a0*/  UISETP.NE.AND.EX UP4, UPT, UR11, URZ, UPT, UP4 ;  /* 0x000000ff0b00728c */ /* 0x000fe4000bf85340 */
[----:B------:R-:W-:Y:S02]  /*01b0*/  UISETP.NE.AND.EX UP3, UPT, UR9, URZ, UPT, UP3 ;  /* 0x000000ff0900728c */ /* 0x000fe4000bf65330 */
[----:B-1----:R-:W-:Y:S02]  /*01c0*/  UIMAD.WIDE.U32 UR14, UR25, 0x4, UR14 ;  /* 0x00000004190e78a5 */ /* 0x002fe4000f8e000e */
[----:B------:R-:W-:Y:S01]  /*01d0*/  PLOP3.LUT P2, PT, PT, PT, UP4, 0x80, 0x8 ;  /* 0x000000000008781c */ /* 0x000fe20003f4f048 */
[----:B------:R-:W-:Y:S02]  /*01e0*/  USHF.L.U32 UR11, UR25, 0x2, URZ ;  /* 0x00000002190b7899 */ /* 0x000fe400080006ff */
[----:B---3--:R-:W-:Y:S01]  /*01f0*/  ULOP3.LUT UR4, UR23, UR12, UR25, 0xfe, !UPT ;  /* 0x0000000c17047292 */ /* 0x008fe2000f8efe19 */
[----:B------:R-:W-:Y:S01]  /*0200*/  IMAD.U32 R10, RZ, RZ, UR14 ;  /* 0x0000000eff0a7e24 */ /* 0x000fe2000f8e00ff */
[----:B----4-:R-:W-:Y:S01]  /*0210*/  UISETP.NE.AND UP5, UPT, UR13, URZ, UPT ;  /* 0x000000ff0d00728c */ /* 0x010fe2000bfa5270 */
[----:B------:R-:W-:Y:S01]  /*0220*/  IMAD.U32 R11, RZ, RZ, UR15 ;  /* 0x0000000fff0b7e24 */ /* 0x000fe2000f8e00ff */
[----:B------:R-:W-:-:S02]  /*0230*/  UISETP.EQ.U32.AND UP2, UPT, UR6, URZ, UPT ;  /* 0x000000ff0600728c */ /* 0x000fc4000bf42070 */
[----:B------:R-:W-:Y:S01]  /*0240*/  LOP3.LUT P3, RZ, R192, UR4, RZ, 0xfc, !PT ;  /* 0x00000004c0ff7c12 */ /* 0x000fe2000f86fcff */
[----:B------:R-:W-:-:S04]  /*0250*/  USHF.R.U32.HI UR10, URZ, 0x1e, UR25 ;  /* 0x0000001eff0a7899 */ /* 0x000fc80008011619 */
[----:B------:R-:W1:Y:S08]  /*0260*/  LDCU.64 UR4, c[0x0][0x478] ;  /* 0x00008f00ff0477ac */ /* 0x000e700008000a00 */
[----:B------:R-:W3:Y:S01]  /*0270*/  @!P3 LDC.64 R4, c[0x0][0x528] ;  /* 0x00014a00ff04bb82 */ /* 0x000ee20000000a00 */
[----:B------:R-:W-:Y:S02]  /*0280*/  @UP3 UIADD3 UR14, UP1, UPT, UR11, UR8, URZ ;  /* 0x000000080b0e3290 */ /* 0x000fe4000ff3e0ff */
[----:B------:R-:W-:-:S02]  /*0290*/  UISETP.EQ.OR.EX UP2, UPT, UR7, URZ, !UP5, UP2 ;  /* 0x000000ff0700728c */ /* 0x000fc4000ef42720 */
[----:B------:R-:W-:Y:S02]  /*02a0*/  @UP3 UIADD3.X UR15, UPT, UPT, UR10, UR9, URZ, UP1, !UPT ;  /* 0x000000090a0f3290 */ /* 0x000fe40008ffe4ff */
[----:B------:R-:W-:Y:S02]  /*02b0*/  UIADD3 UR9, UP1, UPT, UR11, UR6, URZ ;  /* 0x000000060b097290 */ /* 0x000fe4000ff3e0ff */
[----:B-1----:R-:W-:Y:S02]  /*02c0*/  UISETP.NE.U32.AND UP0, UPT, UR4, URZ, UPT ;  /* 0x000000ff0400728c */ /* 0x002fe4000bf05070 */
[----:B------:R-:W-:Y:S02]  /*02d0*/  UIADD3.X UR8, UPT, UPT, UR10, UR7, URZ, UP1, !UPT ;  /* 0x000000070a087290 */ /* 0x000fe40008ffe4ff */
[----:B------:R-:W-:Y:S01]  /*02e0*/  UISETP.NE.AND.EX UP0, UPT, UR5, URZ, UPT, UP0 ;  /* 0x000000ff0500728c */ /* 0x000fe2000bf05300 */
[----:B------:R-:W-:Y:S02]  /*02f0*/  IMAD.U32 R12, RZ, RZ, UR14 ;  /* 0x0000000eff0c7e24 */ /* 0x000fe4000f8e00ff */
[----:B------:R-:W-:-:S08]  /*0300*/  IMAD.U32 R13, RZ, RZ, UR15 ;  /* 0x0000000fff0d7e24 */ /* 0x000fd0000f8e00ff */
[----:B------:R-:W-:-:S04]  /*0310*/  @UP0 UIADD3 UR4, UP1, UPT, UR11, UR4, URZ ;  /* 0x000000040b040290 */ /* 0x000fc8000ff3e0ff */
[----:B------:R-:W-:Y:S01]  /*0320*/  @UP0 UIADD3.X UR5, UPT, UPT, UR10, UR5, URZ, UP1, !UPT ;  /* 0x000000050a050290 */ /* 0x000fe20008ffe4ff */
[----:B--2---:R-:W-:Y:S02]  /*0330*/  @P1 R2UR UR18, R8 ;  /* 0x00000000081212ca */ /* 0x004fe400000e0000 */
[----:B------:R-:W-:Y:S02]  /*0340*/  @P1 R2UR UR19, R9 ;  /* 0x00000000091312ca */ /* 0x000fe400000e0000 */
[----:B------:R-:W-:-:S05]  /*0350*/  @P1 IADD3 R86, P0, PT, R6, R0, RZ ;  /* 0x0000000006561210 */ /* 0x000fca0007f1e0ff */
[----:B------:R-:W-:-:S04]  /*0360*/  @P1 IMAD.X R3, RZ, RZ, R7, P0 ;  /* 0x000000ffff031224 */ /* 0x000fc800000e0607 */
[----:B------:R-:W-:Y:S02]  /*0370*/  IMAD.U32 R8, RZ, RZ, UR18 ;  /* 0x00000012ff087e24 */ /* 0x000fe4000f8e00ff */
[----:B------:R-:W-:Y:S02]  /*0380*/  IMAD.U32 R9, RZ, RZ, UR19 ;  /* 0x00000013ff097e24 */ /* 0x000fe4000f8e00ff */
[----:B------:R-:W-:-:S03]  /*0390*/  @!P3 IMAD.MOV.U32 R87, RZ, RZ, R3 ;  /* 0x000000ffff57b224 */ /* 0x000fc600078e0003 */
[----:B---3--:R1:W-:Y:S04]  /*03a0*/  @!P3 STG.E.64 desc[UR16][R4.64], R8 ;  /* 0x000000080400b986 */ /* 0x0083e8000c101b10 */
[----:B------:R2:W-:Y:S01]  /*03b0*/  @!P3 STG.E.64 desc[UR16][R4.64+0x8], R86 ;  /* 0x000008560400b986 */ /* 0x0005e2000c101b10 */
[----:B------:R-:W-:-:S03]  /*03c0*/  PLOP3.LUT P3, PT, PT, PT, UP2, 0x80, 0x8 ;  /* 0x000000000008781c */ /* 0x000fc60003f6f028 */
[----:B------:R-:W3:Y:S04]  /*03d0*/  @P4 LDG.E R6, desc[UR16][R10.64] ;  /* 0x000000100a064981 */ /* 0x000ee8000c1e1900 */
[----:B------:R4:W3:Y:S01]  /*03e0*/  @P2 LDG.E R2, desc[UR16][R10.64+0x4] ;  /* 0x000004100a022981 */ /* 0x0008e2000c1e1900 */
[----:B------:R-:W-:Y:S02]  /*03f0*/  PLOP3.LUT P1, PT, PT, PT, UP3, 0x80, 0x8 ;  /* 0x000000000008781c */ /* 0x000fe40003f2f038 */
[----:B------:R-:W-:Y:S01]  /*0400*/  PLOP3.LUT P0, PT, PT, PT, UP0, 0x80, 0x8 ;  /* 0x000000000008781c */ /* 0x000fe20003f0f008 */
[----:B-1----:R-:W-:Y:S02]  /*0410*/  IMAD.U32 R8, RZ, RZ, UR9 ;  /* 0x00000009ff087e24 */ /* 0x002fe4000f8e00ff */
[----:B------:R-:W-:-:S08]  /*0420*/  IMAD.U32 R9, RZ, RZ, UR8 ;  /* 0x00000008ff097e24 */ /* 0x000fd0000f8e00ff */
[----:B--2---:R-:W2:Y:S04]  /*0430*/  @P1 LDG.E R4, desc[UR16][R12.64] ;  /* 0x000000100c041981 */ /* 0x004ea8000c1e1900 */
[----:B------:R-:W2:Y:S01]  /*0440*/  @!P3 LDG.E R5, desc[UR16][R8.64] ;  /* 0x000000100805b981 */ /* 0x000ea2000c1e1900 */
[----:B----4-:R-:W-:Y:S02]  /*0450*/  IMAD.U32 R10, RZ, RZ, UR4 ;  /* 0x00000004ff0a7e24 */ /* 0x010fe4000f8e00ff */
[----:B------:R-:W-:Y:S01]  /*0460*/  IMAD.U32 R11, RZ, RZ, UR5 ;  /* 0x00000005ff0b7e24 */ /* 0x000fe2000f8e00ff */
[----:B------:R-:W1:Y:S04]  /*0470*/  @!UP4 LDCU UR28, c[0x0][0x434] ;  /* 0x00008680ff1cc7ac */ /* 0x000e680008000800 */
[----:B------:R4:W5:Y:S01]  /*0480*/  @P0 LDG.E R0, desc[UR16][R10.64] ;  /* 0x000000100a000981 */ /* 0x000962000c1e1900 */
[----:B------:R-:W-:Y:S01]  /*0490*/  UMOV UR14, 0xffffffff ;  /* 0xffffffff000e7882 */ /* 0x000fe20000000000 */
[----:B------:R-:W2:Y:S01]  /*04a0*/  @!UP0 LDCU.64 UR4, c[0x0][0x488] ;  /* 0x00009100ff0487ac */ /* 0x000ea20008000a00 */
[----:B------:R-:W-:Y:S01]  /*04b0*/  UISETP.NE.U32.AND UP1, UPT, UR6, URZ, UPT ;  /* 0x000000ff0600728c */ /* 0x000fe2000bf25070 */
[----:B------:R-:W-:Y:S01]  /*04c0*/  UMOV UR22, 0xffffffff ;  /* 0xffffffff00167882 */ /* 0x000fe20000000000 */
[----:B------:R-:W-:-:S02]  /*04d0*/  USHF.L.U32 UR26, UR12, 0x6, URZ ;  /* 0x000000060c1a7899 */ /* 0x000fc400080006ff */
[----:B------:R-:W-:Y:S01]  /*04e0*/  UISETP.NE.AND.EX UP1, UPT, UR7, URZ, UPT, UP1 ;  /* 0x000000ff0700728c */ /* 0x000fe2000bf25310 */
[----:B------:R-:W-:Y:S01]  /*04f0*/  UMOV UR9, URZ ;  /* 0x000000ff00097c82 */ /* 0x000fe20008000000 */
[----:B------:R-:W1:Y:S01]  /*0500*/  @!UP0 LDCU UR6, c[0x0][0x43c] ;  /* 0x00008780ff0687ac */ /* 0x000e620008000800 */
[----:B---3--:R-:W-:Y:S02]  /*0510*/  @P4 R2UR UR14, R6 ;  /* 0x00000000060e42ca */ /* 0x008fe400000e0000 */
[----:B------:R-:W-:-:S13]  /*0520*/  @P2 R2UR UR8, R2 ;  /* 0x00000000020822ca */ /* 0x000fda00000e0000 */
[----:B-1----:R-:W-:-:S04]  /*0530*/  @UP4 UIADD3 UR28, UPT, UPT, UR8, -UR14, URZ ;  /* 0x8000000e081c4290 */ /* 0x002fc8000fffe0ff */
[----:B------:R-:W-:Y:S01]  /*0540*/  UISETP.GT.AND UP2, UPT, UR28, UR26, UPT ;  /* 0x0000001a1c00728c */ /* 0x000fe2000bf44270 */
[----:B--2---:R-:W-:-:S05]  /*0550*/  @P1 R2UR UR9, R4 ;  /* 0x00000000040912ca */ /* 0x004fca00000e0000 */
[----:B------:R-:W-:Y:S01]  /*0560*/  PLOP3.LUT P1, PT, PT, PT, UP2, 0x80, 0x8 ;  /* 0x000000000008781c */ /* 0x000fe20003f2f028 */
[----:B------:R-:W-:Y:S01]  /*0570*/  @!UP0 UISETP.NE.U32.AND UP2, UPT, UR4, URZ, UPT ;  /* 0x000000ff0400828c */ /* 0x000fe2000bf45070 */
[----:B------:R-:W-:Y:S01]  /*0580*/  @!P3 R2UR UR22, R5 ;  /* 0x000000000516b2ca */ /* 0x000fe200000e0000 */
[----:B------:R-:W1:Y:S01]  /*0590*/  @!UP1 LDCU UR4, c[0x0][0x438] ;  /* 0x00008700ff0497ac */ /* 0x000e620008000800 */
[----:B----4-:R-:W-:-:S13]  /*05a0*/  BRA.U !UP1, `(.L_x_378) ;  /* 0x0000000109187547 */ /* 0x010fda000b800000 */
[----:B------:R-:W-:-:S13]  /*05b0*/  PLOP3.LUT P2, PT, PT, PT, UP5, 0x80, 0x8 ;  /* 0x000000000008781c */ /* 0x000fda0003f4f058 */
[----:B------:R-:W1:Y:S04]  /*05c0*/  @P2 LDG.E R2, desc[UR16][R8.64+0x4] ;  /* 0x0000041008022981 */ /* 0x000e68000c1e1900 */
[----:B------:R-:W2:Y:S01]  /*05d0*/  @!P2 LDG.E R4, desc[UR16][R8.64] ;  /* 0x000000100804a981 */ /* 0x000ea2000c1e1900 */
[----:B-1----:R-:W-:-:S13]  /*05e0*/  @P2 R2UR UR4, R2 ;  /* 0x00000000020422ca */ /* 0x002fda00000e0000 */
[----:B------:R-:W-:-:S07]  /*05f0*/  @UP5 UIADD3 UR4, UPT, UPT, UR4, -UR22, URZ ;  /* 0x8000001604045290 */ /* 0x000fce000fffe0ff */
[----:B--2---:R-:W-:Y:S02]  /*0600*/  @!P2 R2UR UR4, R4 ;  /* 0x000000000404a2ca */ /* 0x004fe400000e0000 */
.L_x_378:
        /* <DEDUP_REMOVED lines=32> */
[----:B------:R-:W-:-:S03]  /*0810*/  @UP0 UIMAD UR9, UR14, UR7, UR19 ;  /* 0x000000070e0902a4 */ /* 0x000fc6000f8e0213 */
        /* <DEDUP_REMOVED lines=14> */
.L_x_380:
        /* <DEDUP_REMOVED lines=54> */
.L_x_382:
[----:B------:R-:W-:Y:S05]  /*0c60*/  BSYNC.RECONVERGENT B0 ;  /* 0x0000000000007941 */ /* 0x000fea0003800200 */
.L_x_381:
        /* <DEDUP_REMOVED lines=20> */
.L_x_384:
[----:B------:R-:W-:Y:S05]  /*0db0*/  BSYNC.RECONVERGENT B0 ;  /* 0x0000000000007941 */ /* 0x000fea0003800200 */
.L_x_383:
        /* <DEDUP_REMOVED lines=18> */
.L_x_386:
[----:B------:R-:W-:Y:S05]  /*0ee0*/  BSYNC.RECONVERGENT B0 ;  /* 0x0000000000007941 */ /* 0x000fea0003800200 */
.L_x_385:
        /* <DEDUP_REMOVED lines=17> */
.L_x_388:
[----:B------:R-:W-:Y:S05]  /*1000*/  BSYNC.RECONVERGENT B0 ;  /* 0x0000000000007941 */ /* 0x000fea0003800200 */
.L_x_387:
        /* <DEDUP_REMOVED lines=10> */
.L_x_390:
[----:B------:R-:W-:Y:S05]  /*10b0*/  BSYNC.RECONVERGENT B0 ;  /* 0x0000000000007941 */ /* 0x000fea0003800200 */
.L_x_389:
        /* <DEDUP_REMOVED lines=10> */
.L_x_392:
[----:B------:R-:W-:Y:S05]  /*1160*/  BSYNC.RECONVERGENT B0 ;  /* 0x0000000000007941 */ /* 0x000fea0003800200 */
.L_x_391:
        /* <DEDUP_REMOVED lines=10> */
.L_x_394:
[----:B------:R-:W-:Y:S05]  /*1210*/  BSYNC.RECONVERGENT B0 ;  /* 0x0000000000007941 */ /* 0x000fea0003800200 */
.L_x_393:
        /* <DEDUP_REMOVED lines=10> */
.L_x_379:
        /* <DEDUP_REMOVED lines=21> */
.L_x_395:
[----:B------:R-:W1:Y:S01]  /*1410*/  LDCU.64 UR12, c[0x0][0x3b8] ;  /* 0x00007700ff0c77ac */ /* 0x000e620008000a00 */
[----:B------:R-:W-:-:S04]  /*1420*/  UIADD3 UR6, UPT, UPT, UR9, UR22, URZ ;  /* 0x0000001609067290 */ /* 0x000fc8000fffe0ff */
[----:B-1----:R-:W-:Y:S02]  /*1430*/  UIMAD.WIDE.U32 UR32, UR6, UR12, URZ ;  /* 0x0000000c062072a5 */ /* 0x002fe4000f8e00ff */
[----:B------:R-:W-:-:S04]  /*1440*/  UIMAD UR6, UR6, UR13, URZ ;  /* 0x0000000d060672a4 */ /* 0x000fc8000f8e02ff */
[----:B------:R-:W-:Y:S02]  /*1450*/  UIADD3 UR6, UPT, UPT, UR33, UR6, URZ ;  /* 0x0000000621067290 */ /* 0x000fe4000fffe0ff */
.L_x_396:
        /* <DEDUP_REMOVED lines=43> */
.L_x_397:
[----:B------:R-:W1:Y:S01]  /*1710*/  LDCU.64 UR10, c[0x0][0x3c0] ;  /* 0x00007800ff0a77ac */ /* 0x000e620008000a00 */
[----:B------:R-:W-:-:S04]  /*1720*/  UIADD3 UR9, UPT, UPT, UR9, UR22, URZ ;  /* 0x0000001609097290 */ /* 0x000fc8000fffe0ff */
[----:B-1----:R-:W-:Y:S02]  /*1730*/  UIMAD.WIDE.U32 UR4, UR9, UR10, URZ ;  /* 0x0000000a090472a5 */ /* 0x002fe4000f8e00ff */
[----:B------:R-:W-:-:S04]  /*1740*/  UIMAD UR9, UR9, UR11, URZ ;  /* 0x0000000b090972a4 */ /* 0x000fc8000f8e02ff */
[----:B------:R-:W-:Y:S01]  /*1750*/  UIADD3 UR22, UPT, UPT, UR5, UR9, URZ ;  /* 0x0000000905167290 */ /* 0x000fe2000fffe0ff */
[----:B------:R-:W-:-:S11]  /*1760*/  UMOV UR24, UR4 ;  /* 0x0000000400187c82 */ /* 0x000fd60008000000 */
.L_x_398:
[----:B------:R-:W-:Y:S01]  /*1770*/  UIADD3 UR7, UPT, UPT, -UR26, UR28, URZ ;  /* 0x0000001c1a077290 */ /* 0x000fe2000fffe1ff */
[--C-:B------:R-:W-:Y:S01]  /*1780*/  SHF.R.U32.HI R0, RZ, 0x3, R192.reuse ;  /* 0x00000003ff007819 */ /* 0x100fe200000116c0 */
[----:B------:R-:W1:Y:S01]  /*1790*/  LDCU.64 UR4, c[0x0][0x3c8] ;  /* 0x00007900ff0477ac */ /* 0x000e620008000a00 */
[----:B------:R-:W2:Y:S01]  /*17a0*/  S2R R8, SR_CTAID.X ;  /* 0x0000000000087919 */ /* 0x000ea20000002500 */
[----:B------:R-:W-:Y:S01]  /*17b0*/  IMAD.SHL.U32 R198, R192, 0x8, RZ ;  /* 0x00000008c0c67824 */ /* 0x000fe200078e00ff */
[----:B------:R-:W-:Y:S01]  /*17c0*/  SHF.R.U32.HI R193, RZ, 0x1, R192 ;  /* 0x00000001ffc17819 */ /* 0x000fe200000116c0 */
[C---:B------:R-:W-:Y:S01]  /*17d0*/  VIADD R2, R0.reuse, 0x30 ;  /* 0x0000003000027836 */ /* 0x040fe20000000000 */
[C---:B------:R-:W-:Y:S01]  /*17e0*/  ISETP.GE.AND P6, PT, R0.reuse, UR7, PT ;  /* 0x0000000700007c0c */ /* 0x040fe2000bfc6270 */
[----:B------:R-:W-:Y:S01]  /*17f0*/  VIADD R16, R0, 0x20 ;  /* 0x0000002000107836 */ /* 0x000fe20000000000 */
[----:B------:R-:W-:Y:S01]  /*1800*/  LOP3.LUT R194, R198, 0x38, RZ, 0xc0, !PT ;  /* 0x00000038c6c27812 */ /* 0x000fe200078ec0ff */
[----:B------:R-:W-:Y:S01]  /*1810*/  IMAD.MOV.U32 R10, RZ, RZ, R0 ;  /* 0x000000ffff0a7224 */ /* 0x000fe200078e0000 */
[----:B------:R-:W-:Y:S01]  /*1820*/  ISETP.GE.AND P3, PT, R2, UR7, PT ;  /* 0x0000000702007c0c */ /* 0x000fe2000bf66270 */
[----:B------:R-:W-:Y:S01]  /*1830*/  IMAD.MOV.U32 R11, RZ, RZ, RZ ;  /* 0x000000ffff0b7224 */ /* 0x000fe200078e00ff */
[----:B------:R-:W-:Y:S01]  /*1840*/  IADD3 R6, P0, PT, R194, UR30, RZ ;  /* 0x0000001ec2067c10 */ /* 0x000fe2000ff1e0ff */
[----:B------:R-:W-:Y:S01]  /*1850*/  IMAD.SHL.U32 R177, R192, 0x40, RZ ;  /* 0x00000040c0b17824 */ /* 0x000fe200078e00ff */
[----:B------:R-:W-:Y:S01]  /*1860*/  ISETP.GE.AND P4, PT, R16, UR7, PT ;  /* 0x0000000710007c0c */ /* 0x000fe2000bf86270 */
[----:B------:R-:W-:Y:S01]  /*1870*/  IMAD.SHL.U32 R17, R192, 0x20, RZ ;  /* 0x00000020c0117824 */ /* 0x000fe200078e00ff */
[----:B------:R-:W-:Y:S01]  /*1880*/  UIADD3 UR31, UPT, UPT, UR20, -0x1, URZ ;  /* 0xffffffff141f7890 */ /* 0x000fe2000fffe0ff */
[----:B------:R-:W-:Y:S01]  /*1890*/  IMAD.X R7, RZ, RZ, UR8, P0 ;  /* 0x00000008ff077e24 */ /* 0x000fe200080e06ff */
[----:B------:R-:W3:Y:S01]  /*18a0*/  S2UR UR8, SR_CgaCtaId ;  /* 0x00000000000879c3 */ /* 0x000ee20000008800 */
[----:B-1----:R-:W-:Y:S01]  /*18b0*/  IMAD.U32 R26, RZ, RZ, UR4 ;  /* 0x00000004ff1a7e24 */ /* 0x002fe2000f8e00ff */
[----:B------:R-:W-:Y:S01]  /*18c0*/  USHF.L.U32 UR30, UR31, 0x6, URZ ;  /* 0x000000061f1e7899 */ /* 0x000fe200080006ff */
[----:B------:R-:W-:Y:S01]  /*18d0*/  LOP3.LUT R195, R198, 0x1f8, RZ, 0xc0, !PT ;  /* 0x000001f8c6c37812 */ /* 0x000fe200078ec0ff */
[----:B------:R-:W-:Y:S01]  /*18e0*/  USHF.L.U64.HI UR33, UR12, 0x6, UR13 ;  /* 0x000000060c217899 */ /* 0x000fe2000801020d */
[----:B------:R-:W-:Y:S01]  /*18f0*/  IMAD.WIDE.U32 R26, R26, UR23, R6 ;  /* 0x000000171a1a7c25 */ /* 0x000fe2000f8e0006 */
[----:B------:R-:W-:Y:S01]  /*1900*/  UIADD3 UR29, UPT, UPT, -UR30, UR27, URZ ;  /* 0x0000001b1e1d7290 */ /* 0x000fe2000fffe1ff */
[----:B------:R-:W-:Y:S01]  /*1910*/  LOP3.LUT R195, R195, 0x38, R192, 0x78, !PT ;  /* 0x00000038c3c37812 */ /* 0x000fe200078e78c0 */
[----:B------:R-:W1:Y:S01]  /*1920*/  @!P6 LDC.64 R4, c[0x0][0x3b0] ;  /* 0x0000ec00ff04eb82 */ /* 0x000e620000000a00 */
[----:B------:R-:W-:Y:S01]  /*1930*/  VIADD R6, R0, 0x10 ;  /* 0x0000001000067836 */ /* 0x000fe20000000000 */
[----:B------:R-:W-:Y:S01]  /*1940*/  USHF.L.U32 UR34, UR12, 0x6, URZ ;  /* 0x000000060c227899 */ /* 0x000fe200080006ff */
[----:B------:R-:W-:Y:S01]  /*1950*/  @!P4 IMAD.MOV.U32 R28, RZ, RZ, R26 ;  /* 0x000000ffff1cc224 */ /* 0x000fe200078e001a */
[----:B------:R-:W-:Y:S01]  /*1960*/  USHF.L.U32 UR36, UR12, 0x4, URZ ;  /* 0x000000040c247899 */ /* 0x000fe200080006ff */
[----:B------:R-:W-:Y:S01]  /*1970*/  LOP3.LUT R165, R194, 0x1c0, R177, 0xf8, !PT ;  /* 0x000001c0c2a57812 */ /* 0x000fe200078ef8b1 */
[----:B------:R-:W-:Y:S01]  /*1980*/  UIMAD.WIDE.U32 UR42, UR34, UR31, URZ ;  /* 0x0000001f222a72a5 */ /* 0x000fe2000f8e00ff */
[----:B------:R-:W-:Y:S01]  /*1990*/  ISETP.GE.AND P5, PT, R6, UR7, PT ;  /* 0x0000000706007c0c */ /* 0x000fe2000bfa6270 */
[----:B------:R-:W4:Y:S01]  /*19a0*/  @!P6 LDC.64 R32, c[0x0][0x380] ;  /* 0x0000e000ff20eb82 */ /* 0x000f220000000a00 */
[----:B--2---:R-:W-:Y:S01]  /*19b0*/  IMAD.WIDE.U32 R8, R8, 0x40, R10 ;  /* 0x0000004008087825 */ /* 0x004fe200078e000a */
[C---:B------:R-:W-:Y:S01]  /*19c0*/  LOP3.LUT R10, R177.reuse, 0x200, RZ, 0xc0, !PT ;  /* 0x00000200b10a7812 */ /* 0x040fe200078ec0ff */
[----:B------:R-:W-:Y:S01]  /*19d0*/  USHF.L.U64.HI UR35, UR12, 0x4, UR13 ;  /* 0x000000040c237899 */ /* 0x000fe2000801020d */
[----:B------:R-:W-:Y:S01]  /*19e0*/  LOP3.LUT R226, R177, 0x400, RZ, 0xc0, !PT ;  /* 0x00000400b1e27812 */ /* 0x000fe200078ec0ff */
[----:B------:R-:W-:Y:S01]  /*19f0*/  IMAD.U32 R11, RZ, RZ, UR5 ;  /* 0x00000005ff0b7e24 */ /* 0x000fe2000f8e00ff */
[----:B------:R-:W-:Y:S01]  /*1a00*/  @!P3 IADD3 R18, P0, PT, R8, 0x30, RZ ;  /* 0x000000300812b810 */ /* 0x000fe20007f1e0ff */
[----:B------:R-:W2:Y:S01]  /*1a10*/  LDCU.64 UR4, c[0x0][0x3d0] ;  /* 0x00007a00ff0477ac */ /* 0x000ea20008000a00 */
[----:B------:R-:W-:Y:S01]  /*1a20*/  LOP3.LUT R17, R10, 0x7c00, R17, 0xf8, !PT ;  /* 0x00007c000a117812 */ /* 0x000fe200078ef811 */
[----:B------:R-:W-:Y:S01]  /*1a30*/  IMAD R27, R11, UR23, R27 ;  /* 0x000000170b1b7c24 */ /* 0x000fe2000f8e021b */
[C---:B------:R-:W-:Y:S01]  /*1a40*/  @!P4 IADD3 R20, P1, PT, R8.reuse, 0x20, RZ ;  /* 0x000000200814c810 */ /* 0x040fe20007f3e0ff */
[----:B------:R-:W-:Y:S01]  /*1a50*/  @!P3 IMAD.X R19, RZ, RZ, R9, P0 ;  /* 0x000000ffff13b224 */ /* 0x000fe200000e0609 */
[C---:B------:R-:W-:Y:S01]  /*1a60*/  @!P5 IADD3 R22, P2, PT, R8.reuse, 0x10, RZ ;  /* 0x000000100816d810 */ /* 0x040fe20007f5e0ff */
[----:B------:R-:W5:Y:S01]  /*1a70*/  @!P5 LDC.64 R14, c[0x0][0x3b0] ;  /* 0x0000ec00ff0edb82 */ /* 0x000f620000000a00 */
[--C-:B------:R-:W-:Y:S01]  /*1a80*/  @!P5 IMAD.MOV.U32 R30, RZ, RZ, R26.reuse ;  /* 0x000000ffff1ed224 */ /* 0x100fe200078e001a */
[----:B------:R-:W-:Y:S01]  /*1a90*/  UIMAD.WIDE.U32 UR40, UR12, 0x20, URZ ;  /* 0x000000200c2878a5 */ /* 0x000fe2000f8e00ff */
[-C--:B-1----:R-:W-:Y:S01]  /*1aa0*/  @!P6 IMAD R7, R9, R4.reuse, RZ ;  /* 0x000000040907e224 */ /* 0x082fe200078e02ff */
[----:B------:R-:W-:Y:S01]  /*1ab0*/  USHF.L.U32 UR37, UR13, 0x5, URZ ;  /* 0x000000050d257899 */ /* 0x000fe200080006ff */
[----:B------:R-:W-:Y:S01]  /*1ac0*/  @!P6 IMAD.WIDE.U32 R10, R8, R4, R26 ;  /* 0x00000004080ae225 */ /* 0x000fe200078e001a */
[----:B------:R-:W-:-:S02]  /*1ad0*/  LOP3.LUT R84, R193, 0x8, RZ, 0xc0, !PT ;  /* 0x00000008c1547812 */ /* 0x000fc400078ec0ff */
[----:B------:R-:W1:Y:S01]  /*1ae0*/  @!P5 LDC.64 R12, c[0x0][0x380] ;  /* 0x0000e000ff0cdb82 */ /* 0x000e620000000a00 */
[----:B------:R-:W-:Y:S01]  /*1af0*/  @!P6 IMAD R5, R8, R5, R7 ;  /* 0x000000050805e224 */ /* 0x000fe200078e0207 */
[----:B------:R-:W-:Y:S01]  /*1b00*/  IADD3 R8, P0, PT, R194, UR32, RZ ;  /* 0x00000020c2087c10 */ /* 0x000fe2000ff1e0ff */
[----:B------:R-:W-:Y:S01]  /*1b10*/  @!P5 IMAD.X R23, RZ, RZ, R9, P2 ;  /* 0x000000ffff17d224 */ /* 0x000fe200010e0609 */
[----:B----4-:R-:W-:Y:S01]  /*1b20*/  @!P6 LEA R32, P2, R10, R32, 0x1 ;  /* 0x000000200a20e211 */ /* 0x010fe200078408ff */
[----:B------:R-:W-:Y:S01]  /*1b30*/  @!P6 IMAD.IADD R4, R11, 0x1, R5 ;  /* 0x000000010b04e824 */ /* 0x000fe200078e0205 */
[----:B------:R-:W-:Y:S01]  /*1b40*/  USHF.R.S32.HI UR32, URZ, 0x1f, UR15 ;  /* 0x0000001fff207899 */ /* 0x000fe2000801140f */
[----:B------:R-:W-:Y:S01]  /*1b50*/  @!P4 IMAD.X R21, RZ, RZ, R9, P1 ;  /* 0x000000ffff15c224 */ /* 0x000fe200008e0609 */
[----:B------:R-:W-:Y:S01]  /*1b60*/  ISETP.GE.AND P1, PT, R6, UR29, PT ;  /* 0x0000001d06007c0c */ /* 0x000fe2000bf26270 */
[----:B------:R-:W-:Y:S01]  /*1b70*/  IMAD.X R9, RZ, RZ, UR6, P0 ;  /* 0x00000006ff097e24 */ /* 0x000fe200080e06ff */
[----:B------:R-:W-:Y:S01]  /*1b80*/  @!P6 LEA.HI.X R33, R10, R33, R4, 0x1, P2 ;  /* 0x000000210a21e211 */ /* 0x000fe200010f0c04 */
[C---:B------:R-:W-:Y:S01]  /*1b90*/  IMAD R5, R0.reuse, UR13, RZ ;  /* 0x0000000d00057c24 */ /* 0x040fe2000f8e02ff */
[----:B------:R-:W4:Y:S01]  /*1ba0*/  @!P4 LDC.64 R10, c[0x0][0x3b0] ;  /* 0x0000ec00ff0acb82 */ /* 0x000f220000000a00 */
[----:B------:R-:W-:Y:S01]  /*1bb0*/  IMAD.WIDE.U32 R8, R0, UR12, R8 ;  /* 0x0000000c00087c25 */ /* 0x000fe2000f8e0008 */
[----:B------:R-:W-:Y:S01]  /*1bc0*/  LOP3.LUT R4, R198, 0x1e00, RZ, 0xc0, !PT ;  /* 0x00001e00c6047812 */ /* 0x000fe200078ec0ff */
[----:B------:R-:W-:Y:S01]  /*1bd0*/  UMOV UR6, 0x400 ;  /* 0x0000040000067882 */ /* 0x000fe20000000000 */
[----:B------:R-:W-:Y:S01]  /*1be0*/  ISETP.GE.AND P0, PT, R6, UR29, PT ;  /* 0x0000001d06007c0c */ /* 0x000fe2000bf06270 */
[----:B------:R-:W-:Y:S01]  /*1bf0*/  IMAD.IADD R5, R9, 0x1, R5 ;  /* 0x0000000109057824 */ /* 0x000fe200078e0205 */
[----:B------:R-:W-:Y:S01]  /*1c00*/  LOP3.LUT R87, R195, R4, RZ, 0xfc, !PT ;  /* 0x00000004c3577212 */ /* 0x000fe200078efcff */
[----:B------:R-:W-:Y:S01]  /*1c10*/  IMAD.MOV.U32 R4, RZ, RZ, R8 ;  /* 0x000000ffff047224 */ /* 0x000fe200078e0008 */
[----:B------:R-:W1:Y:S01]  /*1c20*/  @!P3 LDC.64 R6, c[0x0][0x3b0] ;  /* 0x0000ec00ff06bb82 */ /* 0x000e620000000a00 */
[----:B--2---:R-:W-:Y:S01]  /*1c30*/  IMAD.U32 R24, RZ, RZ, UR4 ;  /* 0x00000004ff187e24 */ /* 0x004fe2000f8e00ff */
[----:B---3--:R-:W-:Y:S01]  /*1c40*/  ULEA UR6, UR8, UR6, 0x18 ;  /* 0x0000000608067291 */ /* 0x008fe2000f8ec0ff */
[----:B------:R-:W-:Y:S01]  /*1c50*/  @!P5 IMAD.MOV.U32 R31, RZ, RZ, R27 ;  /* 0x000000ffff1fd224 */ /* 0x000fe200078e001b */
[----:B------:R-:W-:Y:S01]  /*1c60*/  UIMAD UR9, UR32, UR4, URZ ;  /* 0x00000004200972a4 */ /* 0x000fe2000f8e02ff */
[----:B------:R-:W-:Y:S01]  /*1c70*/  IMAD.WIDE.U32 R24, R24, UR15, R4 ;  /* 0x0000000f18187c25 */ /* 0x000fe2000f8e0004 */
[----:B------:R-:W-:Y:S01]  /*1c80*/  UIMAD UR8, UR33, UR31, URZ ;  /* 0x0000001f210872a4 */ /* 0x000fe2000f8e02ff */
[----:B------:R-:W-:Y:S01]  /*1c90*/  LOP3.LUT R84, R165, R84, RZ, 0x3c, !PT ;  /* 0x00000054a5547212 */ /* 0x000fe200078e3cff */
[----:B------:R-:W2:Y:S01]  /*1ca0*/  @!P4 LDC.64 R8, c[0x0][0x380] ;  /* 0x0000e000ff08cb82 */ /* 0x000ea20000000a00 */
[----:B------:R-:W-:Y:S01]  /*1cb0*/  LEA R87, R87, UR6, 0x1 ;  /* 0x0000000657577c11 */ /* 0x000fe2000f8e08ff */
[----:B-----5:R-:W-:Y:S01]  /*1cc0*/  @!P5 IMAD R23, R23, R14, RZ ;  /* 0x0000000e1717d224 */ /* 0x020fe200078e02ff */
[----:B------:R-:W-:Y:S01]  /*1cd0*/  UIMAD UR9, UR15, UR5, UR9 ;  /* 0x000000050f0972a4 */ /* 0x000fe2000f8e0209 */
[----:B------:R-:W-:Y:S01]  /*1ce0*/  @!P4 IMAD.MOV.U32 R29, RZ, RZ, R27 ;  /* 0x000000ffff1dc224 */ /* 0x000fe200078e001b */
[----:B------:R-:W3:Y:S01]  /*1cf0*/  LDCU.64 UR4, c[0x0][0x388] ;  /* 0x00007100ff0477ac */ /* 0x000ee20008000a00 */
[C---:B------:R-:W-:Y:S01]  /*1d00*/  @!P5 IMAD R15, R22.reuse, R15, R23 ;  /* 0x0000000f160fd224 */ /* 0x040fe200078e0217 */
[----:B------:R-:W-:Y:S01]  /*1d10*/  @!PT LDS RZ, [RZ] ;  /* 0x00000000fffff984 */ /* 0x000fe20000000800 */
[----:B------:R-:W-:Y:S01]  /*1d20*/  @!PT LDS RZ, [RZ] ;  /* 0x00000000fffff984 */ /* 0x000fe20000000800 */
[----:B------:R-:W-:Y:S01]  /*1d30*/  @!PT LDS RZ, [RZ] ;  /* 0x00000000fffff984 */ /* 0x000fe20000000800 */
[----:B------:R-:W-:Y:S01]  /*1d40*/  @!P6 LDGSTS.E.BYPASS.LTC128B.128 [R87], desc[UR16][R32.64] ;  /* 0x000000002057efae */ /* 0x000fe2000b981a10 */
[----:B------:R-:W5:Y:S01]  /*1d50*/  @!P3 LDC.64 R4, c[0x0][0x380] ;  /* 0x0000e000ff04bb82 */ /* 0x000f620000000a00 */
[----:B----4-:R-:W-:Y:S01]  /*1d60*/  @!P4 IMAD R21, R21, R10, RZ ;  /* 0x0000000a1515c224 */ /* 0x010fe200078e02ff */
[----:B------:R-:W-:Y:S01]  /*1d70*/  UIADD3 UR8, UPT, UPT, UR43, UR8, URZ ;  /* 0x000000082b087290 */ /* 0x000fe2000fffe0ff */
[----:B------:R-:W-:Y:S01]  /*1d80*/  @!P5 IMAD.WIDE.U32 R30, R22, R14, R30 ;  /* 0x0000000e161ed225 */ /* 0x000fe200078e001e */
[----:B------:R-:W-:Y:S01]  /*1d90*/  @!P6 LDGSTS.E.BYPASS.LTC128B.128 [R87+0x2000], desc[UR16][R32.64+0x80] ;  /* 0x020000802057efae */ /* 0x000fe2000b981a10 */
[----:B------:R-:W-:-:S02]  /*1da0*/  VOTEU.ALL UP1, P1 ;  /* 0x0000000000ff7886 */ /* 0x000fc40000820000 */
[C---:B------:R-:W-:Y:S01]  /*1db0*/  @!P4 IMAD R11, R20.reuse, R11, R21 ;  /* 0x0000000b140bc224 */ /* 0x040fe200078e0215 */
[----:B------:R-:W-:Y:S01]  /*1dc0*/  @!P6 LDGSTS.E.BYPASS.LTC128B.128 [R87+0x4000], desc[UR16][R32.64+0x100] ;  /* 0x040001002057efae */ /* 0x000fe2000b981a10 */
[----:B------:R-:W-:-:S03]  /*1dd0*/  @!P4 IMAD.WIDE.U32 R28, R20, R10, R28 ;  /* 0x0000000a141cc225 */ /* 0x000fc600078e001c */
[----:B------:R-:W-:Y:S01]  /*1de0*/  @!P6 LDGSTS.E.BYPASS.LTC128B.128 [R87+0x6000], desc[UR16][R32.64+0x180] ;  /* 0x060001802057efae */ /* 0x000fe2000b981a10 */
[----:B-1----:R-:W-:Y:S01]  /*1df0*/  @!P3 IMAD R19, R19, R6, RZ ;  /* 0x000000061313b224 */ /* 0x002fe200078e02ff */
[----:B------:R-:W-:Y:S01]  /*1e00*/  @!P5 LEA R12, P6, R30, R12, 0x1 ;  /* 0x0000000c1e0cd211 */ /* 0x000fe200078c08ff */
[----:B------:R-:W-:Y:S01]  /*1e10*/  @!P5 IMAD.IADD R15, R31, 0x1, R15 ;  /* 0x000000011f0fd824 */ /* 0x000fe200078e020f */
[----:B--2---:R-:W-:Y:S01]  /*1e20*/  @!P4 LEA R8, P2, R28, R8, 0x1 ;  /* 0x000000081c08c211 */ /* 0x004fe200078408ff */
[----:B------:R-:W-:Y:S02]  /*1e30*/  @!P4 IMAD.IADD R11, R29, 0x1, R11 ;  /* 0x000000011d0bc824 */ /* 0x000fe400078e020b */
[----:B------:R-:W-:Y:S01]  /*1e40*/  @!P3 IMAD R7, R18, R7, R19 ;  /* 0x000000071207b224 */ /* 0x000fe200078e0213 */
[----:B------:R-:W-:Y:S01]  /*1e50*/  @!P5 LEA.HI.X R13, R30, R13, R15, 0x1, P6 ;  /* 0x0000000d1e0dd211 */ /* 0x000fe200030f0c0f */
[----:B------:R-:W-:Y:S01]  /*1e60*/  @!P3 IMAD.WIDE.U32 R26, R18, R6, R26 ;  /* 0x00000006121ab225 */ /* 0x000fe200078e001a */
[----:B------:R-:W-:-:S02]  /*1e70*/  @!P4 LEA.HI.X R9, R28, R9, R11, 0x1, P2 ;  /* 0x000000091c09c211 */ /* 0x000fc400010f0c0b */
[----:B---3--:R-:W-:Y:S01]  /*1e80*/  LEA R216, P6, R24, UR4, 0x1 ;  /* 0x0000000418d87c11 */ /* 0x008fe2000f8c08ff */
[----:B------:R-:W-:Y:S01]  /*1e90*/  @!P3 IMAD.IADD R7, R27, 0x1, R7 ;  /* 0x000000011b07b824 */ /* 0x000fe200078e0207 */
[C---:B-----5:R-:W-:Y:S01]  /*1ea0*/  @!P3 LEA R4, P2, R26.reuse, R4, 0x1 ;  /* 0x000000041a04b211 */ /* 0x060fe200078408ff */
[----:B------:R-:W-:Y:S01]  /*1eb0*/  @!P5 LDGSTS.E.BYPASS.LTC128B.128 [R87+0x800], desc[UR16][R12.64] ;  /* 0x008000000c57dfae */ /* 0x000fe2000b981a10 */
[----:B------:R-:W-:Y:S01]  /*1ec0*/  VIADD R215, R25, UR9 ;  /* 0x0000000919d77c36 */ /* 0x000fe20008000000 */
[----:B------:R-:W-:Y:S01]  /*1ed0*/  @!UP1 UIADD3 UR9, UP2, UPT, UR36, UR42, URZ ;  /* 0x0000002a24099290 */ /* 0x000fe2000ff5e0ff */
[----:B------:R-:W-:Y:S01]  /*1ee0*/  @!P3 LEA.HI.X R5, R26, R5, R7, 0x1, P2 ;  /* 0x000000051a05b211 */ /* 0x000fe200010f0c07 */
[----:B------:R-:W-:Y:S01]  /*1ef0*/  @!P5 LDGSTS.E.BYPASS.LTC128B.128 [R87+0x2800], desc[UR16][R12.64+0x80] ;  /* 0x028000800c57dfae */ /* 0x000fe2000b981a10 */
[----:B------:R-:W-:Y:S01]  /*1f00*/  IMAD.U32 R6, RZ, RZ, UR42 ;  /* 0x0000002aff067e24 */ /* 0x000fe2000f8e00ff */
[----:B------:R-:W-:Y:S01]  /*1f10*/  ISETP.GE.AND P2, PT, R2, UR29, PT ;  /* 0x0000001d02007c0c */ /* 0x000fe2000bf46270 */
[----:B------:R-:W-:Y:S01]  /*1f20*/  IMAD.U32 R10, RZ, RZ, UR12 ;  /* 0x0000000cff0a7e24 */ /* 0x000fe2000f8e00ff */
[----:B------:R-:W-:Y:S01]  /*1f30*/  @!P5 LDGSTS.E.BYPASS.LTC128B.128 [R87+0x4800], desc[UR16][R12.64+0x100] ;  /* 0x048001000c57dfae */ /* 0x000fe2000b981a10 */
[----:B------:R-:W-:Y:S01]  /*1f40*/  LEA.HI.X R215, R24, UR5, R215, 0x1, P6 ;  /* 0x0000000518d77c11 */ /* 0x000fe2000b0f0cd7 */
[----:B------:R-:W-:Y:S01]  /*1f50*/  @!UP1 UIADD3.X UR38, UPT, UPT, UR35, UR8, URZ, UP2, !UPT ;  /* 0x0000000823269290 */ /* 0x000fe200097fe4ff */
[----:B------:R-:W-:Y:S01]  /*1f60*/  IMAD.U32 R7, RZ, RZ, UR43 ;  /* 0x0000002bff077e24 */ /* 0x000fe2000f8e00ff */
[----:B------:R1:W-:Y:S01]  /*1f70*/  @!P5 LDGSTS.E.BYPASS.LTC128B.128 [R87+0x6800], desc[UR16][R12.64+0x180] ;  /* 0x068001800c57dfae */ /* 0x0003e2000b981a10 */
[----:B------:R-:W-:Y:S01]  /*1f80*/  ISETP.GE.AND P5, PT, R16, UR29, PT ;  /* 0x0000001d10007c0c */ /* 0x000fe2000bfa6270 */
[----:B------:R-:W2:Y:S01]  /*1f90*/  LDCU.64 UR4, c[0x0][0x3d8] ;  /* 0x00007b00ff0477ac */ /* 0x000ea20008000a00 */
[----:B------:R-:W-:Y:S01]  /*1fa0*/  IMAD.IADD R17, R84, 0x1, R17 ;  /* 0x0000000154117824 */ /* 0x000fe200078e0211 */
[----:B------:R-:W-:Y:S01]  /*1fb0*/  @!P4 LDGSTS.E.BYPASS.LTC128B.128 [R87+0x1000], desc[UR16][R8.64] ;  /* 0x010000000857cfae */ /* 0x000fe2000b981a10 */
[----:B------:R-:W-:Y:S01]  /*1fc0*/  IMAD.MOV.U32 R214, RZ, RZ, 0x20 ;  /* 0x00000020ffd67424 */ /* 0x000fe200078e00ff */
[----:B------:R-:W-:Y:S01]  /*1fd0*/  UISETP.NE.AND UP2, UPT, UR20, 0x1, UPT ;  /* 0x000000011400788c */ /* 0x000fe2000bf45270 */
[----:B------:R-:W-:Y:S01]  /*1fe0*/  IMAD.MOV.U32 R199, RZ, RZ, 0x40 ;  /* 0x00000040ffc77424 */ /* 0x000fe200078e00ff */
[----:B------:R-:W-:Y:S01]  /*1ff0*/  @!P4 LDGSTS.E.BYPASS.LTC128B.128 [R87+0x3000], desc[UR16][R8.64+0x80] ;  /* 0x030000800857cfae */ /* 0x000fe2000b981a10 */
[----:B------:R-:W-:Y:S01]  /*2000*/  LEA R76, R17, UR6, 0x1 ;  /* 0x00000006114c7c11 */ /* 0x000fe2000f8e08ff */
[----:B------:R-:W-:-:S02]  /*2010*/  IMAD.U32 R166, RZ, RZ, UR27 ;  /* 0x0000001bffa67e24 */ /* 0x000fc4000f8e00ff */
[----:B------:R-:W-:Y:S02]  /*2020*/  @!P4 LDGSTS.E.BYPASS.LTC128B.128 [R87+0x5000], desc[UR16][R8.64+0x100] ;  /* 0x050001000857cfae */ /* 0x000fe4000b981a10 */
[----:B------:R-:W-:Y:S02]  /*2030*/  VOTEU.ALL UP0, P5 ;  /* 0x0000000000ff7886 */ /* 0x000fe40002800000 */
[----:B------:R3:W-:Y:S01]  /*2040*/  @!P4 LDGSTS.E.BYPASS.LTC128B.128 [R87+0x7000], desc[UR16][R8.64+0x180] ;  /* 0x070001800857cfae */ /* 0x0007e2000b981a10 */
[----:B------:R-:W-:Y:S01]  /*2050*/  ISETP.GE.AND P4, PT, R2, UR29, PT ;  /* 0x0000001d02007c0c */ /* 0x000fe2000bf86270 */
[----:B------:R-:W-:Y:S02]  /*2060*/  IMAD.U32 R2, RZ, RZ, UR8 ;  /* 0x00000008ff027e24 */ /* 0x000fe4000f8e00ff */
[----:B------:R-:W-:Y:S04]  /*2070*/  @!P3 LDGSTS.E.BYPASS.LTC128B.128 [R87+0x1800], desc[UR16][R4.64] ;  /* 0x018000000457bfae */ /* 0x000fe8000b981a10 */
[----:B------:R-:W-:Y:S04]  /*2080*/  @!P3 LDGSTS.E.BYPASS.LTC128B.128 [R87+0x3800], desc[UR16][R4.64+0x80] ;  /* 0x038000800457bfae */ /* 0x000fe8000b981a10 */
[----:B------:R-:W-:Y:S04]  /*2090*/  @!P3 LDGSTS.E.BYPASS.LTC128B.128 [R87+0x5800], desc[UR16][R4.64+0x100] ;  /* 0x058001000457bfae */ /* 0x000fe8000b981a10 */
[----:B------:R4:W-:Y:S01]  /*20a0*/  @!P3 LDGSTS.E.BYPASS.LTC128B.128 [R87+0x7800], desc[UR16][R4.64+0x180] ;  /* 0x078001800457bfae */ /* 0x0009e2000b981a10 */
[----:B------:R-:W-:-:S13]  /*20b0*/  ISETP.GE.AND P3, PT, R0, UR29, PT ;  /* 0x0000001d00007c0c */ /* 0x000fda000bf66270 */
[----:B-1----:R-:W-:-:S04]  /*20c0*/  @!P3 LEA R12, P6, R6, R216, 0x1 ;  /* 0x000000d8060cb211 */ /* 0x002fc800078c08ff */
[----:B------:R-:W-:Y:S01]  /*20d0*/  @!P3 LEA.HI.X R13, R6, R215, R2, 0x1, P6 ;  /* 0x000000d7060db211 */ /* 0x000fe200030f0c02 */
[----:B------:R-:W-:Y:S01]  /*20e0*/  IMAD R2, R0, UR11, RZ ;  /* 0x0000000b00027c24 */ /* 0x000fe2000f8e02ff */
[----:B---3--:R-:W-:-:S03]  /*20f0*/  IADD3 R8, P6, PT, R194, UR24, RZ ;  /* 0x00000018c2087c10 */ /* 0x008fc6000ffde0ff */
[----:B------:R-:W-:Y:S02]  /*2100*/  @!P3 LDGSTS.E.BYPASS.LTC128B.128 [R87+0x8000], desc[UR16][R12.64] ;  /* 0x080000000c57bfae */ /* 0x000fe4000b981a10 */
[----:B------:R-:W-:Y:S02]  /*2110*/  IMAD.X R9, RZ, RZ, UR22, P6 ;  /* 0x00000016ff097e24 */ /* 0x000fe4000b0e06ff */
[----:B----4-:R-:W-:Y:S01]  /*2120*/  IMAD.U32 R5, RZ, RZ, UR43 ;  /* 0x0000002bff057e24 */ /* 0x010fe2000f8e00ff */
[----:B------:R-:W-:Y:S01]  /*2130*/  @!P3 LDGSTS.E.BYPASS.LTC128B.128 [R87+0xa000], desc[UR16][R12.64+0x80] ;  /* 0x0a0000800c57bfae */ /* 0x000fe2000b981a10 */
[----:B------:R-:W-:Y:S02]  /*2140*/  IMAD.U32 R4, RZ, RZ, UR42 ;  /* 0x0000002aff047e24 */ /* 0x000fe4000f8e00ff */
[----:B------:R-:W-:Y:S01]  /*2150*/  IMAD.U32 R5, RZ, RZ, UR8 ;  /* 0x00000008ff057e24 */ /* 0x000fe2000f8e00ff */
[----:B------:R-:W-:Y:S01]  /*2160*/  @!P3 LDGSTS.E.BYPASS.LTC128B.128 [R87+0xc000], desc[UR16][R12.64+0x100] ;  /* 0x0c0001000c57bfae */ /* 0x000fe2000b981a10 */
[----:B------:R-:W-:-:S03]  /*2170*/  IMAD.WIDE.U32 R8, R0, UR10, R8 ;  /* 0x0000000a00087c25 */ /* 0x000fc6000f8e0008 */
[----:B------:R1:W-:Y:S01]  /*2180*/  @!P3 LDGSTS.E.BYPASS.LTC128B.128 [R87+0xe000], desc[UR16][R12.64+0x180] ;  /* 0x0e0001800c57bfae */ /* 0x0003e2000b981a10 */
[----:B------:R-:W-:-:S04]  /*2190*/  @!P4 IMAD.WIDE.U32 R10, R10, 0x30, R4 ;  /* 0x000000300a0ac825 */ /* 0x000fc800078e0004 */
[----:B------:R-:W-:Y:S01]  /*21a0*/  IMAD.U32 R5, RZ, RZ, UR9 ;  /* 0x00000009ff057e24 */ /* 0x000fe2000f8e00ff */
[----:B------:R-:W-:Y:S01]  /*21b0*/  @!UP0 UIADD3 UR9, UP1, UPT, UR42, UR40, URZ ;  /* 0x000000282a098290 */ /* 0x000fe2000ff3e0ff */
[----:B------:R-:W-:Y:S01]  /*21c0*/  IMAD.U32 R4, RZ, RZ, UR38 ;  /* 0x00000026ff047e24 */ /* 0x000fe2000f8e00ff */
[----:B------:R-:W-:Y:S01]  /*21d0*/  USHF.L.U32 UR38, UR10, 0x6, URZ ;  /* 0x000000060a267899 */ /* 0x000fe200080006ff */
[----:B------:R-:W-:Y:S01]  /*21e0*/  IMAD.IADD R9, R9, 0x1, R2 ;  /* 0x0000000109097824 */ /* 0x000fe200078e0202 */
[CC--:B------:R-:W-:Y:S01]  /*21f0*/  @!P1 LEA R18, P6, R5.reuse, R216.reuse, 0x1 ;  /* 0x000000d805129211 */ /* 0x0c0fe200078c08ff */
[----:B------:R-:W-:Y:S02]  /*2200*/  @!UP0 UIADD3.X UR8, UPT, UPT, UR8, UR41, UR37, UP1, !UPT ;  /* 0x0000002908088290 */ /* 0x000fe40008ffe425 */
[----:B------:R-:W-:Y:S01]  /*2210*/  USHF.L.U64.HI UR37, UR10, 0x6, UR11 ;  /* 0x000000060a257899 */ /* 0x000fe2000801020b */
[-C--:B------:R-:W-:Y:S01]  /*2220*/  @!P1 LEA.HI.X R19, R5, R215.reuse, R4, 0x1, P6 ;  /* 0x000000d705139211 */ /* 0x080fe200030f0c04 */
[----:B------:R-:W-:Y:S01]  /*2230*/  IMAD.U32 R5, RZ, RZ, UR9 ;  /* 0x00000009ff057e24 */ /* 0x000fe2000f8e00ff */
[----:B------:R-:W-:Y:S01]  /*2240*/  UIMAD.WIDE.U32 UR38, UR38, UR31, URZ ;  /* 0x0000001f262672a5 */ /* 0x000fe2000f8e00ff */
[----:B------:R-:W-:Y:S01]  /*2250*/  IMAD.U32 R4, RZ, RZ, UR13 ;  /* 0x0000000dff047e24 */ /* 0x000fe2000f8e00ff */
[----:B------:R-:W-:Y:S01]  /*2260*/  UIMAD UR37, UR37, UR31, URZ ;  /* 0x0000001f252572a4 */ /* 0x000fe2000f8e02ff */
[----:B------:R-:W-:Y:S01]  /*2270*/  IMAD.U32 R6, RZ, RZ, UR8 ;  /* 0x00000008ff067e24 */ /* 0x000fe2000f8e00ff */
[CC--:B------:R-:W-:Y:S01]  /*2280*/  @!P5 LEA R14, P6, R5.reuse, R216.reuse, 0x1 ;  /* 0x000000d8050ed211 */ /* 0x0c0fe200078c08ff */
[----:B------:R-:W-:Y:S01]  /*2290*/  @!P4 IMAD R4, R4, 0x30, RZ ;  /* 0x000000300404c824 */ /* 0x000fe200078e02ff */
[----:B------:R-:W-:Y:S01]  /*22a0*/  @!P1 LDGSTS.E.BYPASS.LTC128B.128 [R87+0x8800], desc[UR16][R18.64] ;  /* 0x0880000012579fae */ /* 0x000fe2000b981a10 */
[----:B------:R-:W3:Y:S01]  /*22b0*/  LDCU.64 UR8, c[0x0][0x390] ;  /* 0x00007200ff0877ac */ /* 0x000ee20008000a00 */
[-C--:B------:R-:W-:Y:S01]  /*22c0*/  @!P5 LEA.HI.X R15, R5, R215.reuse, R6, 0x1, P6 ;  /* 0x000000d7050fd211 */ /* 0x080fe200030f0c06 */
[----:B------:R-:W-:Y:S01]  /*22d0*/  @!P4 IMAD.IADD R4, R11, 0x1, R4 ;  /* 0x000000010b04c824 */ /* 0x000fe200078e0204 */
[C---:B------:R-:W-:Y:S01]  /*22e0*/  @!P4 LEA R20, P6, R10.reuse, R216, 0x1 ;  /* 0x000000d80a14c211 */ /* 0x040fe200078c08ff */
[----:B------:R-:W-:Y:S01]  /*22f0*/  @!P1 LDGSTS.E.BYPASS.LTC128B.128 [R87+0xa800], desc[UR16][R18.64+0x80] ;  /* 0x0a80008012579fae */ /* 0x000fe2000b981a10 */
[----:B--2---:R-:W-:Y:S01]  /*2300*/  UIMAD UR40, UR32, UR4, URZ ;  /* 0x00000004202872a4 */ /* 0x004fe2000f8e02ff */
[----:B------:R-:W-:Y:S01]  /*2310*/  IMAD.U32 R5, RZ, RZ, UR4 ;  /* 0x00000004ff057e24 */ /* 0x000fe2000f8e00ff */
[----:B------:R-:W-:Y:S01]  /*2320*/  @!P4 LEA.HI.X R21, R10, R215, R4, 0x1, P6 ;  /* 0x000000d70a15c211 */ /* 0x000fe200030f0c04 */
[----:B------:R-:W-:Y:S01]  /*2330*/  @!P1 LDGSTS.E.BYPASS.LTC128B.128 [R87+0xc800], desc[UR16][R18.64+0x100] ;  /* 0x0c80010012579fae */ /* 0x000fe2000b981a10 */
[----:B------:R-:W-:Y:S01]  /*2340*/  ISETP.GE.AND P6, PT, R16, UR29, PT ;  /* 0x0000001d10007c0c */ /* 0x000fe2000bfc6270 */
[----:B------:R-:W-:Y:S01]  /*2350*/  UIADD3 UR37, UPT, UPT, UR39, UR37, URZ ;  /* 0x0000002527257290 */ /* 0x000fe2000fffe0ff */
[----:B------:R-:W-:Y:S01]  /*2360*/  IMAD.U32 R6, RZ, RZ, UR38 ;  /* 0x00000026ff067e24 */ /* 0x000fe2000f8e00ff */
[----:B------:R2:W-:Y:S01]  /*2370*/  @!P1 LDGSTS.E.BYPASS.LTC128B.128 [R87+0xe800], desc[UR16][R18.64+0x180] ;  /* 0x0e80018012579fae */ /* 0x0005e2000b981a10 */
[----:B------:R-:W-:Y:S01]  /*2380*/  UIMAD UR40, UR15, UR5, UR40 ;  /* 0x000000050f2872a4 */ /* 0x000fe2000f8e0228 */
[----:B------:R-:W-:Y:S01]  /*2390*/  IMAD.WIDE.U32 R8, R5, UR15, R8 ;  /* 0x0000000f05087c25 */ /* 0x000fe2000f8e0008 */
[----:B------:R-:W-:Y:S01]  /*23a0*/  USHF.L.U32 UR29, UR11, 0x5, URZ ;  /* 0x000000050b1d7899 */ /* 0x000fe200080006ff */
[----:B------:R-:W-:Y:S02]  /*23b0*/  @!P5 LDGSTS.E.BYPASS.LTC128B.128 [R87+0x9000], desc[UR16][R14.64] ;  /* 0x090000000e57dfae */ /* 0x000fe4000b981a10 */
[----:B------:R-:W-:Y:S01]  /*23c0*/  IMAD.U32 R11, RZ, RZ, UR37 ;  /* 0x00000025ff0b7e24 */ /* 0x000fe2000f8e00ff */
[----:B---3--:R-:W-:Y:S01]  /*23d0*/  LEA R5, P1, R8, UR8, 0x1 ;  /* 0x0000000808057c11 */ /* 0x008fe2000f8208ff */
[----:B------:R-:W-:Y:S01]  /*23e0*/  @!P5 LDGSTS.E.BYPASS.LTC128B.128 [R87+0xb000], desc[UR16][R14.64+0x80] ;  /* 0x0b0000800e57dfae */ /* 0x000fe2000b981a10 */
[----:B------:R-:W-:Y:S01]  /*23f0*/  IMAD.U32 R4, RZ, RZ, UR10 ;  /* 0x0000000aff047e24 */ /* 0x000fe2000f8e00ff */
[----:B------:R-:W-:Y:S01]  /*2400*/  VOTEU.ALL UP0, P6 ;  /* 0x0000000000ff7886 */ /* 0x000fe20003000000 */
[----:B------:R-:W-:Y:S01]  /*2410*/  @!P2 IMAD.MOV.U32 R10, RZ, RZ, R6 ;  /* 0x000000ffff0aa224 */ /* 0x000fe200078e0006 */
[----:B------:R-:W-:Y:S01]  /*2420*/  @!P5 LDGSTS.E.BYPASS.LTC128B.128 [R87+0xd000], desc[UR16][R14.64+0x100] ;  /* 0x0d0001000e57dfae */ /* 0x000fe2000b981a10 */
[----:B------:R-:W-:-:S02]  /*2430*/  IMAD.U32 R7, RZ, RZ, UR39 ;  /* 0x00000027ff077e24 */ /* 0x000fc4000f8e00ff */
[----:B------:R-:W-:Y:S01]  /*2440*/  VIADD R7, R9, UR40 ;  /* 0x0000002809077c36 */ /* 0x000fe20008000000 */
[----:B------:R3:W-:Y:S01]  /*2450*/  @!P5 LDGSTS.E.BYPASS.LTC128B.128 [R87+0xf000], desc[UR16][R14.64+0x180] ;  /* 0x0f0001800e57dfae */ /* 0x0007e2000b981a10 */
[----:B-1----:R-:W-:Y:S01]  /*2460*/  @!P2 IMAD.WIDE.U32 R12, R4, 0x30, R10 ;  /* 0x00000030040ca825 */ /* 0x002fe200078e000a */
[----:B------:R-:W-:Y:S02]  /*2470*/  UIMAD.WIDE.U32 UR40, UR10, 0x20, URZ ;  /* 0x000000200a2878a5 */ /* 0x000fe4000f8e00ff */
[----:B------:R-:W-:Y:S01]  /*2480*/  @!P4 LDGSTS.E.BYPASS.LTC128B.128 [R87+0x9800], desc[UR16][R20.64] ;  /* 0x098000001457cfae */ /* 0x000fe2000b981a10 */
[----:B------:R-:W-:Y:S01]  /*2490*/  IMAD.U32 R6, RZ, RZ, UR10 ;  /* 0x0000000aff067e24 */ /* 0x000fe2000f8e00ff */
[----:B------:R-:W-:Y:S01]  /*24a0*/  LEA.HI.X R4, R8, UR9, R7, 0x1, P1 ;  /* 0x0000000908047c11 */ /* 0x000fe200088f0c07 */
[----:B------:R-:W-:Y:S01]  /*24b0*/  IMAD.U32 R10, RZ, RZ, UR11 ;  /* 0x0000000bff0a7e24 */ /* 0x000fe2000f8e00ff */
[----:B------:R-:W-:Y:S01]  /*24c0*/  @!P4 LDGSTS.E.BYPASS.LTC128B.128 [R87+0xb800], desc[UR16][R20.64+0x80] ;  /* 0x0b8000801457cfae */ /* 0x000fe2000b981a10 */
[----:B------:R-:W-:Y:S01]  /*24d0*/  IMAD.U32 R8, RZ, RZ, UR10 ;  /* 0x0000000aff087e24 */ /* 0x000fe2000f8e00ff */
[----:B------:R-:W-:Y:S01]  /*24e0*/  UIADD3 UR29, UPT, UPT, UR41, UR29, URZ ;  /* 0x0000001d291d7290 */ /* 0x000fe2000fffe0ff */
[----:B--2---:R-:W-:Y:S01]  /*24f0*/  IMAD.U32 R18, RZ, RZ, UR38 ;  /* 0x00000026ff127e24 */ /* 0x004fe2000f8e00ff */
[----:B------:R-:W-:Y:S01]  /*2500*/  @!P4 LDGSTS.E.BYPASS.LTC128B.128 [R87+0xd800], desc[UR16][R20.64+0x100] ;  /* 0x0d8001001457cfae */ /* 0x000fe2000b981a10 */
[----:B------:R-:W-:Y:S01]  /*2510*/  IMAD.U32 R7, RZ, RZ, UR11 ;  /* 0x0000000bff077e24 */ /* 0x000fe2000f8e00ff */
[----:B------:R-:W-:Y:S01]  /*2520*/  @!P0 LEA R6, P1, R6, UR38, 0x4 ;  /* 0x0000002606068c11 */ /* 0x000fe2000f8220ff */
[----:B------:R-:W-:Y:S01]  /*2530*/  IMAD.U32 R19, RZ, RZ, UR39 ;  /* 0x00000027ff137e24 */ /* 0x000fe2000f8e00ff */
[----:B------:R1:W-:Y:S01]  /*2540*/  @!P4 LDGSTS.E.BYPASS.LTC128B.128 [R87+0xf800], desc[UR16][R20.64+0x180] ;  /* 0x0f8001801457cfae */ /* 0x0003e2000b981a10 */
[----:B------:R-:W-:Y:S01]  /*2550*/  IMAD.U32 R9, RZ, RZ, UR37 ;  /* 0x00000025ff097e24 */ /* 0x000fe2000f8e00ff */
[----:B------:R-:W-:Y:S01]  /*2560*/  @!UP0 UIADD3 UR39, UP1, UPT, UR38, UR40, URZ ;  /* 0x0000002826278290 */ /* 0x000fe2000ff3e0ff */
[----:B------:R-:W-:Y:S01]  /*2570*/  @!P2 IMAD R10, R10, 0x30, RZ ;  /* 0x000000300a0aa824 */ /* 0x000fe200078e02ff */
[----:B------:R-:W0:Y:S01]  /*2580*/  LDGDEPBAR ;  /* 0x00000000000079af */ /* 0x000e220000000000 */
[----:B------:R-:W-:Y:S01]  /*2590*/  @!P0 LEA.HI.X R7, R8, UR37, R7, 0x4, P1 ;  /* 0x0000002508078c11 */ /* 0x000fe200088f2407 */
[----:B------:R-:W-:-:S02]  /*25a0*/  @!UP0 UIADD3.X UR38, UPT, UPT, UR29, UR37, URZ, UP1, !UPT ;  /* 0x000000251d268290 */ /* 0x000fc40008ffe4ff */
[----:B------:R-:W-:Y:S01]  /*25b0*/  IMAD.U32 R8, RZ, RZ, UR39 ;  /* 0x00000027ff087e24 */ /* 0x000fe2000f8e00ff */
[----:B---3--:R-:W-:-:S04]  /*25c0*/  LOP3.LUT R14, R192, 0x8, RZ, 0xc0, !PT ;  /* 0x00000008c00e7812 */ /* 0x008fc800078ec0ff */
[----:B------:R-:W-:Y:S02]  /*25d0*/  LOP3.LUT R11, R165, R14, RZ, 0x3c, !PT ;  /* 0x0000000ea50b7212 */ /* 0x000fe400078e3cff */
[----:B------:R-:W-:-:S03]  /*25e0*/  @!P3 LEA R14, P4, R18, R5, 0x1 ;  /* 0x00000005120eb211 */ /* 0x000fc600078808ff */
[----:B------:R-:W-:Y:S01]  /*25f0*/  IMAD R226, R11, 0x2, R226 ;  /* 0x000000020be27824 */ /* 0x000fe200078e02e2 */
[-C--:B------:R-:W-:Y:S01]  /*2600*/  @!P3 LEA.HI.X R15, R18, R4.reuse, R9, 0x1, P4 ;  /* 0x00000004120fb211 */ /* 0x080fe200020f0c09 */
[----:B------:R-:W-:Y:S01]  /*2610*/  @!P2 IMAD.IADD R11, R13, 0x1, R10 ;  /* 0x000000010d0ba824 */ /* 0x000fe200078e020a */
[-C--:B------:R-:W-:Y:S01]  /*2620*/  @!P2 LEA R18, P1, R12, R5.reuse, 0x1 ;  /* 0x000000050c12a211 */ /* 0x080fe200078208ff */
[----:B------:R-:W-:Y:S01]  /*2630*/  IMAD.U32 R9, RZ, RZ, UR38 ;  /* 0x00000026ff097e24 */ /* 0x000fe2000f8e00ff */
[----:B------:R-:W-:Y:S01]  /*2640*/  @!P0 LEA R10, P5, R6, R5, 0x1 ;  /* 0x00000005060a8211 */ /* 0x000fe200078a08ff */
[----:B------:R-:W-:Y:S01]  /*2650*/  VIADD R90, R226, UR6 ;  /* 0x00000006e25a7c36 */ /* 0x000fe20008000000 */
[----:B------:R-:W-:Y:S01]  /*2660*/  @!P2 LEA.HI.X R19, R12, R4, R11, 0x1, P1 ;  /* 0x000000040c13a211 */ /* 0x000fe200008f0c0b */
[----:B------:R-:W-:-:S04]  /*2670*/  DEPBAR.LE SB0, 0x0 ;  /* 0x000080000000791a */ /* 0x000fc80000000000 */
[----:B------:R-:W-:Y:S01]  /*2680*/  BAR.SYNC.DEFER_BLOCKING 0x0 ;  /* 0x0000000000007b1d */ /* 0x000fe20000010000 */
[-C--:B------:R-:W-:Y:S02]  /*2690*/  @!P0 LEA.HI.X R11, R6, R4.reuse, R7, 0x1, P5 ;  /* 0x00000004060b8211 */ /* 0x080fe400028f0c07 */
[----:B-1----:R-:W-:Y:S02]  /*26a0*/  @!P6 LEA R20, P4, R8, R5, 0x1 ;  /* 0x000000050814e211 */ /* 0x002fe400078808ff */
[----:B------:R-:W-:Y:S02]  /*26b0*/  LOP3.LUT P5, RZ, R192, 0x4, RZ, 0xc0, !PT ;  /* 0x00000004c0ff7812 */ /* 0x000fe400078ac0ff */
[----:B------:R-:W-:Y:S02]  /*26c0*/  @!P6 LEA.HI.X R21, R8, R4, R9, 0x1, P4 ;  /* 0x000000040815e211 */ /* 0x000fe400020f0c09 */
[----:B------:R-:W-:-:S05]  /*26d0*/  SEL R199, R199, 0xffffffc0, !P5 ;  /* 0xffffffc0c7c77807 */ /* 0x000fca0006800000 */
        /* <DEDUP_REMOVED lines=33> */
[----:B------:R2:W-:Y:S01]  /*28f0*/  @!P6 LDGSTS.E.BYPASS.LTC128B.128 [R87+0x17000], desc[UR16][R20.64+0x180] ;  /* 0x170001801457efae */ /* 0x0005e2000b981a10 */
[----:B------:R-:W-:-:S03]  /*2900*/  LOP3.LUT P6, RZ, R192, 0x2, RZ, 0xc0, !PT ;  /* 0x00000002c0ff7812 */ /* 0x000fc600078cc0ff */
[----:B------:R-:W-:Y:S01]  /*2910*/  @P2 STS.128 [R87+0x11800], RZ ;  /* 0x011800ff57002388 */ /* 0x000fe20000000c00 */
[----:B------:R-:W-:-:S03]  /*2920*/  SEL R85, R214, 0xffffffe0, !P6 ;  /* 0xffffffe0d6557807 */ /* 0x000fc60007000000 */
[----:B------:R-:W-:Y:S02]  /*2930*/  @P2 STS.128 [R87+0x13800], RZ ;  /* 0x013800ff57002388 */ /* 0x000fe40000000c00 */
[--C-:B------:R-:W-:Y:S02]  /*2940*/  IMAD.IADD R93, R76, 0x1, R85.reuse ;  /* 0x000000014c5d7824 */ /* 0x100fe400078e0255 */
[----:B------:R-:W-:Y:S01]  /*2950*/  @P2 STS.128 [R87+0x15800], RZ ;  /* 0x015800ff57002388 */ /* 0x000fe20000000c00 */
[C---:B------:R-:W-:Y:S02]  /*2960*/  IMAD.IADD R91, R90.reuse, 0x1, R85 ;  /* 0x000000015a5b7824 */ /* 0x040fe400078e0255 */
        /* <DEDUP_REMOVED lines=12> */
[----:B------:R-:W4:Y:S04]  /*2a30*/  LDSM.16.M88.4 R44, [R226+UR6+0x8000] ;  /* 0x00800006e22c783b */ /* 0x000f280008000200 */
[----:B------:R-:W5:Y:S04]  /*2a40*/  LDSM.16.M88.4 R36, [R226+UR6+0x8800] ;  /* 0x00880006e224783b */ /* 0x000f680008000200 */
[----:B------:R-:W5:Y:S04]  /*2a50*/  LDSM.16.M88.4 R28, [R226+UR6+0x9000] ;  /* 0x00900006e21c783b */ /* 0x000f680008000200 */
[----:B-1----:R-:W1:Y:S04]  /*2a60*/  LDSM.16.M88.4 R8, [R226+UR6+0x9800] ;  /* 0x00980006e208783b */ /* 0x002e680008000200 */
[----:B--2---:R-:W-:Y:S04]  /*2a70*/  LDSM.16.M88.4 R20, [R93] ;  /* 0x000000005d14783b */ /* 0x004fe80000000200 */
[----:B------:R-:W2:Y:S04]  /*2a80*/  LDSM.16.M88.4 R4, [R91+0x8000] ;  /* 0x008000005b04783b */ /* 0x000ea80000000200 */
[----:B------:R-:W2:Y:S04]  /*2a90*/  LDSM.16.M88.4 R56, [R91+0x8800] ;  /* 0x008800005b38783b */ /* 0x000ea80000000200 */
[----:B------:R-:W2:Y:S04]  /*2aa0*/  LDSM.16.M88.4 R52, [R91+0x9000] ;  /* 0x009000005b34783b */ /* 0x000ea80000000200 */
[----:B------:R-:W2:Y:S04]  /*2ab0*/  LDSM.16.M88.4 R60, [R91+0x9800] ;  /* 0x009800005b3c783b */ /* 0x000ea80000000200 */
[----:B---3--:R-:W-:Y:S01]  /*2ac0*/  LDSM.16.M88.4 R16, [R90+0x8000] ;  /* 0x008000005a10783b */ /* 0x008fe20000000200 */
[C---:B----4-:R-:W-:Y:S03]  /*2ad0*/  HMMA.16816.F32.BF16 R48, R72.reuse, R44, RZ ;  /* 0x0000002c4830723c */ /* 0x050fe600000418ff */
[----:B------:R-:W-:Y:S04]  /*2ae0*/  LDSM.16.M88.4 R12, [R90+0x8800] ;  /* 0x008800005a0c783b */ /* 0x000fe80000000200 */
[----:B------:R-:W-:Y:S01]  /*2af0*/  LDSM.16.M88.4 R64, [R90+0x9800] ;  /* 0x009800005a40783b */ /* 0x000fe20000000200 */
[C---:B-----5:R-:W-:Y:S03]  /*2b00*/  HMMA.16816.F32.BF16 R40, R72.reuse, R36, RZ ;  /* 0x000000244828723c */ /* 0x060fe600000418ff */
[----:B------:R-:W-:Y:S04]  /*2b10*/  LDSM.16.M88.4 R68, [R226+UR6+0xb000] ;  /* 0x00b00006e244783b */ /* 0x000fe80008000200 */
[----:B------:R-:W-:Y:S01]  /*2b20*/  LDSM.16.M88.4 R80, [R226+UR6+0xf800] ;  /* 0x00f80006e250783b */ /* 0x000fe20008000200 */
[C---:B------:R-:W-:Y:S03]  /*2b30*/  HMMA.16816.F32.BF16 R32, R72.reuse, R28, RZ ;  /* 0x0000001c4820723c */ /* 0x040fe600000418ff */
[----:B------:R-:W0:Y:S05]  /*2b40*/  LDGDEPBAR ;  /* 0x00000000000079af */ /* 0x000e2a0000000000 */
[C---:B------:R-:W-:Y:S08]  /*2b50*/  HMMA.16816.F32.BF16 R44, R72.reuse, R46, RZ ;  /* 0x0000002e482c723c */ /* 0x040ff000000418ff */
[C---:B------:R-:W-:Y:S08]  /*2b60*/  HMMA.16816.F32.BF16 R36, R72.reuse, R38, RZ ;  /* 0x000000264824723c */ /* 0x040ff000000418ff */
[C---:B------:R-:W-:Y:S08]  /*2b70*/  HMMA.16816.F32.BF16 R28, R72.reuse, R30, RZ ;  /* 0x0000001e481c723c */ /* 0x040ff000000418ff */
[C---:B-1----:R-:W-:Y:S08]  /*2b80*/  HMMA.16816.F32.BF16 R24, R72.reuse, R8, RZ ;  /* 0x000000084818723c */ /* 0x042ff000000418ff */
[----:B------:R-:W-:Y:S01]  /*2b90*/  HMMA.16816.F32.BF16 R72, R72, R10, RZ ;  /* 0x0000000a4848723c */ /* 0x000fe200000418ff */
[----:B------:R-:W1:Y:S07]  /*2ba0*/  LDSM.16.M88.4 R8, [R92] ;  /* 0x000000005c08783b */ /* 0x000e6e0000000200 */
[C---:B--2---:R-:W-:Y:S08]  /*2bb0*/  HMMA.16816.F32.BF16 R48, R20.reuse, R4, R48 ;  /* 0x000000041430723c */ /* 0x044ff00000041830 */
        /* <DEDUP_REMOVED lines=77> */
[C---:B--2---:R-:W-:Y:S01]  /*3090*/  HMMA.16816.F32.BF16 R40, R56.reuse, R8, R40 ;  /* 0x000000083828723c */ /* 0x044fe20000041828 */
[----:B------:R-:W-:Y:S07]  /*30a0*/  LDSM.16.M88.4 R76, [R76+0x6000] ;  /* 0x006000004c4c783b */ /* 0x000fee0000000200 */
        /* <DEDUP_REMOVED lines=33> */
[----:B------:R-:W-:Y:S07]  /*32c0*/  LDSM.16.M88.4 R56, [R90+0xd800] ;  /* 0x00d800005a38783b */ /* 0x000fee0000000200 */
        /* <DEDUP_REMOVED lines=12> */
[----:B------:R-:W3:Y:S07]  /*3390*/  LDSM.16.M88.4 R20, [R88+0xd800] ;  /* 0x00d800005814783b */ /* 0x000eee0000000200 */
[C---:B-1----:R-:W-:Y:S08]  /*33a0*/  HMMA.16816.F32.BF16 R48, R16.reuse, R8, R48 ;  /* 0x000000081030723c */ /* 0x042ff00000041830 */
[C---:B------:R-:W-:Y:S01]  /*33b0*/  HMMA.16816.F32.BF16 R44, R16.reuse, R10, R44 ;  /* 0x0000000a102c723c */ /* 0x040fe2000004182c */
[----:B------:R-:W1:Y:S07]  /*33c0*/  LDSM.16.M88.4 R8, [R226+UR6+0xe800] ;  /* 0x00e80006e208783b */ /* 0x000e6e0008000200 */
[C---:B--2---:R-:W-:Y:S08]  /*33d0*/  HMMA.16816.F32.BF16 R40, R16.reuse, R4, R40 ;  /* 0x000000041028723c */ /* 0x044ff00000041828 */
[----:B------:R-:W-:Y:S01]  /*33e0*/  HMMA.16816.F32.BF16 R36, R16, R6, R36 ;  /* 0x000000061024723c */ /* 0x000fe20000041824 */
[----:B------:R-:W2:Y:S07]  /*33f0*/  LDSM.16.M88.4 R4, [R226+UR6+0xf000] ;  /* 0x00f00006e204783b */ /* 0x000eae0008000200 */
[C---:B------:R-:W-:Y:S08]  /*3400*/  HMMA.16816.F32.BF16 R24, R12.reuse, R56, R24 ;  /* 0x000000380c18723c */ /* 0x040ff00000041818 */
[----:B------:R-:W-:Y:S01]  /*3410*/  HMMA.16816.F32.BF16 R72, R12, R58, R72 ;  /* 0x0000003a0c48723c */ /* 0x000fe20000041848 */
[----:B------:R-:W5:Y:S04]  /*3420*/  LDSM.16.M88.4 R12, [R226+UR6+0xe000] ;  /* 0x00e00006e20c783b */ /* 0x000f680008000200 */
[----:B------:R-:W5:Y:S03]  /*3430*/  LDSM.16.M88.4 R56, [R91+0xf000] ;  /* 0x00f000005b38783b */ /* 0x000f660000000200 */
[C---:B----4-:R-:W-:Y:S08]  /*3440*/  HMMA.16816.F32.BF16 R32, R16.reuse, R52, R32 ;  /* 0x000000341020723c */ /* 0x050ff00000041820 */
[C---:B------:R-:W-:Y:S01]  /*3450*/  HMMA.16816.F32.BF16 R28, R16.reuse, R54, R28 ;  /* 0x00000036101c723c */ /* 0x040fe2000004181c */
[----:B------:R-:W4:Y:S07]  /*3460*/  LDSM.16.M88.4 R52, [R91+0xf800] ;  /* 0x00f800005b34783b */ /* 0x000f2e0000000200 */
[C---:B---3--:R-:W-:Y:S08]  /*3470*/  HMMA.16816.F32.BF16 R24, R16.reuse, R20, R24 ;  /* 0x000000141018723c */ /* 0x048ff00000041818 */
        /* <DEDUP_REMOVED lines=9> */
[C---:B-----5:R-:W-:Y:S08]  /*3510*/  HMMA.16816.F32.BF16 R44, R76.reuse, R14, R44 ;  /* 0x0000000e4c2c723c */ /* 0x060ff0000004182c */
[C---:B------:R-:W-:Y:S01]  /*3520*/  HMMA.16816.F32.BF16 R48, R76.reuse, R12, R48 ;  /* 0x0000000c4c30723c */ /* 0x040fe20000041830 */
[----:B------:R-:W2:Y:S07]  /*3530*/  LDSM.16.M88.4 R12, [R90+0xe800] ;  /* 0x00e800005a0c783b */ /* 0x000eae0000000200 */
[----:B------:R-:W-:Y:S08]  /*3540*/  HMMA.16816.F32.BF16 R24, R76, R80, R24 ;  /* 0x000000504c18723c */ /* 0x000ff00000041818 */
[C---:B------:R-:W-:Y:S08]  /*3550*/  HMMA.16816.F32.BF16 R40, R68.reuse, R60, R40 ;  /* 0x0000003c4428723c */ /* 0x040ff00000041828 */
[C---:B------:R-:W-:Y:S08]  /*3560*/  HMMA.16816.F32.BF16 R36, R68.reuse, R62, R36 ;  /* 0x0000003e4424723c */ /* 0x040ff00000041824 */
[C---:B------:R-:W-:Y:S08]  /*3570*/  HMMA.16816.F32.BF16 R32, R68.reuse, R56, R32 ;  /* 0x000000384420723c */ /* 0x040ff00000041820 */
[----:B------:R-:W-:Y:S01]  /*3580*/  HMMA.16816.F32.BF16 R60, R68, R58, R28 ;  /* 0x0000003a443c723c */ /* 0x000fe2000004181c */
[----:B------:R-:W-:Y:S04]  /*3590*/  LDSM.16.M88.4 R28, [R89+0x6000] ;  /* 0x00600000591c783b */ /* 0x000fe80000000200 */
[----:B------:R-:W3:Y:S03]  /*35a0*/  LDSM.16.M88.4 R56, [R88+0xe000] ;  /* 0x00e000005838783b */ /* 0x000ee60000000200 */
[----:B------:R-:W-:Y:S08]  /*35b0*/  HMMA.16816.F32.BF16 R72, R76, R82, R72 ;  /* 0x000000524c48723c */ /* 0x000ff00000041848 */
[C---:B------:R-:W-:Y:S08]  /*35c0*/  HMMA.16816.F32.BF16 R44, R68.reuse, R66, R44 ;  /* 0x00000042442c723c */ /* 0x040ff0000004182c */
[C---:B------:R-:W-:Y:S08]  /*35d0*/  HMMA.16816.F32.BF16 R48, R68.reuse, R64, R48 ;  /* 0x000000404430723c */ /* 0x040ff00000041830 */
[----:B----4-:R-:W-:Y:S01]  /*35e0*/  HMMA.16816.F32.BF16 R64, R68, R52, R24 ;  /* 0x000000344440723c */ /* 0x010fe20000041818 */
[----:B------:R-:W4:Y:S07]  /*35f0*/  LDSM.16.M88.4 R24, [R88+0xe800] ;  /* 0x00e800005818783b */ /* 0x000f2e0000000200 */
[C---:B-1----:R-:W-:Y:S08]  /*3600*/  HMMA.16816.F32.BF16 R32, R20.reuse, R8, R32 ;  /* 0x000000081420723c */ /* 0x042ff00000041820 */
[----:B------:R-:W-:Y:S01]  /*3610*/  HMMA.16816.F32.BF16 R60, R20, R10, R60 ;  /* 0x0000000a143c723c */ /* 0x000fe2000004183c */
[----:B------:R-:W1:Y:S04]  /*3620*/  LDSM.16.M88.4 R8, [R88+0xf000] ;  /* 0x00f000005808783b */ /* 0x000e680000000200 */
[----:B------:R-:W5:Y:S01]  /*3630*/  LDSM.16.M88.4 R88, [R88+0xf800] ;  /* 0x00f800005858783b */ /* 0x000f620000000200 */
[----:B------:R-:W-:-:S04]  /*3640*/  DEPBAR.LE SB0, 0x0 ;  /* 0x000080000000791a */ /* 0x000fc80000000000 */
[----:B------:R-:W-:Y:S08]  /*3650*/  HMMA.16816.F32.BF16 R72, R68, R54, R72 ;  /* 0x000000364448723c */ /* 0x000ff00000041848 */
[C---:B------:R-:W-:Y:S08]  /*3660*/  HMMA.16816.F32.BF16 R44, R20.reuse, R18, R44 ;  /* 0x00000012142c723c */ /* 0x040ff0000004182c */
[----:B--2---:R-:W-:Y:S01]  /*3670*/  HMMA.16816.F32.BF16 R40, R20, R12, R40 ;  /* 0x0000000c1428723c */ /* 0x004fe20000041828 */
[----:B------:R-:W-:-:S07]  /*3680*/  LOP3.LUT R13, R193, 0x1f0, RZ, 0xc0, !PT ;  /* 0x000001f0c10d7812 */ /* 0x000fce00078ec0ff */
[----:B------:R-:W-:Y:S01]  /*3690*/  HMMA.16816.F32.BF16 R64, R20, R4, R64 ;  /* 0x000000041440723c */ /* 0x000fe20000041840 */
[----:B------:R-:W-:Y:S01]  /*36a0*/  IMAD.U32 R4, RZ, RZ, UR26 ;  /* 0x0000001aff047e24 */ /* 0x000fe2000f8e00ff */
[----:B------:R-:W-:-:S04]  /*36b0*/  SHF.R.U32.HI R5, RZ, 0x2, R192 ;  /* 0x00000002ff057819 */ /* 0x000fc800000116c0 */
[----:B------:R-:W-:Y:S02]  /*36c0*/  IADD3 R4, PT, PT, R13, 0x1, R4 ;  /* 0x000000010d047810 */ /* 0x000fe40007ffe004 */
[----:B------:R-:W-:Y:S01]  /*36d0*/  HMMA.16816.F32.BF16 R36, R20, R14, R36 ;  /* 0x0000000e1424723c */ /* 0x000fe20000041824 */
[----:B------:R-:W-:-:S04]  /*36e0*/  LOP3.LUT R5, R5, 0x7, RZ, 0xc0, !PT ;  /* 0x0000000705057812 */ /* 0x000fc800078ec0ff */
[----:B------:R-:W-:Y:S01]  /*36f0*/  IADD3 R5, PT, PT, R4, -UR28, R5 ;  /* 0x8000001c04057c10 */ /* 0x000fe2000fffe005 */
[----:B------:R-:W-:Y:S02]  /*3700*/  IMAD.U32 R4, RZ, RZ, UR30 ;  /* 0x0000001eff047e24 */ /* 0x000fe4000f8e00ff */
[----:B------:R-:W-:Y:S01]  /*3710*/  HMMA.16816.F32.BF16 R72, R20, R6, R72 ;  /* 0x000000061448723c */ /* 0x000fe20000041848 */
[----:B------:R-:W-:-:S05]  /*3720*/  IMAD.SHL.U32 R7, R192, 0x2, RZ ;  /* 0x00000002c0077824 */ /* 0x000fca00078e00ff */
[----:B------:R-:W-:Y:S02]  /*3730*/  LOP3.LUT R4, R4, 0x6, R7, 0xf8, !PT ;  /* 0x0000000604047812 */ /* 0x000fe400078ef807 */
[C---:B---3--:R-:W-:Y:S01]  /*3740*/  HMMA.16816.F32.BF16 R44, R28.reuse, R58, R44 ;  /* 0x0000003a1c2c723c */ /* 0x048fe2000004182c */
[--C-:B------:R-:W-:Y:S02]  /*3750*/  IADD3 R7, PT, PT, R5, UR21, R166.reuse ;  /* 0x0000001505077c10 */ /* 0x100fe4000fffe0a6 */
[C---:B------:R-:W-:Y:S02]  /*3760*/  LOP3.LUT R5, R4.reuse, 0x1, RZ, 0xfc, !PT ;  /* 0x0000000104057812 */ /* 0x040fe400078efcff */
[C---:B------:R-:W-:Y:S02]  /*3770*/  VIMNMX R167, PT, PT, R7.reuse, UR27, PT ;  /* 0x0000001b07a77c48 */ /* 0x040fe4000bfe0100 */
[----:B------:R-:W-:Y:S01]  /*3780*/  VIADDMNMX R166, R7, 0x8, R166, PT ;  /* 0x0000000807a67846 */ /* 0x000fe200038001a6 */
[----:B----4-:R-:W-:Y:S01]  /*3790*/  HMMA.16816.F32.BF16 R40, R28, R24, R40 ;  /* 0x000000181c28723c */ /* 0x010fe20000041828 */
[----:B------:R-:W-:-:S02]  /*37a0*/  LOP3.LUT R6, R4, 0x8, RZ, 0xfc, !PT ;  /* 0x0000000804067812 */ /* 0x000fc400078efcff */
[CC--:B------:R-:W-:Y:S02]  /*37b0*/  ISETP.GE.AND P3, PT, R5.reuse, R167.reuse, PT ;  /* 0x000000a70500720c */ /* 0x0c0fe40003f66270 */
[-C--:B------:R-:W-:Y:S02]  /*37c0*/  ISETP.GE.AND P0, PT, R5, R166.reuse, PT ;  /* 0x000000a60500720c */ /* 0x080fe40003f06270 */
[----:B------:R-:W-:Y:S01]  /*37d0*/  ISETP.GE.AND P2, PT, R6, R167, PT ;  /* 0x000000a70600720c */ /* 0x000fe20003f46270 */
[----:B------:R-:W-:Y:S01]  /*37e0*/  HMMA.16816.F32.BF16 R48, R20, R16, R48 ;  /* 0x000000101430723c */ /* 0x000fe20000041830 */
[----:B------:R-:W-:Y:S02]  /*37f0*/  LOP3.LUT R5, R4, 0x9, RZ, 0xfc, !PT ;  /* 0x0000000904057812 */ /* 0x000fe400078efcff */
[----:B------:R-:W-:Y:S02]  /*3800*/  ISETP.GE.AND P1, PT, R6, R166, PT ;  /* 0x000000a60600720c */ /* 0x000fe40003f26270 */
[----:B------:R-:W-:-:S02]  /*3810*/  LOP3.LUT R6, R4, 0x10, RZ, 0xfc, !PT ;  /* 0x0000001004067812 */ /* 0x000fc400078efcff */
[----:B------:R-:W-:Y:S01]  /*3820*/  FSEL R23, R44, -INF , !P2 ;  /* 0xff8000002c177808 */ /* 0x000fe20005000000 */
[C---:B------:R-:W-:Y:S01]  /*3830*/  HMMA.16816.F32.BF16 R36, R28.reuse, R26, R36 ;  /* 0x0000001a1c24723c */ /* 0x040fe20000041824 */
[CC--:B------:R-:W-:Y:S02]  /*3840*/  ISETP.GE.AND P4, PT, R5.reuse, R167.reuse, PT ;  /* 0x000000a70500720c */ /* 0x0c0fe40003f86270 */
[----:B------:R-:W-:Y:S02]  /*3850*/  ISETP.GE.AND P2, PT, R5, R166, PT ;  /* 0x000000a60500720c */ /* 0x000fe40003f46270 */
[----:B------:R-:W-:Y:S02]  /*3860*/  LOP3.LUT R5, R4, 0x11, RZ, 0xfc, !PT ;  /* 0x0000001104057812 */ /* 0x000fe400078efcff */
[----:B------:R-:W-:Y:S01]  /*3870*/  FSEL R27, R46, -INF , !P1 ;  /* 0xff8000002e1b7808 */ /* 0x000fe20004800000 */
[----:B-1----:R-:W-:Y:S01]  /*3880*/  HMMA.16816.F32.BF16 R32, R28, R8, R32 ;  /* 0x000000081c20723c */ /* 0x002fe20000041820 */
[----:B------:R-:W-:-:S02]  /*3890*/  ISETP.GE.AND P1, PT, R6, R167, PT ;  /* 0x000000a70600720c */ /* 0x000fc40003f26270 */
[----:B------:R-:W-:Y:S02]  /*38a0*/  FSEL R45, R45, -INF , !P4 ;  /* 0xff8000002d2d7808 */ /* 0x000fe40006000000 */
[----:B------:R-:W-:Y:S02]  /*38b0*/  FSEL R47, R47, -INF , !P2 ;  /* 0xff8000002f2f7808 */ /* 0x000fe40005000000 */
[----:B------:R-:W-:Y:S01]  /*38c0*/  ISETP.GE.AND P4, PT, R6, R166, PT ;  /* 0x000000a60600720c */ /* 0x000fe20003f86270 */
[----:B------:R-:W-:Y:S01]  /*38d0*/  HMMA.16816.F32.BF16 R48, R28, R56, R48 ;  /* 0x000000381c30723c */ /* 0x000fe20000041830 */
[----:B------:R-:W-:Y:S02]  /*38e0*/  ISETP.GE.AND P2, PT, R5, R167, PT ;  /* 0x000000a70500720c */ /* 0x000fe40003f46270 */
[----:B------:R-:W-:Y:S02]  /*38f0*/  LOP3.LUT R6, R4, 0x18, RZ, 0xfc, !PT ;  /* 0x0000001804067812 */ /* 0x000fe400078efcff */
[----:B------:R-:W-:-:S02]  /*3900*/  FSEL R19, R40, -INF , !P1 ;  /* 0xff80000028137808 */ /* 0x000fc40004800000 */
[-C--:B------:R-:W-:Y:S01]  /*3910*/  ISETP.GE.AND P1, PT, R5, R166.reuse, PT ;  /* 0x000000a60500720c */ /* 0x080fe20003f26270 */
[C---:B------:R-:W-:Y:S01]  /*3920*/  HMMA.16816.F32.BF16 R60, R28.reuse, R10, R60 ;  /* 0x0000000a1c3c723c */ /* 0x040fe2000004183c */
[----:B------:R-:W-:Y:S02]  /*3930*/  FSEL R5, R42, -INF , !P4 ;  /* 0xff8000002a057808 */ /* 0x000fe40006000000 */
[----:B------:R-:W-:Y:S02]  /*3940*/  FSEL R17, R41, -INF , !P2 ;  /* 0xff80000029117808 */ /* 0x000fe40005000000 */
[C---:B------:R-:W-:Y:S02]  /*3950*/  ISETP.GE.AND P4, PT, R6.reuse, R167, PT ;  /* 0x000000a70600720c */ /* 0x040fe40003f86270 */
[----:B------:R-:W-:Y:S01]  /*3960*/  ISETP.GE.AND P2, PT, R6, R166, PT ;  /* 0x000000a60600720c */ /* 0x000fe20003f46270 */
[----:B-----5:R-:W-:Y:S01]  /*3970*/  HMMA.16816.F32.BF16 R64, R28, R88, R64 ;  /* 0x000000581c40723c */ /* 0x020fe20000041840 */
[----:B------:R-:W-:-:S02]  /*3980*/  LOP3.LUT R6, R4, 0x19, RZ, 0xfc, !PT ;  /* 0x0000001904067812 */ /* 0x000fc400078efcff */
[----:B------:R-:W-:Y:S02]  /*3990*/  LOP3.LUT R8, R4, 0x20, RZ, 0xfc, !PT ;  /* 0x0000002004087812 */ /* 0x000fe400078efcff */
[----:B------:R-:W-:Y:S02]  /*39a0*/  FSEL R7, R43, -INF , !P1 ;  /* 0xff8000002b077808 */ /* 0x000fe40004800000 */
[----:B------:R-:W-:Y:S01]  /*39b0*/  FSEL R15, R36, -INF , !P4 ;  /* 0xff800000240f7808 */ /* 0x000fe20006000000 */
[----:B------:R-:W-:Y:S01]  /*39c0*/  HMMA.16816.F32.BF16 R72, R28, R90, R72 ;  /* 0x0000005a1c48723c */ /* 0x000fe20000041848 */
[----:B------:R-:W-:Y:S01]  /*39d0*/  FSEL R9, R38, -INF , !P2 ;  /* 0xff80000026097808 */ /* 0x000fe20005000000 */
[----:B------:R-:W-:Y:S01]  /*39e0*/  BAR.SYNC.DEFER_BLOCKING 0x0 ;  /* 0x0000000000007b1d */ /* 0x000fe20000010000 */
[C---:B------:R-:W-:Y:S02]  /*39f0*/  ISETP.GE.AND P1, PT, R6.reuse, R167, PT ;  /* 0x000000a70600720c */ /* 0x040fe40003f26270 */
[----:B------:R-:W-:-:S02]  /*3a00*/  ISETP.GE.AND P4, PT, R6, R166, PT ;  /* 0x000000a60600720c */ /* 0x000fc40003f86270 */
[----:B------:R-:W-:Y:S02]  /*3a10*/  ISETP.GE.AND P2, PT, R8, R167, PT ;  /* 0x000000a70800720c */ /* 0x000fe40003f46270 */
[----:B------:R-:W-:Y:S02]  /*3a20*/  LOP3.LUT R6, R4, 0x21, RZ, 0xfc, !PT ;  /* 0x0000002104067812 */ /* 0x000fe400078efcff */
[----:B------:R-:W-:Y:S02]  /*3a30*/  FSEL R201, R32, -INF , !P2 ;  /* 0xff80000020c97808 */ /* 0x000fe40005000000 */
[----:B------:R-:W-:Y:S02]  /*3a40*/  ISETP.GE.AND P2, PT, R6, R166, PT ;  /* 0x000000a60600720c */ /* 0x000fe40003f46270 */
[----:B------:R-:W-:Y:S02]  /*3a50*/  FSEL R49, R49, -INF , !P3 ;  /* 0xff80000031317808 */ /* 0x000fe40005800000 */
[----:B------:R-:W-:-:S02]  /*3a60*/  FSEL R217, R35, -INF , !P2 ;  /* 0xff80000023d97808 */ /* 0x000fc40005000000 */
[-C--:B------:R-:W-:Y:S02]  /*3a70*/  ISETP.GE.AND P2, PT, R4, R167.reuse, PT ;  /* 0x000000a70400720c */ /* 0x080fe40003f46270 */
[----:B------:R-:W-:Y:S02]  /*3a80*/  FSEL R13, R37, -INF , !P1 ;  /* 0xff800000250d7808 */ /* 0x000fe40004800000 */
[----:B------:R-:W-:Y:S02]  /*3a90*/  FSEL R21, R48, -INF , !P2 ;  /* 0xff80000030157808 */ /* 0x000fe40005000000 */
[----:B------:R-:W-:Y:S02]  /*3aa0*/  FSEL R11, R39, -INF , !P4 ;  /* 0xff800000270b7808 */ /* 0x000fe40006000000 */
[----:B------:R-:W-:Y:S02]  /*3ab0*/  ISETP.GE.AND P1, PT, R8, R166, PT ;  /* 0x000000a60800720c */ /* 0x000fe40003f26270 */
[----:B------:R-:W-:-:S02]  /*3ac0*/  ISETP.GE.AND P4, PT, R6, R167, PT ;  /* 0x000000a70600720c */ /* 0x000fc40003f86270 */
[----:B------:R-:W-:Y:S02]  /*3ad0*/  FMNMX3.FTZ R12, R21, R49, R23, !PT ;  /* 0x00000031150c7276 */ /* 0x000fe40007810017 */
[C---:B------:R-:W-:Y:S02]  /*3ae0*/  LOP3.LUT R8, R4.reuse, 0x28, RZ, 0xfc, !PT ;  /* 0x0000002804087812 */ /* 0x040fe400078efcff */
[----:B------:R-:W-:Y:S02]  /*3af0*/  LOP3.LUT R6, R4, 0x29, RZ, 0xfc, !PT ;  /* 0x0000002904067812 */ /* 0x000fe400078efcff */
[----:B------:R-:W-:Y:S02]  /*3b00*/  FSEL R241, R34, -INF , !P1 ;  /* 0xff80000022f17808 */ /* 0x000fe40004800000 */
[----:B------:R-:W-:Y:S02]  /*3b10*/  FSEL R51, R51, -INF , !P0 ;  /* 0xff80000033337808 */ /* 0x000fe40004000000 */
[----:B------:R-:W-:-:S02]  /*3b20*/  FMNMX3.FTZ R12, R12, R45, R19, !PT ;  /* 0x0000002d0c0c7276 */ /* 0x000fc40007810013 */
[-C--:B------:R-:W-:Y:S02]  /*3b30*/  ISETP.GE.AND P1, PT, R8, R167.reuse, PT ;  /* 0x000000a70800720c */ /* 0x080fe40003f26270 */
[C---:B------:R-:W-:Y:S02]  /*3b40*/  ISETP.GE.AND P0, PT, R6.reuse, R167, PT ;  /* 0x000000a70600720c */ /* 0x040fe40003f06270 */
[----:B------:R-:W-:Y:S02]  /*3b50*/  ISETP.GE.AND P3, PT, R6, R166, PT ;  /* 0x000000a60600720c */ /* 0x000fe40003f66270 */
[C---:B------:R-:W-:Y:S02]  /*3b60*/  LOP3.LUT R6, R4.reuse, 0x30, RZ, 0xfc, !PT ;  /* 0x0000003004067812 */ /* 0x040fe400078efcff */
[----:B------:R-:W-:Y:S02]  /*3b70*/  LOP3.LUT R10, R4, 0x31, RZ, 0xfc, !PT ;  /* 0x00000031040a7812 */ /* 0x000fe400078efcff */
[----:B------:R-:W-:-:S02]  /*3b80*/  FMNMX3.FTZ R12, R12, R17, R15, !PT ;  /* 0x000000110c0c7276 */ /* 0x000fc4000781000f */
[----:B------:R-:W-:Y:S02]  /*3b90*/  FSEL R203, R60, -INF , !P1 ;  /* 0xff8000003ccb7808 */ /* 0x000fe40004800000 */
[----:B------:R-:W-:Y:S02]  /*3ba0*/  FSEL R243, R61, -INF , !P0 ;  /* 0xff8000003df37808 */ /* 0x000fe40004000000 */
[CC--:B------:R-:W-:Y:S02]  /*3bb0*/  ISETP.GE.AND P1, PT, R6.reuse, R167.reuse, PT ;  /* 0x000000a70600720c */ /* 0x0c0fe40003f26270 */
[----:B------:R-:W-:Y:S02]  /*3bc0*/  ISETP.GE.AND P2, PT, R6, R166, PT ;  /* 0x000000a60600720c */ /* 0x000fe40003f46270 */
[----:B------:R-:W-:Y:S02]  /*3bd0*/  ISETP.GE.AND P0, PT, R10, R167, PT ;  /* 0x000000a70a00720c */ /* 0x000fe40003f06270 */
[----:B------:R-:W-:-:S02]  /*3be0*/  LOP3.LUT R6, R4, 0x38, RZ, 0xfc, !PT ;  /* 0x0000003804067812 */ /* 0x000fc400078efcff */
[----:B------:R-:W-:Y:S02]  /*3bf0*/  FSEL R245, R33, -INF , !P4 ;  /* 0xff80000021f57808 */ /* 0x000fe40006000000 */
[----:B------:R-:W-:Y:S02]  /*3c00*/  FMNMX3.FTZ R12, R12, R13, R201, !PT ;  /* 0x0000000d0c0c7276 */ /* 0x000fe400078100c9 */
[-C--:B------:R-:W-:Y:S02]  /*3c10*/  ISETP.GE.AND P4, PT, R8, R166.reuse, PT ;  /* 0x000000a60800720c */ /* 0x080fe40003f86270 */
[----:B------:R-:W-:Y:S02]  /*3c20*/  FSEL R237, R64, -INF , !P1 ;  /* 0xff80000040ed7808 */ /* 0x000fe40004800000 */
[----:B------:R-:W-:Y:S02]  /*3c30*/  FSEL R235, R65, -INF , !P0 ;  /* 0xff80000041eb7808 */ /* 0x000fe40004000000 */
[----:B------:R-:W-:-:S02]  /*3c40*/  ISETP.GE.AND P1, PT, R4, R166, PT ;  /* 0x000000a60400720c */ /* 0x000fc40003f26270 */
[----:B------:R-:W-:Y:S02]  /*3c50*/  ISETP.GE.AND P0, PT, R6, R167, PT ;  /* 0x000000a70600720c */ /* 0x000fe40003f06270 */
[----:B------:R-:W-:Y:S02]  /*3c60*/  LOP3.LUT R8, R4, 0x39, RZ, 0xfc, !PT ;  /* 0x0000003904087812 */ /* 0x000fe400078efcff */
[----:B------:R-:W-:Y:S02]  /*3c70*/  FMNMX3.FTZ R4, R12, R245, R203, !PT ;  /* 0x000000f50c047276 */ /* 0x000fe400078100cb */
[----:B------:R-:W-:Y:S02]  /*3c80*/  FSEL R233, R72, -INF , !P0 ;  /* 0xff80000048e97808 */ /* 0x000fe40004000000 */
[----:B------:R-:W-:Y:S02]  /*3c90*/  FSEL R29, R50, -INF , !P1 ;  /* 0xff800000321d7808 */ /* 0x000fe40004800000 */
[----:B------:R-:W-:-:S02]  /*3ca0*/  ISETP.GE.AND P0, PT, R8, R167, PT ;  /* 0x000000a70800720c */ /* 0x000fc40003f06270 */
[----:B------:R-:W-:Y:S02]  /*3cb0*/  FMNMX3.FTZ R4, R4, R243, R237, !PT ;  /* 0x000000f304047276 */ /* 0x000fe400078100ed */
[----:B------:R-:W-:Y:S02]  /*3cc0*/  FSEL R231, R73, -INF , !P0 ;  /* 0xff80000049e77808 */ /* 0x000fe40004000000 */
[----:B------:R-:W-:Y:S02]  /*3cd0*/  FMNMX3.FTZ R14, R29, R51, R27, !PT ;  /* 0x000000331d0e7276 */ /* 0x000fe4000781001b */
[----:B------:R-:W-:Y:S02]  /*3ce0*/  FMNMX3.FTZ R4, R4, R235, R233, !PT ;  /* 0x000000eb04047276 */ /* 0x000fe400078100e9 */
        /* <DEDUP_REMOVED lines=9> */
[----:B------:R-:W-:Y:S02]  /*3d80*/  IMAD.U32 R24, RZ, RZ, UR26 ;  /* 0x0000001aff187e24 */ /* 0x000fe4000f8e00ff */
[----:B------:R-:W-:Y:S01]  /*3d90*/  IMAD.U32 R25, RZ, RZ, UR27 ;  /* 0x0000001bff197e24 */ /* 0x000fe2000f8e00ff */
[----:B------:R-:W-:Y:S01]  /*3da0*/  UIADD3 UR27, UP1, UPT, UR36, UR28, URZ ;  /* 0x0000001c241b7290 */ /* 0x000fe2000ff3e0ff */
[----:B------:R-:W-:Y:S01]  /*3db0*/  IMAD.U32 R31, RZ, RZ, UR28 ;  /* 0x0000001cff1f7e24 */ /* 0x000fe2000f8e00ff */
[----:B------:R-:W-:Y:S01]  /*3dc0*/  LEA R32, P0, R24, R216, 0x1 ;  /* 0x000000d818207211 */ /* 0x000fe200078008ff */
[----:B------:R-:W-:Y:S01]  /*3dd0*/  IMAD.U32 R10, RZ, RZ, UR21 ;  /* 0x00000015ff0a7e24 */ /* 0x000fe2000f8e00ff */
[----:B------:R-:W-:-:S02]  /*3de0*/  UIADD3.X UR21, UPT, UPT, UR35, UR21, URZ, UP0, !UPT ;  /* 0x0000001523157290 */ /* 0x000fc400087fe4ff */
[----:B------:R-:W-:Y:S01]  /*3df0*/  ULEA UR28, UP0, UR12, UR28, 0x5 ;  /* 0x0000001c0c1c7291 */ /* 0x000fe2000f8028ff */
[----:B------:R-:W-:Y:S01]  /*3e00*/  IMAD.U32 R25, RZ, RZ, UR27 ;  /* 0x0000001bff197e24 */ /* 0x000fe2000f8e00ff */
[----:B------:R-:W-:Y:S01]  /*3e10*/  UIADD3.X UR26, UPT, UPT, UR35, UR21, URZ, UP1, !UPT ;  /* 0x00000015231a7290 */ /* 0x000fe20008ffe4ff */
[-C--:B------:R-:W-:Y:S02]  /*3e20*/  LEA.HI.X R33, R24, R215.reuse, R10, 0x1, P0 ;  /* 0x000000d718217211 */ /* 0x080fe400000f0c0a */
[C---:B------:R-:W-:Y:S02]  /*3e30*/  LEA R30, P0, R31.reuse, R216, 0x1 ;  /* 0x000000d81f1e7211 */ /* 0x040fe400078008ff */
[----:B------:R-:W-:Y:S01]  /*3e40*/  MOV R10, UR21 ;  /* 0x00000015000a7c02 */ /* 0x000fe20008000f00 */
[----:B------:R-:W-:Y:S01]  /*3e50*/  ULEA.HI.X UR21, UR12, UR21, UR13, 0x5, UP0 ;  /* 0x000000150c157291 */ /* 0x000fe200080f2c0d */
[----:B------:R-:W-:Y:S01]  /*3e60*/  IMAD.U32 R12, RZ, RZ, UR26 ;  /* 0x0000001aff0c7e24 */ /* 0x000fe2000f8e00ff */
[----:B------:R-:W-:Y:S01]  /*3e70*/  @!PT LDS RZ, [RZ] ;  /* 0x00000000fffff984 */ /* 0x000fe20000000800 */
[----:B------:R-:W-:Y:S01]  /*3e80*/  @!PT LDS RZ, [RZ] ;  /* 0x00000000fffff984 */ /* 0x000fe20000000800 */
[----:B------:R-:W-:Y:S01]  /*3e90*/  @!PT LDS RZ, [RZ] ;  /* 0x00000000fffff984 */ /* 0x000fe20000000800 */
[----:B------:R1:W-:Y:S01]  /*3ea0*/  LDGSTS.E.BYPASS.LTC128B.128 [R87+0x8000], desc[UR16][R32.64] ;  /* 0x0800000020577fae */ /* 0x0003e2000b981a10 */
[----:B------:R-:W-:-:S02]  /*3eb0*/  LEA.HI.X R31, R31, R215, R10, 0x1, P0 ;  /* 0x000000d71f1f7211 */ /* 0x000fc400000f0c0a */
        /* <DEDUP_REMOVED lines=22> */
.L_x_399:
[-C--:B------:R-:W-:Y:S01]  /*4020*/  ISETP.GE.AND P0, PT, R6, R166.reuse, PT ;  /* 0x000000a60600720c */ /* 0x080fe20003f06270 */
[----:B------:R-:W2:Y:S01]  /*4030*/  LDCU UR21, c[0x0][0x3e0] ;  /* 0x00007c00ff1577ac */ /* 0x000ea20008000800 */
[----:B------:R-:W3:Y:S01]  /*4040*/  S2R R6, SR_CTAID.X ;  /* 0x0000000000067919 */ /* 0x000ee20000002500 */
[----:B------:R-:W-:Y:S02]  /*4050*/  FMNMX3.FTZ R10, R14, R7, R9, !PT ;  /* 0x000000070e0a7276 */ /* 0x000fe40007810009 */
[----:B------:R-:W-:Y:S01]  /*4060*/  FSEL R239, R62, -INF , !P4 ;  /* 0xff8000003eef7808 */ /* 0x000fe20006000000 */
[----:B-1----:R-:W1:Y:S01]  /*4070*/  SHFL.BFLY PT, R25, R4, 0x2, 0x1f ;  /* 0x0c401f0004197f89 */ /* 0x002e6200000e0000 */
[----:B------:R-:W-:Y:S01]  /*4080*/  FMNMX3.FTZ R10, R10, R11, R241, !PT ;  /* 0x0000000b0a0a7276 */ /* 0x000fe200078100f1 */
[----:B------:R-:W-:Y:S01]  /*4090*/  USHF.L.U32 UR31, UR31, 0x1, URZ ;  /* 0x000000011f1f7899 */ /* 0x000fe200080006ff */
[----:B------:R-:W-:Y:S01]  /*40a0*/  FSEL R209, R63, -INF , !P3 ;  /* 0xff8000003fd17808 */ /* 0x000fe20005800000 */
[----:B------:R-:W-:Y:S01]  /*40b0*/  UIADD3 UR30, UPT, UPT, UR18, -0x61c88647, URZ ;  /* 0x9e3779b9121e7890 */ /* 0x000fe2000fffe0ff */
[----:B------:R-:W-:Y:S01]  /*40c0*/  FSEL R227, R66, -INF , !P2 ;  /* 0xff80000042e37808 */ /* 0x000fe20005000000 */
[----:B------:R-:W-:Y:S01]  /*40d0*/  UIADD3 UR28, UPT, UPT, UR18, 0x3c6ef372, URZ ;  /* 0x3c6ef372121c7890 */ /* 0x000fe2000fffe0ff */
[----:B------:R-:W-:Y:S01]  /*40e0*/  FMNMX3.FTZ R10, R10, R217, R239, !PT ;  /* 0x000000d90a0a7276 */ /* 0x000fe200078100ef */
[----:B------:R-:W-:Y:S01]  /*40f0*/  UIADD3 UR39, UPT, UPT, UR19, 0x76cf5d0a, URZ ;  /* 0x76cf5d0a13277890 */ /* 0x000fe2000fffe0ff */
[----:B------:R-:W-:Y:S01]  /*4100*/  ISETP.GE.AND P4, PT, R8, R166, PT ;  /* 0x000000a60800720c */ /* 0x000fe20003f86270 */
[----:B------:R-:W-:Y:S01]  /*4110*/  UIADD3 UR38, UPT, UPT, UR19, 0x32370b8f, URZ ;  /* 0x32370b8f13267890 */ /* 0x000fe2000fffe0ff */
[----:B------:R-:W-:Y:S01]  /*4120*/  FSEL R223, R67, -INF , !P1 ;  /* 0xff80000043df7808 */ /* 0x000fe20004800000 */
[----:B------:R-:W-:Y:S01]  /*4130*/  UIADD3 UR27, UPT, UPT, UR18, -0x255992d5, URZ ;  /* 0xdaa66d2b121b7890 */ /* 0x000fe2000fffe0ff */
[----:B------:R-:W-:Y:S01]  /*4140*/  FSEL R213, R74, -INF , !P0 ;  /* 0xff8000004ad57808 */ /* 0x000fe20004000000 */
[----:B--2---:R-:W-:Y:S01]  /*4150*/  UIMAD UR21, UR25, UR21, UR23 ;  /* 0x00000015191572a4 */ /* 0x004fe2000f8e0217 */
[----:B------:R-:W-:Y:S01]  /*4160*/  FMNMX3.FTZ R10, R10, R209, R227, !PT ;  /* 0x000000d10a0a7276 */ /* 0x000fe200078100e3 */
[----:B------:R-:W-:Y:S01]  /*4170*/  UIADD3 UR26, UPT, UPT, UR18, 0x78dde6e4, URZ ;  /* 0x78dde6e4121a7890 */ /* 0x000fe2000fffe0ff */
[----:B------:R-:W-:Y:S01]  /*4180*/  FSEL R211, R75, -INF , !P4 ;  /* 0xff8000004bd37808 */ /* 0x000fe20006000000 */
[----:B------:R-:W-:Y:S01]  /*4190*/  USHF.L.U32 UR21, UR21, 0x5, URZ ;  /* 0x0000000515157899 */ /* 0x000fe200080006ff */
[----:B------:R-:W-:Y:S01]  /*41a0*/  FMNMX3.FTZ R8, R10, R223, R213, !PT ;  /* 0x000000df0a087276 */ /* 0x000fe200078100d5 */
[----:B------:R-:W-:Y:S01]  /*41b0*/  UIADD3 UR34, UPT, UPT, UR19, -0x56f99767, URZ ;  /* 0xa906689913227890 */ /* 0x000fe2000fffe0ff */
[----:B------:R-:W-:Y:S01]  /*41c0*/  SHF.R.U32.HI R35, RZ, 0x5, R192 ;  /* 0x00000005ff237819 */ /* 0x000fe200000116c0 */
[----:B------:R-:W-:Y:S01]  /*41d0*/  USHF.R.S32.HI UR23, URZ, 0x1f, UR21 ;  /* 0x0000001fff177899 */ /* 0x000fe20008011415 */
[----:B------:R-:W-:Y:S01]  /*41e0*/  FMNMX.FTZ R8, R211, R8, !PT ;  /* 0x00000008d3087209 */ /* 0x000fe20007810000 */
[----:B------:R-:W-:Y:S01]  /*41f0*/  UIADD3 UR37, UPT, UPT, UR19, -0x126145ec, URZ ;  /* 0xed9eba1413257890 */ /* 0x000fe2000fffe0ff */
[----:B------:R-:W-:Y:S01]  /*4200*/  LOP3.LUT R33, R192, 0x1f, RZ, 0xc0, !PT ;  /* 0x0000001fc0217812 */ /* 0x000fe200078ec0ff */
[----:B------:R-:W-:Y:S01]  /*4210*/  UIADD3 UR25, UPT, UPT, UR18, 0x1715609d, URZ ;  /* 0x1715609d12197890 */ /* 0x000fe2000fffe0ff */
[----:B-1----:R-:W-:Y:S01]  /*4220*/  FMNMX.FTZ R25, R4, R25, !PT ;  /* 0x0000001904197209 */ /* 0x002fe20007810000 */
[----:B------:R-:W1:Y:S01]  /*4230*/  SHFL.BFLY PT, R31, R8, 0x2, 0x1f ;  /* 0x0c401f00081f7f89 */ /* 0x000e6200000e0000 */
[----:B---3--:R-:W-:Y:S01]  /*4240*/  IMAD R6, R6, 0x4, R35 ;  /* 0x0000000406067824 */ /* 0x008fe200078e0223 */
[----:B------:R-:W-:Y:S01]  /*4250*/  IADD3 R224, P1, P0, R86, UR21, R33 ;  /* 0x0000001556e07c10 */ /* 0x000fe2000f83e021 */
[----:B------:R-:W2:Y:S01]  /*4260*/  LDCU UR21, c[0x0][0x45c] ;  /* 0x00008b80ff1577ac */ /* 0x000ea20008000800 */
[----:B------:R-:W3:Y:S01]  /*4270*/  SHFL.BFLY PT, R164, R25, 0x1, 0x1f ;  /* 0x0c201f0019a47f89 */ /* 0x000ee200000e0000 */
[----:B------:R-:W-:Y:S01]  /*4280*/  IMAD.WIDE.U32 R228, R6, -0x326172a9, RZ ;  /* 0xcd9e8d5706e47825 */ /* 0x000fe200078e00ff */
[----:B------:R-:W-:Y:S01]  /*4290*/  IADD3.X R3, PT, PT, R3, UR23, RZ, P1, P0 ;  /* 0x0000001703037c10 */ /* 0x000fe20008fe04ff */
[----:B------:R-:W-:Y:S01]  /*42a0*/  UIADD3 UR23, UPT, UPT, UR19, -0x4498517b, URZ ;  /* 0xbb67ae8513177890 */ /* 0x000fe2000fffe0ff */
[----:B------:R-:W-:Y:S01]  /*42b0*/  LOP3.LUT R196, R84, 0x200, R177, 0xf8, !PT ;  /* 0x0000020054c47812 */ /* 0x000fe200078ef8b1 */
[----:B------:R-:W-:Y:S01]  /*42c0*/  IMAD.WIDE.U32 R224, R224, -0x2daee0ad, RZ ;  /* 0xd2511f53e0e07825 */ /* 0x000fe200078e00ff */
[----:B------:R-:W-:Y:S01]  /*42d0*/  LOP3.LUT R220, R3, UR18, R229, 0x96, !PT ;  /* 0x0000001203dc7c12 */ /* 0x000fe2000f8e96e5 */
[----:B------:R-:W-:Y:S01]  /*42e0*/  UIADD3 UR33, UPT, UPT, UR19, 0x646e171e, URZ ;  /* 0x646e171e13217890 */ /* 0x000fe2000fffe0ff */
[----:B------:R-:W-:Y:S01]  /*42f0*/  LEA R196, R196, UR6, 0x1 ;  /* 0x00000006c4c47c11 */ /* 0x000fe2000f8e08ff */
[----:B------:R-:W-:Y:S01]  /*4300*/  IMAD.U32 R3, RZ, RZ, UR31 ;  /* 0x0000001fff037e24 */ /* 0x000fe2000f8e00ff */
[----:B------:R-:W-:Y:S01]  /*4310*/  UIADD3 UR31, UPT, UPT, UR31, 0x1, URZ ;  /* 0x000000011f1f7890 */ /* 0x000fe2000fffe0ff */
[----:B------:R-:W-:-:S02]  /*4320*/  IMAD.WIDE.U32 R220, R220, -0x2daee0ad, RZ ;  /* 0xd2511f53dcdc7825 */ /* 0x000fc400078e00ff */
[----:B------:R-:W-:Y:S01]  /*4330*/  LDSM.16.MT88.4 R96, [R196+0x14000] ;  /* 0x01400000c460783b */ /* 0x000fe20000004200 */
[----:B------:R-:W-:Y:S01]  /*4340*/  LOP3.LUT R30, R3, UR19, R225, 0x96, !PT ;  /* 0x00000013031e7c12 */ /* 0x000fe2000f8e96e1 */
[--C-:B------:R-:W-:Y:S01]  /*4350*/  IMAD.IADD R205, R85, 0x1, R196.reuse ;  /* 0x0000000155cd7824 */ /* 0x100fe200078e02c4 */
[----:B------:R-:W-:Y:S01]  /*4360*/  LOP3.LUT R218, R224, UR23, R221, 0x96, !PT ;  /* 0x00000017e0da7c12 */ /* 0x000fe2000f8e96dd */
[----:B------:R-:W-:Y:S01]  /*4370*/  UIADD3 UR23, UPT, UPT, UR18, -0x4ab325aa, URZ ;  /* 0xb54cda5612177890 */ /* 0x000fe2000fffe0ff */
[----:B------:R-:W-:Y:S01]  /*4380*/  IMAD.IADD R204, R199, 0x1, R196 ;  /* 0x00000001c7cc7824 */ /* 0x000fe200078e02c4 */
[----:B------:R-:W-:Y:S01]  /*4390*/  LDSM.16.MT88.4 R128, [R196+0x16000] ;  /* 0x01600000c480783b */ /* 0x000fe20000004200 */
[----:B-1----:R-:W-:Y:S01]  /*43a0*/  FMNMX.FTZ R4, R8, R31, !PT ;  /* 0x0000001f08047209 */ /* 0x002fe20007810000 */
[----:B------:R-:W-:Y:S02]  /*43b0*/  IMAD.WIDE.U32 R30, R30, -0x326172a9, RZ ;  /* 0xcd9e8d571e1e7825 */ /* 0x000fe400078e00ff */
[----:B------:R-:W-:Y:S01]  /*43c0*/  LDSM.16.MT88.4 R104, [R205+0x14000] ;  /* 0x01400000cd68783b */ /* 0x000fe20000004200 */
[----:B---3--:R-:W-:Y:S01]  /*43d0*/  FMNMX.FTZ R164, R25, R164, !PT ;  /* 0x000000a419a47209 */ /* 0x008fe20007810000 */
[----:B------:R-:W-:Y:S01]  /*43e0*/  IMAD.WIDE.U32 R218, R218, -0x326172a9, RZ ;  /* 0xcd9e8d57dada7825 */ /* 0x000fe200078e00ff */
[----:B------:R-:W-:Y:S01]  /*43f0*/  LOP3.LUT R24, R228, UR30, R31, 0x96, !PT ;  /* 0x0000001ee4187c12 */ /* 0x000fe2000f8e961f */
[----:B------:R-:W1:Y:S01]  /*4400*/  SHFL.BFLY PT, R3, R4, 0x1, 0x1f ;  /* 0x0c201f0004037f89 */ /* 0x000e6200000e0000 */
[C---:B------:R-:W-:Y:S01]  /*4410*/  FSETP.NEU.FTZ.AND P0, PT, R164.reuse, -INF , PT ;  /* 0xff800000a400780b */ /* 0x040fe20003f1d000 */
[----:B--2---:R-:W-:Y:S01]  /*4420*/  FMUL.FTZ R212, R164, UR21 ;  /* 0x00000015a4d47c20 */ /* 0x004fe20008410000 */
[----:B------:R-:W-:Y:S01]  /*4430*/  LOP3.LUT R30, R30, UR28, R219, 0x96, !PT ;  /* 0x0000001c1e1e7c12 */ /* 0x000fe2000f8e96db */
[----:B------:R-:W-:Y:S01]  /*4440*/  IMAD.WIDE.U32 R24, R24, -0x2daee0ad, RZ ;  /* 0xd2511f5318187825 */ /* 0x000fe200078e00ff */
[----:B------:R-:W2:Y:S02]  /*4450*/  LDSM.16.MT88.4 R40, [R205+0x10000] ;  /* 0x01000000cd28783b */ /* 0x000ea40000004200 */
[----:B------:R-:W-:Y:S01]  /*4460*/  FSEL R212, R212, RZ, P0 ;  /* 0x000000ffd4d47208 */ /* 0x000fe20000000000 */
[----:B------:R-:W-:Y:S01]  /*4470*/  IMAD.WIDE.U32 R30, R30, -0x2daee0ad, RZ ;  /* 0xd2511f531e1e7825 */ /* 0x000fe200078e00ff */
[----:B------:R-:W-:Y:S01]  /*4480*/  LOP3.LUT R6, R220, UR39, R25, 0x96, !PT ;  /* 0x00000027dc067c12 */ /* 0x000fe2000f8e9619 */
[----:B------:R-:W-:Y:S02]  /*4490*/  LDSM.16.MT88.4 R112, [R204+0x14000] ;  /* 0x01400000cc70783b */ /* 0x000fe40000004200 */
[----:B------:R-:W-:Y:S01]  /*44a0*/  FFMA.FTZ R197, R21, UR21, -R212 ;  /* 0x0000001515c57c23 */ /* 0x000fe200080108d4 */
[----:B------:R-:W-:Y:S01]  /*44b0*/  LOP3.LUT R20, R24, UR38, R31, 0x96, !PT ;  /* 0x0000002618147c12 */ /* 0x000fe2000f8e961f */
[----:B------:R-:W-:-:S04]  /*44c0*/  IMAD.WIDE.U32 R24, R6, -0x326172a9, RZ ;  /* 0xcd9e8d5706187825 */ /* 0x000fc800078e00ff */
[--C-:B------:R-:W-:Y:S01]  /*44d0*/  FFMA.FTZ R191, R23, UR21, -R212.reuse ;  /* 0x0000001517bf7c23 */ /* 0x100fe200080108d4 */
[----:B------:R-:W3:Y:S01]  /*44e0*/  LDC R6, c[0x0][0x4f8] ;  /* 0x00013e00ff067b82 */ /* 0x000ee20000000800 */
[----:B------:R-:W-:Y:S01]  /*44f0*/  FFMA.FTZ R186, R45, UR21, -R212 ;  /* 0x000000152dba7c23 */ /* 0x000fe200080108d4 */
[----:B------:R-:W-:Y:S01]  /*4500*/  IMAD.WIDE.U32 R20, R20, -0x326172a9, RZ ;  /* 0xcd9e8d5714147825 */ /* 0x000fe200078e00ff */
[----:B------:R-:W-:-:S03]  /*4510*/  LOP3.LUT R22, R218, UR27, R25, 0x96, !PT ;  /* 0x0000001bda167c12 */ /* 0x000fc6000f8e9619 */
[--C-:B------:R-:W-:Y:S01]  /*4520*/  FFMA.FTZ R190, R49, UR21, -R212.reuse ;  /* 0x0000001531be7c23 */ /* 0x100fe200080108d4 */
[----:B------:R-:W-:Y:S01]  /*4530*/  MUFU.EX2 R191, R191 ;  /* 0x000000bf00bf7308 */ /* 0x000fe20000000800 */
[----:B------:R-:W-:Y:S01]  /*4540*/  FFMA.FTZ R182, R17, UR21, -R212 ;  /* 0x0000001511b67c23 */ /* 0x000fe200080108d4 */
[----:B------:R-:W-:Y:S01]  /*4550*/  LOP3.LUT R24, R24, UR26, R21, 0x96, !PT ;  /* 0x0000001a18187c12 */ /* 0x000fe2000f8e9615 */
[----:B------:R-:W-:Y:S01]  /*4560*/  IMAD.WIDE.U32 R22, R22, -0x2daee0ad, RZ ;  /* 0xd2511f5316167825 */ /* 0x000fe200078e00ff */
[----:B-1----:R-:W-:-:S03]  /*4570*/  FMNMX.FTZ R3, R4, R3, !PT ;  /* 0x0000000304037209 */ /* 0x002fc60007810000 */
[--C-:B------:R-:W-:Y:S01]  /*4580*/  FFMA.FTZ R187, R19, UR21, -R212.reuse ;  /* 0x0000001513bb7c23 */ /* 0x100fe200080108d4 */
[----:B------:R-:W-:Y:S01]  /*4590*/  FFMA.FTZ R183, R15, UR21, -R212 ;  /* 0x000000150fb77c23 */ /* 0x000fe200080108d4 */
[----:B------:R-:W-:Y:S01]  /*45a0*/  IMAD.WIDE.U32 R24, R24, -0x2daee0ad, RZ ;  /* 0xd2511f5318187825 */ /* 0x000fe200078e00ff */
[----:B------:R-:W-:-:S03]  /*45b0*/  FSETP.NEU.FTZ.AND P0, PT, R3, -INF , PT ;  /* 0xff8000000300780b */ /* 0x000fc60003f1d000 */
[----:B------:R-:W-:Y:S01]  /*45c0*/  FMUL.FTZ R210, R3, UR21 ;  /* 0x0000001503d27c20 */ /* 0x000fe20008410000 */
[----:B------:R-:W1:Y:S01]  /*45d0*/  MUFU.EX2 R186, R186 ;  /* 0x000000ba00ba7308 */ /* 0x000e620000000800 */
[----:B------:R-:W-:Y:S01]  /*45e0*/  IMAD.IADD R200, R85, 0x1, R204 ;  /* 0x0000000155c87824 */ /* 0x000fe200078e02cc */
[----:B------:R-:W-:Y:S01]  /*45f0*/  LOP3.LUT R28, R22, UR34, R25, 0x96, !PT ;  /* 0x00000022161c7c12 */ /* 0x000fe2000f8e9619 */
[--C-:B------:R-:W-:Y:S01]  /*4600*/  FFMA.FTZ R178, R13, UR21, -R212.reuse ;  /* 0x000000150db27c23 */ /* 0x100fe200080108d4 */
[----:B------:R-:W-:Y:S01]  /*4610*/  FSEL R210, R210, RZ, P0 ;  /* 0x000000ffd2d27208 */ /* 0x000fe20000000000 */
[----:B------:R-:W-:Y:S01]  /*4620*/  LDSM.16.MT88.4 R72, [R205+0x12000] ;  /* 0x01200000cd48783b */ /* 0x000fe20000004200 */
[----:B------:R-:W-:Y:S01]  /*4630*/  LOP3.LUT R22, R30, UR37, R23, 0x96, !PT ;  /* 0x000000251e167c12 */ /* 0x000fe2000f8e9617 */
[----:B------:R-:W-:Y:S01]  /*4640*/  FFMA.FTZ R203, R203, UR21, -R212 ;  /* 0x00000015cbcb7c23 */ /* 0x000fe200080108d4 */
[----:B------:R-:W-:Y:S01]  /*4650*/  MUFU.EX2 R197, R197 ;  /* 0x000000c500c57308 */ /* 0x000fe20000000800 */
[----:B------:R-:W-:Y:S01]  /*4660*/  FFMA.FTZ R189, R29, UR21, -R210 ;  /* 0x000000151dbd7c23 */ /* 0x000fe200080108d2 */
[----:B------:R-:W-:-:S04]  /*4670*/  IMAD.WIDE.U32 R28, R28, -0x326172a9, RZ ;  /* 0xcd9e8d571c1c7825 */ /* 0x000fc800078e00ff */
[--C-:B------:R-:W-:Y:S01]  /*4680*/  FFMA.FTZ R188, R51, UR21, -R210.reuse ;  /* 0x0000001533bc7c23 */ /* 0x100fe200080108d2 */
[----:B---3--:R-:W-:Y:S01]  /*4690*/  LOP3.LUT R207, R6, 0xff, RZ, 0xc0, !PT ;  /* 0x000000ff06cf7812 */ /* 0x008fe200078ec0ff */
[----:B------:R-:W-:Y:S01]  /*46a0*/  FFMA.FTZ R185, R27, UR21, -R210 ;  /* 0x000000151bb97c23 */ /* 0x000fe200080108d2 */
[----:B------:R-:W-:Y:S01]  /*46b0*/  IMAD.MOV.U32 R4, RZ, RZ, R28 ;  /* 0x000000ffff047224 */ /* 0x000fe200078e001c */
[----:B------:R-:W-:Y:S01]  /*46c0*/  PRMT R25, R28, 0x7773, RZ ;  /* 0x000077731c197816 */ /* 0x000fe200000000ff */
[----:B------:R-:W-:Y:S01]  /*46d0*/  IMAD.WIDE.U32 R22, R22, -0x326172a9, RZ ;  /* 0xcd9e8d5716167825 */ /* 0x000fe200078e00ff */
[----:B------:R-:W-:Y:S01]  /*46e0*/  PRMT R8, R28, 0x7772, RZ ;  /* 0x000077721c087816 */ /* 0x000fe200000000ff */
[----:B------:R-:W-:Y:S01]  /*46f0*/  MUFU.EX2 R189, R189 ;  /* 0x000000bd00bd7308 */ /* 0x000fe20000000800 */
[----:B------:R-:W-:Y:S01]  /*4700*/  LOP3.LUT R21, R4, 0xff, RZ, 0xc0, !PT ;  /* 0x000000ff04157812 */ /* 0x000fe200078ec0ff */
[--C-:B------:R-:W-:Y:S01]  /*4710*/  FFMA.FTZ R184, R47, UR21, -R210.reuse ;  /* 0x000000152fb87c23 */ /* 0x100fe200080108d2 */
[----:B------:R-:W-:Y:S01]  /*4720*/  LOP3.LUT R4, R22, UR23, R29, 0x96, !PT ;  /* 0x0000001716047c12 */ /* 0x000fe2000f8e961d */
[----:B------:R-:W-:Y:S01]  /*4730*/  IMAD R207, R207, 0x10000, R207 ;  /* 0x00010000cfcf7824 */ /* 0x000fe200078e02cf */
[--C-:B------:R-:W-:Y:S01]  /*4740*/  PRMT R6, R8, 0x5410, R25.reuse ;  /* 0x0000541008067816 */ /* 0x100fe20000000019 */
[--C-:B------:R-:W-:Y:S01]  /*4750*/  FFMA.FTZ R179, R9, UR21, -R210.reuse ;  /* 0x0000001509b37c23 */ /* 0x100fe200080108d2 */
[----:B------:R-:W-:Y:S01]  /*4760*/  PRMT R25, R4, 0x7632, R25 ;  /* 0x0000763204197816 */ /* 0x000fe20000000019 */
[----:B------:R-:W3:Y:S01]  /*4770*/  MUFU.EX2 R188, R188 ;  /* 0x000000bc00bc7308 */ /* 0x000ee20000000800 */
[----:B------:R-:W-:Y:S01]  /*4780*/  PRMT R146, R28, 0x7771, RZ ;  /* 0x000077711c927816 */ /* 0x000fe200000000ff */
[--C-:B------:R-:W-:Y:S01]  /*4790*/  FFMA.FTZ R176, R11, UR21, -R210.reuse ;  /* 0x000000150bb07c23 */ /* 0x100fe200080108d2 */
[C---:B------:R-:W-:Y:S01]  /*47a0*/  LOP3.LUT R144, R4.reuse, 0xffff, RZ, 0xc0, !PT ;  /* 0x0000ffff04907812 */ /* 0x040fe200078ec0ff */
[----:B------:R-:W-:Y:S01]  /*47b0*/  LDSM.16.MT88.4 R48, [R204+0x10000] ;  /* 0x01000000cc30783b */ /* 0x000fe20000004200 */
[----:B------:R-:W-:Y:S01]  /*47c0*/  LOP3.LUT R27, R4, 0xff, RZ, 0xc0, !PT ;  /* 0x000000ff041b7812 */ /* 0x000fe200078ec0ff */
[----:B------:R-:W-:Y:S01]  /*47d0*/  FFMA.FTZ R180, R7, UR21, -R210 ;  /* 0x0000001507b47c23 */ /* 0x000fe200080108d2 */
[----:B------:R-:W-:Y:S01]  /*47e0*/  SHF.R.U32.HI R4, RZ, 0x18, R4 ;  /* 0x00000018ff047819 */ /* 0x000fe20000011604 */
[----:B------:R-:W4:Y:S01]  /*47f0*/  MUFU.EX2 R190, R190 ;  /* 0x000000be00be7308 */ /* 0x000f220000000800 */
[----:B------:R-:W-:Y:S01]  /*4800*/  LOP3.LUT R25, R25, 0xff, RZ, 0xc0, !PT ;  /* 0x000000ff19197812 */ /* 0x000fe200078ec0ff */
[----:B------:R-:W-:Y:S01]  /*4810*/  FFMA.FTZ R181, R5, UR21, -R210 ;  /* 0x0000001505b57c23 */ /* 0x000fe200080108d2 */
[----:B------:R-:W-:Y:S01]  /*4820*/  PRMT R146, R21, 0x5410, R146 ;  /* 0x0000541015927816 */ /* 0x000fe20000000092 */
[----:B------:R-:W-:Y:S01]  /*4830*/  LDSM.16.MT88.4 R88, [R200+0x12000] ;  /* 0x01200000c858783b */ /* 0x000fe20000004200 */
[----:B------:R-:W-:Y:S01]  /*4840*/  SHF.R.U32.HI R144, RZ, 0x8, R144 ;  /* 0x00000008ff907819 */ /* 0x000fe20000011690 */
[----:B------:R-:W-:Y:S01]  /*4850*/  FFMA.FTZ R201, R201, UR21, -R212 ;  /* 0x00000015c9c97c23 */ /* 0x000fe200080108d4 */
[----:B------:R-:W-:Y:S01]  /*4860*/  PRMT R4, R25, 0x5410, R4 ;  /* 0x0000541019047816 */ /* 0x000fe20000000004 */
[----:B------:R-:W-:Y:S01]  /*4870*/  MUFU.EX2 R185, R185 ;  /* 0x000000b900b97308 */ /* 0x000fe20000000800 */
[----:B------:R-:W-:Y:S01]  /*4880*/  LOP3.LUT R16, R20, UR25, R23, 0x96, !PT ;  /* 0x0000001914107c12 */ /* 0x000fe2000f8e9617 */
[----:B------:R-:W-:Y:S01]  /*4890*/  LDSM.16.MT88.4 R172, [R205+0x12800] ;  /* 0x01280000cdac783b */ /* 0x000fe20000004200 */
[--C-:B------:R-:W-:Y:S01]  /*48a0*/  HSET2.LE.AND R146, R146, R207.reuse, PT ;  /* 0x000000cf92927233 */ /* 0x100fe20003803000 */
[----:B------:R-:W-:Y:S01]  /*48b0*/  FFMA.FTZ R202, R245, UR21, -R212 ;  /* 0x00000015f5ca7c23 */ /* 0x000fe200080108d4 */
[----:B-1----:R-:W-:Y:S01]  /*48c0*/  F2FP.BF16.F32.PACK_AB R21, R186, R191 ;  /* 0x000000bfba15723e */ /* 0x002fe200000010ff */
[----:B------:R-:W-:Y:S01]  /*48d0*/  IMAD.WIDE.U32 R16, R16, -0x2daee0ad, RZ ;  /* 0xd2511f5310107825 */ /* 0x000fe200078e00ff */
[----:B------:R-:W-:Y:S01]  /*48e0*/  PRMT R144, R27, 0x5410, R144 ;  /* 0x000054101b907816 */ /* 0x000fe20000000090 */
[----:B------:R-:W1:Y:S01]  /*48f0*/  MUFU.EX2 R184, R184 ;  /* 0x000000b800b87308 */ /* 0x000e620000000800 */
[--C-:B------:R-:W-:Y:S01]  /*4900*/  HSET2.LE.AND R145, R4, R207.reuse, PT ;  /* 0x000000cf04917233 */ /* 0x100fe20003803000 */
[----:B------:R-:W-:Y:S01]  /*4910*/  LDSM.16.MT88.4 R56, [R200+0x10000] ;  /* 0x01000000c838783b */ /* 0x000fe20000004200 */
[----:B---3--:R-:W-:Y:S01]  /*4920*/  F2FP.BF16.F32.PACK_AB R4, R188, R189 ;  /* 0x000000bdbc04723e */ /* 0x008fe200000010ff */
[----:B------:R-:W-:Y:S01]  /*4930*/  FFMA.FTZ R206, R241, UR21, -R210 ;  /* 0x00000015f1ce7c23 */ /* 0x000fe200080108d2 */
[----:B------:R-:W-:Y:S01]  /*4940*/  LOP3.LUT R146, R21, R146, RZ, 0xc0, !PT ;  /* 0x0000009215927212 */ /* 0x000fe200078ec0ff */
[----:B------:R-:W-:Y:S01]  /*4950*/  LDSM.16.MT88.4 R140, [R204+0x16000] ;  /* 0x01600000cc8c783b */ /* 0x000fe20000004200 */
[--C-:B------:R-:W-:Y:S01]  /*4960*/  HSET2.LE.AND R144, R144, R207.reuse, PT ;  /* 0x000000cf90907233 */ /* 0x100fe20003803000 */
[----:B------:R-:W-:Y:S01]  /*4970*/  MUFU.EX2 R187, R187 ;  /* 0x000000bb00bb7308 */ /* 0x000fe20000000800 */
[----:B----4-:R-:W-:Y:S01]  /*4980*/  F2FP.BF16.F32.PACK_AB R21, R190, R197 ;  /* 0x000000c5be15723e */ /* 0x010fe200000010ff */
[----:B------:R-:W-:Y:S01]  /*4990*/  LDSM.16.MT88.4 R64, [R196+0x12000] ;  /* 0x01200000c440783b */ /* 0x000fe20000004200 */
[----:B------:R-:W-:Y:S01]  /*49a0*/  LOP3.LUT R145, R4, R145, RZ, 0xc0, !PT ;  /* 0x0000009104917212 */ /* 0x000fe200078ec0ff */
[----:B------:R-:W-:Y:S01]  /*49b0*/  IMAD.MOV.U32 R4, RZ, RZ, R16 ;  /* 0x000000ffff047224 */ /* 0x000fe200078e0010 */
[----:B------:R-:W-:Y:S01]  /*49c0*/  LOP3.LUT R6, R6, 0xff00ff, RZ, 0xc0, !PT ;  /* 0x00ff00ff06067812 */ /* 0x000fe200078ec0ff */
[----:B------:R-:W-:Y:S01]  /*49d0*/  LDSM.16.MT88.4 R136, [R205+0x16000] ;  /* 0x01600000cd88783b */ /* 0x000fe20000004200 */
[----:B------:R-:W-:Y:S01]  /*49e0*/  LOP3.LUT R144, R21, R144, RZ, 0xc0, !PT ;  /* 0x0000009015907212 */ /* 0x000fe200078ec0ff */
[----:B------:R-:W-:Y:S01]  /*49f0*/  MUFU.EX2 R182, R182 ;  /* 0x000000b600b67308 */ /* 0x000fe20000000800 */
[----:B------:R-:W-:Y:S01]  /*4a00*/  LOP3.LUT R9, R4, 0xff, RZ, 0xc0, !PT ;  /* 0x000000ff04097812 */ /* 0x000fe200078ec0ff */
[----:B------:R-:W3:Y:S01]  /*4a10*/  LDSM.16.MT88.4 R20, [R200+0x16000] ;  /* 0x01600000c814783b */ /* 0x000ee20000004200 */
[--C-:B------:R-:W-:Y:S01]  /*4a20*/  HSET2.LE.AND R147, R6, R207.reuse, PT ;  /* 0x000000cf06937233 */ /* 0x100fe20003803000 */
[----:B------:R-:W-:Y:S01]  /*4a30*/  FFMA.FTZ R208, R239, UR21, -R210 ;  /* 0x00000015efd07c23 */ /* 0x000fe200080108d2 */
[----:B-1----:R-:W-:Y:S01]  /*4a40*/  F2FP.BF16.F32.PACK_AB R6, R184, R185 ;  /* 0x000000b9b806723e */ /* 0x002fe200000010ff */
[----:B------:R-:W-:Y:S01]  /*4a50*/  LDSM.16.MT88.4 R156, [R196+0x10000] ;  /* 0x01000000c49c783b */ /* 0x000fe20000004200 */
[----:B------:R-:W-:Y:S01]  /*4a60*/  LOP3.LUT R4, R24, UR33, R17, 0x96, !PT ;  /* 0x0000002118047c12 */ /* 0x000fe2000f8e9611 */
[----:B------:R-:W-:Y:S01]  /*4a70*/  MUFU.EX2 R183, R183 ;  /* 0x000000b700b77308 */ /* 0x000fe20000000800 */
[----:B------:R-:W-:Y:S01]  /*4a80*/  LOP3.LUT R147, R6, R147, RZ, 0xc0, !PT ;  /* 0x0000009306937212 */ /* 0x000fe200078ec0ff */
[----:B------:R-:W-:Y:S01]  /*4a90*/  LDSM.16.MT88.4 R80, [R204+0x12000] ;  /* 0x01200000cc50783b */ /* 0x000fe20000004200 */
[----:B------:R-:W-:Y:S01]  /*4aa0*/  PRMT R8, R4, 0x7632, R8 ;  /* 0x0000763204087816 */ /* 0x000fe20000000008 */
[--C-:B------:R-:W-:Y:S01]  /*4ab0*/  FFMA.FTZ R209, R209, UR21, -R210.reuse ;  /* 0x00000015d1d17c23 */ /* 0x100fe200080108d2 */
[C---:B------:R-:W-:Y:S01]  /*4ac0*/  PRMT R14, R16.reuse, 0x7771, RZ ;  /* 0x00007771100e7816 */ /* 0x040fe200000000ff */
[----:B------:R-:W-:Y:S01]  /*4ad0*/  LDSM.16.MT88.4 R120, [R200+0x14000] ;  /* 0x01400000c878783b */ /* 0x000fe20000004200 */
[C---:B------:R-:W-:Y:S01]  /*4ae0*/  PRMT R13, R16.reuse, 0x7773, RZ ;  /* 0x00007773100d7816 */ /* 0x040fe200000000ff */
[----:B------:R-:W1:Y:S01]  /*4af0*/  MUFU.EX2 R178, R178 ;  /* 0x000000b200b27308 */ /* 0x000e620000000800 */
[----:B------:R-:W-:Y:S01]  /*4b00*/  PRMT R6, R16, 0x7772, RZ ;  /* 0x0000777210067816 */ /* 0x000fe200000000ff */
[C---:B------:R-:W-:Y:S01]  /*4b10*/  HMMA.16816.F32.BF16 R100, R144.reuse, R104, RZ ;  /* 0x000000689064723c */ /* 0x040fe200000418ff */
[----:B------:R-:W-:Y:S01]  /*4b20*/  LOP3.LUT R12, R4, 0xffff, RZ, 0xc0, !PT ;  /* 0x0000ffff040c7812 */ /* 0x000fe200078ec0ff */
[----:B------:R-:W-:Y:S01]  /*4b30*/  LDSM.16.MT88.4 R16, [R205+0x10800] ;  /* 0x01080000cd10783b */ /* 0x000fe20000004200 */
[----:B------:R-:W-:Y:S01]  /*4b40*/  PRMT R6, R6, 0x5410, R13 ;  /* 0x0000541006067816 */ /* 0x000fe2000000000d */
[----:B------:R-:W-:Y:S01]  /*4b50*/  FFMA.FTZ R217, R217, UR21, -R210 ;  /* 0x00000015d9d97c23 */ /* 0x000fe200080108d2 */
[----:B------:R-:W-:Y:S01]  /*4b60*/  PRMT R14, R9, 0x5410, R14 ;  /* 0x00005410090e7816 */ /* 0x000fe2000000000e */
[----:B------:R-:W-:Y:S01]  /*4b70*/  MUFU.EX2 R179, R179 ;  /* 0x000000b300b37308 */ /* 0x000fe20000000800 */
[----:B------:R-:W-:Y:S01]  /*4b80*/  LOP3.LUT R7, R8, 0xff, RZ, 0xc0, !PT ;  /* 0x000000ff08077812 */ /* 0x000fe200078ec0ff */
[C---:B------:R-:W-:Y:S01]  /*4b90*/  HMMA.16816.F32.BF16 R104, R144.reuse, R106, RZ ;  /* 0x0000006a9068723c */ /* 0x040fe200000418ff */
[----:B------:R-:W-:Y:S01]  /*4ba0*/  LOP3.LUT R5, R4, 0xff, RZ, 0xc0, !PT ;  /* 0x000000ff04057812 */ /* 0x000fe200078ec0ff */
[----:B------:R-:W4:Y:S01]  /*4bb0*/  LDSM.16.MT88.4 R8, [R205+0x14800] ;  /* 0x01480000cd08783b */ /* 0x000f220000004200 */
[----:B------:R-:W-:Y:S01]  /*4bc0*/  SHF.R.U32.HI R12, RZ, 0x8, R12 ;  /* 0x00000008ff0c7819 */ /* 0x000fe2000001160c */
[----:B------:R-:W-:Y:S01]  /*4bd0*/  IMAD.IADD R232, R199, 0x1, R196 ;  /* 0x00000001c7e87824 */ /* 0x000fe200078e02c4 */
[----:B------:R-:W-:Y:S01]  /*4be0*/  LOP3.LUT R6, R6, 0xff00ff, RZ, 0xc0, !PT ;  /* 0x00ff00ff06067812 */ /* 0x000fe200078ec0ff */
[----:B------:R-:W5:Y:S01]  /*4bf0*/  MUFU.EX2 R176, R176 ;  /* 0x000000b000b07308 */ /* 0x000f620000000800 */
[----:B------:R-:W-:Y:S01]  /*4c00*/  PRMT R12, R5, 0x5410, R12 ;  /* 0x00005410050c7816 */ /* 0x000fe2000000000c */
[C---:B--2---:R-:W-:Y:S01]  /*4c10*/  HMMA.16816.F32.BF16 R36, R144.reuse, R40, RZ ;  /* 0x000000289024723c */ /* 0x044fe200000418ff */
[----:B------:R-:W-:Y:S01]  /*4c20*/  SHF.R.U32.HI R4, RZ, 0x18, R4 ;  /* 0x00000018ff047819 */ /* 0x000fe20000011604 */
[----:B------:R-:W-:Y:S01]  /*4c30*/  LDSM.16.MT88.4 R28, [R200+0x10800] ;  /* 0x01080000c81c783b */ /* 0x000fe20000004200 */
[--C-:B------:R-:W-:Y:S01]  /*4c40*/  HSET2.LE.AND R14, R14, R207.reuse, PT ;  /* 0x000000cf0e0e7233 */ /* 0x100fe20003803000 */
[----:B------:R-:W-:Y:S01]  /*4c50*/  FFMA.FTZ R222, R237, UR21, -R212 ;  /* 0x00000015edde7c23 */ /* 0x000fe200080108d4 */
[--C-:B------:R-:W-:Y:S01]  /*4c60*/  HSET2.LE.AND R15, R6, R207.reuse, PT ;  /* 0x000000cf060f7233 */ /* 0x100fe20003803000 */
[----:B------:R-:W-:Y:S01]  /*4c70*/  MUFU.EX2 R181, R181 ;  /* 0x000000b500b57308 */ /* 0x000fe20000000800 */
[----:B-1----:R-:W-:Y:S01]  /*4c80*/  F2FP.BF16.F32.PACK_AB R13, R178, R183 ;  /* 0x000000b7b20d723e */ /* 0x002fe200000010ff */
[C---:B------:R-:W-:Y:S01]  /*4c90*/  HMMA.16816.F32.BF16 R40, R144.reuse, R42, RZ ;  /* 0x0000002a9028723c */ /* 0x040fe200000418ff */
[----:B------:R-:W-:Y:S01]  /*4ca0*/  PRMT R4, R7, 0x5410, R4 ;  /* 0x0000541007047816 */ /* 0x000fe20000000004 */
[----:B------:R-:W-:Y:S01]  /*4cb0*/  LDSM.16.MT88.4 R24, [R196+0x12800] ;  /* 0x01280000c418783b */ /* 0x000fe20000004200 */
[--C-:B------:R-:W-:Y:S01]  /*4cc0*/  HSET2.LE.AND R12, R12, R207.reuse, PT ;  /* 0x000000cf0c0c7233 */ /* 0x100fe20003803000 */
[--C-:B------:R-:W-:Y:S01]  /*4cd0*/  FFMA.FTZ R235, R235, UR21, -R212.reuse ;  /* 0x00000015ebeb7c23 */ /* 0x100fe200080108d4 */
[----:B------:R-:W-:Y:S01]  /*4ce0*/  F2FP.BF16.F32.PACK_AB R5, R182, R187 ;  /* 0x000000bbb605723e */ /* 0x000fe200000010ff */
[----:B------:R-:W1:Y:S01]  /*4cf0*/  MUFU.EX2 R180, R180 ;  /* 0x000000b400b47308 */ /* 0x000e620000000800 */
[----:B-----5:R-:W-:Y:S01]  /*4d00*/  F2FP.BF16.F32.PACK_AB R6, R176, R179 ;  /* 0x000000b3b006723e */ /* 0x020fe200000010ff */
[C---:B---3--:R-:W-:Y:S01]  /*4d10*/  HMMA.16816.F32.BF16 R148, R144.reuse, R20, RZ ;  /* 0x000000149094723c */ /* 0x048fe200000418ff */
[----:B------:R-:W-:Y:S01]  /*4d20*/  LOP3.LUT R14, R13, R14, RZ, 0xc0, !PT ;  /* 0x0000000e0d0e7212 */ /* 0x000fe200078ec0ff */
[----:B------:R-:W-:Y:S01]  /*4d30*/  LDSM.16.MT88.4 R32, [R196+0x10800] ;  /* 0x01080000c420783b */ /* 0x000fe20000004200 */
[----:B------:R-:W-:Y:S01]  /*4d40*/  LOP3.LUT R15, R6, R15, RZ, 0xc0, !PT ;  /* 0x0000000f060f7212 */ /* 0x000fe200078ec0ff */
[--C-:B------:R-:W-:Y:S01]  /*4d50*/  FFMA.FTZ R230, R233, UR21, -R212.reuse ;  /* 0x00000015e9e67c23 */ /* 0x100fe200080108d4 */
[----:B------:R-:W-:Y:S01]  /*4d60*/  HSET2.LE.AND R13, R4, R207, PT ;  /* 0x000000cf040d7233 */ /* 0x000fe20003803000 */
[----:B------:R-:W-:Y:S01]  /*4d70*/  MUFU.EX2 R203, R203 ;  /* 0x000000cb00cb7308 */ /* 0x000fe20000000800 */
[----:B------:R-:W-:Y:S01]  /*4d80*/  LOP3.LUT R12, R5, R12, RZ, 0xc0, !PT ;  /* 0x0000000c050c7212 */ /* 0x000fe200078ec0ff */
[C---:B------:R-:W-:Y:S01]  /*4d90*/  HMMA.16816.F32.BF16 R44, R144.reuse, R48, RZ ;  /* 0x00000030902c723c */ /* 0x040fe200000418ff */
[----:B------:R-:W2:Y:S01]  /*4da0*/  LDSM.16.MT88.4 R4, [R204+0x10800] ;  /* 0x01080000cc04783b */ /* 0x000ea20000004200 */
[----:B------:R-:W-:Y:S01]  /*4db0*/  FFMA.FTZ R231, R231, UR21, -R212 ;  /* 0x00000015e7e77c23 */ /* 0x000fe200080108d4 */
[--C-:B------:R-:W-:Y:S01]  /*4dc0*/  FFMA.FTZ R223, R223, UR21, -R210.reuse ;  /* 0x00000015dfdf7c23 */ /* 0x100fe200080108d2 */
[--C-:B------:R-:W-:Y:S01]  /*4dd0*/  FFMA.FTZ R211, R211, UR21, -R210.reuse ;  /* 0x00000015d3d37c23 */ /* 0x100fe200080108d2 */
[----:B------:R-:W-:Y:S01]  /*4de0*/  LDSM.16.MT88.4 R168, [R205+0x16800] ;  /* 0x01680000cda8783b */ /* 0x000fe20000004200 */
[----:B------:R-:W-:Y:S01]  /*4df0*/  MUFU.EX2 R201, R201 ;  /* 0x000000c900c97308 */ /* 0x000fe20000000800 */
[----:B-1----:R-:W-:Y:S01]  /*4e00*/  F2FP.BF16.F32.PACK_AB R20, R180, R181 ;  /* 0x000000b5b414723e */ /* 0x002fe200000010ff */
[----:B------:R-:W-:Y:S01]  /*4e10*/  HMMA.16816.F32.BF16 R48, R144, R50, RZ ;  /* 0x000000329030723c */ /* 0x000fe200000418ff */
[----:B------:R-:W-:Y:S01]  /*4e20*/  FFMA.FTZ R213, R213, UR21, -R210 ;  /* 0x00000015d5d57c23 */ /* 0x000fe200080108d2 */
[----:B------:R-:W-:Y:S01]  /*4e30*/  FADD.FTZ R190, R197, R190 ;  /* 0x000000bec5be7221 */ /* 0x000fe20000010000 */
[----:B------:R-:W-:Y:S01]  /*4e40*/  LOP3.LUT R13, R20, R13, RZ, 0xc0, !PT ;  /* 0x0000000d140d7212 */ /* 0x000fe200078ec0ff */
[----:B------:R-:W-:-:S02]  /*4e50*/  FADD.FTZ R188, R189, R188 ;  /* 0x000000bcbdbc7221 */ /* 0x000fc40000010000 */
[----:B------:R-:W-:Y:S01]  /*4e60*/  MUFU.EX2 R202, R202 ;  /* 0x000000ca00ca7308 */ /* 0x000fe20000000800 */
[----:B------:R-:W-:Y:S01]  /*4e70*/  FADD.FTZ R191, R191, R190 ;  /* 0x000000bebfbf7221 */ /* 0x000fe20000010000 */
[----:B------:R-:W-:Y:S01]  /*4e80*/  HMMA.16816.F32.BF16 R92, R144, R96, RZ ;  /* 0x00000060905c723c */ /* 0x000fe200000418ff */
[----:B------:R-:W-:Y:S02]  /*4e90*/  FADD.FTZ R185, R185, R188 ;  /* 0x000000bcb9b97221 */ /* 0x000fe40000010000 */
[----:B------:R-:W-:Y:S02]  /*4ea0*/  FADD.FTZ R186, R186, R191 ;  /* 0x000000bfbaba7221 */ /* 0x000fe40000010000 */
[----:B------:R-:W-:Y:S01]  /*4eb0*/  FADD.FTZ R184, R184, R185 ;  /* 0x000000b9b8b87221 */ /* 0x000fe20000010000 */
[----:B------:R-:W-:Y:S01]  /*4ec0*/  MUFU.EX2 R206, R206 ;  /* 0x000000ce00ce7308 */ /* 0x000fe20000000800 */
[----:B------:R-:W-:Y:S01]  /*4ed0*/  FADD.FTZ R187, R187, R186 ;  /* 0x000000babbbb7221 */ /* 0x000fe20000010000 */
[----:B----4-:R-:W-:Y:S01]  /*4ee0*/  HMMA.16816.F32.BF16 R100, R12, R8, R100 ;  /* 0x000000080c64723c */ /* 0x010fe20000041864 */
[----:B------:R-:W-:-:S02]  /*4ef0*/  FADD.FTZ R181, R181, R184 ;  /* 0x000000b8b5b57221 */ /* 0x000fc40000010000 */
[----:B------:R-:W-:Y:S02]  /*4f00*/  FADD.FTZ R182, R182, R187 ;  /* 0x000000bbb6b67221 */ /* 0x000fe40000010000 */
[----:B------:R-:W-:Y:S01]  /*4f10*/  FADD.FTZ R180, R180, R181 ;  /* 0x000000b5b4b47221 */ /* 0x000fe20000010000 */
[----:B------:R-:W-:Y:S01]  /*4f20*/  MUFU.EX2 R208, R208 ;  /* 0x000000d000d07308 */ /* 0x000fe20000000800 */
[----:B------:R-:W-:Y:S01]  /*4f30*/  FADD.FTZ R183, R183, R182 ;  /* 0x000000b6b7b77221 */ /* 0x000fe20000010000 */
[----:B------:R-:W-:Y:S01]  /*4f40*/  HMMA.16816.F32.BF16 R104, R12, R10, R104 ;  /* 0x0000000a0c68723c */ /* 0x000fe20000041868 */
[----:B------:R-:W1:Y:S02]  /*4f50*/  LDSM.16.MT88.4 R8, [R196+0x14800] ;  /* 0x01480000c408783b */ /* 0x000e640000004200 */
[----:B------:R-:W-:-:S03]  /*4f60*/  FADD.FTZ R178, R178, R183 ;  /* 0x000000b7b2b27221 */ /* 0x000fc60000010000 */
[----:B------:R-:W-:Y:S02]  /*4f70*/  MUFU.EX2 R209, R209 ;  /* 0x000000d100d17308 */ /* 0x000fe40000000800 */
[C---:B------:R-:W-:Y:S06]  /*4f80*/  HMMA.16816.F32.BF16 R36, R12.reuse, R16, R36 ;  /* 0x000000100c24723c */ /* 0x040fec0000041824 */
[----:B------:R-:W-:Y:S02]  /*4f90*/  MUFU.EX2 R217, R217 ;  /* 0x000000d900d97308 */ /* 0x000fe40000000800 */
[C---:B------:R-:W-:Y:S01]  /*4fa0*/  HMMA.16816.F32.BF16 R40, R12.reuse, R18, R40 ;  /* 0x000000120c28723c */ /* 0x040fe20000041828 */
[----:B------:R-:W3:Y:S05]  /*4fb0*/  LDSM.16.MT88.4 R16, [R200+0x12800] ;  /* 0x01280000c810783b */ /* 0x000eea0000004200 */
[----:B------:R-:W-:Y:S02]  /*4fc0*/  MUFU.EX2 R222, R222 ;  /* 0x000000de00de7308 */ /* 0x000fe40000000800 */
[C---:B--2---:R-:W-:Y:S06]  /*4fd0*/  HMMA.16816.F32.BF16 R44, R12.reuse, R4, R44 ;  /* 0x000000040c2c723c */ /* 0x044fec000004182c */
[----:B------:R-:W-:Y:S02]  /*4fe0*/  MUFU.EX2 R235, R235 ;  /* 0x000000eb00eb7308 */ /* 0x000fe40000000800 */
[----:B------:R-:W-:Y:S01]  /*4ff0*/  HMMA.16816.F32.BF16 R48, R12, R6, R48 ;  /* 0x000000060c30723c */ /* 0x000fe20000041830 */
[----:B------:R-:W2:Y:S05]  /*5000*/  LDSM.16.MT88.4 R4, [R204+0x14800] ;  /* 0x01480000cc04783b */ /* 0x000eaa0000004200 */
[----:B------:R-:W-:Y:S02]  /*5010*/  MUFU.EX2 R230, R230 ;  /* 0x000000e600e67308 */ /* 0x000fe40000000800 */
[C---:B------:R-:W-:Y:S06]  /*5020*/  HMMA.16816.F32.BF16 R84, R144.reuse, R88, RZ ;  /* 0x000000589054723c */ /* 0x040fec00000418ff */
[----:B------:R-:W-:Y:S02]  /*5030*/  MUFU.EX2 R231, R231 ;  /* 0x000000e700e77308 */ /* 0x000fe40000000800 */
[----:B------:R-:W-:Y:S06]  /*5040*/  HMMA.16816.F32.BF16 R108, R144, R112, RZ ;  /* 0x00000070906c723c */ /* 0x000fec00000418ff */
[----:B------:R-:W-:Y:S02]  /*5050*/  MUFU.EX2 R223, R223 ;  /* 0x000000df00df7308 */ /* 0x000fe40000000800 */
[----:B-1----:R-:W-:Y:S01]  /*5060*/  HMMA.16816.F32.BF16 R92, R12, R8, R92 ;  /* 0x000000080c5c723c */ /* 0x002fe2000004185c */
[----:B------:R-:W-:-:S05]  /*5070*/  IMAD.U32 R9, RZ, RZ, UR31 ;  /* 0x0000001fff097e24 */ /* 0x000fca000f8e00ff */
[----:B------:R-:W-:Y:S02]  /*5080*/  MUFU.EX2 R211, R211 ;  /* 0x000000d300d37308 */ /* 0x000fe40000000800 */
[C---:B------:R-:W-:Y:S08]  /*5090*/  HMMA.16816.F32.BF16 R96, R144.reuse, R98, RZ ;  /* 0x000000629060723c */ /* 0x040ff000000418ff */
[C---:B------:R-:W-:Y:S08]  /*50a0*/  HMMA.16816.F32.BF16 R68, R144.reuse, R72, RZ ;  /* 0x000000489044723c */ /* 0x040ff000000418ff */
[C---:B------:R-:W-:Y:S08]  /*50b0*/  HMMA.16816.F32.BF16 R72, R144.reuse, R74, RZ ;  /* 0x0000004a9048723c */ /* 0x040ff000000418ff */
[----:B------:R-:W-:Y:S08]  /*50c0*/  HMMA.16816.F32.BF16 R88, R144, R90, RZ ;  /* 0x0000005a9058723c */ /* 0x000ff000000418ff */
[----:B---3--:R-:W-:Y:S01]  /*50d0*/  HMMA.16816.F32.BF16 R84, R12, R16, R84 ;  /* 0x000000100c54723c */ /* 0x008fe20000041854 */
[----:B------:R-:W-:-:S05]  /*50e0*/  LOP3.LUT R16, R9, UR19, R225, 0x96, !PT ;  /* 0x0000001309107c12 */ /* 0x000fca000f8e96e1 */
[----:B------:R-:W-:Y:S02]  /*50f0*/  IMAD.WIDE.U32 R16, R16, -0x326172a9, RZ ;  /* 0xcd9e8d5710107825 */ /* 0x000fe400078e00ff */
[----:B------:R-:W-:Y:S01]  /*5100*/  HMMA.16816.F32.BF16 R112, R144, R114, RZ ;  /* 0x000000729070723c */ /* 0x000fe200000418ff */
[----:B------:R-:W-:-:S07]  /*5110*/  LOP3.LUT R16, R16, UR28, R219, 0x96, !PT ;  /* 0x0000001c10107c12 */ /* 0x000fce000f8e96db */
[----:B--2---:R-:W-:Y:S01]  /*5120*/  HMMA.16816.F32.BF16 R108, R12, R4, R108 ;  /* 0x000000040c6c723c */ /* 0x004fe2000004186c */
[----:B------:R-:W-:Y:S01]  /*5130*/  LOP3.LUT R4, R228, UR30, R17, 0x96, !PT ;  /* 0x0000001ee4047c12 */ /* 0x000fe2000f8e9611 */
[----:B------:R-:W-:-:S04]  /*5140*/  IMAD.WIDE.U32 R16, R16, -0x2daee0ad, RZ ;  /* 0xd2511f5310107825 */ /* 0x000fc800078e00ff */
[----:B------:R-:W-:Y:S02]  /*5150*/  IMAD.WIDE.U32 R4, R4, -0x2daee0ad, RZ ;  /* 0xd2511f5304047825 */ /* 0x000fe400078e00ff */
[C---:B------:R-:W-:Y:S01]  /*5160*/  HMMA.16816.F32.BF16 R96, R12.reuse, R10, R96 ;  /* 0x0000000a0c60723c */ /* 0x040fe20000041860 */
[----:B------:R-:W1:Y:S07]  /*5170*/  LDSM.16.MT88.4 R8, [R196+0x16800] ;  /* 0x01680000c408783b */ /* 0x000e6e0000004200 */
[----:B------:R-:W-:Y:S01]  /*5180*/  HMMA.16816.F32.BF16 R72, R12, R174, R72 ;  /* 0x000000ae0c48723c */ /* 0x000fe20000041848 */
[----:B------:R-:W-:-:S05]  /*5190*/  LOP3.LUT R174, R4, UR38, R17, 0x96, !PT ;  /* 0x0000002604ae7c12 */ /* 0x000fca000f8e9611 */
[----:B------:R-:W-:Y:S02]  /*51a0*/  IMAD.WIDE.U32 R174, R174, -0x326172a9, RZ ;  /* 0xcd9e8d57aeae7825 */ /* 0x000fe400078e00ff */
[----:B------:R-:W-:Y:S01]  /*51b0*/  HMMA.16816.F32.BF16 R88, R12, R18, R88 ;  /* 0x000000120c58723c */ /* 0x000fe20000041858 */
[----:B------:R-:W-:-:S05]  /*51c0*/  LOP3.LUT R18, R220, UR39, R5, 0x96, !PT ;  /* 0x00000027dc127c12 */ /* 0x000fca000f8e9605 */
[----:B------:R-:W-:Y:S02]  /*51d0*/  IMAD.WIDE.U32 R18, R18, -0x326172a9, RZ ;  /* 0xcd9e8d5712127825 */ /* 0x000fe400078e00ff */
[----:B------:R-:W-:Y:S01]  /*51e0*/  HMMA.16816.F32.BF16 R112, R12, R6, R112 ;  /* 0x000000060c70723c */ /* 0x000fe20000041870 */
[----:B------:R-:W2:Y:S02]  /*51f0*/  LDSM.16.MT88.4 R4, [R204+0x16800] ;  /* 0x01680000cc04783b */ /* 0x000ea40000004200 */
[----:B------:R-:W-:-:S05]  /*5200*/  LOP3.LUT R17, R218, UR27, R19, 0x96, !PT ;  /* 0x0000001bda117c12 */ /* 0x000fca000f8e9613 */
[----:B------:R-:W-:Y:S08]  /*5210*/  HMMA.16816.F32.BF16 R124, R144, R128, RZ ;  /* 0x00000080907c723c */ /* 0x000ff000000418ff */
[----:B------:R-:W-:Y:S01]  /*5220*/  HMMA.16816.F32.BF16 R68, R12, R172, R68 ;  /* 0x000000ac0c44723c */ /* 0x000fe20000041844 */
[----:B------:R-:W-:Y:S01]  /*5230*/  LOP3.LUT R172, R18, UR26, R175, 0x96, !PT ;  /* 0x0000001a12ac7c12 */ /* 0x000fe2000f8e96af */
[----:B------:R-:W-:-:S04]  /*5240*/  IMAD.WIDE.U32 R18, R17, -0x2daee0ad, RZ ;  /* 0xd2511f5311127825 */ /* 0x000fc800078e00ff */
[----:B------:R-:W-:Y:S01]  /*5250*/  IMAD.WIDE.U32 R172, R172, -0x2daee0ad, RZ ;  /* 0xd2511f53acac7825 */ /* 0x000fe200078e00ff */
[----:B------:R-:W-:Y:S01]  /*5260*/  LOP3.LUT R242, R16, UR37, R19, 0x96, !PT ;  /* 0x0000002510f27c12 */ /* 0x000fe2000f8e9613 */
[----:B------:R-:W-:Y:S03]  /*5270*/  HMMA.16816.F32.BF16 R52, R144, R56, RZ ;  /* 0x000000389034723c */ /* 0x000fe600000418ff */
[----:B------:R-:W-:-:S05]  /*5280*/  LOP3.LUT R16, R18, UR34, R173, 0x96, !PT ;  /* 0x0000002212107c12 */ /* 0x000fca000f8e96ad */
[----:B------:R-:W-:Y:S01]  /*5290*/  HMMA.16816.F32.BF16 R56, R144, R58, RZ ;  /* 0x0000003a9038723c */ /* 0x000fe200000418ff */
[----:B------:R-:W-:-:S07]  /*52a0*/  IMAD.WIDE.U32 R16, R16, -0x326172a9, RZ ;  /* 0xcd9e8d5710107825 */ /* 0x000fce00078e00ff */
        /* <DEDUP_REMOVED lines=14> */
[----:B------:R3:W-:Y:S07]  /*5390*/  LDSM.16.MT88.4 R20, [R204+0x12800] ;  /* 0x01280000cc14783b */ /* 0x0007ee0000004200 */
[----:B-1----:R-:W-:Y:S01]  /*53a0*/  HMMA.16816.F32.BF16 R124, R12, R8, R124 ;  /* 0x000000080c7c723c */ /* 0x002fe2000004187c */
[----:B------:R-:W-:-:S07]  /*53b0*/  PRMT R9, R16, 0x7771, RZ ;  /* 0x0000777110097816 */ /* 0x000fce00000000ff */
[----:B------:R-:W-:Y:S01]  /*53c0*/  HMMA.16816.F32.BF16 R52, R12, R28, R52 ;  /* 0x0000001c0c34723c */ /* 0x000fe20000041834 */
[----:B---3--:R-:W-:Y:S01]  /*53d0*/  FFMA.FTZ R204, R243, UR21, -R212 ;  /* 0x00000015f3cc7c23 */ /* 0x008fe200080108d4 */
[----:B------:R-:W-:-:S06]  /*53e0*/  IMAD.WIDE.U32 R242, R242, -0x326172a9, RZ ;  /* 0xcd9e8d57f2f27825 */ /* 0x000fcc00078e00ff */
[C---:B------:R-:W-:Y:S01]  /*53f0*/  HMMA.16816.F32.BF16 R56, R12.reuse, R30, R56 ;  /* 0x0000001e0c38723c */ /* 0x040fe20000041838 */
[----:B------:R-:W1:Y:S01]  /*5400*/  LDSM.16.MT88.4 R28, [R200+0x16800] ;  /* 0x01680000c81c783b */ /* 0x000e620000004200 */
[----:B------:R-:W-:Y:S01]  /*5410*/  FFMA.FTZ R212, R227, UR21, -R210 ;  /* 0x00000015e3d47c23 */ /* 0x000fe200080108d2 */
[----:B------:R-:W-:Y:S01]  /*5420*/  UMOV UR21, 0xffffffff ;  /* 0xffffffff00157882 */ /* 0x000fe20000000000 */
[----:B------:R-:W-:Y:S01]  /*5430*/  LOP3.LUT R8, R242, UR23, R17, 0x96, !PT ;  /* 0x00000017f2087c12 */ /* 0x000fe2000f8e9611 */
[----:B------:R-:W3:Y:S01]  /*5440*/  MUFU.EX2 R204, R204 ;  /* 0x000000cc00cc7308 */ /* 0x000ee20000000800 */
[----:B------:R-:W-:Y:S02]  /*5450*/  LOP3.LUT R174, R174, UR25, R243, 0x96, !PT ;  /* 0x00000019aeae7c12 */ /* 0x000fe4000f8e96f3 */
[----:B------:R-:W-:Y:S01]  /*5460*/  HMMA.16816.F32.BF16 R128, R12, R10, R128 ;  /* 0x0000000a0c80723c */ /* 0x000fe20000041880 */
[----:B------:R-:W-:Y:S01]  /*5470*/  IMAD.MOV.U32 R10, RZ, RZ, R16 ;  /* 0x000000ffff0a7224 */ /* 0x000fe200078e0010 */
[----:B------:R-:W-:Y:S01]  /*5480*/  PRMT R11, R16, 0x7773, RZ ;  /* 0x00007773100b7816 */ /* 0x000fe200000000ff */
[----:B------:R-:W-:-:S02]  /*5490*/  IMAD.WIDE.U32 R174, R174, -0x2daee0ad, RZ ;  /* 0xd2511f53aeae7825 */ /* 0x000fc400078e00ff */
[----:B------:R-:W4:Y:S01]  /*54a0*/  MUFU.EX2 R212, R212 ;  /* 0x000000d400d47308 */ /* 0x000f220000000800 */
[----:B------:R-:W-:Y:S02]  /*54b0*/  LOP3.LUT R10, R10, 0xff, RZ, 0xc0, !PT ;  /* 0x000000ff0a0a7812 */ /* 0x000fe400078ec0ff */
[C---:B--2---:R-:W-:Y:S01]  /*54c0*/  HMMA.16816.F32.BF16 R152, R12.reuse, R4, R152 ;  /* 0x000000040c98723c */ /* 0x044fe20000041898 */
[C---:B------:R-:W-:Y:S02]  /*54d0*/  LOP3.LUT R4, R8.reuse, 0xffff, RZ, 0xc0, !PT ;  /* 0x0000ffff08047812 */ /* 0x040fe400078ec0ff */
[----:B------:R-:W-:Y:S02]  /*54e0*/  LOP3.LUT R5, R8, 0xff, RZ, 0xc0, !PT ;  /* 0x000000ff08057812 */ /* 0x000fe400078ec0ff */
[----:B------:R-:W-:Y:S01]  /*54f0*/  SHF.R.U32.HI R4, RZ, 0x8, R4 ;  /* 0x00000008ff047819 */ /* 0x000fe20000011604 */
[----:B------:R-:W2:Y:S01]  /*5500*/  MUFU.EX2 R210, R213 ;  /* 0x000000d500d27308 */ /* 0x000ea20000000800 */
[----:B------:R-:W-:Y:S01]  /*5510*/  LOP3.LUT R172, R172, UR33, R175, 0x96, !PT ;  /* 0x00000021acac7c12 */ /* 0x000fe2000f8e96af */
[----:B------:R-:W-:Y:S01]  /*5520*/  HMMA.16816.F32.BF16 R60, R12, R24, R60 ;  /* 0x000000180c3c723c */ /* 0x000fe2000004183c */
[----:B------:R-:W-:-:S02]  /*5530*/  PRMT R24, R16, 0x7772, RZ ;  /* 0x0000777210187816 */ /* 0x000fc400000000ff */
[----:B------:R-:W-:Y:S01]  /*5540*/  PRMT R4, R5, 0x5410, R4 ;  /* 0x0000541005047816 */ /* 0x000fe20000000004 */
[----:B------:R-:W-:Y:S01]  /*5550*/  LDSM.16.MT88.4 R16, [R205+0x15000] ;  /* 0x01500000cd10783b */ /* 0x000fe20000004200 */
[----:B------:R-:W-:Y:S02]  /*5560*/  PRMT R24, R24, 0x5410, R11 ;  /* 0x0000541018187816 */ /* 0x000fe4000000000b */
[----:B------:R-:W-:Y:S01]  /*5570*/  PRMT R5, R8, 0x7632, R5 ;  /* 0x0000763208057816 */ /* 0x000fe20000000005 */
[----:B------:R-:W-:Y:S01]  /*5580*/  HMMA.16816.F32.BF16 R64, R12, R26, R64 ;  /* 0x0000001a0c40723c */ /* 0x000fe20000041840 */
[----:B------:R-:W-:Y:S02]  /*5590*/  PRMT R26, R10, 0x5410, R9 ;  /* 0x000054100a1a7816 */ /* 0x000fe40000000009 */
[----:B------:R-:W-:-:S03]  /*55a0*/  LOP3.LUT R24, R24, 0xff00ff, RZ, 0xc0, !PT ;  /* 0x00ff00ff18187812 */ /* 0x000fc600078ec0ff */
[--C-:B------:R-:W-:Y:S02]  /*55b0*/  HSET2.LE.AND R26, R26, R207.reuse, PT ;  /* 0x000000cf1a1a7233 */ /* 0x100fe40003803000 */
[C---:B------:R-:W-:Y:S01]  /*55c0*/  HMMA.16816.F32.BF16 R140, R12.reuse, R6, R140 ;  /* 0x000000060c8c723c */ /* 0x040fe2000004188c */
[----:B------:R-:W-:Y:S02]  /*55d0*/  SHF.R.U32.HI R6, RZ, 0x18, R8 ;  /* 0x00000018ff067819 */ /* 0x000fe40000011608 */
[----:B------:R-:W5:Y:S01]  /*55e0*/  LDSM.16.MT88.4 R8, [R205+0x13000] ;  /* 0x01300000cd08783b */ /* 0x000f620000004200 */
[----:B------:R-:W-:Y:S02]  /*55f0*/  LOP3.LUT R7, R5, 0xff, RZ, 0xc0, !PT ;  /* 0x000000ff05077812 */ /* 0x000fe400078ec0ff */
[----:B---3--:R-:W-:Y:S02]  /*5600*/  F2FP.BF16.F32.PACK_AB R5, R204, R203 ;  /* 0x000000cbcc05723e */ /* 0x008fe400000010ff */
[----:B------:R-:W-:Y:S01]  /*5610*/  PRMT R6, R7, 0x5410, R6 ;  /* 0x0000541007067816 */ /* 0x000fe20000000006 */
[----:B------:R-:W-:Y:S01]  /*5620*/  HMMA.16816.F32.BF16 R160, R12, R32, R160 ;  /* 0x000000200ca0723c */ /* 0x000fe200000418a0 */
[----:B------:R-:W-:-:S02]  /*5630*/  HSET2.LE.AND R27, R24, R207, PT ;  /* 0x000000cf181b7233 */ /* 0x000fc40003803000 */
[----:B------:R-:W-:Y:S02]  /*5640*/  LOP3.LUT R26, R5, R26, RZ, 0xc0, !PT ;  /* 0x0000001a051a7212 */ /* 0x000fe400078ec0ff */
[--C-:B------:R-:W-:Y:S02]  /*5650*/  HSET2.LE.AND R24, R4, R207.reuse, PT ;  /* 0x000000cf04187233 */ /* 0x100fe40003803000 */
[----:B------:R-:W-:Y:S01]  /*5660*/  HSET2.LE.AND R25, R6, R207, PT ;  /* 0x000000cf06197233 */ /* 0x000fe20003803000 */
[----:B-1----:R-:W-:Y:S01]  /*5670*/  HMMA.16816.F32.BF16 R148, R12, R28, R148 ;  /* 0x0000001c0c94723c */ /* 0x002fe20000041894 */
[----:B------:R-:W1:Y:S01]  /*5680*/  LDSM.16.MT88.4 R4, [R205+0x17000] ;  /* 0x01700000cd04783b */ /* 0x000e620000004200 */
[----:B------:R-:W-:Y:S02]  /*5690*/  F2FP.BF16.F32.PACK_AB R32, R209, R208 ;  /* 0x000000d0d120723e */ /* 0x000fe400000010ff */
[----:B------:R-:W-:Y:S01]  /*56a0*/  F2FP.BF16.F32.PACK_AB R29, R202, R201 ;  /* 0x000000c9ca1d723e */ /* 0x000fe200000010ff */
[----:B------:R-:W-:Y:S01]  /*56b0*/  FADD.FTZ R201, R201, R178 ;  /* 0x000000b2c9c97221 */ /* 0x000fe20000010000 */
[----:B------:R-:W-:-:S02]  /*56c0*/  F2FP.BF16.F32.PACK_AB R28, R217, R206 ;  /* 0x000000ced91c723e */ /* 0x000fc400000010ff */
[C---:B------:R-:W-:Y:S01]  /*56d0*/  HMMA.16816.F32.BF16 R76, R12.reuse, R20, R76 ;  /* 0x000000140c4c723c */ /* 0x040fe2000004184c */
[----:B------:R-:W-:Y:S01]  /*56e0*/  LOP3.LUT R27, R32, R27, RZ, 0xc0, !PT ;  /* 0x0000001b201b7212 */ /* 0x000fe200078ec0ff */
[----:B------:R-:W-:Y:S01]  /*56f0*/  FADD.FTZ R202, R202, R201 ;  /* 0x000000c9caca7221 */ /* 0x000fe20000010000 */
[----:B------:R-:W-:Y:S02]  /*5700*/  LOP3.LUT R24, R29, R24, RZ, 0xc0, !PT ;  /* 0x000000181d187212 */ /* 0x000fe400078ec0ff */
[----:B------:R-:W-:Y:S01]  /*5710*/  LOP3.LUT R25, R28, R25, RZ, 0xc0, !PT ;  /* 0x000000191c197212 */ /* 0x000fe200078ec0ff */
[----:B------:R-:W-:Y:S02]  /*5720*/  FADD.FTZ R203, R203, R202 ;  /* 0x000000cacbcb7221 */ /* 0x000fe40000010000 */
[----:B------:R-:W-:Y:S01]  /*5730*/  HMMA.16816.F32.BF16 R80, R12, R22, R80 ;  /* 0x000000160c50723c */ /* 0x000fe20000041850 */
[----:B------:R-:W3:Y:S01]  /*5740*/  LDSM.16.MT88.4 R20, [R200+0x14800] ;  /* 0x01480000c814783b */ /* 0x000ee20000004200 */
[----:B------:R-:W-:-:S06]  /*5750*/  FADD.FTZ R203, R204, R203 ;  /* 0x000000cbcccb7221 */ /* 0x000fcc0000010000 */
[C---:B------:R-:W-:Y:S08]  /*5760*/  HMMA.16816.F32.BF16 R132, R12.reuse, R168, R132 ;  /* 0x000000a80c84723c */ /* 0x040ff00000041884 */
[----:B------:R-:W-:Y:S01]  /*5770*/  HMMA.16816.F32.BF16 R136, R12, R170, R136 ;  /* 0x000000aa0c88723c */ /* 0x000fe20000041888 */
[----:B------:R-:W-:Y:S07]  /*5780*/  LDSM.16.MT88.4 R168, [R232+0x13000] ;  /* 0x01300000e8a8783b */ /* 0x000fee0000004200 */
[C---:B-----5:R-:W-:Y:S08]  /*5790*/  HMMA.16816.F32.BF16 R68, R24.reuse, R8, R68 ;  /* 0x000000081844723c */ /* 0x060ff00000041844 */
[C---:B------:R-:W-:Y:S01]  /*57a0*/  HMMA.16816.F32.BF16 R72, R24.reuse, R10, R72 ;  /* 0x0000000a1848723c */ /* 0x040fe20000041848 */
[----:B------:R-:W5:Y:S07]  /*57b0*/  LDSM.16.MT88.4 R8, [R232+0x15000] ;  /* 0x01500000e808783b */ /* 0x000f6e0000004200 */
[C---:B-1----:R-:W-:Y:S08]  /*57c0*/  HMMA.16816.F32.BF16 R132, R24.reuse, R4, R132 ;  /* 0x000000041884723c */ /* 0x042ff00000041884 */
[----:B------:R-:W-:Y:S01]  /*57d0*/  HMMA.16816.F32.BF16 R136, R24, R6, R136 ;  /* 0x000000061888723c */ /* 0x000fe20000041888 */
[----:B------:R-:W1:Y:S07]  /*57e0*/  LDSM.16.MT88.4 R4, [R200+0x13000] ;  /* 0x01300000c804783b */ /* 0x000e6e0000004200 */
[C---:B------:R-:W-:Y:S01]  /*57f0*/  HMMA.16816.F32.BF16 R156, R12.reuse, R34, R156 ;  /* 0x000000220c9c723c */ /* 0x040fe2000004189c */
[----:B------:R-:W-:Y:S07]  /*5800*/  LDSM.16.MT88.4 R32, [R232+0x17000] ;  /* 0x01700000e820783b */ /* 0x000fee0000004200 */
[C---:B---3--:R-:W-:Y:S08]  /*5810*/  HMMA.16816.F32.BF16 R116, R12.reuse, R20, R116 ;  /* 0x000000140c74723c */ /* 0x048ff00000041874 */
[C---:B------:R-:W-:Y:S01]  /*5820*/  HMMA.16816.F32.BF16 R120, R12.reuse, R22, R120 ;  /* 0x000000160c78723c */ /* 0x040fe20000041878 */
[----:B------:R-:W-:Y:S07]  /*5830*/  LDSM.16.MT88.4 R20, [R205+0x11000] ;  /* 0x01100000cd14783b */ /* 0x000fee0000004200 */
[----:B------:R-:W-:Y:S01]  /*5840*/  HMMA.16816.F32.BF16 R144, R12, R30, R144 ;  /* 0x0000001e0c90723c */ /* 0x000fe20000041890 */
[----:B------:R-:W3:Y:S04]  /*5850*/  LDSM.16.MT88.4 R12, [R232+0x11000] ;  /* 0x01100000e80c783b */ /* 0x000ee80000004200 */
[----:B------:R-:W4:Y:S03]  /*5860*/  LDSM.16.MT88.4 R28, [R196+0x11000] ;  /* 0x01100000c41c783b */ /* 0x000f260000004200 */
[C---:B-----5:R-:W-:Y:S08]  /*5870*/  HMMA.16816.F32.BF16 R108, R24.reuse, R8, R108 ;  /* 0x00000008186c723c */ /* 0x060ff0000004186c */
[C---:B------:R-:W-:Y:S01]  /*5880*/  HMMA.16816.F32.BF16 R112, R24.reuse, R10, R112 ;  /* 0x0000000a1870723c */ /* 0x040fe20000041870 */
[----:B------:R-:W5:Y:S07]  /*5890*/  LDSM.16.MT88.4 R8, [R200+0x15000] ;  /* 0x01500000c808783b */ /* 0x000f6e0000004200 */
[C---:B------:R-:W-:Y:S08]  /*58a0*/  HMMA.16816.F32.BF16 R100, R24.reuse, R16, R100 ;  /* 0x000000101864723c */ /* 0x040ff00000041864 */
        /* <DEDUP_REMOVED lines=11> */
[----:B-----5:R-:W-:Y:S01]  /*5960*/  HMMA.16816.F32.BF16 R116, R24, R8, R116 ;  /* 0x000000081874723c */ /* 0x020fe20000041874 */
[----:B------:R-:W-:Y:S01]  /*5970*/  IMAD.MOV.U32 R9, RZ, RZ, R174 ;  /* 0x000000ffff097224 */ /* 0x000fe200078e00ae */
[----:B------:R-:W-:-:S04]  /*5980*/  PRMT R8, R174, 0x7773, RZ ;  /* 0x00007773ae087816 */ /* 0x000fc800000000ff */
[----:B------:R-:W-:Y:S02]  /*5990*/  LOP3.LUT R9, R9, 0xff, RZ, 0xc0, !PT ;  /* 0x000000ff09097812 */ /* 0x000fe400078ec0ff */
[C---:B--2---:R-:W-:Y:S01]  /*59a0*/  HMMA.16816.F32.BF16 R60, R24.reuse, R16, R60 ;  /* 0x00000010183c723c */ /* 0x044fe2000004183c */
[C---:B------:R-:W-:Y:S02]  /*59b0*/  PRMT R16, R174.reuse, 0x7771, RZ ;  /* 0x00007771ae107816 */ /* 0x040fe400000000ff */
[----:B------:R-:W-:Y:S02]  /*59c0*/  PRMT R17, R174, 0x7772, RZ ;  /* 0x00007772ae117816 */ /* 0x000fe400000000ff */
[----:B------:R-:W-:Y:S02]  /*59d0*/  PRMT R16, R9, 0x5410, R16 ;  /* 0x0000541009107816 */ /* 0x000fe40000000010 */
[----:B------:R-:W-:Y:S01]  /*59e0*/  PRMT R17, R17, 0x5410, R8 ;  /* 0x0000541011117816 */ /* 0x000fe20000000008 */
[C---:B------:R-:W-:Y:S01]  /*59f0*/  HMMA.16816.F32.BF16 R120, R24.reuse, R10, R120 ;  /* 0x0000000a1878723c */ /* 0x040fe20000041878 */
[----:B------:R-:W2:Y:S07]  /*5a00*/  LDSM.16.MT88.4 R8, [R205+0x13800] ;  /* 0x01380000cd08783b */ /* 0x000eae0000004200 */
[----:B------:R-:W-:Y:S01]  /*5a10*/  HMMA.16816.F32.BF16 R64, R24, R18, R64 ;  /* 0x000000121840723c */ /* 0x000fe20000041840 */
[----:B------:R-:W-:-:S02]  /*5a20*/  LOP3.LUT R18, R172, 0xffff, RZ, 0xc0, !PT ;  /* 0x0000ffffac127812 */ /* 0x000fc400078ec0ff */
[----:B------:R-:W-:Y:S02]  /*5a30*/  LOP3.LUT R19, R172, 0xff, RZ, 0xc0, !PT ;  /* 0x000000ffac137812 */ /* 0x000fe400078ec0ff */
[----:B------:R-:W-:-:S03]  /*5a40*/  SHF.R.U32.HI R18, RZ, 0x8, R18 ;  /* 0x00000008ff127819 */ /* 0x000fc60000011612 */
[C---:B-1----:R-:W-:Y:S01]  /*5a50*/  HMMA.16816.F32.BF16 R124, R24.reuse, R4, R124 ;  /* 0x00000004187c723c */ /* 0x042fe2000004187c */
[----:B------:R-:W-:Y:S02]  /*5a60*/  PRMT R5, R172, 0x7632, R5 ;  /* 0x00007632ac057816 */ /* 0x000fe40000000005 */
[----:B------:R-:W-:Y:S02]  /*5a70*/  SHF.R.U32.HI R4, RZ, 0x18, R172 ;  /* 0x00000018ff047819 */ /* 0x000fe400000116ac */
[----:B------:R-:W-:Y:S01]  /*5a80*/  LOP3.LUT R5, R5, 0xff, RZ, 0xc0, !PT ;  /* 0x000000ff05057812 */ /* 0x000fe200078ec0ff */
[----:B------:R-:W-:Y:S01]  /*5a90*/  LDSM.16.MT88.4 R172, [R232+0x13800] ;  /* 0x01380000e8ac783b */ /* 0x000fe20000004200 */
[----:B------:R-:W-:Y:S01]  /*5aa0*/  PRMT R18, R19, 0x5410, R18 ;  /* 0x0000541013127816 */ /* 0x000fe20000000012 */
[----:B------:R-:W-:Y:S01]  /*5ab0*/  HMMA.16816.F32.BF16 R140, R24, R34, R140 ;  /* 0x00000022188c723c */ /* 0x000fe2000004188c */
[----:B------:R-:W-:-:S03]  /*5ac0*/  PRMT R34, R5, 0x5410, R4 ;  /* 0x0000541005227816 */ /* 0x000fc60000000004 */
[--C-:B------:R-:W-:Y:S02]  /*5ad0*/  HSET2.LE.AND R4, R18, R207.reuse, PT ;  /* 0x000000cf12047233 */ /* 0x100fe40003803000 */
[----:B------:R-:W-:Y:S02]  /*5ae0*/  HSET2.LE.AND R5, R34, R207, PT ;  /* 0x000000cf22057233 */ /* 0x000fe40003803000 */
[----:B------:R-:W-:Y:S01]  /*5af0*/  HMMA.16816.F32.BF16 R152, R24, R32, R152 ;  /* 0x000000201898723c */ /* 0x000fe20000041898 */
[----:B------:R-:W-:Y:S02]  /*5b00*/  LOP3.LUT R32, R17, 0xff00ff, RZ, 0xc0, !PT ;  /* 0x00ff00ff11207812 */ /* 0x000fe400078ec0ff */
[----:B------:R-:W-:Y:S01]  /*5b10*/  F2FP.BF16.F32.PACK_AB R33, R235, R222 ;  /* 0x000000deeb21723e */ /* 0x000fe200000010ff */
[----:B------:R-:W-:-:S03]  /*5b20*/  FADD.FTZ R222, R222, R203 ;  /* 0x000000cbdede7221 */ /* 0x000fc60000010000 */
[----:B------:R-:W-:Y:S01]  /*5b30*/  LOP3.LUT R4, R33, R4, RZ, 0xc0, !PT ;  /* 0x0000000421047212 */ /* 0x000fe200078ec0ff */
[C---:B------:R-:W-:Y:S01]  /*5b40*/  HMMA.16816.F32.BF16 R128, R24.reuse, R6, R128 ;  /* 0x000000061880723c */ /* 0x040fe20000041880 */
[--C-:B------:R-:W-:Y:S01]  /*5b50*/  HSET2.LE.AND R6, R16, R207.reuse, PT ;  /* 0x000000cf10067233 */ /* 0x100fe20003803000 */
[----:B------:R-:W-:Y:S01]  /*5b60*/  FADD.FTZ R235, R235, R222 ;  /* 0x000000deebeb7221 */ /* 0x000fe20000010000 */
[----:B------:R-:W-:Y:S01]  /*5b70*/  LDSM.16.MT88.4 R16, [R205+0x17800] ;  /* 0x01780000cd10783b */ /* 0x000fe20000004200 */
[----:B------:R-:W-:Y:S02]  /*5b80*/  HSET2.LE.AND R7, R32, R207, PT ;  /* 0x000000cf20077233 */ /* 0x000fe40003803000 */
[----:B------:R-:W-:Y:S02]  /*5b90*/  F2FP.BF16.F32.PACK_AB R32, R223, R212 ;  /* 0x000000d4df20723e */ /* 0x000fe400000010ff */
[----:B------:R-:W-:Y:S02]  /*5ba0*/  HMMA.16816.F32.BF16 R36, R24, R20, R36 ;  /* 0x000000141824723c */ /* 0x000fe40000041824 */
[----:B------:R-:W-:-:S02]  /*5bb0*/  LOP3.LUT R5, R32, R5, RZ, 0xc0, !PT ;  /* 0x0000000520057212 */ /* 0x000fc400078ec0ff */
[----:B------:R-:W-:Y:S04]  /*5bc0*/  LDSM.16.MT88.4 R32, [R232+0x17800] ;  /* 0x01780000e820783b */ /* 0x000fe80000004200 */
[C---:B------:R-:W-:Y:S01]  /*5bd0*/  HMMA.16816.F32.BF16 R40, R24.reuse, R22, R40 ;  /* 0x000000161828723c */ /* 0x040fe20000041828 */
[----:B------:R-:W1:Y:S07]  /*5be0*/  LDSM.16.MT88.4 R20, [R200+0x11000] ;  /* 0x01100000c814783b */ /* 0x000e6e0000004200 */
[C---:B---3--:R-:W-:Y:S08]  /*5bf0*/  HMMA.16816.F32.BF16 R92, R24.reuse, R12, R92 ;  /* 0x0000000c185c723c */ /* 0x048ff0000004185c */
[C---:B------:R-:W-:Y:S01]  /*5c00*/  HMMA.16816.F32.BF16 R96, R24.reuse, R14, R96 ;  /* 0x0000000e1860723c */ /* 0x040fe20000041860 */
[----:B------:R-:W3:Y:S07]  /*5c10*/  LDSM.16.MT88.4 R12, [R205+0x11800] ;  /* 0x01180000cd0c783b */ /* 0x000eee0000004200 */
[----:B----4-:R-:W-:Y:S01]  /*5c20*/  HMMA.16816.F32.BF16 R148, R24, R28, R148 ;  /* 0x0000001c1894723c */ /* 0x010fe20000041894 */
[----:B------:R-:W-:Y:S01]  /*5c30*/  F2FP.BF16.F32.PACK_AB R29, R231, R230 ;  /* 0x000000e6e71d723e */ /* 0x000fe200000010ff */
[----:B------:R-:W-:Y:S01]  /*5c40*/  FADD.FTZ R230, R230, R235 ;  /* 0x000000ebe6e67221 */ /* 0x000fe20000010000 */
[----:B------:R-:W-:-:S02]  /*5c50*/  F2FP.BF16.F32.PACK_AB R28, R211, R210 ;  /* 0x000000d2d31c723e */ /* 0x000fc400000010ff */
[----:B------:R-:W-:Y:S01]  /*5c60*/  LOP3.LUT R6, R29, R6, RZ, 0xc0, !PT ;  /* 0x000000061d067212 */ /* 0x000fe200078ec0ff */
[----:B------:R-:W-:Y:S01]  /*5c70*/  FADD.FTZ R227, R231, R230 ;  /* 0x000000e6e7e37221 */ /* 0x000fe20000010000 */
[----:B------:R-:W-:Y:S01]  /*5c80*/  LOP3.LUT R7, R28, R7, RZ, 0xc0, !PT ;  /* 0x000000071c077212 */ /* 0x000fe200078ec0ff */
[----:B------:R-:W-:Y:S08]  /*5c90*/  HMMA.16816.F32.BF16 R76, R24, R168, R76 ;  /* 0x000000a8184c723c */ /* 0x000ff0000004184c */
[C---:B--2---:R-:W-:Y:S08]  /*5ca0*/  HMMA.16816.F32.BF16 R68, R4.reuse, R8, R68 ;  /* 0x000000080444723c */ /* 0x044ff00000041844 */
[----:B------:R-:W-:Y:S01]  /*5cb0*/  HMMA.16816.F32.BF16 R72, R4, R10, R72 ;  /* 0x0000000a0448723c */ /* 0x000fe20000041848 */
[----:B------:R-:W2:Y:S07]  /*5cc0*/  LDSM.16.MT88.4 R8, [R196+0x11800] ;  /* 0x01180000c408783b */ /* 0x000eae0000004200 */
[C---:B-1----:R-:W-:Y:S08]  /*5cd0*/  HMMA.16816.F32.BF16 R52, R24.reuse, R20, R52 ;  /* 0x000000141834723c */ /* 0x042ff00000041834 */
[----:B------:R-:W-:Y:S01]  /*5ce0*/  HMMA.16816.F32.BF16 R56, R24, R22, R56 ;  /* 0x000000161838723c */ /* 0x000fe20000041838 */
[----:B------:R-:W1:Y:S07]  /*5cf0*/  LDSM.16.MT88.4 R20, [R205+0x15800] ;  /* 0x01580000cd14783b */ /* 0x000e6e0000004200 */
[C---:B---3--:R-:W-:Y:S08]  /*5d00*/  HMMA.16816.F32.BF16 R36, R4.reuse, R12, R36 ;  /* 0x0000000c0424723c */ /* 0x048ff00000041824 */
[C---:B------:R-:W-:Y:S01]  /*5d10*/  HMMA.16816.F32.BF16 R40, R4.reuse, R14, R40 ;  /* 0x0000000e0428723c */ /* 0x040fe20000041828 */
[----:B------:R-:W3:Y:S07]  /*5d20*/  LDSM.16.MT88.4 R12, [R232+0x11800] ;  /* 0x01180000e80c783b */ /* 0x000eee0000004200 */
[C---:B------:R-:W-:Y:S08]  /*5d30*/  HMMA.16816.F32.BF16 R132, R4.reuse, R16, R132 ;  /* 0x000000100484723c */ /* 0x040ff00000041884 */
[C---:B------:R-:W-:Y:S01]  /*5d40*/  HMMA.16816.F32.BF16 R136, R4.reuse, R18, R136 ;  /* 0x000000120488723c */ /* 0x040fe20000041888 */
[----:B------:R-:W4:Y:S07]  /*5d50*/  LDSM.16.MT88.4 R16, [R196+0x15800] ;  /* 0x01580000c410783b */ /* 0x000f2e0000004200 */
[C---:B--2---:R-:W-:Y:S08]  /*5d60*/  HMMA.16816.F32.BF16 R160, R4.reuse, R8, R160 ;  /* 0x0000000804a0723c */ /* 0x044ff000000418a0 */
[----:B------:R-:W-:Y:S01]  /*5d70*/  HMMA.16816.F32.BF16 R156, R4, R10, R156 ;  /* 0x0000000a049c723c */ /* 0x000fe2000004189c */
[----:B------:R-:W2:Y:S07]  /*5d80*/  LDSM.16.MT88.4 R8, [R196+0x17800] ;  /* 0x01780000c408783b */ /* 0x000eae0000004200 */
        /* <DEDUP_REMOVED lines=14> */
[----:B--2---:R-:W-:Y:S01]  /*5e70*/  HMMA.16816.F32.BF16 R124, R4, R8, R124 ;  /* 0x00000008047c723c */ /* 0x004fe2000004187c */
        /* <DEDUP_REMOVED lines=8> */
[----:B-----5:R-:W-:Y:S01]  /*5f00*/  HMMA.16816.F32.BF16 R108, R4, R168, R108 ;  /* 0x000000a8046c723c */ /* 0x020fe2000004186c */
        /* <DEDUP_REMOVED lines=13> */
[C---:B---3--:R-:W-:Y:S08]  /*5fe0*/  HMMA.16816.F32.BF16 R116, R4.reuse, R12, R116 ;  /* 0x0000000c0474723c */ /* 0x048ff00000041874 */
[C---:B------:R-:W-:Y:S08]  /*5ff0*/  HMMA.16816.F32.BF16 R120, R4.reuse, R14, R120 ;  /* 0x0000000e0478723c */ /* 0x040ff00000041878 */
[C---:B------:R-:W-:Y:S08]  /*6000*/  HMMA.16816.F32.BF16 R128, R4.reuse, R10, R128 ;  /* 0x0000000a0480723c */ /* 0x040ff00000041880 */
[C---:B----4-:R-:W-:Y:S08]  /*6010*/  HMMA.16816.F32.BF16 R148, R4.reuse, R16, R148 ;  /* 0x000000100494723c */ /* 0x050ff00000041894 */
[----:B------:R-:W-:Y:S01]  /*6020*/  HMMA.16816.F32.BF16 R144, R4, R18, R144 ;  /* 0x000000120490723c */ /* 0x000fe20000041890 */
[----:B------:R-:W-:-:S04]  /*6030*/  NOP ;  /* 0x0000000000007918 */ /* 0x000fc80000000000 */
[----:B------:R-:W-:-:S15]  /*6040*/  BRA.U !UP2, `(.L_x_400) ;  /* 0x000000410ab87547 */ /* 0x000fde000b800000 */
[----:B------:R-:W1:Y:S01]  /*6050*/  LDCU.64 UR10, c[0x0][0x3c0] ;  /* 0x00007800ff0a77ac */ /* 0x000e620008000a00 */
[----:B------:R-:W-:Y:S01]  /*6060*/  IADD3 R4, P0, PT, R194, UR24, RZ ;  /* 0x00000018c2047c10 */ /* 0x000fe2000ff1e0ff */
[----:B------:R-:W-:-:S04]  /*6070*/  DEPBAR.LE SB0, 0x0 ;  /* 0x000080000000791a */ /* 0x000fc80000000000 */
[----:B------:R-:W2:Y:S01]  /*6080*/  LDCU.64 UR4, c[0x0][0x3d8] ;  /* 0x00007b00ff0477ac */ /* 0x000ea20008000a00 */
[--C-:B------:R-:W-:Y:S01]  /*6090*/  SHF.R.U32.HI R0, RZ, 0x3, R192.reuse ;  /* 0x00000003ff007819 */ /* 0x100fe200000116c0 */
[----:B------:R-:W-:Y:S01]  /*60a0*/  IMAD.X R5, RZ, RZ, UR22, P0 ;  /* 0x00000016ff057e24 */ /* 0x000fe200080e06ff */
[--C-:B------:R-:W-:Y:S01]  /*60b0*/  SHF.R.U32.HI R193, RZ, 0x1, R192.reuse ;  /* 0x00000001ffc17819 */ /* 0x100fe200000116c0 */
[----:B------:R-:W3:Y:S01]  /*60c0*/  LDCU.64 UR8, c[0x0][0x390] ;  /* 0x00007200ff0877ac */ /* 0x000ee20008000a00 */
[----:B------:R-:W-:Y:S01]  /*60d0*/  LOP3.LUT R195, R198, 0x1f8, RZ, 0xc0, !PT ;  /* 0x000001f8c6c37812 */ /* 0x000fe200078ec0ff */
[----:B------:R-:W-:Y:S01]  /*60e0*/  IMAD.MOV.U32 R232, RZ, RZ, 0x20 ;  /* 0x00000020ffe87424 */ /* 0x000fe200078e00ff */
[----:B------:R-:W-:Y:S01]  /*60f0*/  LOP3.LUT R230, R193, 0x8, RZ, 0xc0, !PT ;  /* 0x00000008c1e67812 */ /* 0x000fe200078ec0ff */
[----:B------:R-:W-:Y:S01]  /*6100*/  USHF.R.S32.HI UR32, URZ, 0x1f, UR15 ;  /* 0x0000001fff207899 */ /* 0x000fe2000801140f */
[----:B------:R-:W-:Y:S01]  /*6110*/  LOP3.LUT R195, R195, 0x38, R192, 0x78, !PT ;  /* 0x00000038c3c37812 */ /* 0x000fe200078e78c0 */
[----:B------:R-:W-:Y:S01]  /*6120*/  UIADD3 UR26, UPT, UPT, UR20, -0x2, URZ ;  /* 0xfffffffe141a7890 */ /* 0x000fe2000fffe0ff */
[----:B------:R-:W-:Y:S01]  /*6130*/  SEL R232, R232, 0xffffffe0, !P6 ;  /* 0xffffffe0e8e87807 */ /* 0x000fe20007000000 */
[C---:B-1----:R-:W-:Y:S01]  /*6140*/  IMAD R2, R0.reuse, UR11, RZ ;  /* 0x0000000b00027c24 */ /* 0x042fe2000f8e02ff */
[----:B------:R-:W-:Y:S01]  /*6150*/  USHF.L.U32 UR27, UR10, 0x4, URZ ;  /* 0x000000040a1b7899 */ /* 0x000fe200080006ff */
[----:B------:R-:W-:Y:S01]  /*6160*/  IMAD.WIDE.U32 R4, R0, UR10, R4 ;  /* 0x0000000a00047c25 */ /* 0x000fe2000f8e0004 */
[----:B------:R-:W-:-:S02]  /*6170*/  UIMAD.WIDE.U32 UR30, UR26, UR10, URZ ;  /* 0x0000000a1a1e72a5 */ /* 0x000fc4000f8e00ff */
[----:B------:R-:W-:Y:S01]  /*6180*/  UIMAD UR26, UR26, UR11, URZ ;  /* 0x0000000b1a1a72a4 */ /* 0x000fe2000f8e02ff */
[----:B------:R-:W-:Y:S01]  /*6190*/  IMAD.IADD R5, R5, 0x1, R2 ;  /* 0x0000000105057824 */ /* 0x000fe200078e0202 */
[----:B--2---:R-:W-:Y:S01]  /*61a0*/  UIMAD UR21, UR32, UR4, URZ ;  /* 0x00000004201572a4 */ /* 0x004fe2000f8e02ff */
[----:B------:R-:W-:Y:S01]  /*61b0*/  IMAD.U32 R6, RZ, RZ, UR4 ;  /* 0x00000004ff067e24 */ /* 0x000fe2000f8e00ff */
[----:B------:R-:W-:Y:S01]  /*61c0*/  UIADD3 UR26, UPT, UPT, UR31, UR26, URZ ;  /* 0x0000001a1f1a7290 */ /* 0x000fe2000fffe0ff */
[----:B------:R-:W-:Y:S01]  /*61d0*/  IMAD.U32 R8, RZ, RZ, UR30 ;  /* 0x0000001eff087e24 */ /* 0x000fe2000f8e00ff */
[----:B------:R-:W-:Y:S01]  /*61e0*/  UIMAD UR21, UR15, UR5, UR21 ;  /* 0x000000050f1572a4 */ /* 0x000fe2000f8e0215 */
[----:B------:R-:W-:Y:S01]  /*61f0*/  IMAD.WIDE.U32 R6, R6, UR15, R4 ;  /* 0x0000000f06067c25 */ /* 0x000fe2000f8e0004 */
[----:B------:R-:W-:Y:S01]  /*6200*/  LOP3.LUT R4, R177, 0x200, RZ, 0xc0, !PT ;  /* 0x00000200b1047812 */ /* 0x000fe200078ec0ff */
[----:B------:R-:W-:Y:S02]  /*6210*/  USHF.L.U64.HI UR25, UR10, 0x4, UR11 ;  /* 0x000000040a197899 */ /* 0x000fe4000801020b */
[----:B------:R-:W-:Y:S01]  /*6220*/  IMAD.SHL.U32 R5, R192, 0x20, RZ ;  /* 0x00000020c0057824 */ /* 0x000fe200078e00ff */
[----:B------:R-:W-:Y:S01]  /*6230*/  ULEA UR23, UP0, UR30, UR27, 0x6 ;  /* 0x0000001b1e177291 */ /* 0x000fe2000f8030ff */
[----:B------:R-:W-:-:S02]  /*6240*/  VIADD R11, R7, UR21 ;  /* 0x00000015070b7c36 */ /* 0x000fc40008000000 */
[----:B------:R-:W-:Y:S01]  /*6250*/  IMAD.U32 R9, RZ, RZ, UR31 ;  /* 0x0000001fff097e24 */ /* 0x000fe2000f8e00ff */
[----:B------:R-:W-:Y:S01]  /*6260*/  LOP3.LUT R5, R4, 0x7c00, R5, 0xf8, !PT ;  /* 0x00007c0004057812 */ /* 0x000fe200078ef805 */
[----:B------:R-:W-:Y:S01]  /*6270*/  ULEA.HI.X UR21, UR30, UR25, UR26, 0x6, UP0 ;  /* 0x000000191e157291 */ /* 0x000fe200080f341a */
[----:B------:R-:W-:Y:S01]  /*6280*/  BAR.SYNC.DEFER_BLOCKING 0x0 ;  /* 0x0000000000007b1d */ /* 0x000fe20000010000 */
[C---:B---3--:R-:W-:Y:S01]  /*6290*/  LEA R4, P0, R6.reuse, UR8, 0x1 ;  /* 0x0000000806047c11 */ /* 0x048fe2000f8008ff */
[----:B------:R-:W-:Y:S01]  /*62a0*/  IMAD.U32 R10, RZ, RZ, UR23 ;  /* 0x00000017ff0a7e24 */ /* 0x000fe2000f8e00ff */
[----:B------:R-:W-:Y:S01]  /*62b0*/  LOP3.LUT R230, R5, R165, R230, 0xf6, !PT ;  /* 0x000000a505e67212 */ /* 0x000fe200078ef6e6 */
[----:B------:R-:W-:Y:S01]  /*62c0*/  ULEA UR28, UP0, UR10, UR23, 0x5 ;  /* 0x000000170a1c7291 */ /* 0x000fe2000f8028ff */
[----:B------:R-:W-:Y:S01]  /*62d0*/  LEA.HI.X R11, R6, UR9, R11, 0x1, P0 ;  /* 0x00000009060b7c11 */ /* 0x000fe200080f0c0b */
[----:B------:R-:W-:Y:S01]  /*62e0*/  IMAD.U32 R6, RZ, RZ, UR26 ;  /* 0x0000001aff067e24 */ /* 0x000fe2000f8e00ff */
[----:B------:R-:W-:Y:S01]  /*62f0*/  UIADD3 UR26, UP1, UPT, UR23, UR27, URZ ;  /* 0x0000001b171a7290 */ /* 0x000fe2000ff3e0ff */
[CC--:B------:R-:W-:Y:S01]  /*6300*/  LEA R14, P0, R8.reuse, R4.reuse, 0x7 ;  /* 0x00000004080e7211 */ /* 0x0c0fe200078038ff */
[----:B------:R-:W-:Y:S01]  /*6310*/  IMAD.U32 R9, RZ, RZ, UR21 ;  /* 0x00000015ff097e24 */ /* 0x000fe2000f8e00ff */
[----:B------:R-:W-:Y:S01]  /*6320*/  LOP3.LUT R165, R195, 0x1e00, R198, 0xf8, !PT ;  /* 0x00001e00c3a57812 */ /* 0x000fe200078ef8c6 */
[----:B------:R-:W-:Y:S01]  /*6330*/  UIADD3.X UR25, UPT, UPT, UR21, UR25, URZ, UP1, !UPT ;  /* 0x0000001915197290 */ /* 0x000fe20008ffe4ff */
[-C--:B------:R-:W-:Y:S01]  /*6340*/  LEA.HI.X R15, R8, R11.reuse, R6, 0x7, P0 ;  /* 0x0000000b080f7211 */ /* 0x080fe200000f3c06 */
[----:B------:R-:W-:Y:S01]  /*6350*/  IMAD.U32 R8, RZ, RZ, UR26 ;  /* 0x0000001aff087e24 */ /* 0x000fe2000f8e00ff */
[-C--:B------:R-:W-:Y:S01]  /*6360*/  LEA R12, P2, R10, R4.reuse, 0x1 ;  /* 0x000000040a0c7211 */ /* 0x080fe200078408ff */
[----:B------:R-:W-:Y:S01]  /*6370*/  ULEA.HI.X UR27, UR10, UR21, UR11, 0x5, UP0 ;  /* 0x000000150a1b7291 */ /* 0x000fe200080f2c0b */
[----:B------:R-:W-:Y:S01]  /*6380*/  LEA R165, R165, UR6, 0x1 ;  /* 0x00000006a5a57c11 */ /* 0x000fe2000f8e08ff */
[----:B------:R-:W-:Y:S01]  /*6390*/  IMAD.U32 R6, RZ, RZ, UR28 ;  /* 0x0000001cff067e24 */ /* 0x000fe2000f8e00ff */
[-C--:B------:R-:W-:Y:S01]  /*63a0*/  LEA R16, P1, R8, R4.reuse, 0x1 ;  /* 0x0000000408107211 */ /* 0x080fe200078208ff */
[----:B------:R-:W-:Y:S01]  /*63b0*/  IMAD.U32 R7, RZ, RZ, UR25 ;  /* 0x00000019ff077e24 */ /* 0x000fe2000f8e00ff */
[-C--:B------:R-:W-:Y:S01]  /*63c0*/  LEA.HI.X R13, R10, R11.reuse, R9, 0x1, P2 ;  /* 0x0000000b0a0d7211 */ /* 0x080fe200010f0c09 */
[----:B------:R-:W-:Y:S01]  /*63d0*/  IMAD.U32 R5, RZ, RZ, UR27 ;  /* 0x0000001bff057e24 */ /* 0x000fe2000f8e00ff */
[----:B------:R-:W-:Y:S01]  /*63e0*/  LEA R4, P0, R6, R4, 0x1 ;  /* 0x0000000406047211 */ /* 0x000fe200078008ff */
[----:B------:R-:W-:Y:S01]  /*63f0*/  VIADD R20, R226, UR6 ;  /* 0x00000006e2147c36 */ /* 0x000fe20008000000 */
[----:B------:R-:W-:Y:S01]  /*6400*/  @!PT LDS RZ, [RZ] ;  /* 0x00000000fffff984 */ /* 0x000fe20000000800 */
[----:B------:R-:W-:Y:S01]  /*6410*/  @!PT LDS RZ, [RZ] ;  /* 0x00000000fffff984 */ /* 0x000fe20000000800 */
[----:B------:R-:W-:Y:S01]  /*6420*/  @!PT LDS RZ, [RZ] ;  /* 0x00000000fffff984 */ /* 0x000fe20000000800 */
[----:B------:R-:W-:Y:S01]  /*6430*/  LDGSTS.E.BYPASS.LTC128B.128 [R165+0x10000], desc[UR16][R14.64] ;  /* 0x100000000ea57fae */ /* 0x000fe2000b981a10 */
[-C--:B------:R-:W-:Y:S01]  /*6440*/  LEA.HI.X R17, R8, R11.reuse, R7, 0x1, P1 ;  /* 0x0000000b08117211 */ /* 0x080fe200008f0c07 */
[----:B------:R-:W-:Y:S01]  /*6450*/  UISETP.GE.U32.AND UP0, UPT, UR20, 0x3, UPT ;  /* 0x000000031400788c */ /* 0x000fe2000bf06070 */
[----:B------:R-:W-:Y:S01]  /*6460*/  LEA.HI.X R5, R6, R11, R5, 0x1, P0 ;  /* 0x0000000b06057211 */ /* 0x000fe200000f0c05 */
[----:B------:R-:W-:Y:S01]  /*6470*/  LDGSTS.E.BYPASS.LTC128B.128 [R165+0x12000], desc[UR16][R14.64+0x80] ;  /* 0x120000800ea57fae */ /* 0x000fe2000b981a10 */
[----:B------:R-:W-:Y:S01]  /*6480*/  LEA R230, R230, UR6, 0x1 ;  /* 0x00000006e6e67c11 */ /* 0x000fe2000f8e08ff */
[----:B------:R-:W-:-:S02]  /*6490*/  IMAD.IADD R217, R20, 0x1, R232 ;  /* 0x0000000114d97824 */ /* 0x000fc400078e02e8 */
[----:B------:R-:W-:Y:S02]  /*64a0*/  LDGSTS.E.BYPASS.LTC128B.128 [R165+0x14000], desc[UR16][R14.64+0x100] ;  /* 0x140001000ea57fae */ /* 0x000fe4000b981a10 */
[--C-:B------:R-:W-:Y:S02]  /*64b0*/  IMAD.IADD R222, R232, 0x1, R230.reuse ;  /* 0x00000001e8de7824 */ /* 0x100fe400078e02e6 */
[----:B------:R-:W-:Y:S01]  /*64c0*/  LDGSTS.E.BYPASS.LTC128B.128 [R165+0x16000], desc[UR16][R14.64+0x180] ;  /* 0x160001800ea57fae */ /* 0x000fe2000b981a10 */
[----:B------:R-:W-:Y:S02]  /*64d0*/  IMAD.IADD R213, R199, 0x1, R230 ;  /* 0x00000001c7d57824 */ /* 0x000fe400078e02e6 */
[----:B------:R-:W-:Y:S01]  /*64e0*/  IMAD.IADD R199, R20, 0x1, R199 ;  /* 0x0000000114c77824 */ /* 0x000fe200078e02c7 */
[----:B------:R-:W-:Y:S01]  /*64f0*/  LDGSTS.E.BYPASS.LTC128B.128 [R165+0x10800], desc[UR16][R12.64] ;  /* 0x108000000ca57fae */ /* 0x000fe2000b981a10 */
[C---:B------:R-:W-:Y:S02]  /*6500*/  IMAD.IADD R212, R232.reuse, 0x1, R213 ;  /* 0x00000001e8d47824 */ /* 0x040fe400078e02d5 */
[----:B------:R-:W-:Y:S01]  /*6510*/  IMAD.IADD R197, R232, 0x1, R199 ;  /* 0x00000001e8c57824 */ /* 0x000fe200078e02c7 */
        /* <DEDUP_REMOVED lines=15> */
[----:B------:R-:W5:Y:S04]  /*6610*/  LDSM.16.M88.4 R8, [R226+UR6+0x9800] ;  /* 0x00980006e208783b */ /* 0x000f680008000200 */
[----:B------:R-:W-:Y:S04]  /*6620*/  LDSM.16.M88.4 R32, [R222] ;  /* 0x00000000de20783b */ /* 0x000fe80000000200 */
[----:B--2---:R-:W2:Y:S04]  /*6630*/  LDSM.16.M88.4 R4, [R217+0x8000] ;  /* 0x00800000d904783b */ /* 0x004ea80000000200 */
[----:B------:R-:W2:Y:S04]  /*6640*/  LDSM.16.M88.4 R168, [R217+0x8800] ;  /* 0x00880000d9a8783b */ /* 0x000ea80000000200 */
[----:B------:R-:W2:Y:S04]  /*6650*/  LDSM.16.M88.4 R28, [R217+0x9000] ;  /* 0x00900000d91c783b */ /* 0x000ea80000000200 */
[----:B------:R-:W2:Y:S04]  /*6660*/  LDSM.16.M88.4 R204, [R217+0x9800] ;  /* 0x00980000d9cc783b */ /* 0x000ea80000000200 */
        /* <DEDUP_REMOVED lines=8> */
[----:B------:R-:W-:Y:S04]  /*66f0*/  LDSM.16.M88.4 R240, [R217+0xe000] ;  /* 0x00e00000d9f0783b */ /* 0x000fe80000000200 */
[----:B------:R-:W0:Y:S01]  /*6700*/  LDGDEPBAR ;  /* 0x00000000000079af */ /* 0x000e220000000000 */
[C---:B------:R-:W-:Y:S08]  /*6710*/  HMMA.16816.F32.BF16 R12, R172.reuse, R14, RZ ;  /* 0x0000000eac0c723c */ /* 0x040ff000000418ff */
[C---:B------:R-:W-:Y:S08]  /*6720*/  HMMA.16816.F32.BF16 R188, R172.reuse, R190, RZ ;  /* 0x000000beacbc723c */ /* 0x040ff000000418ff */
[C---:B------:R-:W-:Y:S08]  /*6730*/  HMMA.16816.F32.BF16 R180, R172.reuse, R182, RZ ;  /* 0x000000b6acb4723c */ /* 0x040ff000000418ff */
[C---:B-----5:R-:W-:Y:S08]  /*6740*/  HMMA.16816.F32.BF16 R176, R172.reuse, R8, RZ ;  /* 0x00000008acb0723c */ /* 0x060ff000000418ff */
[----:B------:R-:W-:Y:S01]  /*6750*/  HMMA.16816.F32.BF16 R172, R172, R10, RZ ;  /* 0x0000000aacac723c */ /* 0x000fe200000418ff */
[----:B------:R-:W1:Y:S07]  /*6760*/  LDSM.16.M88.4 R8, [R213] ;  /* 0x00000000d508783b */ /* 0x000e6e0000000200 */
        /* <DEDUP_REMOVED lines=15> */
[----:B------:R-:W-:Y:S07]  /*6860*/  LDSM.16.M88.4 R24, [R226+UR6+0xa000] ;  /* 0x00a00006e218783b */ /* 0x000fee0008000200 */
[C---:B------:R-:W-:Y:S08]  /*6870*/  HMMA.16816.F32.BF16 R200, R8.reuse, R20, R200 ;  /* 0x0000001408c8723c */ /* 0x040ff000000418c8 */
[C---:B------:R-:W-:Y:S01]  /*6880*/  HMMA.16816.F32.BF16 R188, R8.reuse, R22, R188 ;  /* 0x0000001608bc723c */ /* 0x040fe200000418bc */
[----:B------:R-:W1:Y:S07]  /*6890*/  LDSM.16.M88.4 R20, [R197+0x9000] ;  /* 0x00900000c514783b */ /* 0x000e6e0000000200 */
        /* <DEDUP_REMOVED lines=22> */
[----:B------:R-:W2:Y:S07]  /*6a00*/  LDSM.16.M88.4 R24, [R217+0xb800] ;  /* 0x00b80000d918783b */ /* 0x000eae0000000200 */
[C---:B-----5:R-:W-:Y:S08]  /*6a10*/  HMMA.16816.F32.BF16 R200, R4.reuse, R8, R200 ;  /* 0x0000000804c8723c */ /* 0x060ff000000418c8 */
[C---:B------:R-:W-:Y:S01]  /*6a20*/  HMMA.16816.F32.BF16 R188, R4.reuse, R10, R188 ;  /* 0x0000000a04bc723c */ /* 0x040fe200000418bc */
[----:B------:R-:W5:Y:S07]  /*6a30*/  LDSM.16.M88.4 R8, [R199+0xa000] ;  /* 0x00a00000c708783b */ /* 0x000f6e0000000200 */
[C---:B------:R-:W-:Y:S08]  /*6a40*/  HMMA.16816.F32.BF16 R184, R4.reuse, R232, R184 ;  /* 0x000000e804b8723c */ /* 0x040ff000000418b8 */
[C---:B------:R-:W-:Y:S01]  /*6a50*/  HMMA.16816.F32.BF16 R180, R4.reuse, R234, R180 ;  /* 0x000000ea04b4723c */ /* 0x040fe200000418b4 */
[----:B------:R-:W-:Y:S07]  /*6a60*/  LDSM.16.M88.4 R232, [R197+0xb800] ;  /* 0x00b80000c5e8783b */ /* 0x000fee0000000200 */
[C---:B---3--:R-:W-:Y:S08]  /*6a70*/  HMMA.16816.F32.BF16 R176, R4.reuse, R168, R176 ;  /* 0x000000a804b0723c */ /* 0x048ff000000418b0 */
[----:B------:R-:W-:Y:S01]  /*6a80*/  HMMA.16816.F32.BF16 R172, R4, R170, R172 ;  /* 0x000000aa04ac723c */ /* 0x000fe200000418ac */
[----:B------:R-:W3:Y:S04]  /*6a90*/  LDSM.16.M88.4 R4, [R199+0xa800] ;  /* 0x00a80000c704783b */ /* 0x000ee80000000200 */
[----:B------:R-:W3:Y:S03]  /*6aa0*/  LDSM.16.M88.4 R168, [R199+0xb000] ;  /* 0x00b00000c7a8783b */ /* 0x000ee60000000200 */
[C---:B-1----:R-:W-:Y:S08]  /*6ab0*/  HMMA.16816.F32.BF16 R16, R20.reuse, R32, R16 ;  /* 0x000000201410723c */ /* 0x042ff00000041810 */
[C---:B------:R-:W-:Y:S01]  /*6ac0*/  HMMA.16816.F32.BF16 R12, R20.reuse, R34, R12 ;  /* 0x00000022140c723c */ /* 0x040fe2000004180c */
[----:B------:R-:W1:Y:S07]  /*6ad0*/  LDSM.16.M88.4 R32, [R199+0xb800] ;  /* 0x00b80000c720783b */ /* 0x000e6e0000000200 */
[C---:B------:R-:W-:Y:S08]  /*6ae0*/  HMMA.16816.F32.BF16 R200, R20.reuse, R208, R200 ;  /* 0x000000d014c8723c */ /* 0x040ff000000418c8 */
[C---:B------:R-:W-:Y:S01]  /*6af0*/  HMMA.16816.F32.BF16 R188, R20.reuse, R210, R188 ;  /* 0x000000d214bc723c */ /* 0x040fe200000418bc */
[----:B------:R-:W-:Y:S07]  /*6b00*/  LDSM.16.M88.4 R208, [R226+UR6+0xc800] ;  /* 0x00c80006e2d0783b */ /* 0x000fee0008000200 */
[C---:B----4-:R-:W-:Y:S08]  /*6b10*/  HMMA.16816.F32.BF16 R184, R20.reuse, R204, R184 ;  /* 0x000000cc14b8723c */ /* 0x050ff000000418b8 */
[C---:B------:R-:W-:Y:S01]  /*6b20*/  HMMA.16816.F32.BF16 R180, R20.reuse, R206, R180 ;  /* 0x000000ce14b4723c */ /* 0x040fe200000418b4 */
[----:B------:R-:W-:Y:S07]  /*6b30*/  LDSM.16.M88.4 R204, [R226+UR6+0xd000] ;  /* 0x00d00006e2cc783b */ /* 0x000fee0008000200 */
[C---:B--2---:R-:W-:Y:S08]  /*6b40*/  HMMA.16816.F32.BF16 R176, R20.reuse, R24, R176 ;  /* 0x0000001814b0723c */ /* 0x044ff000000418b0 */
[----:B------:R-:W-:Y:S01]  /*6b50*/  HMMA.16816.F32.BF16 R172, R20, R26, R172 ;  /* 0x0000001a14ac723c */ /* 0x000fe200000418ac */
[----:B------:R-:W-:Y:S04]  /*6b60*/  LDSM.16.M88.4 R24, [R212+0x2000] ;  /* 0x00200000d418783b */ /* 0x000fe80000000200 */
[----:B------:R-:W2:Y:S03]  /*6b70*/  LDSM.16.M88.4 R20, [R197+0xa000] ;  /* 0x00a00000c514783b */ /* 0x000ea60000000200 */
[C---:B-----5:R-:W-:Y:S08]  /*6b80*/  HMMA.16816.F32.BF16 R16, R28.reuse, R8, R16 ;  /* 0x000000081c10723c */ /* 0x060ff00000041810 */
[C---:B------:R-:W-:Y:S01]  /*6b90*/  HMMA.16816.F32.BF16 R12, R28.reuse, R10, R12 ;  /* 0x0000000a1c0c723c */ /* 0x040fe2000004180c */
[----:B------:R-:W4:Y:S07]  /*6ba0*/  LDSM.16.M88.4 R8, [R197+0xa800] ;  /* 0x00a80000c508783b */ /* 0x000f2e0000000200 */
[C---:B---3--:R-:W-:Y:S08]  /*6bb0*/  HMMA.16816.F32.BF16 R200, R28.reuse, R4, R200 ;  /* 0x000000041cc8723c */ /* 0x048ff000000418c8 */
[C---:B------:R-:W-:Y:S01]  /*6bc0*/  HMMA.16816.F32.BF16 R188, R28.reuse, R6, R188 ;  /* 0x000000061cbc723c */ /* 0x040fe200000418bc */
[----:B------:R-:W3:Y:S07]  /*6bd0*/  LDSM.16.M88.4 R4, [R197+0xb000] ;  /* 0x00b00000c504783b */ /* 0x000eee0000000200 */
[C---:B------:R-:W-:Y:S08]  /*6be0*/  HMMA.16816.F32.BF16 R184, R28.reuse, R168, R184 ;  /* 0x000000a81cb8723c */ /* 0x040ff000000418b8 */
[C---:B------:R-:W-:Y:S01]  /*6bf0*/  HMMA.16816.F32.BF16 R180, R28.reuse, R170, R180 ;  /* 0x000000aa1cb4723c */ /* 0x040fe200000418b4 */
[----:B------:R-:W-:Y:S07]  /*6c00*/  LDSM.16.M88.4 R168, [R226+UR6+0xd800] ;  /* 0x00d80006e2a8783b */ /* 0x000fee0008000200 */
[C---:B-1----:R-:W-:Y:S08]  /*6c10*/  HMMA.16816.F32.BF16 R176, R28.reuse, R32, R176 ;  /* 0x000000201cb0723c */ /* 0x042ff000000418b0 */
[----:B------:R-:W-:Y:S01]  /*6c20*/  HMMA.16816.F32.BF16 R172, R28, R34, R172 ;  /* 0x000000221cac723c */ /* 0x000fe200000418ac */
[----:B------:R-:W-:Y:S04]  /*6c30*/  LDSM.16.M88.4 R28, [R230+0x4000] ;  /* 0x00400000e61c783b */ /* 0x000fe80000000200 */
[----:B------:R-:W1:Y:S03]  /*6c40*/  LDSM.16.M88.4 R32, [R226+UR6+0xc000] ;  /* 0x00c00006e220783b */ /* 0x000e660008000200 */
[C---:B--2---:R-:W-:Y:S08]  /*6c50*/  HMMA.16816.F32.BF16 R16, R24.reuse, R20, R16 ;  /* 0x000000141810723c */ /* 0x044ff00000041810 */
[C---:B------:R-:W-:Y:S01]  /*6c60*/  HMMA.16816.F32.BF16 R12, R24.reuse, R22, R12 ;  /* 0x00000016180c723c */ /* 0x040fe2000004180c */
[----:B------:R-:W-:Y:S07]  /*6c70*/  LDSM.16.M88.4 R20, [R222+0x4000] ;  /* 0x00400000de14783b */ /* 0x000fee0000000200 */
[C---:B----4-:R-:W-:Y:S08]  /*6c80*/  HMMA.16816.F32.BF16 R200, R24.reuse, R8, R200 ;  /* 0x0000000818c8723c */ /* 0x050ff000000418c8 */
[C---:B------:R-:W-:Y:S01]  /*6c90*/  HMMA.16816.F32.BF16 R188, R24.reuse, R10, R188 ;  /* 0x0000000a18bc723c */ /* 0x040fe200000418bc */
[----:B------:R-:W-:Y:S07]  /*6ca0*/  LDSM.16.M88.4 R8, [R217+0xc800] ;  /* 0x00c80000d908783b */ /* 0x000fee0000000200 */
[C---:B---3--:R-:W-:Y:S08]  /*6cb0*/  HMMA.16816.F32.BF16 R184, R24.reuse, R4, R184 ;  /* 0x0000000418b8723c */ /* 0x048ff000000418b8 */
[C---:B------:R-:W-:Y:S01]  /*6cc0*/  HMMA.16816.F32.BF16 R180, R24.reuse, R6, R180 ;  /* 0x0000000618b4723c */ /* 0x040fe200000418b4 */
[----:B------:R-:W2:Y:S07]  /*6cd0*/  LDSM.16.M88.4 R4, [R217+0xc000] ;  /* 0x00c00000d904783b */ /* 0x000eae0000000200 */
[C---:B------:R-:W-:Y:S08]  /*6ce0*/  HMMA.16816.F32.BF16 R176, R24.reuse, R232, R176 ;  /* 0x000000e818b0723c */ /* 0x040ff000000418b0 */
[----:B------:R-:W-:Y:S01]  /*6cf0*/  HMMA.16816.F32.BF16 R172, R24, R234, R172 ;  /* 0x000000ea18ac723c */ /* 0x000fe200000418ac */
[----:B------:R-:W3:Y:S04]  /*6d00*/  LDSM.16.M88.4 R24, [R217+0xd000] ;  /* 0x00d00000d918783b */ /* 0x000ee80000000200 */
[----:B------:R-:W-:Y:S03]  /*6d10*/  LDSM.16.M88.4 R232, [R217+0xe800] ;  /* 0x00e80000d9e8783b */ /* 0x000fe60000000200 */
        /* <DEDUP_REMOVED lines=8> */
[----:B------:R-:W-:Y:S07]  /*6da0*/  LDSM.16.M88.4 R4, [R213+0x4000] ;  /* 0x00400000d504783b */ /* 0x000fee0000000200 */
[C---:B------:R-:W-:Y:S08]  /*6db0*/  HMMA.16816.F32.BF16 R200, R20.reuse, R8, R200 ;  /* 0x0000000814c8723c */ /* 0x040ff000000418c8 */
[----:B------:R-:W-:Y:S01]  /*6dc0*/  HMMA.16816.F32.BF16 R188, R20, R10, R188 ;  /* 0x0000000a14bc723c */ /* 0x000fe200000418bc */
[----:B------:R-:W2:Y:S07]  /*6dd0*/  LDSM.16.M88.4 R8, [R199+0xd000] ;  /* 0x00d00000c708783b */ /* 0x000eae0000000200 */
[C---:B------:R-:W-:Y:S08]  /*6de0*/  HMMA.16816.F32.BF16 R184, R28.reuse, R204, R184 ;  /* 0x000000cc1cb8723c */ /* 0x040ff000000418b8 */
[C---:B------:R-:W-:Y:S01]  /*6df0*/  HMMA.16816.F32.BF16 R180, R28.reuse, R206, R180 ;  /* 0x000000ce1cb4723c */ /* 0x040fe200000418b4 */
[----:B------:R-:W-:Y:S07]  /*6e00*/  LDSM.16.M88.4 R204, [R197+0xc800] ;  /* 0x00c80000c5cc783b */ /* 0x000fee0000000200 */
[C---:B------:R-:W-:Y:S08]  /*6e10*/  HMMA.16816.F32.BF16 R176, R28.reuse, R168, R176 ;  /* 0x000000a81cb0723c */ /* 0x040ff000000418b0 */
[----:B------:R-:W-:Y:S01]  /*6e20*/  HMMA.16816.F32.BF16 R172, R28, R170, R172 ;  /* 0x000000aa1cac723c */ /* 0x000fe200000418ac */
[----:B------:R-:W4:Y:S04]  /*6e30*/  LDSM.16.M88.4 R168, [R199+0xc000] ;  /* 0x00c00000c7a8783b */ /* 0x000f280000000200 */
[----:B------:R-:W5:Y:S03]  /*6e40*/  LDSM.16.M88.4 R28, [R199+0xc800] ;  /* 0x00c80000c71c783b */ /* 0x000f660000000200 */
[C---:B---3--:R-:W-:Y:S08]  /*6e50*/  HMMA.16816.F32.BF16 R184, R20.reuse, R24, R184 ;  /* 0x0000001814b8723c */ /* 0x048ff000000418b8 */
[C---:B------:R-:W-:Y:S01]  /*6e60*/  HMMA.16816.F32.BF16 R180, R20.reuse, R26, R180 ;  /* 0x0000001a14b4723c */ /* 0x040fe200000418b4 */
[----:B------:R-:W3:Y:S07]  /*6e70*/  LDSM.16.M88.4 R24, [R199+0xd800] ;  /* 0x00d80000c718783b */ /* 0x000eee0000000200 */
[C---:B-1----:R-:W-:Y:S08]  /*6e80*/  HMMA.16816.F32.BF16 R176, R20.reuse, R32, R176 ;  /* 0x0000002014b0723c */ /* 0x042ff000000418b0 */
[----:B------:R-:W-:Y:S01]  /*6e90*/  HMMA.16816.F32.BF16 R172, R20, R34, R172 ;  /* 0x0000002214ac723c */ /* 0x000fe200000418ac */
[----:B------:R-:W-:Y:S04]  /*6ea0*/  LDSM.16.M88.4 R32, [R212+0x4000] ;  /* 0x00400000d420783b */ /* 0x000fe80000000200 */
[----:B------:R-:W1:Y:S03]  /*6eb0*/  LDSM.16.M88.4 R20, [R197+0xc000] ;  /* 0x00c00000c514783b */ /* 0x000e660000000200 */
[C---:B--2---:R-:W-:Y:S08]  /*6ec0*/  HMMA.16816.F32.BF16 R184, R4.reuse, R8, R184 ;  /* 0x0000000804b8723c */ /* 0x044ff000000418b8 */
[C---:B------:R-:W-:Y:S01]  /*6ed0*/  HMMA.16816.F32.BF16 R180, R4.reuse, R10, R180 ;  /* 0x0000000a04b4723c */ /* 0x040fe200000418b4 */
[----:B------:R-:W2:Y:S07]  /*6ee0*/  LDSM.16.M88.4 R8, [R197+0xd000] ;  /* 0x00d00000c508783b */ /* 0x000eae0000000200 */
[C---:B----4-:R-:W-:Y:S08]  /*6ef0*/  HMMA.16816.F32.BF16 R16, R4.reuse, R168, R16 ;  /* 0x000000a80410723c */ /* 0x050ff00000041810 */
[C---:B------:R-:W-:Y:S01]  /*6f00*/  HMMA.16816.F32.BF16 R12, R4.reuse, R170, R12 ;  /* 0x000000aa040c723c */ /* 0x040fe2000004180c */
[----:B------:R-:W4:Y:S07]  /*6f10*/  LDSM.16.M88.4 R168, [R197+0xd800] ;  /* 0x00d80000c5a8783b */ /* 0x000f2e0000000200 */
[C---:B-----5:R-:W-:Y:S08]  /*6f20*/  HMMA.16816.F32.BF16 R200, R4.reuse, R28, R200 ;  /* 0x0000001c04c8723c */ /* 0x060ff000000418c8 */
[C---:B------:R-:W-:Y:S01]  /*6f30*/  HMMA.16816.F32.BF16 R188, R4.reuse, R30, R188 ;  /* 0x0000001e04bc723c */ /* 0x040fe200000418bc */
[----:B------:R-:W-:Y:S07]  /*6f40*/  LDSM.16.M88.4 R28, [R226+UR6+0xe000] ;  /* 0x00e00006e21c783b */ /* 0x000fee0008000200 */
[C---:B---3--:R-:W-:Y:S08]  /*6f50*/  HMMA.16816.F32.BF16 R176, R4.reuse, R24, R176 ;  /* 0x0000001804b0723c */ /* 0x048ff000000418b0 */
[----:B------:R-:W-:Y:S01]  /*6f60*/  HMMA.16816.F32.BF16 R172, R4, R26, R172 ;  /* 0x0000001a04ac723c */ /* 0x000fe200000418ac */
[----:B------:R-:W3:Y:S04]  /*6f70*/  LDSM.16.M88.4 R4, [R230+0x6000] ;  /* 0x00600000e604783b */ /* 0x000ee80000000200 */
[----:B------:R-:W5:Y:S03]  /*6f80*/  LDSM.16.M88.4 R24, [R226+UR6+0xe800] ;  /* 0x00e80006e218783b */ /* 0x000f660008000200 */
        /* <DEDUP_REMOVED lines=8> */
[----:B------:R-:W2:Y:S07]  /*7010*/  LDSM.16.M88.4 R204, [R217+0xf800] ;  /* 0x00f80000d9cc783b */ /* 0x000eae0000000200 */
[C---:B----4-:R-:W-:Y:S08]  /*7020*/  HMMA.16816.F32.BF16 R176, R32.reuse, R168, R176 ;  /* 0x000000a820b0723c */ /* 0x050ff000000418b0 */
[----:B------:R-:W-:Y:S01]  /*7030*/  HMMA.16816.F32.BF16 R172, R32, R170, R172 ;  /* 0x000000aa20ac723c */ /* 0x000fe200000418ac */
[----:B------:R-:W-:Y:S04]  /*7040*/  LDSM.16.M88.4 R168, [R213+0x6000] ;  /* 0x00600000d5a8783b */ /* 0x000fe80000000200 */
[----:B------:R-:W4:Y:S03]  /*7050*/  LDSM.16.M88.4 R32, [R199+0xe000] ;  /* 0x00e00000c720783b */ /* 0x000f260000000200 */
[C---:B---3--:R-:W-:Y:S08]  /*7060*/  HMMA.16816.F32.BF16 R16, R4.reuse, R28, R16 ;  /* 0x0000001c0410723c */ /* 0x048ff00000041810 */
[C---:B-----5:R-:W-:Y:S08]  /*7070*/  HMMA.16816.F32.BF16 R200, R4.reuse, R24, R200 ;  /* 0x0000001804c8723c */ /* 0x060ff000000418c8 */
[C---:B------:R-:W-:Y:S01]  /*7080*/  HMMA.16816.F32.BF16 R188, R4.reuse, R26, R188 ;  /* 0x0000001a04bc723c */ /* 0x040fe200000418bc */
[----:B------:R-:W3:Y:S07]  /*7090*/  LDSM.16.M88.4 R24, [R199+0xf000] ;  /* 0x00f00000c718783b */ /* 0x000eee0000000200 */
[C---:B------:R-:W-:Y:S01]  /*70a0*/  HMMA.16816.F32.BF16 R12, R4.reuse, R30, R12 ;  /* 0x0000001e040c723c */ /* 0x040fe2000004180c */
[----:B------:R-:W-:Y:S07]  /*70b0*/  LDSM.16.M88.4 R28, [R199+0xe800] ;  /* 0x00e80000c71c783b */ /* 0x000fee0000000200 */
[C---:B-1----:R-:W-:Y:S08]  /*70c0*/  HMMA.16816.F32.BF16 R184, R4.reuse, R20, R184 ;  /* 0x0000001404b8723c */ /* 0x042ff000000418b8 */
[C---:B------:R-:W-:Y:S01]  /*70d0*/  HMMA.16816.F32.BF16 R180, R4.reuse, R22, R180 ;  /* 0x0000001604b4723c */ /* 0x040fe200000418b4 */
[----:B------:R-:W1:Y:S07]  /*70e0*/  LDSM.16.M88.4 R20, [R199+0xf800] ;  /* 0x00f80000c714783b */ /* 0x000e6e0000000200 */
[C---:B--2---:R-:W-:Y:S08]  /*70f0*/  HMMA.16816.F32.BF16 R176, R4.reuse, R8, R176 ;  /* 0x0000000804b0723c */ /* 0x044ff000000418b0 */
[----:B------:R-:W-:Y:S01]  /*7100*/  HMMA.16816.F32.BF16 R172, R4, R10, R172 ;  /* 0x0000000a04ac723c */ /* 0x000fe200000418ac */
[----:B------:R-:W-:Y:S04]  /*7110*/  LDSM.16.M88.4 R8, [R212+0x6000] ;  /* 0x00600000d408783b */ /* 0x000fe80000000200 */
[----:B------:R-:W2:Y:S03]  /*7120*/  LDSM.16.M88.4 R4, [R197+0xe000] ;  /* 0x00e00000c504783b */ /* 0x000ea60000000200 */
[C---:B------:R-:W-:Y:S08]  /*7130*/  HMMA.16816.F32.BF16 R16, R236.reuse, R240, R16 ;  /* 0x000000f0ec10723c */ /* 0x040ff00000041810 */
[C---:B------:R-:W-:Y:S08]  /*7140*/  HMMA.16816.F32.BF16 R12, R236.reuse, R242, R12 ;  /* 0x000000f2ec0c723c */ /* 0x040ff0000004180c */
[C---:B------:R-:W-:Y:S08]  /*7150*/  HMMA.16816.F32.BF16 R184, R236.reuse, R208, R184 ;  /* 0x000000d0ecb8723c */ /* 0x040ff000000418b8 */
[C---:B------:R-:W-:Y:S08]  /*7160*/  HMMA.16816.F32.BF16 R176, R236.reuse, R204, R176 ;  /* 0x000000ccecb0723c */ /* 0x040ff000000418b0 */
[----:B------:R-:W-:Y:S01]  /*7170*/  HMMA.16816.F32.BF16 R204, R236, R206, R172 ;  /* 0x000000ceeccc723c */ /* 0x000fe200000418ac */
[----:B------:R-:W5:Y:S07]  /*7180*/  LDSM.16.M88.4 R172, [R197+0xe800] ;  /* 0x00e80000c5ac783b */ /* 0x000f6e0000000200 */
[C---:B----4-:R-:W-:Y:S08]  /*7190*/  HMMA.16816.F32.BF16 R16, R168.reuse, R32, R16 ;  /* 0x00000020a810723c */ /* 0x050ff00000041810 */
[C---:B------:R-:W-:Y:S08]  /*71a0*/  HMMA.16816.F32.BF16 R12, R168.reuse, R34, R12 ;  /* 0x00000022a80c723c */ /* 0x040ff0000004180c */
[----:B---3--:R-:W-:Y:S01]  /*71b0*/  HMMA.16816.F32.BF16 R184, R168, R24, R184 ;  /* 0x00000018a8b8723c */ /* 0x008fe200000418b8 */
[----:B------:R-:W-:-:S02]  /*71c0*/  IMAD.SHL.U32 R24, R192, 0x2, RZ ;  /* 0x00000002c0187824 */ /* 0x000fc400078e00ff */
[----:B------:R-:W-:-:S03]  /*71d0*/  IMAD.U32 R25, RZ, RZ, UR20 ;  /* 0x00000014ff197e24 */ /* 0x000fc6000f8e00ff */
[----:B------:R-:W-:Y:S02]  /*71e0*/  LOP3.LUT R24, R24, 0x6, RZ, 0xc0, !PT ;  /* 0x0000000618187812 */ /* 0x000fe400078ec0ff */
[----:B------:R-:W-:Y:S03]  /*71f0*/  HMMA.16816.F32.BF16 R200, R236, R232, R200 ;  /* 0x000000e8ecc8723c */ /* 0x000fe600000418c8 */
[----:B------:R-:W-:-:S04]  /*7200*/  IMAD R25, R25, 0x40, R24 ;  /* 0x0000004019197824 */ /* 0x000fc800078e0218 */
[C---:B------:R-:W-:Y:S01]  /*7210*/  VIADD R24, R25.reuse, 0xffffff81 ;  /* 0xffffff8119187836 */ /* 0x040fe20000000000 */
[----:B------:R-:W-:Y:S04]  /*7220*/  HMMA.16816.F32.BF16 R188, R236, R234, R188 ;  /* 0x000000eaecbc723c */ /* 0x000fe800000418bc */
[C---:B------:R-:W-:Y:S02]  /*7230*/  ISETP.GE.AND P4, PT, R24.reuse, R167, PT ;  /* 0x000000a71800720c */ /* 0x040fe40003f86270 */
[----:B------:R-:W-:Y:S02]  /*7240*/  ISETP.GE.AND P0, PT, R24, R166, PT ;  /* 0x000000a61800720c */ /* 0x000fe40003f06270 */
[C---:B-1----:R-:W-:Y:S08]  /*7250*/  HMMA.16816.F32.BF16 R176, R168.reuse, R20, R176 ;  /* 0x00000014a8b0723c */ /* 0x042ff000000418b0 */
[----:B------:R-:W-:Y:S01]  /*7260*/  HMMA.16816.F32.BF16 R204, R168, R22, R204 ;  /* 0x00000016a8cc723c */ /* 0x000fe200000418cc */
[----:B------:R-:W1:Y:S07]  /*7270*/  LDSM.16.M88.4 R20, [R197+0xf000] ;  /* 0x00f00000c514783b */ /* 0x000e6e0000000200 */
[----:B--2---:R-:W-:Y:S01]  /*7280*/  HMMA.16816.F32.BF16 R16, R8, R4, R16 ;  /* 0x000000040810723c */ /* 0x004fe20000041810 */
[----:B------:R-:W-:-:S05]  /*7290*/  VIADD R4, R25, 0xffffff80 ;  /* 0xffffff8019047836 */ /* 0x000fca0000000000 */
[C---:B------:R-:W-:Y:S02]  /*72a0*/  ISETP.GE.AND P1, PT, R4.reuse, R167, PT ;  /* 0x000000a70400720c */ /* 0x040fe40003f26270 */
[----:B------:R-:W-:Y:S01]  /*72b0*/  HMMA.16816.F32.BF16 R180, R236, R210, R180 ;  /* 0x000000d2ecb4723c */ /* 0x000fe200000418b4 */
[----:B------:R-:W-:-:S07]  /*72c0*/  ISETP.GE.AND P2, PT, R4, R166, PT ;  /* 0x000000a60400720c */ /* 0x000fce0003f46270 */
[----:B------:R-:W-:Y:S01]  /*72d0*/  HMMA.16816.F32.BF16 R12, R8, R6, R12 ;  /* 0x00000006080c723c */ /* 0x000fe2000004180c */
[----:B------:R-:W2:Y:S01]  /*72e0*/  LDSM.16.M88.4 R4, [R197+0xf800] ;  /* 0x00f80000c504783b */ /* 0x000ea20000000200 */
[----:B------:R-:W-:-:S04]  /*72f0*/  DEPBAR.LE SB0, 0x0 ;  /* 0x000080000000791a */ /* 0x000fc80000000000 */
[----:B------:R-:W-:Y:S01]  /*7300*/  FSEL R24, R16, -INF , !P1 ;  /* 0xff80000010187808 */ /* 0x000fe20004800000 */
[----:B------:R-:W-:Y:S01]  /*7310*/  VIADD R16, R25, 0xffffff89 ;  /* 0xffffff8919107836 */ /* 0x000fe20000000000 */
[C---:B------:R-:W-:Y:S01]  /*7320*/  HMMA.16816.F32.BF16 R200, R168.reuse, R28, R200 ;  /* 0x0000001ca8c8723c */ /* 0x040fe200000418c8 */
[----:B------:R-:W-:Y:S02]  /*7330*/  FSEL R18, R18, -INF , !P2 ;  /* 0xff80000012127808 */ /* 0x000fe40005000000 */
[----:B------:R-:W-:Y:S01]  /*7340*/  FSEL R28, R17, -INF , !P4 ;  /* 0xff800000111c7808 */ /* 0x000fe20006000000 */
[----:B------:R-:W-:Y:S01]  /*7350*/  VIADD R17, R25, 0xffffff98 ;  /* 0xffffff9819117836 */ /* 0x000fe20000000000 */
[C---:B------:R-:W-:Y:S01]  /*7360*/  ISETP.GE.AND P2, PT, R16.reuse, R167, PT ;  /* 0x000000a71000720c */ /* 0x040fe20003f46270 */
[----:B------:R-:W-:Y:S01]  /*7370*/  BAR.SYNC.DEFER_BLOCKING 0x0 ;  /* 0x0000000000007b1d */ /* 0x000fe20000010000 */
[----:B------:R-:W-:Y:S01]  /*7380*/  ISETP.GE.AND P4, PT, R16, R166, PT ;  /* 0x000000a61000720c */ /* 0x000fe20003f86270 */
[----:B------:R-:W-:Y:S01]  /*7390*/  HMMA.16816.F32.BF16 R188, R168, R30, R188 ;  /* 0x0000001ea8bc723c */ /* 0x000fe200000418bc */
[----:B------:R-:W-:-:S02]  /*73a0*/  FSEL R16, R19, -INF , !P0 ;  /* 0xff80000013107808 */ /* 0x000fc40004000000 */
[----:B------:R-:W-:Y:S01]  /*73b0*/  FSEL R30, R13, -INF , !P2 ;  /* 0xff8000000d1e7808 */ /* 0x000fe20005000000 */
[----:B------:R-:W-:-:S04]  /*73c0*/  VIADD R13, R25, 0xffffff99 ;  /* 0xffffff99190d7836 */ /* 0x000fc80000000000 */
[----:B------:R-:W-:Y:S01]  /*73d0*/  HMMA.16816.F32.BF16 R180, R168, R26, R180 ;  /* 0x0000001aa8b4723c */ /* 0x000fe200000418b4 */
[C---:B------:R-:W-:Y:S02]  /*73e0*/  VIADD R26, R25.reuse, 0xffffff88 ;  /* 0xffffff88191a7836 */ /* 0x040fe40000000000 */
[----:B------:R-:W-:-:S03]  /*73f0*/  VIADD R27, R25, 0xffffff90 ;  /* 0xffffff90191b7836 */ /* 0x000fc60000000000 */
[CC--:B------:R-:W-:Y:S02]  /*7400*/  ISETP.GE.AND P3, PT, R26.reuse, R167.reuse, PT ;  /* 0x000000a71a00720c */ /* 0x0c0fe40003f66270 */
[C---:B-----5:R-:W-:Y:S01]  /*7410*/  HMMA.16816.F32.BF16 R200, R8.reuse, R172, R200 ;  /* 0x000000ac08c8723c */ /* 0x060fe200000418c8 */
[-C--:B------:R-:W-:Y:S02]  /*7420*/  ISETP.GE.AND P1, PT, R26, R166.reuse, PT ;  /* 0x000000a61a00720c */ /* 0x080fe40003f26270 */
[----:B------:R-:W-:Y:S01]  /*7430*/  FSEL R26, R12, -INF , !P3 ;  /* 0xff8000000c1a7808 */ /* 0x000fe20005800000 */
[----:B------:R-:W-:Y:S01]  /*7440*/  VIADD R12, R25, 0xffffff91 ;  /* 0xffffff91190c7836 */ /* 0x000fe20000000000 */
[----:B------:R-:W-:Y:S02]  /*7450*/  FSEL R14, R14, -INF , !P1 ;  /* 0xff8000000e0e7808 */ /* 0x000fe40004800000 */
[----:B------:R-:W-:Y:S01]  /*7460*/  ISETP.GE.AND P3, PT, R27, R166, PT ;  /* 0x000000a61b00720c */ /* 0x000fe20003f66270 */
[----:B------:R-:W-:Y:S01]  /*7470*/  HMMA.16816.F32.BF16 R188, R8, R174, R188 ;  /* 0x000000ae08bc723c */ /* 0x000fe200000418bc */
[----:B------:R-:W-:-:S02]  /*7480*/  ISETP.GE.AND P1, PT, R12, R167, PT ;  /* 0x000000a70c00720c */ /* 0x000fc40003f26270 */
[-C--:B------:R-:W-:Y:S02]  /*7490*/  ISETP.GE.AND P0, PT, R27, R167.reuse, PT ;  /* 0x000000a71b00720c */ /* 0x080fe40003f06270 */
[----:B------:R-:W-:Y:S02]  /*74a0*/  ISETP.GE.AND P2, PT, R12, R166, PT ;  /* 0x000000a60c00720c */ /* 0x000fe40003f46270 */
[----:B------:R-:W-:Y:S01]  /*74b0*/  FSEL R12, R15, -INF , !P4 ;  /* 0xff8000000f0c7808 */ /* 0x000fe20006000000 */
[----:B-1----:R-:W-:Y:S01]  /*74c0*/  HMMA.16816.F32.BF16 R184, R8, R20, R184 ;  /* 0x0000001408b8723c */ /* 0x002fe200000418b8 */
[----:B------:R-:W-:Y:S01]  /*74d0*/  VIADD R15, R25, 0xffffffa0 ;  /* 0xffffffa0190f7836 */ /* 0x000fe20000000000 */
[----:B------:R-:W-:Y:S02]  /*74e0*/  ISETP.GE.AND P4, PT, R17, R167, PT ;  /* 0x000000a71100720c */ /* 0x000fe40003f86270 */
[----:B------:R-:W-:Y:S02]  /*74f0*/  FSEL R232, R202, -INF , !P3 ;  /* 0xff800000cae87808 */ /* 0x000fe40005800000 */
[----:B------:R-:W-:-:S02]  /*7500*/  FSEL R244, R201, -INF , !P1 ;  /* 0xff800000c9f47808 */ /* 0x000fc40004800000 */
[C---:B------:R-:W-:Y:S01]  /*7510*/  HMMA.16816.F32.BF16 R20, R8.reuse, R22, R180 ;  /* 0x000000160814723c */ /* 0x040fe200000418b4 */
[----:B------:R-:W-:Y:S02]  /*7520*/  FSEL R230, R200, -INF , !P0 ;  /* 0xff800000c8e67808 */ /* 0x000fe40004000000 */
[CC--:B------:R-:W-:Y:S02]  /*7530*/  ISETP.GE.AND P3, PT, R13.reuse, R167.reuse, PT ;  /* 0x000000a70d00720c */ /* 0x0c0fe40003f66270 */
[-C--:B------:R-:W-:Y:S01]  /*7540*/  ISETP.GE.AND P1, PT, R13, R166.reuse, PT ;  /* 0x000000a60d00720c */ /* 0x080fe20003f26270 */
[----:B------:R-:W-:Y:S01]  /*7550*/  VIADD R13, R25, 0xffffffa1 ;  /* 0xffffffa1190d7836 */ /* 0x000fe20000000000 */
[----:B------:R-:W-:Y:S01]  /*7560*/  ISETP.GE.AND P0, PT, R17, R166, PT ;  /* 0x000000a61100720c */ /* 0x000fe20003f06270 */
[----:B--2---:R-:W-:Y:S01]  /*7570*/  HMMA.16816.F32.BF16 R176, R8, R4, R176 ;  /* 0x0000000408b0723c */ /* 0x004fe200000418b0 */
[----:B------:R-:W-:Y:S01]  /*7580*/  VIADD R4, R25, 0xffffffa8 ;  /* 0xffffffa819047836 */ /* 0x000fe20000000000 */
[----:B------:R-:W-:Y:S01]  /*7590*/  FSEL R168, R203, -INF , !P2 ;  /* 0xff800000cba87808 */ /* 0x000fe20005000000 */
[----:B------:R-:W-:Y:S01]  /*75a0*/  VIADD R5, R25, 0xffffffb1 ;  /* 0xffffffb119057836 */ /* 0x000fe20000000000 */
[----:B------:R-:W-:-:S02]  /*75b0*/  ISETP.GE.AND P2, PT, R15, R167, PT ;  /* 0x000000a70f00720c */ /* 0x000fc40003f46270 */
[----:B------:R-:W-:Y:S02]  /*75c0*/  FSEL R170, R191, -INF , !P1 ;  /* 0xff800000bfaa7808 */ /* 0x000fe40004800000 */
[----:B------:R-:W-:Y:S01]  /*75d0*/  HMMA.16816.F32.BF16 R204, R8, R6, R204 ;  /* 0x0000000608cc723c */ /* 0x000fe200000418cc */
[----:B------:R-:W-:Y:S01]  /*75e0*/  FMNMX3.FTZ R9, R164, R24, R28, !PT ;  /* 0x00000018a4097276 */ /* 0x000fe2000781001c */
[C---:B------:R-:W-:Y:S01]  /*75f0*/  VIADD R6, R25.reuse, 0xffffffb0 ;  /* 0xffffffb019067836 */ /* 0x040fe20000000000 */
[----:B------:R-:W-:Y:S01]  /*7600*/  FSEL R242, R190, -INF , !P0 ;  /* 0xff800000bef27808 */ /* 0x000fe20004000000 */
[----:B------:R-:W-:Y:S01]  /*7610*/  VIADD R7, R25, 0xffffffa9 ;  /* 0xffffffa919077836 */ /* 0x000fe20000000000 */
[-C--:B------:R-:W-:Y:S02]  /*7620*/  ISETP.GE.AND P1, PT, R4, R167.reuse, PT ;  /* 0x000000a70400720c */ /* 0x080fe40003f26270 */
[----:B------:R-:W-:Y:S02]  /*7630*/  FMNMX3.FTZ R9, R9, R26, R30, !PT ;  /* 0x0000001a09097276 */ /* 0x000fe4000781001e */
[----:B------:R-:W-:-:S02]  /*7640*/  ISETP.GE.AND P0, PT, R13, R167, PT ;  /* 0x000000a70d00720c */ /* 0x000fc40003f06270 */
[----:B------:R-:W-:Y:S02]  /*7650*/  FSEL R202, R184, -INF , !P2 ;  /* 0xff800000b8ca7808 */ /* 0x000fe40005000000 */
[----:B------:R-:W-:Y:S02]  /*7660*/  FSEL R226, R188, -INF , !P4 ;  /* 0xff800000bce27808 */ /* 0x000fe40006000000 */
[----:B------:R-:W-:Y:S02]  /*7670*/  FSEL R234, R189, -INF , !P3 ;  /* 0xff800000bdea7808 */ /* 0x000fe40005800000 */
[----:B------:R-:W-:Y:S01]  /*7680*/  ISETP.GE.AND P2, PT, R4, R166, PT ;  /* 0x000000a60400720c */ /* 0x000fe20003f46270 */
[C---:B------:R-:W-:Y:S01]  /*7690*/  VIADD R4, R25.reuse, 0xffffffb8 ;  /* 0xffffffb819047836 */ /* 0x040fe20000000000 */
[----:B------:R-:W-:Y:S01]  /*76a0*/  FSEL R238, R20, -INF , !P1 ;  /* 0xff80000014ee7808 */ /* 0x000fe20004800000 */
[----:B------:R-:W-:Y:S01]  /*76b0*/  VIADD R25, R25, 0xffffffb9 ;  /* 0xffffffb919197836 */ /* 0x000fe20000000000 */
[----:B------:R-:W-:-:S02]  /*76c0*/  FMNMX3.FTZ R9, R9, R230, R244, !PT ;  /* 0x000000e609097276 */ /* 0x000fc400078100f4 */
[----:B------:R-:W-:Y:S02]  /*76d0*/  FSEL R240, R185, -INF , !P0 ;  /* 0xff800000b9f07808 */ /* 0x000fe40004000000 */
[-C--:B------:R-:W-:Y:S02]  /*76e0*/  ISETP.GE.AND P1, PT, R6, R167.reuse, PT ;  /* 0x000000a70600720c */ /* 0x080fe40003f26270 */
[----:B------:R-:W-:Y:S02]  /*76f0*/  ISETP.GE.AND P0, PT, R7, R167, PT ;  /* 0x000000a70700720c */ /* 0x000fe40003f06270 */
[----:B------:R-:W-:Y:S02]  /*7700*/  FMNMX3.FTZ R9, R9, R226, R234, !PT ;  /* 0x000000e209097276 */ /* 0x000fe400078100ea */
[----:B------:R-:W-:Y:S02]  /*7710*/  FSEL R184, R176, -INF , !P1 ;  /* 0xff800000b0b87808 */ /* 0x000fe40004800000 */
[----:B------:R-:W-:-:S02]  /*7720*/  FSEL R236, R21, -INF , !P0 ;  /* 0xff80000015ec7808 */ /* 0x000fc40004000000 */
[-C--:B------:R-:W-:Y:S02]  /*7730*/  ISETP.GE.AND P1, PT, R4, R167.reuse, PT ;  /* 0x000000a70400720c */ /* 0x080fe40003f26270 */
[----:B------:R-:W-:Y:S02]  /*7740*/  ISETP.GE.AND P0, PT, R5, R167, PT ;  /* 0x000000a70500720c */ /* 0x000fe40003f06270 */
[----:B------:R-:W-:Y:S02]  /*7750*/  FMNMX3.FTZ R9, R9, R202, R240, !PT ;  /* 0x000000ca09097276 */ /* 0x000fe400078100f0 */
[----:B------:R-:W-:Y:S02]  /*7760*/  FSEL R180, R204, -INF , !P1 ;  /* 0xff800000ccb47808 */ /* 0x000fe40004800000 */
[----:B------:R-:W-:Y:S02]  /*7770*/  FSEL R182, R177, -INF , !P0 ;  /* 0xff800000b1b67808 */ /* 0x000fe40004000000 */
[----:B------:R-:W-:-:S02]  /*7780*/  ISETP.GE.AND P1, PT, R7, R166, PT ;  /* 0x000000a60700720c */ /* 0x000fc40003f26270 */
[----:B------:R-:W-:Y:S02]  /*7790*/  ISETP.GE.AND P0, PT, R25, R167, PT ;  /* 0x000000a71900720c */ /* 0x000fe40003f06270 */
[----:B------:R-:W-:Y:S02]  /*77a0*/  FMNMX3.FTZ R7, R9, R238, R236, !PT ;  /* 0x000000ee09077276 */ /* 0x000fe400078100ec */
[----:B------:R-:W-:Y:S02]  /*77b0*/  FSEL R177, R205, -INF , !P0 ;  /* 0xff800000cdb17808 */ /* 0x000fe40004000000 */
[----:B------:R-:W-:Y:S02]  /*77c0*/  FMNMX3.FTZ R9, R3, R18, R16, !PT ;  /* 0x0000001203097276 */ /* 0x000fe40007810010 */
[----:B------:R-:W-:Y:S02]  /*77d0*/  FMNMX3.FTZ R7, R7, R184, R182, !PT ;  /* 0x000000b807077276 */ /* 0x000fe400078100b6 */
[----:B------:R-:W-:-:S02]  /*77e0*/  ISETP.GE.AND P4, PT, R15, R166, PT ;  /* 0x000000a60f00720c */ /* 0x000fc40003f86270 */
[----:B------:R-:W-:Y:S02]  /*77f0*/  ISETP.GE.AND P3, PT, R13, R166, PT ;  /* 0x000000a60d00720c */ /* 0x000fe40003f66270 */
[----:B------:R-:W-:Y:S02]  /*7800*/  FMNMX3.FTZ R9, R9, R14, R12, !PT ;  /* 0x0000000e09097276 */ /* 0x000fe4000781000c */
[----:B------:R-:W-:Y:S01]  /*7810*/  FMNMX3.FTZ R7, R7, R180, R177, !PT ;  /* 0x000000b407077276 */ /* 0x000fe200078100b1 */
[----:B------:R-:W-:Y:S08]  /*7820*/  BRA.U !UP0, `(.L_x_401) ;  /* 0x0000000108b87547 */ /* 0x000ff0000b800000 */
        /* <DEDUP_REMOVED lines=46> */
.L_x_401:
[----:B------:R-:W-:Y:S01]  /*7b10*/  FMNMX3.FTZ R9, R9, R232, R168, !PT ;  /* 0x000000e809097276 */ /* 0x000fe200078100a8 */
[----:B------:R-:W-:Y:S01]  /*7b20*/  USHF.L.U32 UR35, UR20, 0x1, URZ ;  /* 0x0000000114237899 */ /* 0x000fe200080006ff */
[----:B------:R-:W-:Y:S01]  /*7b30*/  FSEL R200, R186, -INF , !P4 ;  /* 0xff800000bac87808 */ /* 0x000fe20006000000 */
[----:B------:R-:W2:Y:S01]  /*7b40*/  SHFL.BFLY PT, R8, R7, 0x2, 0x1f ;  /* 0x0c401f0007087f89 */ /* 0x000ea200000e0000 */
[----:B------:R-:W-:Y:S01]  /*7b50*/  FSEL R186, R187, -INF , !P3 ;  /* 0xff800000bbba7808 */ /* 0x000fe20005800000 */
[----:B------:R-:W-:Y:S01]  /*7b60*/  UIADD3 UR12, UPT, UPT, UR35, -0x4, URZ ;  /* 0xfffffffc230c7890 */ /* 0x000fe2000fffe0ff */
[----:B------:R-:W-:Y:S01]  /*7b70*/  FMNMX3.FTZ R9, R9, R242, R170, !PT ;  /* 0x000000f209097276 */ /* 0x000fe200078100aa */
[----:B------:R-:W-:Y:S01]  /*7b80*/  UIADD3 UR26, UPT, UPT, UR18, -0x61c88647, URZ ;  /* 0x9e3779b9121a7890 */ /* 0x000fe2000fffe0ff */
[-C--:B------:R-:W-:Y:S01]  /*7b90*/  ISETP.GE.AND P0, PT, R6, R166.reuse, PT ;  /* 0x000000a60600720c */ /* 0x080fe20003f06270 */
[----:B------:R-:W-:Y:S01]  /*7ba0*/  UIADD3 UR25, UPT, UPT, UR18, 0x3c6ef372, URZ ;  /* 0x3c6ef37212197890 */ /* 0x000fe2000fffe0ff */
[----:B------:R-:W-:Y:S01]  /*7bb0*/  ISETP.GE.AND P4, PT, R5, R166, PT ;  /* 0x000000a60500720c */ /* 0x000fe20003f86270 */
[----:B------:R-:W-:Y:S01]  /*7bc0*/  UIADD3 UR33, UPT, UPT, UR19, 0x76cf5d0a, URZ ;  /* 0x76cf5d0a13217890 */ /* 0x000fe2000fffe0ff */
[----:B------:R-:W-:Y:S01]  /*7bd0*/  FSEL R190, R22, -INF , !P2 ;  /* 0xff80000016be7808 */ /* 0x000fe20005000000 */
[----:B------:R-:W-:Y:S01]  /*7be0*/  UIADD3 UR31, UPT, UPT, UR19, 0x32370b8f, URZ ;  /* 0x32370b8f131f7890 */ /* 0x000fe2000fffe0ff */
[----:B------:R-:W-:Y:S01]  /*7bf0*/  FSEL R188, R23, -INF , !P1 ;  /* 0xff80000017bc7808 */ /* 0x000fe20004800000 */
[----:B------:R-:W3:Y:S01]  /*7c00*/  LDCU UR34, c[0x0][0x45c] ;  /* 0x00008b80ff2277ac */ /* 0x000ee20008000800 */
[----:B------:R-:W-:-:S02]  /*7c10*/  FMNMX3.FTZ R9, R9, R200, R186, !PT ;  /* 0x000000c809097276 */ /* 0x000fc400078100ba */
[-C--:B------:R-:W-:Y:S01]  /*7c20*/  ISETP.GE.AND P3, PT, R4, R166.reuse, PT ;  /* 0x000000a60400720c */ /* 0x080fe20003f66270 */
[----:B------:R-:W-:Y:S01]  /*7c30*/  UIADD3 UR23, UPT, UPT, UR18, -0x255992d5, URZ ;  /* 0xdaa66d2b12177890 */ /* 0x000fe2000fffe0ff */
[----:B------:R-:W-:Y:S01]  /*7c40*/  ISETP.GE.AND P1, PT, R25, R166, PT ;  /* 0x000000a61900720c */ /* 0x000fe20003f26270 */
[----:B------:R-:W-:Y:S01]  /*7c50*/  UIADD3 UR21, UPT, UPT, UR18, 0x78dde6e4, URZ ;  /* 0x78dde6e412157890 */ /* 0x000fe2000fffe0ff */
[----:B------:R-:W-:Y:S01]  /*7c60*/  FSEL R178, R178, -INF , !P0 ;  /* 0xff800000b2b27808 */ /* 0x000fe20004000000 */
[----:B------:R-:W-:Y:S01]  /*7c70*/  UIADD3 UR30, UPT, UPT, UR19, -0x126145ec, URZ ;  /* 0xed9eba14131e7890 */ /* 0x000fe2000fffe0ff */
[----:B------:R-:W-:Y:S01]  /*7c80*/  FSEL R176, R179, -INF , !P4 ;  /* 0xff800000b3b07808 */ /* 0x000fe20006000000 */
[----:B------:R-:W-:Y:S01]  /*7c90*/  UIADD3 UR28, UPT, UPT, UR19, -0x56f99767, URZ ;  /* 0xa9066899131c7890 */ /* 0x000fe2000fffe0ff */
[----:B------:R-:W-:Y:S01]  /*7ca0*/  FMNMX3.FTZ R9, R9, R190, R188, !PT ;  /* 0x000000be09097276 */ /* 0x000fe200078100bc */
[----:B------:R-:W-:Y:S01]  /*7cb0*/  UIADD3 UR13, UPT, UPT, UR18, 0x1715609d, URZ ;  /* 0x1715609d120d7890 */ /* 0x000fe2000fffe0ff */
[----:B------:R-:W-:Y:S01]  /*7cc0*/  FSEL R174, R206, -INF , !P3 ;  /* 0xff800000ceae7808 */ /* 0x000fe20005800000 */
[----:B------:R-:W-:Y:S01]  /*7cd0*/  UIADD3 UR27, UPT, UPT, UR19, 0x646e171e, URZ ;  /* 0x646e171e131b7890 */ /* 0x000fe2000fffe0ff */
[----:B-1----:R-:W-:Y:S01]  /*7ce0*/  FSEL R173, R207, -INF , !P1 ;  /* 0xff800000cfad7808 */ /* 0x002fe20004800000 */
[----:B------:R-:W-:Y:S01]  /*7cf0*/  UIADD3 UR35, UPT, UPT, UR35, -0x3, URZ ;  /* 0xfffffffd23237890 */ /* 0x000fe2000fffe0ff */
[----:B------:R-:W-:-:S02]  /*7d00*/  FMNMX3.FTZ R6, R9, R178, R176, !PT ;  /* 0x000000b209067276 */ /* 0x000fc400078100b0 */
[----:B------:R-:W-:Y:S01]  /*7d10*/  MOV R5, UR12 ;  /* 0x0000000c00057c02 */ /* 0x000fe20008000f00 */
[----:B------:R-:W-:Y:S01]  /*7d20*/  UIADD3 UR12, UPT, UPT, UR18, -0x4ab325aa, URZ ;  /* 0xb54cda56120c7890 */ /* 0x000fe2000fffe0ff */
[----:B------:R-:W-:Y:S02]  /*7d30*/  FMNMX3.FTZ R6, R6, R174, R173, !PT ;  /* 0x000000ae06067276 */ /* 0x000fe400078100ad */
[----:B------:R-:W-:Y:S02]  /*7d40*/  LOP3.LUT R5, R5, UR19, R225, 0x96, !PT ;  /* 0x0000001305057c12 */ /* 0x000fe4000f8e96e1 */
[----:B--2---:R-:W-:Y:S01]  /*7d50*/  FMNMX.FTZ R7, R7, R8, !PT ;  /* 0x0000000807077209 */ /* 0x004fe20007810000 */
[----:B------:R-:W1:Y:S01]  /*7d60*/  SHFL.BFLY PT, R9, R6, 0x2, 0x1f ;  /* 0x0c401f0006097f89 */ /* 0x000e6200000e0000 */
[----:B------:R-:W-:Y:S01]  /*7d70*/  IADD3 R217, PT, PT, R196, 0x10040, RZ ;  /* 0x00010040c4d97810 */ /* 0x000fe20007ffe0ff */
[----:B------:R-:W-:Y:S01]  /*7d80*/  IMAD.WIDE.U32 R246, R5, -0x326172a9, RZ ;  /* 0xcd9e8d5705f67825 */ /* 0x000fe200078e00ff */
[----:B------:R-:W-:Y:S01]  /*7d90*/  SEL R213, R214, 0xffffffe0, !P6 ;  /* 0xffffffe0d6d57807 */ /* 0x000fe20007000000 */
[----:B------:R-:W2:Y:S03]  /*7da0*/  SHFL.BFLY PT, R210, R7, 0x1, 0x1f ;  /* 0x0c201f0007d27f89 */ /* 0x000ea600000e0000 */
[----:B------:R-:W-:-:S02]  /*7db0*/  LOP3.LUT R248, R228, UR26, R247, 0x96, !PT ;  /* 0x0000001ae4f87c12 */ /* 0x000fc4000f8e96f7 */
[----:B------:R-:W-:Y:S02]  /*7dc0*/  LOP3.LUT R246, R246, UR25, R219, 0x96, !PT ;  /* 0x00000019f6f67c12 */ /* 0x000fe4000f8e96db */
[----:B------:R-:W-:Y:S01]  /*7dd0*/  IADD3 R222, PT, PT, R213, R196, RZ ;  /* 0x000000c4d5de7210 */ /* 0x000fe20007ffe0ff */
[----:B------:R-:W-:-:S04]  /*7de0*/  IMAD.WIDE.U32 R248, R248, -0x2daee0ad, RZ ;  /* 0xd2511f53f8f87825 */ /* 0x000fc800078e00ff */
[----:B------:R-:W-:Y:S01]  /*7df0*/  IMAD.WIDE.U32 R246, R246, -0x2daee0ad, RZ ;  /* 0xd2511f53f6f67825 */ /* 0x000fe200078e00ff */
[----:B------:R-:W-:Y:S01]  /*7e00*/  LOP3.LUT R5, R220, UR33, R249, 0x96, !PT ;  /* 0x00000021dc057c12 */ /* 0x000fe2000f8e96f9 */
[----:B------:R-:W-:Y:S03]  /*7e10*/  LDSM.16.MT88.4 R20, [R222+0x10000] ;  /* 0x01000000de14783b */ /* 0x000fe60000004200 */
[----:B------:R-:W-:Y:S01]  /*7e20*/  LOP3.LUT R248, R248, UR31, R247, 0x96, !PT ;  /* 0x0000001ff8f87c12 */ /* 0x000fe2000f8e96f7 */
[----:B------:R-:W-:Y:S01]  /*7e30*/  IMAD.WIDE.U32 R166, R5, -0x326172a9, RZ ;  /* 0xcd9e8d5705a67825 */ /* 0x000fe200078e00ff */
[----:B-1----:R-:W-:-:S03]  /*7e40*/  FMNMX.FTZ R4, R6, R9, !PT ;  /* 0x0000000906047209 */ /* 0x002fc60007810000 */
[----:B------:R-:W-:Y:S01]  /*7e50*/  IMAD.WIDE.U32 R248, R248, -0x326172a9, RZ ;  /* 0xcd9e8d57f8f87825 */ /* 0x000fe200078e00ff */
[----:B------:R-:W1:Y:S01]  /*7e60*/  LDC R6, c[0x0][0x4f8] ;  /* 0x00013e00ff067b82 */ /* 0x000e620000000800 */
[----:B--2---:R-:W-:Y:S01]  /*7e70*/  FMNMX.FTZ R210, R7, R210, !PT ;  /* 0x000000d207d27209 */ /* 0x004fe20007810000 */
[----:B------:R-:W2:Y:S02]  /*7e80*/  SHFL.BFLY PT, R209, R4, 0x1, 0x1f ;  /* 0x0c201f0004d17f89 */ /* 0x000ea400000e0000 */
[----:B------:R-:W-:Y:S02]  /*7e90*/  LOP3.LUT R166, R166, UR21, R249, 0x96, !PT ;  /* 0x00000015a6a67c12 */ /* 0x000fe4000f8e96f9 */
[C---:B------:R-:W-:Y:S01]  /*7ea0*/  FSETP.NEU.FTZ.AND P1, PT, R210.reuse, -INF , PT ;  /* 0xff800000d200780b */ /* 0x040fe20003f3d000 */
[----:B---3--:R-:W-:-:S05]  /*7eb0*/  FMUL.FTZ R179, R210, UR34 ;  /* 0x00000022d2b37c20 */ /* 0x008fca0008410000 */
[----:B------:R-:W-:-:S05]  /*7ec0*/  FSEL R179, R179, RZ, P1 ;  /* 0x000000ffb3b37208 */ /* 0x000fca0000800000 */
[--C-:B------:R-:W-:Y:S01]  /*7ed0*/  FFMA.FTZ R207, R28, UR34, -R179.reuse ;  /* 0x000000221ccf7c23 */ /* 0x100fe200080108b3 */
[--C-:B------:R-:W-:Y:S01]  /*7ee0*/  FFMA.FTZ R205, R30, UR34, -R179.reuse ;  /* 0x000000221ecd7c23 */ /* 0x100fe200080108b3 */
[--C-:B------:R-:W-:Y:S01]  /*7ef0*/  FFMA.FTZ R208, R24, UR34, -R179.reuse ;  /* 0x0000002218d07c23 */ /* 0x100fe200080108b3 */
[--C-:B------:R-:W-:Y:S01]  /*7f00*/  FFMA.FTZ R206, R26, UR34, -R179.reuse ;  /* 0x000000221ace7c23 */ /* 0x100fe200080108b3 */
[--C-:B------:R-:W-:Y:S01]  /*7f10*/  FFMA.FTZ R233, R226, UR34, -R179.reuse ;  /* 0x00000022e2e97c23 */ /* 0x100fe200080108b3 */
[--C-:B------:R-:W-:Y:S01]  /*7f20*/  FFMA.FTZ R226, R234, UR34, -R179.reuse ;  /* 0x00000022eae27c23 */ /* 0x100fe200080108b3 */
[----:B------:R-:W-:Y:S01]  /*7f30*/  MUFU.EX2 R207, R207 ;  /* 0x000000cf00cf7308 */ /* 0x000fe20000000800 */
[----:B-1----:R-:W-:Y:S01]  /*7f40*/  LOP3.LUT R172, R6, 0xff, RZ, 0xc0, !PT ;  /* 0x000000ff06ac7812 */ /* 0x002fe200078ec0ff */
[--C-:B------:R-:W-:Y:S01]  /*7f50*/  FFMA.FTZ R235, R230, UR34, -R179.reuse ;  /* 0x00000022e6eb7c23 */ /* 0x100fe200080108b3 */
[----:B--2---:R-:W-:Y:S01]  /*7f60*/  FMNMX.FTZ R209, R4, R209, !PT ;  /* 0x000000d104d17209 */ /* 0x004fe20007810000 */
[----:B------:R-:W-:Y:S01]  /*7f70*/  FFMA.FTZ R230, R244, UR34, -R179 ;  /* 0x00000022f4e67c23 */ /* 0x000fe200080108b3 */
[----:B------:R-:W-:Y:S01]  /*7f80*/  LOP3.LUT R4, R218, UR23, R167, 0x96, !PT ;  /* 0x00000017da047c12 */ /* 0x000fe2000f8e96a7 */
[----:B------:R-:W-:Y:S01]  /*7f90*/  IMAD.WIDE.U32 R166, R166, -0x2daee0ad, RZ ;  /* 0xd2511f53a6a67825 */ /* 0x000fe200078e00ff */
[----:B------:R-:W-:-:S03]  /*7fa0*/  FSETP.NEU.FTZ.AND P0, PT, R209, -INF , PT ;  /* 0xff800000d100780b */ /* 0x000fc60003f1d000 */
[C---:B------:R-:W-:Y:S01]  /*7fb0*/  FMUL.FTZ R175, R209.reuse, UR34 ;  /* 0x00000022d1af7c20 */ /* 0x040fe20008410000 */
[----:B------:R-:W-:Y:S01]  /*7fc0*/  MUFU.EX2 R208, R208 ;  /* 0x000000d000d07308 */ /* 0x000fe20000000800 */
[----:B------:R-:W-:Y:S01]  /*7fd0*/  IMAD.WIDE.U32 R4, R4, -0x2daee0ad, RZ ;  /* 0xd2511f5304047825 */ /* 0x000fe200078e00ff */
[----:B------:R-:W-:-:S03]  /*7fe0*/  FSEL R10, R209, RZ, P0 ;  /* 0x000000ffd10a7208 */ /* 0x000fc60000000000 */
[--C-:B------:R-:W-:Y:S01]  /*7ff0*/  FFMA.FTZ R239, R202, UR34, -R179.reuse ;  /* 0x00000022caef7c23 */ /* 0x100fe200080108b3 */
[----:B------:R-:W-:Y:S01]  /*8000*/  FSEL R175, R175, RZ, P0 ;  /* 0x000000ffafaf7208 */ /* 0x000fe20000000000 */
[----:B------:R-:W-:Y:S01]  /*8010*/  FFMA.FTZ R238, R238, UR34, -R179 ;  /* 0x00000022eeee7c23 */ /* 0x000fe200080108b3 */
[----:B------:R-:W-:Y:S01]  /*8020*/  LOP3.LUT R246, R246, UR30, R5, 0x96, !PT ;  /* 0x0000001ef6f67c12 */ /* 0x000fe2000f8e9605 */
[----:B------:R-:W-:Y:S01]  /*8030*/  FADD.FTZ R3, R3, -R10 ;  /* 0x8000000a03037221 */ /* 0x000fe20000010000 */
[----:B------:R-:W-:Y:S01]  /*8040*/  LOP3.LUT R8, R4, UR28, R167, 0x96, !PT ;  /* 0x0000001c04087c12 */ /* 0x000fe2000f8e96a7 */
[--C-:B------:R-:W-:Y:S01]  /*8050*/  FFMA.FTZ R199, R16, UR34, -R175.reuse ;  /* 0x0000002210c77c23 */ /* 0x100fe200080108af */
[----:B------:R-:W-:Y:S01]  /*8060*/  FFMA.FTZ R204, R18, UR34, -R175 ;  /* 0x0000002212cc7c23 */ /* 0x000fe200080108af */
[----:B------:R-:W-:-:S04]  /*8070*/  IMAD.WIDE.U32 R246, R246, -0x326172a9, RZ ;  /* 0xcd9e8d57f6f67825 */ /* 0x000fc800078e00ff */
[----:B------:R-:W-:Y:S01]  /*8080*/  FMUL.FTZ R3, R3, UR34 ;  /* 0x0000002203037c20 */ /* 0x000fe20008410000 */
[--C-:B------:R-:W-:Y:S01]  /*8090*/  FFMA.FTZ R197, R14, UR34, -R175.reuse ;  /* 0x000000220ec57c23 */ /* 0x100fe200080108af */
[--C-:B------:R-:W-:Y:S01]  /*80a0*/  FFMA.FTZ R212, R12, UR34, -R175.reuse ;  /* 0x000000220cd47c23 */ /* 0x100fe200080108af */
[----:B------:R-:W-:Y:S01]  /*80b0*/  IMAD.WIDE.U32 R8, R8, -0x326172a9, RZ ;  /* 0xcd9e8d5708087825 */ /* 0x000fe200078e00ff */
[----:B------:R-:W-:Y:S01]  /*80c0*/  MUFU.EX2 R206, R206 ;  /* 0x000000ce00ce7308 */ /* 0x000fe20000000800 */
[----:B------:R-:W-:Y:S01]  /*80d0*/  LEA R172, R172, R172, 0x10 ;  /* 0x000000acacac7211 */ /* 0x000fe200078e80ff */
[----:B------:R-:W-:Y:S01]  /*80e0*/  LDSM.16.MT88.4 R12, [R196+0x10000] ;  /* 0x01000000c40c783b */ /* 0x000fe20000004200 */
[----:B------:R-:W-:Y:S01]  /*80f0*/  FFMA.FTZ R234, R232, UR34, -R175 ;  /* 0x00000022e8ea7c23 */ /* 0x000fe200080108af */
[----:B------:R-:W-:Y:S01]  /*8100*/  LOP3.LUT R5, R246, UR12, R9, 0x96, !PT ;  /* 0x0000000cf6057c12 */ /* 0x000fe2000f8e9609 */
[--C-:B------:R-:W-:Y:S01]  /*8110*/  FFMA.FTZ R232, R242, UR34, -R175.reuse ;  /* 0x00000022f2e87c23 */ /* 0x100fe200080108af */
[----:B------:R-:W-:Y:S01]  /*8120*/  FSEL R9, R210, RZ, P1 ;  /* 0x000000ffd2097208 */ /* 0x000fe20000800000 */
[--C-:B------:R-:W-:Y:S01]  /*8130*/  FFMA.FTZ R231, R170, UR34, -R175.reuse ;  /* 0x00000022aae77c23 */ /* 0x100fe200080108af */
[----:B------:R-:W-:Y:S01]  /*8140*/  MOV R16, R8 ;  /* 0x0000000800107202 */ /* 0x000fe20000000f00 */
[----:B------:R-:W1:Y:S01]  /*8150*/  MUFU.EX2 R3, R3 ;  /* 0x0000000300037308 */ /* 0x000e620000000800 */
[----:B------:R-:W-:Y:S01]  /*8160*/  PRMT R11, R8, 0x7773, RZ ;  /* 0x00007773080b7816 */ /* 0x000fe200000000ff */
[----:B------:R-:W-:Y:S01]  /*8170*/  FFMA.FTZ R237, R168, UR34, -R175 ;  /* 0x00000022a8ed7c23 */ /* 0x000fe200080108af */
[----:B------:R-:W-:Y:S01]  /*8180*/  PRMT R4, R8, 0x7772, RZ ;  /* 0x0000777208047816 */ /* 0x000fe200000000ff */
[----:B------:R-:W-:Y:S01]  /*8190*/  FFMA.FTZ R241, R236, UR34, -R179 ;  /* 0x00000022ecf17c23 */ /* 0x000fe200080108b3 */
[----:B------:R-:W-:Y:S01]  /*81a0*/  PRMT R7, R8, 0x7771, RZ ;  /* 0x0000777108077816 */ /* 0x000fe200000000ff */
[----:B------:R-:W-:Y:S01]  /*81b0*/  FADD.FTZ R8, R164, -R9 ;  /* 0x80000009a4087221 */ /* 0x000fe20000010000 */
[----:B------:R-:W-:Y:S01]  /*81c0*/  LOP3.LUT R16, R16, 0xff, RZ, 0xc0, !PT ;  /* 0x000000ff10107812 */ /* 0x000fe200078ec0ff */
[----:B------:R-:W-:Y:S01]  /*81d0*/  MUFU.EX2 R205, R205 ;  /* 0x000000cd00cd7308 */ /* 0x000fe20000000800 */
[C---:B------:R-:W-:Y:S01]  /*81e0*/  LOP3.LUT R9, R5.reuse, 0xffff, RZ, 0xc0, !PT ;  /* 0x0000ffff05097812 */ /* 0x040fe200078ec0ff */
[----:B------:R-:W-:Y:S01]  /*81f0*/  FMUL.FTZ R211, R8, UR34 ;  /* 0x0000002208d37c20 */ /* 0x000fe20008410000 */
[----:B------:R-:W-:Y:S01]  /*8200*/  PRMT R7, R16, 0x5410, R7 ;  /* 0x0000541010077816 */ /* 0x000fe20000000007 */
[--C-:B------:R-:W-:Y:S01]  /*8210*/  FFMA.FTZ R242, R200, UR34, -R175.reuse ;  /* 0x00000022c8f27c23 */ /* 0x100fe200080108af */
[----:B------:R-:W-:Y:S01]  /*8220*/  IADD3 R16, PT, PT, R196, 0x10000, RZ ;  /* 0x00010000c4107810 */ /* 0x000fe20007ffe0ff */
[----:B------:R-:W-:Y:S01]  /*8230*/  FFMA.FTZ R243, R190, UR34, -R175 ;  /* 0x00000022bef37c23 */ /* 0x000fe200080108af */
[----:B------:R-:W-:Y:S01]  /*8240*/  PRMT R8, R5, 0x7632, R8 ;  /* 0x0000763205087816 */ /* 0x000fe20000000008 */
[----:B------:R-:W2:Y:S01]  /*8250*/  MUFU.EX2 R211, R211 ;  /* 0x000000d300d37308 */ /* 0x000ea20000000800 */
[----:B------:R-:W-:Y:S01]  /*8260*/  @P5 IADD3 R217, PT, PT, R16, -0x40, RZ ;  /* 0xffffffc010d95810 */ /* 0x000fe20007ffe0ff */
[-C--:B-1----:R-:W-:Y:S01]  /*8270*/  FMUL.FTZ R26, R46, R3.reuse ;  /* 0x000000032e1a7220 */ /* 0x082fe20000410000 */
[-C--:B------:R-:W-:Y:S01]  /*8280*/  FMUL.FTZ R27, R47, R3.reuse ;  /* 0x000000032f1b7220 */ /* 0x080fe20000410000 */
[----:B------:R-:W-:Y:S01]  /*8290*/  LOP3.LUT R18, R5, 0xff, RZ, 0xc0, !PT ;  /* 0x000000ff05127812 */ /* 0x000fe200078ec0ff */
[-C--:B------:R-:W-:Y:S01]  /*82a0*/  FMUL.FTZ R19, R39, R3.reuse ;  /* 0x0000000327137220 */ /* 0x080fe20000410000 */
[----:B------:R-:W1:Y:S01]  /*82b0*/  LDSM.16.MT88.4 R28, [R217] ;  /* 0x00000000d91c783b */ /* 0x000e620000004200 */
[----:B------:R-:W-:Y:S01]  /*82c0*/  PRMT R4, R4, 0x5410, R11 ;  /* 0x0000541004047816 */ /* 0x000fe2000000000b */
[----:B------:R-:W-:Y:S01]  /*82d0*/  MUFU.EX2 R204, R204 ;  /* 0x000000cc00cc7308 */ /* 0x000fe20000000800 */
[----:B------:R-:W-:Y:S01]  /*82e0*/  SHF.R.U32.HI R9, RZ, 0x8, R9 ;  /* 0x00000008ff097819 */ /* 0x000fe20000011609 */
[-C--:B------:R-:W-:Y:S01]  /*82f0*/  FMUL.FTZ R50, R50, R3.reuse ;  /* 0x0000000332327220 */ /* 0x080fe20000410000 */
[----:B------:R-:W-:Y:S01]  /*8300*/  SHF.R.U32.HI R5, RZ, 0x18, R5 ;  /* 0x00000018ff057819 */ /* 0x000fe20000011605 */
[-C--:B------:R-:W-:Y:S01]  /*8310*/  FMUL.FTZ R51, R51, R3.reuse ;  /* 0x0000000333337220 */ /* 0x080fe20000410000 */
[----:B------:R-:W-:Y:S01]  /*8320*/  LOP3.LUT R6, R8, 0xff, RZ, 0xc0, !PT ;  /* 0x000000ff08067812 */ /* 0x000fe200078ec0ff */
[----:B------:R-:W-:Y:S01]  /*8330*/  FMUL.FTZ R42, R42, R3 ;  /* 0x000000032a2a7220 */ /* 0x000fe20000410000 */
[----:B------:R-:W-:Y:S01]  /*8340*/  IADD3 R213, PT, PT, R213, R217, RZ ;  /* 0x000000d9d5d57210 */ /* 0x000fe20007ffe0ff */
[----:B------:R-:W3:Y:S01]  /*8350*/  MUFU.EX2 R199, R199 ;  /* 0x000000c700c77308 */ /* 0x000ee20000000800 */
[-C--:B--2---:R-:W-:Y:S01]  /*8360*/  FMUL.FTZ R24, R44, R211.reuse ;  /* 0x000000d32c187220 */ /* 0x084fe20000410000 */
[-C--:B------:R-:W-:Y:S01]  /*8370*/  FMUL.FTZ R25, R45, R211.reuse ;  /* 0x000000d32d197220 */ /* 0x080fe20000410000 */
[----:B------:R-:W-:Y:S01]  /*8380*/  PRMT R9, R18, 0x5410, R9 ;  /* 0x0000541012097816 */ /* 0x000fe20000000009 */
[----:B------:R-:W-:Y:S01]  /*8390*/  LDSM.16.MT88.4 R44, [R196+0x12000] ;  /* 0x01200000c42c783b */ /* 0x000fe20000004200 */
[----:B------:R-:W-:Y:S01]  /*83a0*/  LOP3.LUT R11, R4, 0xff00ff, RZ, 0xc0, !PT ;  /* 0x00ff00ff040b7812 */ /* 0x000fe200078ec0ff */
[-C--:B------:R-:W-:Y:S01]  /*83b0*/  FMUL.FTZ R16, R36, R211.reuse ;  /* 0x000000d324107220 */ /* 0x080fe20000410000 */
[----:B------:R-:W-:Y:S01]  /*83c0*/  PRMT R5, R6, 0x5410, R5 ;  /* 0x0000541006057816 */ /* 0x000fe20000000005 */
[----:B------:R-:W-:Y:S01]  /*83d0*/  MUFU.EX2 R197, R197 ;  /* 0x000000c500c57308 */ /* 0x000fe20000000800 */
[----:B------:R-:W-:Y:S01]  /*83e0*/  FMUL.FTZ R17, R37, R211 ;  /* 0x000000d325117220 */ /* 0x000fe20000410000 */
[----:B------:R-:W-:Y:S01]  /*83f0*/  FMUL.FTZ R18, R38, R3 ;  /* 0x0000000326127220 */ /* 0x000fe20000410000 */
[--C-:B------:R-:W-:Y:S01]  /*8400*/  HSET2.LE.AND R6, R7, R172.reuse, PT ;  /* 0x000000ac07067233 */ /* 0x100fe20003803000 */
[----:B------:R-:W2:Y:S01]  /*8410*/  LDSM.16.MT88.4 R36, [R213] ;  /* 0x00000000d524783b */ /* 0x000ea20000004200 */
[--C-:B------:R-:W-:Y:S01]  /*8420*/  HSET2.LE.AND R7, R11, R172.reuse, PT ;  /* 0x000000ac0b077233 */ /* 0x100fe20003803000 */
[-C--:B------:R-:W-:Y:S01]  /*8430*/  FMUL.FTZ R48, R48, R211.reuse ;  /* 0x000000d330307220 */ /* 0x080fe20000410000 */
[--C-:B------:R-:W-:Y:S01]  /*8440*/  HSET2.LE.AND R4, R9, R172.reuse, PT ;  /* 0x000000ac09047233 */ /* 0x100fe20003803000 */
[----:B------:R-:W4:Y:S01]  /*8450*/  MUFU.EX2 R212, R212 ;  /* 0x000000d400d47308 */ /* 0x000f220000000800 */
[----:B------:R-:W-:Y:S01]  /*8460*/  HSET2.LE.AND R5, R5, R172, PT ;  /* 0x000000ac05057233 */ /* 0x000fe20003803000 */
[-C--:B------:R-:W-:Y:S01]  /*8470*/  FMUL.FTZ R49, R49, R211.reuse ;  /* 0x000000d331317220 */ /* 0x080fe20000410000 */
[----:B------:R-:W-:Y:S01]  /*8480*/  F2FP.BF16.F32.PACK_AB R11, R205, R206 ;  /* 0x000000cecd0b723e */ /* 0x000fe200000010ff */
[-C--:B------:R-:W-:Y:S01]  /*8490*/  FMUL.FTZ R40, R40, R211.reuse ;  /* 0x000000d328287220 */ /* 0x080fe20000410000 */
[----:B------:R-:W-:Y:S01]  /*84a0*/  F2FP.BF16.F32.PACK_AB R9, R207, R208 ;  /* 0x000000d0cf09723e */ /* 0x000fe200000010ff */
[----:B------:R-:W-:Y:S01]  /*84b0*/  FMUL.FTZ R41, R41, R211 ;  /* 0x000000d329297220 */ /* 0x000fe20000410000 */
[----:B---3--:R-:W-:Y:S01]  /*84c0*/  F2FP.BF16.F32.PACK_AB R8, R199, R204 ;  /* 0x000000ccc708723e */ /* 0x008fe200000010ff */
[----:B------:R-:W-:Y:S01]  /*84d0*/  FMUL.FTZ R43, R43, R3 ;  /* 0x000000032b2b7220 */ /* 0x000fe20000410000 */
[----:B------:R-:W-:Y:S01]  /*84e0*/  LOP3.LUT R6, R11, R6, RZ, 0xc0, !PT ;  /* 0x000000060b067212 */ /* 0x000fe200078ec0ff */
[-C--:B------:R-:W-:Y:S01]  /*84f0*/  FMUL.FTZ R64, R64, R211.reuse ;  /* 0x000000d340407220 */ /* 0x080fe20000410000 */
[----:B------:R-:W-:Y:S01]  /*8500*/  LOP3.LUT R4, R9, R4, RZ, 0xc0, !PT ;  /* 0x0000000409047212 */ /* 0x000fe200078ec0ff */
[----:B------:R-:W-:Y:S01]  /*8510*/  FMUL.FTZ R65, R65, R211 ;  /* 0x000000d341417220 */ /* 0x000fe20000410000 */
[----:B------:R-:W-:Y:S01]  /*8520*/  LOP3.LUT R5, R8, R5, RZ, 0xc0, !PT ;  /* 0x0000000508057212 */ /* 0x000fe200078ec0ff */
[-C--:B------:R-:W-:Y:S01]  /*8530*/  FMUL.FTZ R66, R66, R3.reuse ;  /* 0x0000000342427220 */ /* 0x080fe20000410000 */
[----:B------:R-:W-:Y:S01]  /*8540*/  FMUL.FTZ R67, R67, R3 ;  /* 0x0000000343437220 */ /* 0x000fe20000410000 */
[----:B------:R-:W-:Y:S01]  /*8550*/  FMUL.FTZ R32, R52, R211 ;  /* 0x000000d334207220 */ /* 0x000fe20000410000 */
[----:B----4-:R-:W-:Y:S01]  /*8560*/  F2FP.BF16.F32.PACK_AB R10, R212, R197 ;  /* 0x000000c5d40a723e */ /* 0x010fe200000010ff */
[----:B------:R-:W-:Y:S01]  /*8570*/  FMUL.FTZ R33, R53, R211 ;  /* 0x000000d335217220 */ /* 0x000fe20000410000 */
[-C--:B------:R-:W-:Y:S01]  /*8580*/  FMUL.FTZ R34, R54, R3.reuse ;  /* 0x0000000336227220 */ /* 0x080fe20000410000 */
[----:B------:R-:W-:Y:S01]  /*8590*/  FMUL.FTZ R35, R55, R3 ;  /* 0x0000000337237220 */ /* 0x000fe20000410000 */
[----:B------:R-:W-:Y:S01]  /*85a0*/  LOP3.LUT R7, R10, R7, RZ, 0xc0, !PT ;  /* 0x000000070a077212 */ /* 0x000fe200078ec0ff */
[----:B------:R-:W-:Y:S01]  /*85b0*/  LDSM.16.MT88.4 R52, [R222+0x12000] ;  /* 0x01200000de34783b */ /* 0x000fe20000004200 */
        /* <DEDUP_REMOVED lines=19> */
[----:B------:R-:W1:Y:S01]  /*86f0*/  LDSM.16.MT88.4 R68, [R213+0x2000] ;  /* 0x00200000d544783b */ /* 0x000e620000004200 */
        /* <DEDUP_REMOVED lines=16> */
[-C--:B------:R-:W-:Y:S01]  /*8800*/  FMUL.FTZ R98, R98, R3.reuse ;  /* 0x0000000362627220 */ /* 0x080fe20000410000 */
[C---:B--2---:R-:W-:Y:S01]  /*8810*/  HMMA.16816.F32.BF16 R32, R4.reuse, R36, R32 ;  /* 0x000000240420723c */ /* 0x044fe20000041820 */
        /* <DEDUP_REMOVED lines=22> */
[----:B------:R-:W-:Y:S01]  /*8980*/  FMUL.FTZ R142, R142, R3 ;  /* 0x000000038e8e7220 */ /* 0x000fe20000410000 */
[C---:B------:R-:W-:Y:S01]  /*8990*/  HMMA.16816.F32.BF16 R36, R4.reuse, R38, R56 ;  /* 0x000000260424723c */ /* 0x040fe20000041838 */
[-C--:B------:R-:W-:Y:S01]  /*89a0*/  FMUL.FTZ R56, R76, R211.reuse ;  /* 0x000000d34c387220 */ /* 0x080fe20000410000 */
[----:B------:R-:W-:Y:S01]  /*89b0*/  FMUL.FTZ R57, R77, R211 ;  /* 0x000000d34d397220 */ /* 0x000fe20000410000 */
[-C--:B------:R-:W-:Y:S01]  /*89c0*/  FMUL.FTZ R58, R78, R3.reuse ;  /* 0x000000034e3a7220 */ /* 0x080fe20000410000 */
[-C--:B------:R-:W-:Y:S01]  /*89d0*/  FMUL.FTZ R59, R79, R3.reuse ;  /* 0x000000034f3b7220 */ /* 0x080fe20000410000 */
[----:B------:R-:W-:Y:S01]  /*89e0*/  FMUL.FTZ R143, R143, R3 ;  /* 0x000000038f8f7220 */ /* 0x000fe20000410000 */
[----:B------:R-:W4:Y:S01]  /*89f0*/  LDSM.16.MT88.4 R76, [R196+0x14000] ;  /* 0x01400000c44c783b */ /* 0x000f220000004200 */
        /* <DEDUP_REMOVED lines=17> */
[C---:B---3--:R-:W-:Y:S01]  /*8b10*/  HMMA.16816.F32.BF16 R56, R4.reuse, R60, R56 ;  /* 0x0000003c0438723c */ /* 0x048fe20000041838 */
[-C--:B------:R-:W-:Y:S01]  /*8b20*/  FMUL.FTZ R158, R158, R3.reuse ;  /* 0x000000039e9e7220 */ /* 0x080fe20000410000 */
[----:B------:R-:W-:Y:S01]  /*8b30*/  FMUL.FTZ R159, R159, R3 ;  /* 0x000000039f9f7220 */ /* 0x000fe20000410000 */
[----:B------:R-:W-:Y:S01]  /*8b40*/  MUFU.EX2 R235, R235 ;  /* 0x000000eb00eb7308 */ /* 0x000fe20000000800 */
        /* <DEDUP_REMOVED lines=9> */
[----:B------:R-:W-:Y:S01]  /*8be0*/  MUFU.EX2 R230, R230 ;  /* 0x000000e600e67308 */ /* 0x000fe20000000800 */
[----:B------:R-:W3:Y:S01]  /*8bf0*/  LDSM.16.MT88.4 R100, [R213+0x4000] ;  /* 0x00400000d564783b */ /* 0x000ee20000004200 */
[----:B------:R-:W-:Y:S01]  /*8c00*/  FFMA.FTZ R236, R188, UR34, -R175 ;  /* 0x00000022bcec7c23 */ /* 0x000fe200080108af */
[C---:B------:R-:W-:Y:S01]  /*8c10*/  HMMA.16816.F32.BF16 R48, R4.reuse, R52, R48 ;  /* 0x000000340430723c */ /* 0x040fe20000041830 */
[----:B------:R-:W-:Y:S01]  /*8c20*/  FFMA.FTZ R240, R240, UR34, -R179 ;  /* 0x00000022f0f07c23 */ /* 0x000fe200080108b3 */
        /* <DEDUP_REMOVED lines=8> */
[----:B------:R-:W-:Y:S01]  /*8cb0*/  FMUL.FTZ R73, R93, R211 ;  /* 0x000000d35d497220 */ /* 0x000fe20000410000 */
[-C--:B------:R-:W-:Y:S01]  /*8cc0*/  FMUL.FTZ R74, R94, R3.reuse ;  /* 0x000000035e4a7220 */ /* 0x080fe20000410000 */
[----:B------:R-:W-:Y:S01]  /*8cd0*/  FMUL.FTZ R75, R95, R3 ;  /* 0x000000035f4b7220 */ /* 0x000fe20000410000 */
[----:B------:R-:W5:Y:S01]  /*8ce0*/  MUFU.EX2 R226, R226 ;  /* 0x000000e200e27308 */ /* 0x000f620000000800 */
[----:B------:R-:W5:Y:S01]  /*8cf0*/  LDSM.16.MT88.4 R92, [R217+0x4000] ;  /* 0x00400000d95c783b */ /* 0x000f620000004200 */
[--C-:B------:R-:W-:Y:S01]  /*8d00*/  FFMA.FTZ R251, R176, UR34, -R175.reuse ;  /* 0x00000022b0fb7c23 */ /* 0x100fe200080108af */
[C---:B--2---:R-:W-:Y:S01]  /*8d10*/  HMMA.16816.F32.BF16 R80, R4.reuse, R84, R80 ;  /* 0x000000540450723c */ /* 0x044fe20000041850 */
[--C-:B------:R-:W-:Y:S01]  /*8d20*/  FFMA.FTZ R252, R174, UR34, -R175.reuse ;  /* 0x00000022aefc7c23 */ /* 0x100fe200080108af */
[----:B------:R-:W-:Y:S01]  /*8d30*/  LDSM.16.MT88.4 R188, [R222+0x15800] ;  /* 0x01580000debc783b */ /* 0x000fe20000004200 */
[----:B------:R-:W-:Y:S01]  /*8d40*/  FFMA.FTZ R250, R173, UR34, -R175 ;  /* 0x00000022adfa7c23 */ /* 0x000fe200080108af */
[----:B------:R-:W-:Y:S01]  /*8d50*/  FFMA.FTZ R208, R227, R211, R208 ;  /* 0x000000d3e3d07223 */ /* 0x000fe200000100d0 */
[----:B------:R-:W-:Y:S01]  /*8d60*/  MUFU.EX2 R234, R234 ;  /* 0x000000ea00ea7308 */ /* 0x000fe20000000800 */
[----:B------:R-:W-:Y:S01]  /*8d70*/  FFMA.FTZ R204, R223, R3, R204 ;  /* 0x00000003dfcc7223 */ /* 0x000fe200000100cc */
[----:B------:R-:W-:Y:S01]  /*8d80*/  LDSM.16.MT88.4 R180, [R217+0x1800] ;  /* 0x00180000d9b4783b */ /* 0x000fe20000004200 */
[C---:B------:R-:W-:Y:S01]  /*8d90*/  HMMA.16816.F32.BF16 R84, R4.reuse, R86, R104 ;  /* 0x000000560454723c */ /* 0x040fe20000041868 */
[-C--:B------:R-:W-:Y:S01]  /*8da0*/  FMUL.FTZ R104, R124, R211.reuse ;  /* 0x000000d37c687220 */ /* 0x080fe20000410000 */
[----:B------:R-:W-:Y:S01]  /*8db0*/  FMUL.FTZ R105, R125, R211 ;  /* 0x000000d37d697220 */ /* 0x000fe20000410000 */
[-C--:B------:R-:W-:Y:S01]  /*8dc0*/  FMUL.FTZ R106, R126, R3.reuse ;  /* 0x000000037e6a7220 */ /* 0x080fe20000410000 */
[----:B------:R-:W-:Y:S01]  /*8dd0*/  FMUL.FTZ R107, R127, R3 ;  /* 0x000000037f6b7220 */ /* 0x000fe20000410000 */
[----:B------:R-:W-:Y:S01]  /*8de0*/  MUFU.EX2 R232, R232 ;  /* 0x000000e800e87308 */ /* 0x000fe20000000800 */
[----:B------:R-:W2:Y:S01]  /*8df0*/  LDSM.16.MT88.4 R124, [R217+0x6000] ;  /* 0x00600000d97c783b */ /* 0x000ea20000004200 */
[----:B------:R-:W-:Y:S01]  /*8e00*/  FADD.FTZ R207, R207, R208 ;  /* 0x000000d0cfcf7221 */ /* 0x000fe20000010000 */
[----:B----4-:R-:W-:Y:S01]  /*8e10*/  HMMA.16816.F32.BF16 R72, R4, R76, R72 ;  /* 0x0000004c0448723c */ /* 0x010fe20000041848 */
[----:B------:R-:W-:-:S02]  /*8e20*/  FADD.FTZ R204, R199, R204 ;  /* 0x000000ccc7cc7221 */ /* 0x000fc40000010000 */
[----:B------:R-:W-:Y:S02]  /*8e30*/  FADD.FTZ R206, R206, R207 ;  /* 0x000000cfcece7221 */ /* 0x000fe40000010000 */
[----:B------:R-:W4:Y:S01]  /*8e40*/  MUFU.EX2 R231, R231 ;  /* 0x000000e700e77308 */ /* 0x000f220000000800 */
[----:B------:R-:W-:Y:S01]  /*8e50*/  FADD.FTZ R197, R197, R204 ;  /* 0x000000ccc5c57221 */ /* 0x000fe20000010000 */
[----:B------:R-:W-:Y:S01]  /*8e60*/  FADD.FTZ R206, R205, R206 ;  /* 0x000000cecdce7221 */ /* 0x000fe20000010000 */
[C---:B------:R-:W-:Y:S01]  /*8e70*/  HMMA.16816.F32.BF16 R76, R4.reuse, R78, R96 ;  /* 0x0000004e044c723c */ /* 0x040fe20000041860 */
[-C--:B------:R-:W-:Y:S01]  /*8e80*/  FMUL.FTZ R96, R116, R211.reuse ;  /* 0x000000d374607220 */ /* 0x080fe20000410000 */
[----:B------:R-:W-:Y:S01]  /*8e90*/  FMUL.FTZ R97, R117, R211 ;  /* 0x000000d375617220 */ /* 0x000fe20000410000 */
[-C--:B------:R-:W-:Y:S01]  /*8ea0*/  FMUL.FTZ R98, R118, R3.reuse ;  /* 0x0000000376627220 */ /* 0x080fe20000410000 */
[----:B------:R-:W-:Y:S01]  /*8eb0*/  FMUL.FTZ R99, R119, R3 ;  /* 0x0000000377637220 */ /* 0x000fe20000410000 */
[----:B------:R-:W4:Y:S01]  /*8ec0*/  MUFU.EX2 R237, R237 ;  /* 0x000000ed00ed7308 */ /* 0x000f220000000800 */
[----:B------:R-:W4:Y:S01]  /*8ed0*/  LDSM.16.MT88.4 R116, [R222+0x16000] ;  /* 0x01600000de74783b */ /* 0x000f220000004200 */
[----:B------:R-:W-:Y:S01]  /*8ee0*/  FADD.FTZ R197, R212, R197 ;  /* 0x000000c5d4c57221 */ /* 0x000fe20000010000 */
[C---:B-1----:R-:W-:Y:S05]  /*8ef0*/  HMMA.16816.F32.BF16 R104, R4.reuse, R108, R104 ;  /* 0x0000006c0468723c */ /* 0x042fea0000041868 */
[----:B------:R-:W-:Y:S03]  /*8f00*/  MUFU.EX2 R238, R238 ;  /* 0x000000ee00ee7308 */ /* 0x000fe60000000800 */
[----:B------:R-:W-:Y:S01]  /*8f10*/  HMMA.16816.F32.BF16 R108, R4, R110, R128 ;  /* 0x0000006e046c723c */ /* 0x000fe20000041880 */
[----:B------:R-:W-:Y:S01]  /*8f20*/  LOP3.LUT R130, R248, UR13, R247, 0x96, !PT ;  /* 0x0000000df8827c12 */ /* 0x000fe2000f8e96f7 */
[----:B------:R-:W-:-:S02]  /*8f30*/  FFMA.FTZ R247, R184, UR34, -R179 ;  /* 0x00000022b8f77c23 */ /* 0x000fc400080108b3 */
[----:B------:R-:W-:Y:S01]  /*8f40*/  LDSM.16.MT88.4 R184, [R222+0x17800] ;  /* 0x01780000deb8783b */ /* 0x000fe20000004200 */
[----:B------:R-:W-:Y:S01]  /*8f50*/  MUFU.EX2 R241, R241 ;  /* 0x000000f100f17308 */ /* 0x000fe20000000800 */
[----:B------:R-:W-:Y:S02]  /*8f60*/  IMAD.WIDE.U32 R130, R130, -0x2daee0ad, RZ ;  /* 0xd2511f5382827825 */ /* 0x000fe400078e00ff */
[C---:B---3--:R-:W-:Y:S03]  /*8f70*/  HMMA.16816.F32.BF16 R96, R4.reuse, R100, R96 ;  /* 0x000000640460723c */ /* 0x048fe60000041860 */
[----:B------:R-:W-:Y:S01]  /*8f80*/  LOP3.LUT R166, R166, UR27, R131, 0x96, !PT ;  /* 0x0000001ba6a67c12 */ /* 0x000fe2000f8e9683 */
[----:B------:R-:W-:Y:S01]  /*8f90*/  FMUL.FTZ R131, R151, R3 ;  /* 0x0000000397837220 */ /* 0x000fe20000410000 */
[C---:B------:R-:W-:Y:S01]  /*8fa0*/  PRMT R129, R130.reuse, 0x7773, RZ ;  /* 0x0000777382817816 */ /* 0x040fe200000000ff */
[----:B------:R-:W-:Y:S01]  /*8fb0*/  MUFU.EX2 R243, R243 ;  /* 0x000000f300f37308 */ /* 0x000fe20000000800 */
[----:B------:R-:W-:Y:S01]  /*8fc0*/  PRMT R128, R130, 0x7771, RZ ;  /* 0x0000777182807816 */ /* 0x000fe200000000ff */
[C---:B------:R-:W-:Y:S01]  /*8fd0*/  HMMA.16816.F32.BF16 R100, R4.reuse, R102, R120 ;  /* 0x000000660464723c */ /* 0x040fe20000041878 */
[-C--:B------:R-:W-:Y:S01]  /*8fe0*/  FMUL.FTZ R120, R152, R211.reuse ;  /* 0x000000d398787220 */ /* 0x080fe20000410000 */
[----:B------:R-:W-:Y:S01]  /*8ff0*/  FMUL.FTZ R121, R153, R211 ;  /* 0x000000d399797220 */ /* 0x000fe20000410000 */
[-C--:B------:R-:W-:Y:S01]  /*9000*/  FMUL.FTZ R122, R154, R3.reuse ;  /* 0x000000039a7a7220 */ /* 0x080fe20000410000 */
[----:B------:R-:W-:Y:S01]  /*9010*/  FMUL.FTZ R123, R155, R3 ;  /* 0x000000039b7b7220 */ /* 0x000fe20000410000 */
[----:B-----5:R-:W-:Y:S01]  /*9020*/  F2FP.BF16.F32.PACK_AB R151, R226, R233 ;  /* 0x000000e9e297723e */ /* 0x020fe200000010ff */
[----:B------:R-:W1:Y:S01]  /*9030*/  LDSM.16.MT88.4 R152, [R213+0x6000] ;  /* 0x00600000d598783b */ /* 0x000e620000004200 */
[----:B------:R-:W-:Y:S01]  /*9040*/  MUFU.EX2 R236, R236 ;  /* 0x000000ec00ec7308 */ /* 0x000fe20000000800 */
[C---:B------:R-:W-:Y:S07]  /*9050*/  HMMA.16816.F32.BF16 R88, R4.reuse, R92, R88 ;  /* 0x0000005c0458723c */ /* 0x040fee0000041858 */
[----:B------:R-:W-:Y:S01]  /*9060*/  MUFU.EX2 R239, R239 ;  /* 0x000000ef00ef7308 */ /* 0x000fe20000000800 */
[C---:B------:R-:W-:Y:S01]  /*9070*/  HMMA.16816.F32.BF16 R92, R4.reuse, R94, R112 ;  /* 0x0000005e045c723c */ /* 0x040fe20000041870 */
[-C--:B------:R-:W-:Y:S01]  /*9080*/  FMUL.FTZ R113, R133, R211.reuse ;  /* 0x000000d385717220 */ /* 0x080fe20000410000 */
[----:B------:R-:W-:Y:S01]  /*9090*/  MOV R133, R130 ;  /* 0x0000008200857202 */ /* 0x000fe20000000f00 */
[----:B------:R-:W-:Y:S01]  /*90a0*/  FMUL.FTZ R112, R132, R211 ;  /* 0x000000d384707220 */ /* 0x000fe20000410000 */
[-C--:B------:R-:W-:Y:S01]  /*90b0*/  FMUL.FTZ R114, R134, R3.reuse ;  /* 0x0000000386727220 */ /* 0x080fe20000410000 */
[-C--:B------:R-:W-:Y:S01]  /*90c0*/  FMUL.FTZ R115, R135, R3.reuse ;  /* 0x0000000387737220 */ /* 0x080fe20000410000 */
[----:B------:R-:W-:Y:S01]  /*90d0*/  PRMT R132, R130, 0x7772, RZ ;  /* 0x0000777282847816 */ /* 0x000fe200000000ff */
[----:B------:R-:W-:Y:S01]  /*90e0*/  FMUL.FTZ R130, R150, R3 ;  /* 0x0000000396827220 */ /* 0x000fe20000410000 */
[----:B--2---:R-:W-:Y:S01]  /*90f0*/  HMMA.16816.F32.BF16 R120, R4, R124, R120 ;  /* 0x0000007c0478723c */ /* 0x004fe20000041878 */
[----:B------:R-:W-:Y:S01]  /*9100*/  LOP3.LUT R124, R166, 0xffff, RZ, 0xc0, !PT ;  /* 0x0000ffffa67c7812 */ /* 0x000fe200078ec0ff */
[----:B------:R-:W-:Y:S01]  /*9110*/  MUFU.EX2 R240, R240 ;  /* 0x000000f000f07308 */ /* 0x000fe20000000800 */
[----:B------:R-:W-:-:S02]  /*9120*/  LOP3.LUT R125, R133, 0xff, RZ, 0xc0, !PT ;  /* 0x000000ff857d7812 */ /* 0x000fc400078ec0ff */
[----:B------:R-:W-:Y:S02]  /*9130*/  LOP3.LUT R133, R166, 0xff, RZ, 0xc0, !PT ;  /* 0x000000ffa6857812 */ /* 0x000fe400078ec0ff */
[----:B------:R-:W-:Y:S01]  /*9140*/  SHF.R.U32.HI R124, RZ, 0x8, R124 ;  /* 0x00000008ff7c7819 */ /* 0x000fe2000001167c */
[C---:B----4-:R-:W-:Y:S01]  /*9150*/  HMMA.16816.F32.BF16 R112, R4.reuse, R116, R112 ;  /* 0x000000740470723c */ /* 0x050fe20000041870 */
[----:B------:R-:W-:Y:S01]  /*9160*/  PRMT R132, R132, 0x5410, R129 ;  /* 0x0000541084847816 */ /* 0x000fe20000000081 */
[----:B------:R-:W-:Y:S01]  /*9170*/  MUFU.EX2 R242, R242 ;  /* 0x000000f200f27308 */ /* 0x000fe20000000800 */
[----:B------:R-:W-:Y:S01]  /*9180*/  PRMT R129, R125, 0x5410, R128 ;  /* 0x000054107d817816 */ /* 0x000fe20000000080 */
[-C--:B------:R-:W-:Y:S01]  /*9190*/  FMUL.FTZ R128, R148, R211.reuse ;  /* 0x000000d394807220 */ /* 0x080fe20000410000 */
[----:B------:R-:W-:Y:S02]  /*91a0*/  PRMT R133, R133, 0x5410, R124 ;  /* 0x0000541085857816 */ /* 0x000fe4000000007c */
[----:B------:R-:W-:Y:S01]  /*91b0*/  LOP3.LUT R135, R132, 0xff00ff, RZ, 0xc0, !PT ;  /* 0x00ff00ff84877812 */ /* 0x000fe200078ec0ff */
[----:B------:R-:W-:Y:S01]  /*91c0*/  HMMA.16816.F32.BF16 R124, R4, R126, R140 ;  /* 0x0000007e047c723c */ /* 0x000fe2000004188c */
[----:B------:R-:W2:Y:S01]  /*91d0*/  LDSM.16.MT88.4 R140, [R196+0x10800] ;  /* 0x01080000c48c783b */ /* 0x000ea20000004200 */
[--C-:B------:R-:W-:Y:S01]  /*91e0*/  HSET2.LE.AND R134, R129, R172.reuse, PT ;  /* 0x000000ac81867233 */ /* 0x100fe20003803000 */
[----:B------:R-:W-:Y:S01]  /*91f0*/  FMUL.FTZ R129, R149, R211 ;  /* 0x000000d395817220 */ /* 0x000fe20000410000 */
[--C-:B------:R-:W-:Y:S01]  /*9200*/  HSET2.LE.AND R132, R133, R172.reuse, PT ;  /* 0x000000ac85847233 */ /* 0x100fe20003803000 */
[----:B------:R-:W3:Y:S01]  /*9210*/  MUFU.EX2 R245, R245 ;  /* 0x000000f500f57308 */ /* 0x000ee20000000800 */
[----:B------:R-:W-:-:S02]  /*9220*/  HSET2.LE.AND R135, R135, R172, PT ;  /* 0x000000ac87877233 */ /* 0x000fc40003803000 */
[C---:B------:R-:W-:Y:S01]  /*9230*/  HMMA.16816.F32.BF16 R116, R4.reuse, R118, R136 ;  /* 0x000000760474723c */ /* 0x040fe20000041888 */
[----:B------:R-:W4:Y:S01]  /*9240*/  LDSM.16.MT88.4 R136, [R222+0x10800] ;  /* 0x01080000de88783b */ /* 0x000f220000004200 */
[----:B------:R-:W-:Y:S02]  /*9250*/  F2FP.BF16.F32.PACK_AB R150, R231, R232 ;  /* 0x000000e8e796723e */ /* 0x000fe400000010ff */
[----:B------:R-:W-:Y:S01]  /*9260*/  F2FP.BF16.F32.PACK_AB R148, R237, R234 ;  /* 0x000000eaed94723e */ /* 0x000fe200000010ff */
[----:B------:R-:W-:Y:S01]  /*9270*/  MUFU.EX2 R247, R247 ;  /* 0x000000f700f77308 */ /* 0x000fe20000000800 */
[----:B------:R-:W-:Y:S01]  /*9280*/  LOP3.LUT R134, R151, R134, RZ, 0xc0, !PT ;  /* 0x0000008697867212 */ /* 0x000fe200078ec0ff */
[----:B------:R-:W-:Y:S01]  /*9290*/  FADD.FTZ R234, R234, R197 ;  /* 0x000000c5eaea7221 */ /* 0x000fe20000010000 */
[C---:B------:R-:W-:Y:S01]  /*92a0*/  HMMA.16816.F32.BF16 R8, R4.reuse, R12, R8 ;  /* 0x0000000c0408723c */ /* 0x040fe20000041808 */
[----:B------:R-:W-:Y:S02]  /*92b0*/  LOP3.LUT R135, R150, R135, RZ, 0xc0, !PT ;  /* 0x0000008796877212 */ /* 0x000fe400078ec0ff */
[----:B------:R-:W-:Y:S01]  /*92c0*/  FADD.FTZ R237, R237, R234 ;  /* 0x000000eaeded7221 */ /* 0x000fe20000010000 */
[----:B------:R-:W-:Y:S01]  /*92d0*/  MOV R3, R209 ;  /* 0x000000d100037202 */ /* 0x000fe20000000f00 */
[----:B------:R-:W5:Y:S02]  /*92e0*/  MUFU.EX2 R244, R244 ;  /* 0x000000f400f47308 */ /* 0x000f640000000800 */
[----:B------:R-:W-:Y:S01]  /*92f0*/  FADD.FTZ R232, R232, R237 ;  /* 0x000000ede8e87221 */ /* 0x000fe20000010000 */
[----:B------:R-:W-:Y:S01]  /*9300*/  HMMA.16816.F32.BF16 R12, R4, R14, R156 ;  /* 0x0000000e040c723c */ /* 0x000fe2000004189c */
[----:B------:R-:W-:-:S02]  /*9310*/  PRMT R157, R166, 0x7632, R157 ;  /* 0x00007632a69d7816 */ /* 0x000fc4000000009d */
[----:B------:R-:W-:Y:S01]  /*9320*/  SHF.R.U32.HI R166, RZ, 0x18, R166 ;  /* 0x00000018ffa67819 */ /* 0x000fe200000116a6 */
[----:B------:R-:W-:Y:S01]  /*9330*/  FADD.FTZ R231, R231, R232 ;  /* 0x000000e8e7e77221 */ /* 0x000fe20000010000 */
[----:B------:R-:W-:Y:S01]  /*9340*/  LOP3.LUT R157, R157, 0xff, RZ, 0xc0, !PT ;  /* 0x000000ff9d9d7812 */ /* 0x000fe200078ec0ff */
[----:B------:R-:W-:Y:S02]  /*9350*/  MUFU.EX2 R246, R246 ;  /* 0x000000f600f67308 */ /* 0x000fe40000000800 */
[C---:B-1----:R-:W-:Y:S01]  /*9360*/  HMMA.16816.F32.BF16 R128, R4.reuse, R152, R128 ;  /* 0x000000980480723c */ /* 0x042fe20000041880 */
[----:B------:R-:W-:Y:S02]  /*9370*/  PRMT R149, R157, 0x5410, R166 ;  /* 0x000054109d957816 */ /* 0x000fe400000000a6 */
[----:B------:R-:W-:Y:S03]  /*9380*/  LDSM.16.MT88.4 R156, [R196+0x12800] ;  /* 0x01280000c49c783b */ /* 0x000fe60000004200 */
[----:B------:R-:W-:Y:S01]  /*9390*/  HSET2.LE.AND R133, R149, R172, PT ;  /* 0x000000ac95857233 */ /* 0x000fe20003803000 */
[----:B------:R-:W-:Y:S01]  /*93a0*/  LDSM.16.MT88.4 R164, [R213+0x800] ;  /* 0x00080000d5a4783b */ /* 0x000fe20000004200 */
[----:B------:R-:W-:Y:S01]  /*93b0*/  F2FP.BF16.F32.PACK_AB R149, R230, R235 ;  /* 0x000000ebe695723e */ /* 0x000fe200000010ff */
[----:B------:R-:W-:Y:S01]  /*93c0*/  HMMA.16816.F32.BF16 R4, R4, R154, R144 ;  /* 0x0000009a0404723c */ /* 0x000fe20000041890 */
[----:B------:R-:W-:Y:S01]  /*93d0*/  MUFU.EX2 R251, R251 ;  /* 0x000000fb00fb7308 */ /* 0x000fe20000000800 */
[----:B------:R-:W-:Y:S01]  /*93e0*/  LOP3.LUT R133, R148, R133, RZ, 0xc0, !PT ;  /* 0x0000008594857212 */ /* 0x000fe200078ec0ff */
[----:B------:R-:W1:Y:S01]  /*93f0*/  LDSM.16.MT88.4 R152, [R217+0x2800] ;  /* 0x00280000d998783b */ /* 0x000e620000004200 */
[----:B------:R-:W-:Y:S01]  /*9400*/  LOP3.LUT R132, R149, R132, RZ, 0xc0, !PT ;  /* 0x0000008495847212 */ /* 0x000fe200078ec0ff */
[----:B------:R-:W-:-:S02]  /*9410*/  FADD.FTZ R235, R235, R206 ;  /* 0x000000ceebeb7221 */ /* 0x000fc40000010000 */
[----:B------:R-:W3:Y:S02]  /*9420*/  LDSM.16.MT88.4 R148, [R213+0x2800] ;  /* 0x00280000d594783b */ /* 0x000ee40000004200 */
[----:B------:R-:W-:Y:S01]  /*9430*/  MUFU.EX2 R252, R252 ;  /* 0x000000fc00fc7308 */ /* 0x000fe20000000800 */
[----:B------:R-:W-:Y:S01]  /*9440*/  FADD.FTZ R230, R230, R235 ;  /* 0x000000ebe6e67221 */ /* 0x000fe20000010000 */
[----:B--2---:R-:W-:Y:S01]  /*9450*/  HMMA.16816.F32.BF16 R8, R132, R140, R8 ;  /* 0x0000008c8408723c */ /* 0x004fe20000041808 */
[----:B------:R-:W-:Y:S02]  /*9460*/  LDSM.16.MT88.4 R144, [R196+0x14800] ;  /* 0x01480000c490783b */ /* 0x000fe40000004200 */
[----:B------:R-:W-:-:S03]  /*9470*/  FADD.FTZ R233, R233, R230 ;  /* 0x000000e6e9e97221 */ /* 0x000fc60000010000 */
[----:B------:R-:W-:Y:S01]  /*9480*/  MUFU.EX2 R250, R250 ;  /* 0x000000fa00fa7308 */ /* 0x000fe20000000800 */
[----:B------:R-:W-:Y:S01]  /*9490*/  FADD.FTZ R226, R226, R233 ;  /* 0x000000e9e2e27221 */ /* 0x000fe20000010000 */
[C---:B------:R-:W-:Y:S01]  /*94a0*/  HMMA.16816.F32.BF16 R12, R132.reuse, R142, R12 ;  /* 0x0000008e840c723c */ /* 0x040fe2000004180c */
[----:B------:R-:W2:Y:S07]  /*94b0*/  LDSM.16.MT88.4 R140, [R222+0x14800] ;  /* 0x01480000de8c783b */ /* 0x000eae0000004200 */
[C---:B----4-:R-:W-:Y:S08]  /*94c0*/  HMMA.16816.F32.BF16 R16, R132.reuse, R136, R16 ;  /* 0x000000888410723c */ /* 0x050ff00000041810 */
[C---:B------:R-:W-:Y:S01]  /*94d0*/  HMMA.16816.F32.BF16 R20, R132.reuse, R138, R20 ;  /* 0x0000008a8414723c */ /* 0x040fe20000041814 */
[----:B------:R-:W4:Y:S07]  /*94e0*/  LDSM.16.MT88.4 R136, [R217+0x4800] ;  /* 0x00480000d988783b */ /* 0x000f2e0000004200 */
[C---:B-1----:R-:W-:Y:S08]  /*94f0*/  HMMA.16816.F32.BF16 R56, R132.reuse, R152, R56 ;  /* 0x000000988438723c */ /* 0x042ff00000041838 */
[C---:B---3--:R-:W-:Y:S08]  /*9500*/  HMMA.16816.F32.BF16 R64, R132.reuse, R148, R64 ;  /* 0x000000948440723c */ /* 0x048ff00000041840 */
[C---:B------:R-:W-:Y:S01]  /*9510*/  HMMA.16816.F32.BF16 R68, R132.reuse, R150, R68 ;  /* 0x000000968444723c */ /* 0x040fe20000041844 */
[----:B------:R-:W-:Y:S07]  /*9520*/  LDSM.16.MT88.4 R148, [R196+0x16800] ;  /* 0x01680000c494783b */ /* 0x000fee0000004200 */
[C---:B--2---:R-:W-:Y:S08]  /*9530*/  HMMA.16816.F32.BF16 R80, R132.reuse, R140, R80 ;  /* 0x0000008c8450723c */ /* 0x044ff00000041850 */
[C---:B------:R-:W-:Y:S01]  /*9540*/  HMMA.16816.F32.BF16 R84, R132.reuse, R142, R84 ;  /* 0x0000008e8454723c */ /* 0x040fe20000041854 */
[----:B------:R-:W1:Y:S07]  /*9550*/  LDSM.16.MT88.4 R140, [R222+0x16800] ;  /* 0x01680000de8c783b */ /* 0x000e6e0000004200 */
[----:B----4-:R-:W-:Y:S01]  /*9560*/  HMMA.16816.F32.BF16 R88, R132, R136, R88 ;  /* 0x000000888458723c */ /* 0x010fe20000041858 */
[----:B------:R-:W-:-:S04]  /*9570*/  MOV R137, UR35 ;  /* 0x0000002300897c02 */ /* 0x000fc80008000f00 */
[----:B------:R-:W-:-:S03]  /*9580*/  LOP3.LUT R136, R137, UR19, R225, 0x96, !PT ;  /* 0x0000001389887c12 */ /* 0x000fc6000f8e96e1 */
[----:B------:R-:W-:Y:S02]  /*9590*/  HMMA.16816.F32.BF16 R72, R132, R144, R72 ;  /* 0x000000908448723c */ /* 0x000fe40000041848 */
[----:B------:R-:W-:-:S05]  /*95a0*/  IMAD.WIDE.U32 R136, R136, -0x326172a9, RZ ;  /* 0xcd9e8d5788887825 */ /* 0x000fca00078e00ff */
[----:B------:R-:W-:Y:S01]  /*95b0*/  LOP3.LUT R248, R228, UR26, R137, 0x96, !PT ;  /* 0x0000001ae4f87c12 */ /* 0x000fe2000f8e9689 */
[----:B------:R-:W-:Y:S01]  /*95c0*/  HMMA.16816.F32.BF16 R76, R132, R146, R76 ;  /* 0x00000092844c723c */ /* 0x000fe2000004184c */
[----:B------:R-:W-:Y:S01]  /*95d0*/  LOP3.LUT R152, R136, UR25, R219, 0x96, !PT ;  /* 0x0000001988987c12 */ /* 0x000fe2000f8e96db */
[----:B------:R-:W2:Y:S02]  /*95e0*/  LDSM.16.MT88.4 R144, [R217+0x6800] ;  /* 0x00680000d990783b */ /* 0x000ea40000004200 */
[----:B------:R-:W-:-:S04]  /*95f0*/  IMAD.WIDE.U32 R248, R248, -0x2daee0ad, RZ ;  /* 0xd2511f53f8f87825 */ /* 0x000fc800078e00ff */
[----:B------:R-:W-:Y:S01]  /*9600*/  IMAD.WIDE.U32 R152, R152, -0x2daee0ad, RZ ;  /* 0xd2511f5398987825 */ /* 0x000fe200078e00ff */
[----:B------:R-:W-:Y:S01]  /*9610*/  LOP3.LUT R136, R220, UR33, R249, 0x96, !PT ;  /* 0x00000021dc887c12 */ /* 0x000fe2000f8e96f9 */
[----:B------:R-:W-:Y:S03]  /*9620*/  HMMA.16816.F32.BF16 R40, R132, R156, R40 ;  /* 0x0000009c8428723c */ /* 0x000fe60000041828 */
[----:B------:R-:W-:Y:S01]  /*9630*/  LOP3.LUT R248, R248, UR31, R153, 0x96, !PT ;  /* 0x0000001ff8f87c12 */ /* 0x000fe2000f8e9699 */
[----:B------:R-:W-:-:S04]  /*9640*/  IMAD.WIDE.U32 R202, R136, -0x326172a9, RZ ;  /* 0xcd9e8d5788ca7825 */ /* 0x000fc800078e00ff */
[----:B------:R-:W-:Y:S01]  /*9650*/  HMMA.16816.F32.BF16 R44, R132, R158, R44 ;  /* 0x0000009e842c723c */ /* 0x000fe2000004182c */
[----:B------:R-:W3:Y:S01]  /*9660*/  LDSM.16.MT88.4 R156, [R213+0x4800] ;  /* 0x00480000d59c783b */ /* 0x000ee20000004200 */
[----:B------:R-:W-:Y:S01]  /*9670*/  IMAD.WIDE.U32 R248, R248, -0x326172a9, RZ ;  /* 0xcd9e8d57f8f87825 */ /* 0x000fe200078e00ff */
[----:B------:R-:W-:-:S04]  /*9680*/  LOP3.LUT R136, R218, UR23, R203, 0x96, !PT ;  /* 0x00000017da887c12 */ /* 0x000fc8000f8e96cb */
[----:B------:R-:W-:Y:S01]  /*9690*/  LOP3.LUT R202, R202, UR21, R249, 0x96, !PT ;  /* 0x00000015caca7c12 */ /* 0x000fe2000f8e96f9 */
[----:B-1----:R-:W-:Y:S01]  /*96a0*/  HMMA.16816.F32.BF16 R112, R132, R140, R112 ;  /* 0x0000008c8470723c */ /* 0x002fe20000041870 */
[----:B------:R-:W-:-:S04]  /*96b0*/  IMAD.WIDE.U32 R140, R136, -0x2daee0ad, RZ ;  /* 0xd2511f53888c7825 */ /* 0x000fc800078e00ff */
[----:B------:R-:W-:Y:S01]  /*96c0*/  FFMA.FTZ R249, R177, UR34, -R179 ;  /* 0x00000022b1f97c23 */ /* 0x000fe200080108b3 */
[----:B------:R-:W-:Y:S01]  /*96d0*/  UIADD3 UR21, UPT, UPT, UR20, -0x3, URZ ;  /* 0xfffffffd14157890 */ /* 0x000fe2000fffe0ff */
[----:B------:R-:W-:Y:S01]  /*96e0*/  IMAD.WIDE.U32 R202, R202, -0x2daee0ad, RZ ;  /* 0xd2511f53caca7825 */ /* 0x000fe200078e00ff */
[----:B------:R-:W-:Y:S01]  /*96f0*/  LOP3.LUT R200, R152, UR30, R141, 0x96, !PT ;  /* 0x0000001e98c87c12 */ /* 0x000fe2000f8e968d */
[----:B------:R-:W-:Y:S01]  /*9700*/  HMMA.16816.F32.BF16 R104, R132, R148, R104 ;  /* 0x000000948468723c */ /* 0x000fe20000041868 */
[----:B------:R-:W-:Y:S01]  /*9710*/  F2FP.BF16.F32.PACK_AB R152, R245, R242 ;  /* 0x000000f2f598723e */ /* 0x000fe200000010ff */
[----:B------:R-:W1:Y:S02]  /*9720*/  MUFU.EX2 R249, R249 ;  /* 0x000000f900f97308 */ /* 0x000e640000000800 */
[----:B------:R-:W-:-:S04]  /*9730*/  IMAD.WIDE.U32 R200, R200, -0x326172a9, RZ ;  /* 0xcd9e8d57c8c87825 */ /* 0x000fc800078e00ff */
[----:B------:R-:W-:Y:S01]  /*9740*/  FADD.FTZ R242, R242, R231 ;  /* 0x000000e7f2f27221 */ /* 0x000fe20000010000 */
[----:B------:R-:W-:Y:S01]  /*9750*/  HMMA.16816.F32.BF16 R108, R132, R150, R108 ;  /* 0x00000096846c723c */ /* 0x000fe2000004186c */
[----:B------:R-:W4:Y:S02]  /*9760*/  LDSM.16.MT88.4 R148, [R213+0x6800] ;  /* 0x00680000d594783b */ /* 0x000f240000004200 */
[----:B------:R-:W-:-:S05]  /*9770*/  FADD.FTZ R242, R245, R242 ;  /* 0x000000f2f5f27221 */ /* 0x000fca0000010000 */
[C---:B------:R-:W-:Y:S08]  /*9780*/  HMMA.16816.F32.BF16 R92, R132.reuse, R138, R92 ;  /* 0x0000008a845c723c */ /* 0x040ff0000004185c */
[----:B------:R-:W-:Y:S01]  /*9790*/  HMMA.16816.F32.BF16 R136, R132, R142, R116 ;  /* 0x0000008e8488723c */ /* 0x000fe20000041874 */
[----:B------:R-:W-:-:S05]  /*97a0*/  LOP3.LUT R118, R140, UR28, R203, 0x96, !PT ;  /* 0x0000001c8c767c12 */ /* 0x000fca000f8e96cb */
[----:B------:R-:W-:Y:S02]  /*97b0*/  IMAD.WIDE.U32 R118, R118, -0x326172a9, RZ ;  /* 0xcd9e8d5776767825 */ /* 0x000fe400078e00ff */
[----:B------:R-:W-:Y:S01]  /*97c0*/  HMMA.16816.F32.BF16 R32, R132, R164, R32 ;  /* 0x000000a48420723c */ /* 0x000fe20000041820 */
[----:B------:R-:W-:Y:S02]  /*97d0*/  MOV R116, R118 ;  /* 0x0000007600747202 */ /* 0x000fe40000000f00 */
[----:B------:R-:W-:Y:S02]  /*97e0*/  PRMT R117, R118, 0x7773, RZ ;  /* 0x0000777376757816 */ /* 0x000fe400000000ff */
[----:B------:R-:W-:-:S03]  /*97f0*/  LOP3.LUT R116, R116, 0xff, RZ, 0xc0, !PT ;  /* 0x000000ff74747812 */ /* 0x000fc600078ec0ff */
[C---:B------:R-:W-:Y:S01]  /*9800*/  HMMA.16816.F32.BF16 R36, R132.reuse, R166, R36 ;  /* 0x000000a68424723c */ /* 0x040fe20000041824 */
[----:B------:R-:W5:Y:S07]  /*9810*/  LDSM.16.MT88.4 R164, [R222+0x11000] ;  /* 0x01100000dea4783b */ /* 0x000f6e0000004200 */
[----:B--2---:R-:W-:Y:S01]  /*9820*/  HMMA.16816.F32.BF16 R140, R132, R144, R120 ;  /* 0x00000090848c723c */ /* 0x004fe20000041878 */
[C---:B------:R-:W-:Y:S02]  /*9830*/  PRMT R121, R118.reuse, 0x7771, RZ ;  /* 0x0000777176797816 */ /* 0x040fe400000000ff */
[----:B------:R-:W-:-:S02]  /*9840*/  PRMT R120, R118, 0x7772, RZ ;  /* 0x0000777276787816 */ /* 0x000fc400000000ff */
[----:B------:R-:W-:Y:S02]  /*9850*/  LOP3.LUT R145, R200, UR12, R119, 0x96, !PT ;  /* 0x0000000cc8917c12 */ /* 0x000fe4000f8e9677 */
[----:B------:R-:W-:Y:S01]  /*9860*/  PRMT R121, R116, 0x5410, R121 ;  /* 0x0000541074797816 */ /* 0x000fe20000000079 */
[C---:B------:R-:W-:Y:S01]  /*9870*/  HMMA.16816.F32.BF16 R124, R132.reuse, R146, R124 ;  /* 0x00000092847c723c */ /* 0x040fe2000004187c */
[----:B------:R-:W-:Y:S02]  /*9880*/  PRMT R120, R120, 0x5410, R117 ;  /* 0x0000541078787816 */ /* 0x000fe40000000075 */
[C---:B------:R-:W-:Y:S01]  /*9890*/  LOP3.LUT R144, R145.reuse, 0xffff, RZ, 0xc0, !PT ;  /* 0x0000ffff91907812 */ /* 0x040fe200078ec0ff */
[----:B------:R-:W-:Y:S01]  /*98a0*/  LDSM.16.MT88.4 R116, [R217+0x1000] ;  /* 0x00100000d974783b */ /* 0x000fe20000004200 */
[C---:B------:R-:W-:Y:S02]  /*98b0*/  PRMT R122, R145.reuse, 0x7632, R122 ;  /* 0x00007632917a7816 */ /* 0x040fe4000000007a */
[----:B------:R-:W-:Y:S01]  /*98c0*/  HSET2.LE.AND R146, R121, R172, PT ;  /* 0x000000ac79927233 */ /* 0x000fe20003803000 */
[----:B---3--:R-:W-:Y:S01]  /*98d0*/  HMMA.16816.F32.BF16 R96, R132, R156, R96 ;  /* 0x0000009c8460723c */ /* 0x008fe20000041860 */
[----:B------:R-:W-:-:S02]  /*98e0*/  LOP3.LUT R147, R145, 0xff, RZ, 0xc0, !PT ;  /* 0x000000ff91937812 */ /* 0x000fc400078ec0ff */
[----:B------:R-:W-:Y:S02]  /*98f0*/  SHF.R.U32.HI R144, RZ, 0x8, R144 ;  /* 0x00000008ff907819 */ /* 0x000fe40000011690 */
[----:B------:R-:W-:Y:S02]  /*9900*/  LOP3.LUT R122, R122, 0xff, RZ, 0xc0, !PT ;  /* 0x000000ff7a7a7812 */ /* 0x000fe400078ec0ff */
[----:B------:R-:W-:Y:S01]  /*9910*/  F2FP.BF16.F32.PACK_AB R123, R241, R238 ;  /* 0x000000eef17b723e */ /* 0x000fe200000010ff */
[----:B------:R-:W-:Y:S01]  /*9920*/  HMMA.16816.F32.BF16 R100, R132, R158, R100 ;  /* 0x0000009e8464723c */ /* 0x000fe20000041864 */
[----:B------:R-:W-:Y:S01]  /*9930*/  LOP3.LUT R121, R120, 0xff00ff, RZ, 0xc0, !PT ;  /* 0x00ff00ff78797812 */ /* 0x000fe200078ec0ff */
[----:B------:R-:W2:Y:S01]  /*9940*/  LDSM.16.MT88.4 R156, [R196+0x11000] ;  /* 0x01100000c49c783b */ /* 0x000ea20000004200 */
[----:B------:R-:W-:Y:S02]  /*9950*/  SHF.R.U32.HI R145, RZ, 0x18, R145 ;  /* 0x00000018ff917819 */ /* 0x000fe40000011691 */
[----:B------:R-:W-:-:S02]  /*9960*/  PRMT R147, R147, 0x5410, R144 ;  /* 0x0000541093937816 */ /* 0x000fc40000000090 */
[----:B------:R-:W-:Y:S01]  /*9970*/  PRMT R145, R122, 0x5410, R145 ;  /* 0x000054107a917816 */ /* 0x000fe20000000091 */
[C---:B----4-:R-:W-:Y:S01]  /*9980*/  HMMA.16816.F32.BF16 R128, R132.reuse, R148, R128 ;  /* 0x000000948480723c */ /* 0x050fe20000041880 */
[----:B------:R-:W-:Y:S02]  /*9990*/  LOP3.LUT R146, R123, R146, RZ, 0xc0, !PT ;  /* 0x000000927b927212 */ /* 0x000fe400078ec0ff */
[--C-:B------:R-:W-:Y:S02]  /*99a0*/  HSET2.LE.AND R144, R121, R172.reuse, PT ;  /* 0x000000ac79907233 */ /* 0x100fe40003803000 */
[----:B------:R-:W3:Y:S01]  /*99b0*/  LDSM.16.MT88.4 R120, [R213+0x1000] ;  /* 0x00100000d578783b */ /* 0x000ee20000004200 */
[--C-:B------:R-:W-:Y:S02]  /*99c0*/  HSET2.LE.AND R148, R147, R172.reuse, PT ;  /* 0x000000ac93947233 */ /* 0x100fe40003803000 */
[----:B------:R-:W-:Y:S01]  /*99d0*/  F2FP.BF16.F32.PACK_AB R147, R236, R243 ;  /* 0x000000f3ec93723e */ /* 0x000fe200000010ff */
[C---:B------:R-:W-:Y:S01]  /*99e0*/  HMMA.16816.F32.BF16 R24, R132.reuse, R168, R24 ;  /* 0x000000a88418723c */ /* 0x040fe20000041818 */
[----:B------:R-:W-:Y:S01]  /*99f0*/  HSET2.LE.AND R145, R145, R172, PT ;  /* 0x000000ac91917233 */ /* 0x000fe20003803000 */
[----:B------:R-:W-:Y:S01]  /*9a00*/  FADD.FTZ R243, R243, R242 ;  /* 0x000000f2f3f37221 */ /* 0x000fe20000010000 */
[----:B------:R-:W-:Y:S01]  /*9a10*/  F2FP.BF16.F32.PACK_AB R149, R240, R239 ;  /* 0x000000eff095723e */ /* 0x000fe200000010ff */
[----:B------:R-:W-:Y:S01]  /*9a20*/  FADD.FTZ R239, R239, R226 ;  /* 0x000000e2efef7221 */ /* 0x000fe20000010000 */
[----:B------:R-:W-:Y:S01]  /*9a30*/  LOP3.LUT R147, R147, R144, RZ, 0xc0, !PT ;  /* 0x0000009093937212 */ /* 0x000fe200078ec0ff */
[----:B------:R-:W-:Y:S01]  /*9a40*/  FADD.FTZ R243, R236, R243 ;  /* 0x000000f3ecf37221 */ /* 0x000fe20000010000 */
[----:B------:R-:W-:Y:S01]  /*9a50*/  LOP3.LUT R144, R149, R148, RZ, 0xc0, !PT ;  /* 0x0000009495907212 */ /* 0x000fe200078ec0ff */
[C---:B------:R-:W-:Y:S01]  /*9a60*/  HMMA.16816.F32.BF16 R28, R132.reuse, R170, R28 ;  /* 0x000000aa841c723c */ /* 0x040fe2000004181c */
[----:B------:R-:W-:Y:S01]  /*9a70*/  LOP3.LUT R145, R152, R145, RZ, 0xc0, !PT ;  /* 0x0000009198917212 */ /* 0x000fe200078ec0ff */
[----:B------:R-:W-:Y:S01]  /*9a80*/  LDSM.16.MT88.4 R168, [R196+0x15000] ;  /* 0x01500000c4a8783b */ /* 0x000fe20000004200 */
[----:B------:R-:W-:Y:S01]  /*9a90*/  LOP3.LUT R200, R248, UR13, R201, 0x96, !PT ;  /* 0x0000000df8c87c12 */ /* 0x000fe2000f8e96c9 */
[----:B------:R-:W-:Y:S01]  /*9aa0*/  FFMA.FTZ R248, R178, UR34, -R175 ;  /* 0x00000022b2f87c23 */ /* 0x000fe200080108af */
[----:B------:R-:W-:Y:S01]  /*9ab0*/  FADD.FTZ R239, R240, R239 ;  /* 0x000000eff0ef7221 */ /* 0x000fe20000010000 */
[----:B------:R-:W-:Y:S02]  /*9ac0*/  LDSM.16.MT88.4 R176, [R217+0x5800] ;  /* 0x00580000d9b0783b */ /* 0x000fe40000004200 */
[----:B------:R-:W-:Y:S01]  /*9ad0*/  HMMA.16816.F32.BF16 R48, R132, R160, R48 ;  /* 0x000000a08430723c */ /* 0x000fe20000041830 */
[----:B------:R-:W-:Y:S01]  /*9ae0*/  FADD.FTZ R238, R238, R239 ;  /* 0x000000efeeee7221 */ /* 0x000fe20000010000 */
[----:B------:R-:W4:Y:S03]  /*9af0*/  MUFU.EX2 R248, R248 ;  /* 0x000000f800f87308 */ /* 0x000f260000000800 */
[----:B------:R-:W-:-:S03]  /*9b00*/  FADD.FTZ R238, R241, R238 ;  /* 0x000000eef1ee7221 */ /* 0x000fc60000010000 */
[C---:B------:R-:W-:Y:S08]  /*9b10*/  HMMA.16816.F32.BF16 R52, R132.reuse, R162, R52 ;  /* 0x000000a28434723c */ /* 0x040ff00000041834 */
[C---:B------:R-:W-:Y:S01]  /*9b20*/  HMMA.16816.F32.BF16 R60, R132.reuse, R154, R60 ;  /* 0x0000009a843c723c */ /* 0x040fe2000004183c */
[----:B------:R-:W-:Y:S07]  /*9b30*/  LDSM.16.MT88.4 R152, [R196+0x13000] ;  /* 0x01300000c498783b */ /* 0x000fee0000004200 */
[----:B------:R-:W-:Y:S08]  /*9b40*/  HMMA.16816.F32.BF16 R148, R132, R150, R4 ;  /* 0x000000968494723c */ /* 0x000ff00000041804 */
[C---:B-----5:R-:W-:Y:S01]  /*9b50*/  HMMA.16816.F32.BF16 R132, R144.reuse, R164, R16 ;  /* 0x000000a49084723c */ /* 0x060fe20000041810 */
[----:B------:R-:W5:Y:S07]  /*9b60*/  LDSM.16.MT88.4 R16, [R217+0x3000] ;  /* 0x00300000d910783b */ /* 0x000f6e0000004200 */
[C---:B--2---:R-:W-:Y:S01]  /*9b70*/  HMMA.16816.F32.BF16 R160, R144.reuse, R156, R8 ;  /* 0x0000009c90a0723c */ /* 0x044fe20000041808 */
[----:B------:R-:W-:Y:S07]  /*9b80*/  LDSM.16.MT88.4 R8, [R213+0x3000] ;  /* 0x00300000d508783b */ /* 0x000fee0000004200 */
        /* <DEDUP_REMOVED lines=8> */
[C---:B-----5:R-:W-:Y:S08]  /*9c10*/  HMMA.16816.F32.BF16 R56, R144.reuse, R16, R56 ;  /* 0x000000109038723c */ /* 0x060ff00000041838 */
[C---:B------:R-:W-:Y:S01]  /*9c20*/  HMMA.16816.F32.BF16 R16, R144.reuse, R18, R60 ;  /* 0x000000129010723c */ /* 0x040fe2000004183c */
[----:B------:R-:W5:Y:S07]  /*9c30*/  LDSM.16.MT88.4 R60, [R222+0x17000] ;  /* 0x01700000de3c783b */ /* 0x000f6e0000004200 */
[C---:B------:R-:W-:Y:S08]  /*9c40*/  HMMA.16816.F32.BF16 R40, R144.reuse, R152, R40 ;  /* 0x000000989028723c */ /* 0x040ff00000041828 */
[C---:B------:R-:W-:Y:S01]  /*9c50*/  HMMA.16816.F32.BF16 R36, R144.reuse, R154, R44 ;  /* 0x0000009a9024723c */ /* 0x040fe2000004182c */
[----:B------:R-:W4:Y:S07]  /*9c60*/  LDSM.16.MT88.4 R152, [R196+0x17000] ;  /* 0x01700000c498783b */ /* 0x000f2e0000004200 */
[C---:B--2---:R-:W-:Y:S08]  /*9c70*/  HMMA.16816.F32.BF16 R44, R144.reuse, R14, R52 ;  /* 0x0000000e902c723c */ /* 0x044ff00000041834 */
[C---:B-1----:R-:W-:Y:S01]  /*9c80*/  HMMA.16816.F32.BF16 R52, R144.reuse, R118, R92 ;  /* 0x000000769034723c */ /* 0x042fe2000004185c */
[----:B------:R-:W1:Y:S07]  /*9c90*/  LDSM.16.MT88.4 R92, [R217+0x7000] ;  /* 0x00700000d95c783b */ /* 0x000e6e0000004200 */
[C---:B------:R-:W-:Y:S08]  /*9ca0*/  HMMA.16816.F32.BF16 R88, R144.reuse, R116, R88 ;  /* 0x000000749058723c */ /* 0x040ff00000041858 */
[C---:B---3--:R-:W-:Y:S08]  /*9cb0*/  HMMA.16816.F32.BF16 R116, R144.reuse, R120, R96 ;  /* 0x000000789074723c */ /* 0x048ff00000041860 */
[C---:B------:R-:W-:Y:S01]  /*9cc0*/  HMMA.16816.F32.BF16 R20, R144.reuse, R166, R20 ;  /* 0x000000a69014723c */ /* 0x040fe20000041814 */
[----:B------:R-:W2:Y:S07]  /*9cd0*/  LDSM.16.MT88.4 R164, [R222+0x15000] ;  /* 0x01500000dea4783b */ /* 0x000eae0000004200 */
[C---:B------:R-:W-:Y:S01]  /*9ce0*/  HMMA.16816.F32.BF16 R120, R144.reuse, R122, R100 ;  /* 0x0000007a9078723c */ /* 0x040fe20000041864 */
[----:B------:R-:W3:Y:S07]  /*9cf0*/  LDSM.16.MT88.4 R100, [R213+0x7000] ;  /* 0x00700000d564783b */ /* 0x000eee0000004200 */
[----:B-----5:R-:W-:Y:S01]  /*9d00*/  HMMA.16816.F32.BF16 R112, R144, R60, R112 ;  /* 0x0000003c9070723c */ /* 0x020fe20000041870 */
[----:B------:R-:W-:-:S05]  /*9d10*/  IMAD.WIDE.U32 R60, R200, -0x2daee0ad, RZ ;  /* 0xd2511f53c83c7825 */ /* 0x000fca00078e00ff */
[----:B------:R-:W-:Y:S02]  /*9d20*/  LOP3.LUT R202, R202, UR27, R61, 0x96, !PT ;  /* 0x0000001bcaca7c12 */ /* 0x000fe4000f8e963d */
[C---:B------:R-:W-:Y:S01]  /*9d30*/  HMMA.16816.F32.BF16 R48, R144.reuse, R12, R48 ;  /* 0x0000000c9030723c */ /* 0x040fe20000041830 */
[C---:B------:R-:W-:Y:S02]  /*9d40*/  PRMT R61, R60.reuse, 0x7773, RZ ;  /* 0x000077733c3d7816 */ /* 0x040fe400000000ff */
[----:B------:R-:W-:Y:S02]  /*9d50*/  PRMT R96, R60, 0x7772, RZ ;  /* 0x000077723c607816 */ /* 0x000fe400000000ff */
[----:B------:R-:W-:Y:S02]  /*9d60*/  LOP3.LUT R98, R202, 0xffff, RZ, 0xc0, !PT ;  /* 0x0000ffffca627812 */ /* 0x000fe400078ec0ff */
[----:B------:R-:W-:Y:S01]  /*9d70*/  PRMT R96, R96, 0x5410, R61 ;  /* 0x0000541060607816 */ /* 0x000fe2000000003d */
[----:B------:R-:W-:Y:S01]  /*9d80*/  HMMA.16816.F32.BF16 R12, R144, R8, R64 ;  /* 0x00000008900c723c */ /* 0x000fe20000041840 */
[----:B------:R-:W-:-:S02]  /*9d90*/  MOV R64, R60 ;  /* 0x0000003c00407202 */ /* 0x000fc40000000f00 */
[----:B------:R-:W-:-:S05]  /*9da0*/  SHF.R.U32.HI R98, RZ, 0x8, R98 ;  /* 0x00000008ff627819 */ /* 0x000fca0000011662 */
[C---:B------:R-:W-:Y:S08]  /*9db0*/  HMMA.16816.F32.BF16 R8, R144.reuse, R10, R68 ;  /* 0x0000000a9008723c */ /* 0x040ff00000041844 */
[----:B----4-:R-:W-:Y:S01]  /*9dc0*/  HMMA.16816.F32.BF16 R68, R144, R154, R108 ;  /* 0x0000009a9044723c */ /* 0x010fe2000004186c */
[----:B------:R-:W-:Y:S02]  /*9dd0*/  PRMT R109, R60, 0x7771, RZ ;  /* 0x000077713c6d7816 */ /* 0x000fe400000000ff */
[----:B------:R-:W-:-:S02]  /*9de0*/  LOP3.LUT R108, R64, 0xff, RZ, 0xc0, !PT ;  /* 0x000000ff406c7812 */ /* 0x000fc400078ec0ff */
[----:B------:R-:W-:Y:S02]  /*9df0*/  LDSM.16.MT88.4 R64, [R196+0x13800] ;  /* 0x01380000c440783b */ /* 0x000fe40000004200 */
[----:B------:R-:W-:Y:S01]  /*9e00*/  PRMT R109, R108, 0x5410, R109 ;  /* 0x000054106c6d7816 */ /* 0x000fe2000000006d */
[C---:B------:R-:W-:Y:S08]  /*9e10*/  HMMA.16816.F32.BF16 R104, R144.reuse, R152, R104 ;  /* 0x000000989068723c */ /* 0x040ff00000041868 */
[----:B-1----:R-:W-:Y:S01]  /*9e20*/  HMMA.16816.F32.BF16 R152, R144, R92, R140 ;  /* 0x0000005c9098723c */ /* 0x002fe2000004188c */
[----:B------:R-:W-:-:S02]  /*9e30*/  LOP3.LUT R93, R202, 0xff, RZ, 0xc0, !PT ;  /* 0x000000ffca5d7812 */ /* 0x000fc400078ec0ff */
[----:B------:R-:W-:Y:S02]  /*9e40*/  PRMT R92, R202, 0x7632, R92 ;  /* 0x00007632ca5c7816 */ /* 0x000fe4000000005c */
[----:B------:R-:W-:Y:S02]  /*9e50*/  PRMT R93, R93, 0x5410, R98 ;  /* 0x000054105d5d7816 */ /* 0x000fe40000000062 */
[----:B------:R-:W-:Y:S01]  /*9e60*/  LOP3.LUT R92, R92, 0xff, RZ, 0xc0, !PT ;  /* 0x000000ff5c5c7812 */ /* 0x000fe200078ec0ff */
[----:B------:R-:W-:Y:S02]  /*9e70*/  HMMA.16816.F32.BF16 R72, R144, R168, R72 ;  /* 0x000000a89048723c */ /* 0x000fe40000041848 */
[----:B------:R-:W-:-:S06]  /*9e80*/  HSET2.LE.AND R93, R93, R172, PT ;  /* 0x000000ac5d5d7233 */ /* 0x000fcc0003803000 */
[C---:B------:R-:W-:Y:S08]  /*9e90*/  HMMA.16816.F32.BF16 R76, R144.reuse, R170, R76 ;  /* 0x000000aa904c723c */ /* 0x040ff0000004184c */
[----:B--2---:R-:W-:Y:S01]  /*9ea0*/  HMMA.16816.F32.BF16 R84, R144, R166, R84 ;  /* 0x000000a69054723c */ /* 0x004fe20000041854 */
[----:B------:R-:W-:Y:S02]  /*9eb0*/  LOP3.LUT R167, R96, 0xff00ff, RZ, 0xc0, !PT ;  /* 0x00ff00ff60a77812 */ /* 0x000fe400078ec0ff */
[----:B------:R-:W1:Y:S01]  /*9ec0*/  LDSM.16.MT88.4 R96, [R196+0x15800] ;  /* 0x01580000c460783b */ /* 0x000e620000004200 */
[----:B------:R-:W-:-:S02]  /*9ed0*/  HSET2.LE.AND R166, R109, R172, PT ;  /* 0x000000ac6da67233 */ /* 0x000fc40003803000 */
[----:B------:R-:W-:Y:S01]  /*9ee0*/  HSET2.LE.AND R167, R167, R172, PT ;  /* 0x000000aca7a77233 */ /* 0x000fe20003803000 */
[----:B------:R-:W-:Y:S01]  /*9ef0*/  LDSM.16.MT88.4 R108, [R217+0x3800] ;  /* 0x00380000d96c783b */ /* 0x000fe20000004200 */
[C---:B---3--:R-:W-:Y:S03]  /*9f00*/  HMMA.16816.F32.BF16 R168, R144.reuse, R100, R128 ;  /* 0x0000006490a8723c */ /* 0x048fe60000041880 */
[----:B------:R-:W2:Y:S05]  /*9f10*/  LDSM.16.MT88.4 R128, [R196+0x17800] ;  /* 0x01780000c480783b */ /* 0x000eaa0000004200 */
[----:B------:R-:W-:Y:S01]  /*9f20*/  HMMA.16816.F32.BF16 R80, R144, R164, R80 ;  /* 0x000000a49050723c */ /* 0x000fe20000041850 */
[----:B------:R-:W-:-:S02]  /*9f30*/  SHF.R.U32.HI R165, RZ, 0x18, R202 ;  /* 0x00000018ffa57819 */ /* 0x000fc400000116ca */
[----:B------:R-:W-:Y:S01]  /*9f40*/  LDSM.16.MT88.4 R200, [R222+0x11800] ;  /* 0x01180000dec8783b */ /* 0x000fe20000004200 */
[----:B------:R-:W-:Y:S01]  /*9f50*/  F2FP.BF16.F32.PACK_AB R164, R244, R247 ;  /* 0x000000f7f4a4723e */ /* 0x000fe200000010ff */
[----:B------:R-:W-:Y:S01]  /*9f60*/  FADD.FTZ R247, R247, R238 ;  /* 0x000000eef7f77221 */ /* 0x000fe20000010000 */
[----:B------:R-:W-:Y:S02]  /*9f70*/  PRMT R165, R92, 0x5410, R165 ;  /* 0x000054105ca57816 */ /* 0x000fe400000000a5 */
[C---:B------:R-:W-:Y:S01]  /*9f80*/  HMMA.16816.F32.BF16 R136, R144.reuse, R62, R136 ;  /* 0x0000003e9088723c */ /* 0x040fe20000041888 */
[----:B------:R-:W3:Y:S01]  /*9f90*/  LDSM.16.MT88.4 R60, [R196+0x11800] ;  /* 0x01180000c43c783b */ /* 0x000ee20000004200 */
[----:B------:R-:W-:Y:S01]  /*9fa0*/  LOP3.LUT R164, R164, R93, RZ, 0xc0, !PT ;  /* 0x0000005da4a47212 */ /* 0x000fe200078ec0ff */
[----:B------:R-:W-:Y:S01]  /*9fb0*/  FADD.FTZ R247, R244, R247 ;  /* 0x000000f7f4f77221 */ /* 0x000fe20000010000 */
[----:B------:R-:W-:Y:S02]  /*9fc0*/  HSET2.LE.AND R165, R165, R172, PT ;  /* 0x000000aca5a57233 */ /* 0x000fe40003803000 */
[----:B------:R-:W-:Y:S01]  /*9fd0*/  F2FP.BF16.F32.PACK_AB R93, R249, R246 ;  /* 0x000000f6f95d723e */ /* 0x000fe200000010ff */
[----:B------:R-:W-:Y:S01]  /*9fe0*/  LDSM.16.MT88.4 R172, [R217+0x7800] ;  /* 0x00780000d9ac783b */ /* 0x000fe20000004200 */
[C---:B------:R-:W-:Y:S01]  /*9ff0*/  HMMA.16816.F32.BF16 R140, R144.reuse, R94, R124 ;  /* 0x0000005e908c723c */ /* 0x040fe2000004187c */
[C---:B------:R-:W-:Y:S01]  /*a000*/  F2FP.BF16.F32.PACK_AB R94, R251.reuse, R248 ;  /* 0x000000f8fb5e723e */ /* 0x040fe200000010ff */
[----:B------:R-:W-:Y:S01]  /*a010*/  FADD.FTZ R248, R248, R243 ;  /* 0x000000f3f8f87221 */ /* 0x000fe20000010000 */
[----:B------:R-:W-:Y:S01]  /*a020*/  F2FP.BF16.F32.PACK_AB R92, R250, R252 ;  /* 0x000000fcfa5c723e */ /* 0x000fe200000010ff */
[----:B------:R-:W-:Y:S01]  /*a030*/  FADD.FTZ R246, R246, R247 ;  /* 0x000000f7f6f67221 */ /* 0x000fe20000010000 */
[----:B------:R-:W-:Y:S01]  /*a040*/  LOP3.LUT R165, R94, R165, RZ, 0xc0, !PT ;  /* 0x000000a55ea57212 */ /* 0x000fe200078ec0ff */
[----:B------:R-:W-:Y:S01]  /*a050*/  FADD.FTZ R251, R251, R248 ;  /* 0x000000f8fbfb7221 */ /* 0x000fe20000010000 */
[----:B------:R-:W-:Y:S01]  /*a060*/  LOP3.LUT R166, R93, R166, RZ, 0xc0, !PT ;  /* 0x000000a65da67212 */ /* 0x000fe200078ec0ff */
[----:B------:R-:W-:Y:S01]  /*a070*/  HMMA.16816.F32.BF16 R144, R144, R102, R148 ;  /* 0x000000669090723c */ /* 0x000fe20000041894 */
[----:B------:R-:W4:Y:S01]  /*a080*/  LDSM.16.MT88.4 R100, [R222+0x13800] ;  /* 0x01380000de64783b */ /* 0x000f220000004200 */
[----:B------:R-:W-:Y:S01]  /*a090*/  LOP3.LUT R167, R92, R167, RZ, 0xc0, !PT ;  /* 0x000000a75ca77212 */ /* 0x000fe200078ec0ff */
[----:B------:R-:W-:Y:S01]  /*a0a0*/  FADD.FTZ R251, R252, R251 ;  /* 0x000000fbfcfb7221 */ /* 0x000fe20000010000 */
[----:B------:R-:W-:Y:S01]  /*a0b0*/  FADD.FTZ R227, R249, R246 ;  /* 0x000000f6f9e37221 */ /* 0x000fe20000010000 */
[----:B------:R-:W5:Y:S02]  /*a0c0*/  LDSM.16.MT88.4 R148, [R213+0x1800] ;  /* 0x00180000d594783b */ /* 0x000f640000004200 */
[----:B------:R-:W-:-:S02]  /*a0d0*/  FADD.FTZ R223, R250, R251 ;  /* 0x000000fbfadf7221 */ /* 0x000fc40000010000 */
[C---:B-1----:R-:W-:Y:S08]  /*a0e0*/  HMMA.16816.F32.BF16 R92, R164.reuse, R96, R72 ;  /* 0x00000060a45c723c */ /* 0x042ff00000041848 */
[C---:B--2---:R-:W-:Y:S08]  /*a0f0*/  HMMA.16816.F32.BF16 R124, R164.reuse, R128, R104 ;  /* 0x00000080a47c723c */ /* 0x044ff00000041868 */
[C---:B------:R-:W-:Y:S08]  /*a100*/  HMMA.16816.F32.BF16 R128, R164.reuse, R130, R68 ;  /* 0x00000082a480723c */ /* 0x040ff00000041844 */
[C---:B---3--:R-:W-:Y:S08]  /*a110*/  HMMA.16816.F32.BF16 R160, R164.reuse, R60, R160 ;  /* 0x0000003ca4a0723c */ /* 0x048ff000000418a0 */
[C---:B------:R-:W-:Y:S08]  /*a120*/  HMMA.16816.F32.BF16 R156, R164.reuse, R62, R156 ;  /* 0x0000003ea49c723c */ /* 0x040ff0000004189c */
[C---:B------:R-:W-:Y:S08]  /*a130*/  HMMA.16816.F32.BF16 R96, R164.reuse, R98, R76 ;  /* 0x00000062a460723c */ /* 0x040ff0000004184c */
[C---:B----4-:R-:W-:Y:S08]  /*a140*/  HMMA.16816.F32.BF16 R68, R164.reuse, R100, R48 ;  /* 0x00000064a444723c */ /* 0x050ff00000041830 */
[C---:B------:R-:W-:Y:S08]  /*a150*/  HMMA.16816.F32.BF16 R72, R164.reuse, R102, R44 ;  /* 0x00000066a448723c */ /* 0x040ff0000004182c */
[C---:B------:R-:W-:Y:S08]  /*a160*/  HMMA.16816.F32.BF16 R60, R164.reuse, R64, R40 ;  /* 0x00000040a43c723c */ /* 0x040ff00000041828 */
[C---:B------:R-:W-:Y:S08]  /*a170*/  HMMA.16816.F32.BF16 R100, R164.reuse, R188, R80 ;  /* 0x000000bca464723c */ /* 0x040ff00000041850 */
[C---:B------:R-:W-:Y:S08]  /*a180*/  HMMA.16816.F32.BF16 R76, R164.reuse, R108, R56 ;  /* 0x0000006ca44c723c */ /* 0x040ff00000041838 */
[C---:B------:R-:W-:Y:S01]  /*a190*/  HMMA.16816.F32.BF16 R40, R164.reuse, R202, R20 ;  /* 0x000000caa428723c */ /* 0x040fe20000041814 */
[----:B------:R-:W1:Y:S07]  /*a1a0*/  LDSM.16.MT88.4 R20, [R213+0x3800] ;  /* 0x00380000d514783b */ /* 0x000e6e0000004200 */
[C---:B------:R-:W-:Y:S01]  /*a1b0*/  HMMA.16816.F32.BF16 R80, R164.reuse, R110, R16 ;  /* 0x0000006ea450723c */ /* 0x040fe20000041810 */
[----:B------:R-:W2:Y:S07]  /*a1c0*/  LDSM.16.MT88.4 R16, [R213+0x5800] ;  /* 0x00580000d510783b */ /* 0x000eae0000004200 */
[C---:B-----5:R-:W-:Y:S01]  /*a1d0*/  HMMA.16816.F32.BF16 R56, R164.reuse, R150, R4 ;  /* 0x00000096a438723c */ /* 0x060fe20000041804 */
        /* <DEDUP_REMOVED lines=21> */
.L_x_400:
[----:B------:R-:W-:-:S09]  /*a330*/  UISETP.GE.AND UP0, UPT, UR21, URZ, UPT ;  /* 0x000000ff1500728c */ /* 0x000fd2000bf06270 */
[----:B------:R-:W-:Y:S05]  /*a340*/  BRA.U !UP0, `(.L_x_402) ;  /* 0x0000003d08987547 */ /* 0x000fea000b800000 */
[----:B------:R-:W-:Y:S01]  /*a350*/  IMAD.U32 R6, RZ, RZ, UR24 ;  /* 0x00000018ff067e24 */ /* 0x000fe2000f8e00ff */
[----:B------:R-:W-:Y:S01]  /*a360*/  USHF.L.U64.HI UR12, UR10, 0x5, UR11 ;  /* 0x000000050a0c7899 */ /* 0x000fe2000801020b */
[----:B------:R-:W-:Y:S01]  /*a370*/  IMAD.U32 R7, RZ, RZ, UR22 ;  /* 0x00000016ff077e24 */ /* 0x000fe2000f8e00ff */
[----:B------:R-:W-:Y:S01]  /*a380*/  UIMAD.WIDE.U32 UR22, UR21, UR10, URZ ;  /* 0x0000000a151672a5 */ /* 0x000fe2000f8e00ff */
[----:B------:R-:W-:Y:S01]  /*a390*/  IMAD.SHL.U32 R213, R192, 0x40, RZ ;  /* 0x00000040c0d57824 */ /* 0x000fe200078e00ff */
[----:B------:R-:W-:Y:S01]  /*a3a0*/  S2UR UR13, SR_CgaCtaId ;  /* 0x00000000000d79c3 */ /* 0x000fe20000008800 */
[----:B------:R-:W-:Y:S01]  /*a3b0*/  IMAD.WIDE.U32 R6, R0, UR10, R6 ;  /* 0x0000000a00067c25 */ /* 0x000fe2000f8e0006 */
[----:B------:R-:W-:Y:S01]  /*a3c0*/  UIMAD UR11, UR21, UR11, UR23 ;  /* 0x0000000b150b72a4 */ /* 0x000fe2000f8e0217 */
[----:B------:R-:W1:Y:S01]  /*a3d0*/  S2R R217, SR_TID.X ;  /* 0x0000000000d97919 */ /* 0x000e620000002100 */
[----:B------:R-:W-:Y:S01]  /*a3e0*/  LOP3.LUT R5, R213, 0x200, RZ, 0xc0, !PT ;  /* 0x00000200d5057812 */ /* 0x000fe200078ec0ff */
[----:B------:R-:W-:Y:S01]  /*a3f0*/  IMAD.U32 R0, RZ, RZ, UR4 ;  /* 0x00000004ff007e24 */ /* 0x000fe2000f8e00ff */
[----:B------:R-:W-:Y:S01]  /*a400*/  UIMAD UR4, UR32, UR4, URZ ;  /* 0x00000004200472a4 */ /* 0x000fe2000f8e02ff */
[----:B------:R-:W-:Y:S01]  /*a410*/  IMAD.IADD R7, R2, 0x1, R7 ;  /* 0x0000000102077824 */ /* 0x000fe200078e0207 */
[----:B------:R-:W-:Y:S01]  /*a420*/  UMOV UR6, 0x400 ;  /* 0x0000040000067882 */ /* 0x000fe20000000000 */
[----:B------:R-:W-:Y:S01]  /*a430*/  IMAD.SHL.U32 R210, R192, 0x20, RZ ;  /* 0x00000020c0d27824 */ /* 0x000fe200078e00ff */
[----:B------:R-:W-:Y:S01]  /*a440*/  UIMAD UR5, UR15, UR5, UR4 ;  /* 0x000000050f0572a4 */ /* 0x000fe2000f8e0204 */
[----:B------:R-:W-:Y:S01]  /*a450*/  IMAD.WIDE.U32 R6, R0, UR15, R6 ;  /* 0x0000000f00067c25 */ /* 0x000fe2000f8e0006 */
[----:B------:R-:W-:Y:S01]  /*a460*/  MOV R209, 0x40 ;  /* 0x0000004000d17802 */ /* 0x000fe20000000f00 */
[----:B------:R-:W-:Y:S01]  /*a470*/  UIADD3 UR40, UP0, UPT, UR40, -0x180, URZ ;  /* 0xfffffe8028287890 */ /* 0x000fe2000ff1e0ff */
[----:B------:R-:W-:Y:S01]  /*a480*/  LOP3.LUT R210, R5, 0x7c00, R210, 0xf8, !PT ;  /* 0x00007c0005d27812 */ /* 0x000fe200078ef8d2 */
[----:B------:R-:W-:Y:S01]  /*a490*/  IMAD.U32 R4, RZ, RZ, UR22 ;  /* 0x00000016ff047e24 */ /* 0x000fe2000f8e00ff */
[C---:B------:R-:W-:Y:S01]  /*a4a0*/  IADD3 R230, P0, PT, R194.reuse, R6, RZ ;  /* 0x00000006c2e67210 */ /* 0x040fe20007f1e0ff */
[----:B------:R-:W-:Y:S01]  /*a4b0*/  IMAD.U32 R0, RZ, RZ, UR11 ;  /* 0x0000000bff007e24 */ /* 0x000fe2000f8e00ff */
[----:B------:R-:W-:Y:S01]  /*a4c0*/  MOV R5, UR23 ;  /* 0x0000001700057c02 */ /* 0x000fe20008000f00 */
[----:B------:R-:W-:Y:S01]  /*a4d0*/  IMAD.MOV.U32 R165, RZ, RZ, R164 ;  /* 0x000000ffffa57224 */ /* 0x000fe200078e00a4 */
[----:B------:R-:W-:Y:S01]  /*a4e0*/  IADD3.X R231, PT, PT, R7, UR5, RZ, P0, !PT ;  /* 0x0000000507e77c10 */ /* 0x000fe200087fe4ff */
[----:B------:R-:W2:Y:S01]  /*a4f0*/  S2UR UR5, SR_CgaCtaId ;  /* 0x00000000000579c3 */ /* 0x000ea20000008800 */
[----:B------:R-:W-:Y:S01]  /*a500*/  LOP3.LUT R194, R194, 0x1c0, R213, 0xf8, !PT ;  /* 0x000001c0c2c27812 */ /* 0x000fe200078ef8d5 */
[----:B------:R-:W-:Y:S01]  /*a510*/  UIADD3 UR11, UPT, UPT, UR21, 0x1, URZ ;  /* 0x00000001150b7890 */ /* 0x000fe2000fffe0ff */
[C---:B------:R-:W-:Y:S01]  /*a520*/  SHF.L.U64.HI R231, R230.reuse, 0x1, R231 ;  /* 0x00000001e6e77819 */ /* 0x040fe200000102e7 */
[----:B------:R-:W-:Y:S01]  /*a530*/  IMAD.SHL.U32 R230, R230, 0x2, RZ ;  /* 0x00000002e6e67824 */ /* 0x000fe200078e00ff */
[--C-:B------:R-:W-:Y:S01]  /*a540*/  SHF.R.U32.HI R5, RZ, 0x1, R192.reuse ;  /* 0x00000001ff057819 */ /* 0x100fe200000116c0 */
[----:B------:R-:W-:Y:S01]  /*a550*/  USHF.L.U32 UR10, UR10, 0x5, URZ ;  /* 0x000000050a0a7899 */ /* 0x000fe200080006ff */
[C---:B------:R-:W-:Y:S01]  /*a560*/  LOP3.LUT R192, R194.reuse, 0x8, R192, 0x78, !PT ;  /* 0x00000008c2c07812 */ /* 0x040fe200078e78c0 */
[----:B------:R-:W-:Y:S01]  /*a570*/  ULEA UR21, UR21, 0x1, 0x1 ;  /* 0x0000000115157891 */ /* 0x000fe2000f8e08ff */
[----:B------:R-:W-:Y:S01]  /*a580*/  LOP3.LUT R213, R213, 0x400, RZ, 0xc0, !PT ;  /* 0x00000400d5d57812 */ /* 0x000fe200078ec0ff */
[----:B------:R-:W3:Y:S01]  /*a590*/  LDCU UR4, c[0x0][0x45c] ;  /* 0x00008b80ff0477ac */ /* 0x000ee20008000800 */
[----:B------:R-:W-:-:S02]  /*a5a0*/  LOP3.LUT R5, R194, 0x8, R5, 0x78, !PT ;  /* 0x00000008c2057812 */ /* 0x000fc400078e7805 */
[----:B------:R-:W-:Y:S01]  /*a5b0*/  LEA R230, P0, R4, R230, 0x7 ;  /* 0x000000e604e67211 */ /* 0x000fe200078038ff */
[----:B------:R-:W-:Y:S01]  /*a5c0*/  IMAD R213, R192, 0x2, R213 ;  /* 0x00000002c0d57824 */ /* 0x000fe200078e02d5 */
[----:B------:R-:W-:Y:S01]  /*a5d0*/  LOP3.LUT R210, R210, R5, RZ, 0xfc, !PT ;  /* 0x00000005d2d27212 */ /* 0x000fe200078efcff */
[----:B------:R-:W-:Y:S01]  /*a5e0*/  UIADD3.X UR29, UPT, UPT, UR29, -0x1, URZ, UP0, !UPT ;  /* 0xffffffff1d1d7890 */ /* 0x000fe200087fe4ff */
[----:B------:R-:W-:Y:S01]  /*a5f0*/  LEA.HI.X R231, R4, R231, R0, 0x7, P0 ;  /* 0x000000e704e77211 */ /* 0x000fe200000f3c00 */
[----:B------:R-:W-:Y:S01]  /*a600*/  IMAD.MOV.U32 R0, RZ, RZ, R3 ;  /* 0x000000ffff007224 */ /* 0x000fe200078e0003 */
[----:B------:R-:W-:Y:S01]  /*a610*/  SEL R209, R209, 0xffffffc0, !P5 ;  /* 0xffffffc0d1d17807 */ /* 0x000fe20006800000 */
[----:B------:R-:W-:Y:S01]  /*a620*/  IMAD.MOV.U32 R3, RZ, RZ, 0x20 ;  /* 0x00000020ff037424 */ /* 0x000fe200078e00ff */
[----:B------:R-:W-:Y:S02]  /*a630*/  LOP3.LUT R222, R195, 0x1e00, R198, 0xf8, !PT ;  /* 0x00001e00c3de7812 */ /* 0x000fe400078ef8c6 */
[----:B------:R-:W-:Y:S01]  /*a640*/  IADD3 R230, P0, PT, R230, UR8, RZ ;  /* 0x00000008e6e67c10 */ /* 0x000fe2000ff1e0ff */
[----:B--2---:R-:W-:Y:S01]  /*a650*/  ULEA UR5, UR5, UR6, 0x18 ;  /* 0x0000000605057291 */ /* 0x004fe2000f8ec0ff */
[----:B------:R-:W-:Y:S01]  /*a660*/  SEL R3, R3, 0xffffffe0, !P6 ;  /* 0xffffffe003037807 */ /* 0x000fe20007000000 */
[----:B------:R-:W-:Y:S01]  /*a670*/  UMOV UR8, 0x400 ;  /* 0x0000040000087882 */ /* 0x000fe20000000000 */
[----:B------:R-:W-:Y:S01]  /*a680*/  IADD3.X R231, PT, PT, R231, UR9, RZ, P0, !PT ;  /* 0x00000009e7e77c10 */ /* 0x000fe200087fe4ff */
[----:B------:R-:W-:-:S02]  /*a690*/  ULEA UR6, UR13, UR8, 0x18 ;  /* 0x000000080d067291 */ /* 0x000fc4000f8ec0ff */
[----:B------:R-:W-:Y:S01]  /*a6a0*/  VIADD R2, R213, UR5 ;  /* 0x00000005d5027c36 */ /* 0x000fe20008000000 */
[----:B------:R-:W-:Y:S02]  /*a6b0*/  LEA R210, R210, UR5, 0x1 ;  /* 0x00000005d2d27c11 */ /* 0x000fe4000f8e08ff */
[----:B------:R-:W-:Y:S01]  /*a6c0*/  LEA R222, R222, UR5, 0x1 ;  /* 0x00000005dede7c11 */ /* 0x000fe2000f8e08ff */
[C---:B------:R-:W-:Y:S01]  /*a6d0*/  IMAD.IADD R212, R2.reuse, 0x1, R209 ;  /* 0x0000000102d47824 */ /* 0x040fe200078e02d1 */
[----:B------:R-:W-:Y:S01]  /*a6e0*/  IADD3 R167, PT, PT, R2, R3, RZ ;  /* 0x0000000302a77210 */ /* 0x000fe20007ffe0ff */
[--C-:B------:R-:W-:Y:S02]  /*a6f0*/  IMAD.IADD R209, R209, 0x1, R210.reuse ;  /* 0x00000001d1d17824 */ /* 0x100fe400078e02d2 */
[C---:B------:R-:W-:Y:S02]  /*a700*/  IMAD.IADD R166, R3.reuse, 0x1, R210 ;  /* 0x0000000103a67824 */ /* 0x040fe400078e02d2 */
[----:B------:R-:W-:-:S02]  /*a710*/  IMAD.IADD R211, R3, 0x1, R212 ;  /* 0x0000000103d37824 */ /* 0x000fc400078e02d4 */
[----:B------:R-:W-:Y:S01]  /*a720*/  IMAD.IADD R208, R3, 0x1, R209 ;  /* 0x0000000103d07824 */ /* 0x000fe200078e02d1 */
[----:B-1-3--:R-:W-:Y:S06]  /*a730*/  BRA `(.L_x_403) ;  /* 0x0000000000a47947 */ /* 0x00afec0003800000 */
.L_x_405:
        /* <DEDUP_REMOVED lines=16> */
[----:B------:R-:W-:Y:S02]  /*a840*/  IADD3 R164, P0, PT, R164, R171, RZ ;  /* 0x000000aba4a47210 */ /* 0x000fe40007f1e0ff */
[--C-:B------:R-:W-:Y:S01]  /*a850*/  LEA.HI.X R177, R171, R215, R170.reuse, 0x1, P2 ;  /* 0x000000d7abb17211 */ /* 0x100fe200010f0caa */
[----:B------:R1:W-:Y:S01]  /*a860*/  LDGSTS.E.BYPASS.LTC128B.128 [R222+0xc000], desc[UR16][R174.64+0x100] ;  /* 0x0c000100aede7fae */ /* 0x0003e2000b981a10 */
[----:B------:R-:W-:Y:S01]  /*a870*/  LEA R172, P1, R2, R171, 0x5 ;  /* 0x000000ab02ac7211 */ /* 0x000fe200078228ff */
[----:B------:R-:W-:Y:S02]  /*a880*/  IMAD.X R168, R168, 0x1, R170, P0 ;  /* 0x00000001a8a87824 */ /* 0x000fe400000e06aa */
[----:B------:R1:W-:Y:S01]  /*a890*/  LDGSTS.E.BYPASS.LTC128B.128 [R222+0xe000], desc[UR16][R174.64+0x180] ;  /* 0x0e000180aede7fae */ /* 0x0003e2000b981a10 */
[----:B------:R-:W-:Y:S02]  /*a8a0*/  LEA R178, P0, R172, R216, 0x1 ;  /* 0x000000d8acb27211 */ /* 0x000fe400078008ff */
[----:B------:R-:W-:Y:S01]  /*a8b0*/  LEA.HI.X R2, R2, R170, R3, 0x5, P1 ;  /* 0x000000aa02027211 */ /* 0x000fe200008f2c03 */
[----:B------:R1:W-:Y:S01]  /*a8c0*/  LDGSTS.E.BYPASS.LTC128B.128 [R222+0x8800], desc[UR16][R176.64] ;  /* 0x08800000b0de7fae */ /* 0x0003e2000b981a10 */
[----:B------:R-:W-:Y:S02]  /*a8d0*/  LEA R180, P1, R164, R216, 0x1 ;  /* 0x000000d8a4b47211 */ /* 0x000fe400078208ff */
[-C--:B------:R-:W-:Y:S01]  /*a8e0*/  LEA.HI.X R179, R172, R215.reuse, R2, 0x1, P0 ;  /* 0x000000d7acb37211 */ /* 0x080fe200000f0c02 */
[----:B------:R1:W-:Y:S01]  /*a8f0*/  LDGSTS.E.BYPASS.LTC128B.128 [R222+0xa800], desc[UR16][R176.64+0x80] ;  /* 0x0a800080b0de7fae */ /* 0x0003e2000b981a10 */
[----:B------:R-:W-:Y:S03]  /*a900*/  LEA.HI.X R181, R164, R215, R168, 0x1, P1 ;  /* 0x000000d7a4b57211 */ /* 0x000fe600008f0ca8 */
        /* <DEDUP_REMOVED lines=12> */
.L_x_403:
        /* <DEDUP_REMOVED lines=27> */
[----:B------:R2:W-:Y:S04]  /*ab80*/  LDGSTS.E.BYPASS.LTC128B.128 [R222+0x17800], desc[UR16][R2.64+0x480] ;  /* 0x1780048002de7fae */ /* 0x0005e8000b981a10 */
[----:B------:R-:W-:Y:S04]  /*ab90*/  LDSM.16.M88.4 R168, [R210] ;  /* 0x00000000d2a8783b */ /* 0x000fe80000000200 */
[----:B------:R-:W3:Y:S04]  /*aba0*/  LDSM.16.M88.4 R172, [R213+UR5+0x8000] ;  /* 0x00800005d5ac783b */ /* 0x000ee80008000200 */
[----:B------:R-:W4:Y:S04]  /*abb0*/  LDSM.16.M88.4 R176, [R213+UR5+0x8800] ;  /* 0x00880005d5b0783b */ /* 0x000f280008000200 */
[----:B------:R-:W5:Y:S04]  /*abc0*/  LDSM.16.M88.4 R180, [R213+UR5+0x9000] ;  /* 0x00900005d5b4783b */ /* 0x000f680008000200 */
[----:B------:R-:W0:Y:S04]  /*abd0*/  LDGDEPBAR ;  /* 0x00000000000079af */ /* 0x000e280000000000 */
[----:B------:R-:W2:Y:S04]  /*abe0*/  LDSM.16.M88.4 R184, [R213+UR5+0x9800] ;  /* 0x00980005d5b8783b */ /* 0x000ea80008000200 */
[----:B------:R-:W-:Y:S04]  /*abf0*/  LDSM.16.M88.4 R188, [R166] ;  /* 0x00000000a6bc783b */ /* 0x000fe80000000200 */
[----:B------:R-:W2:Y:S04]  /*ac00*/  LDSM.16.M88.4 R192, [R167+0x8000] ;  /* 0x00800000a7c0783b */ /* 0x000ea80000000200 */
[----:B------:R-:W-:Y:S04]  /*ac10*/  LDSM.16.M88.4 R196, [R167+0x9000] ;  /* 0x00900000a7c4783b */ /* 0x000fe80000000200 */
[----:B------:R-:W-:Y:S04]  /*ac20*/  LDSM.16.M88.4 R200, [R167+0x9800] ;  /* 0x00980000a7c8783b */ /* 0x000fe80000000200 */
[----:B-1----:R-:W-:Y:S01]  /*ac30*/  LDSM.16.M88.4 R204, [R213+UR5+0xa000] ;  /* 0x00a00005d5cc783b */ /* 0x002fe20008000200 */
[C---:B---3--:R-:W-:Y:S08]  /*ac40*/  HMMA.16816.F32.BF16 R4, R168.reuse, R172, RZ ;  /* 0x000000aca804723c */ /* 0x048ff000000418ff */
[C---:B------:R-:W-:Y:S01]  /*ac50*/  HMMA.16816.F32.BF16 R8, R168.reuse, R174, RZ ;  /* 0x000000aea808723c */ /* 0x040fe200000418ff */
[----:B------:R-:W1:Y:S07]  /*ac60*/  LDSM.16.M88.4 R172, [R167+0x8800] ;  /* 0x00880000a7ac783b */ /* 0x000e6e0000000200 */
[C---:B----4-:R-:W-:Y:S08]  /*ac70*/  HMMA.16816.F32.BF16 R12, R168.reuse, R176, RZ ;  /* 0x000000b0a80c723c */ /* 0x050ff000000418ff */
[C---:B------:R-:W-:Y:S01]  /*ac80*/  HMMA.16816.F32.BF16 R16, R168.reuse, R178, RZ ;  /* 0x000000b2a810723c */ /* 0x040fe200000418ff */
[----:B------:R-:W-:Y:S07]  /*ac90*/  LDSM.16.M88.4 R176, [R209] ;  /* 0x00000000d1b0783b */ /* 0x000fee0000000200 */
[C---:B-----5:R-:W-:Y:S08]  /*aca0*/  HMMA.16816.F32.BF16 R20, R168.reuse, R180, RZ ;  /* 0x000000b4a814723c */ /* 0x060ff000000418ff */
[C---:B------:R-:W-:Y:S01]  /*acb0*/  HMMA.16816.F32.BF16 R24, R168.reuse, R182, RZ ;  /* 0x000000b6a818723c */ /* 0x040fe200000418ff */
[----:B------:R-:W3:Y:S07]  /*acc0*/  LDSM.16.M88.4 R180, [R212+0x8000] ;  /* 0x00800000d4b4783b */ /* 0x000eee0000000200 */
[C---:B--2---:R-:W-:Y:S08]  /*acd0*/  HMMA.16816.F32.BF16 R28, R168.reuse, R184, RZ ;  /* 0x000000b8a81c723c */ /* 0x044ff000000418ff */
[----:B------:R-:W-:Y:S01]  /*ace0*/  HMMA.16816.F32.BF16 R32, R168, R186, RZ ;  /* 0x000000baa820723c */ /* 0x000fe200000418ff */
[----:B------:R-:W2:Y:S04]  /*acf0*/  LDSM.16.M88.4 R168, [R212+0x8800] ;  /* 0x00880000d4a8783b */ /* 0x000ea80000000200 */
[----:B------:R-:W4:Y:S03]  /*ad00*/  LDSM.16.M88.4 R184, [R212+0x9000] ;  /* 0x00900000d4b8783b */ /* 0x000f260000000200 */
        /* <DEDUP_REMOVED lines=15> */
[----:B------:R-:W-:Y:S07]  /*ae00*/  LDSM.16.M88.4 R180, [R211+0x9800] ;  /* 0x00980000d3b4783b */ /* 0x000fee0000000200 */
[C---:B--2---:R-:W-:Y:S08]  /*ae10*/  HMMA.16816.F32.BF16 R12, R176.reuse, R168, R12 ;  /* 0x000000a8b00c723c */ /* 0x044ff0000004180c */
[C---:B------:R-:W-:Y:S01]  /*ae20*/  HMMA.16816.F32.BF16 R16, R176.reuse, R170, R16 ;  /* 0x000000aab010723c */ /* 0x040fe20000041810 */
[----:B------:R-:W2:Y:S07]  /*ae30*/  LDSM.16.M88.4 R168, [R211+0x9000] ;  /* 0x00900000d3a8783b */ /* 0x000eae0000000200 */
[C---:B----4-:R-:W-:Y:S08]  /*ae40*/  HMMA.16816.F32.BF16 R20, R176.reuse, R184, R20 ;  /* 0x000000b8b014723c */ /* 0x050ff00000041814 */
[C---:B------:R-:W-:Y:S01]  /*ae50*/  HMMA.16816.F32.BF16 R24, R176.reuse, R186, R24 ;  /* 0x000000bab018723c */ /* 0x040fe20000041818 */
[----:B------:R-:W-:Y:S07]  /*ae60*/  LDSM.16.M88.4 R184, [R213+UR5+0xb800] ;  /* 0x00b80005d5b8783b */ /* 0x000fee0008000200 */
[C---:B-1----:R-:W-:Y:S08]  /*ae70*/  HMMA.16816.F32.BF16 R28, R176.reuse, R172, R28 ;  /* 0x000000acb01c723c */ /* 0x042ff0000004181c */
[----:B------:R-:W-:Y:S01]  /*ae80*/  HMMA.16816.F32.BF16 R32, R176, R174, R32 ;  /* 0x000000aeb020723c */ /* 0x000fe20000041820 */
[----:B------:R-:W1:Y:S04]  /*ae90*/  LDSM.16.M88.4 R172, [R213+UR5+0xa800] ;  /* 0x00a80005d5ac783b */ /* 0x000e680008000200 */
[----:B------:R-:W3:Y:S03]  /*aea0*/  LDSM.16.M88.4 R176, [R213+UR5+0xb000] ;  /* 0x00b00005d5b0783b */ /* 0x000ee60008000200 */
        /* <DEDUP_REMOVED lines=11> */
[----:B------:R-:W2:Y:S04]  /*af60*/  LDSM.16.M88.4 R180, [R167+0xa000] ;  /* 0x00a00000a7b4783b */ /* 0x000ea80000000200 */
[----:B------:R-:W-:Y:S03]  /*af70*/  LDSM.16.M88.4 R192, [R212+0xa000] ;  /* 0x00a00000d4c0783b */ /* 0x000fe60000000200 */
        /* <DEDUP_REMOVED lines=162> */
.L_x_404:
[----:B------:R-:W-:Y:S01]  /*b9a0*/  FMNMX3.FTZ R3, R205, R26, R27, !PT ;  /* 0x0000001acd037276 */ /* 0x000fe2000781001b */
[----:B------:R-:W-:Y:S01]  /*b9b0*/  SHFL.BFLY PT, R169, R204, 0x2, 0x1f ;  /* 0x0c401f00cca97f89 */ /* 0x000fe200000e0000 */
[----:B------:R-:W-:Y:S01]  /*b9c0*/  UIADD3 UR8, UPT, UPT, UR21, -0x1, URZ ;  /* 0xffffffff15087890 */ /* 0x000fe2000fffe0ff */
[----:B------:R-:W-:Y:S01]  /*b9d0*/  MOV R192, R217 ;  /* 0x000000d900c07202 */ /* 0x000fe20000000f00 */
[----:B------:R-:W-:Y:S01]  /*b9e0*/  UIADD3 UR20, UPT, UPT, UR18, -0x61c88647, URZ ;  /* 0x9e3779b912147890 */ /* 0x000fe2000fffe0ff */
[----:B------:R-:W-:Y:S01]  /*b9f0*/  FMNMX3.FTZ R3, R3, R30, R31, !PT ;  /* 0x0000001e03037276 */ /* 0x000fe2000781001f */
[----:B------:R-:W-:Y:S01]  /*ba00*/  UIADD3 UR27, UPT, UPT, UR19, 0x76cf5d0a, URZ ;  /* 0x76cf5d0a131b7890 */ /* 0x000fe2000fffe0ff */
[----:B------:R-:W-:Y:S01]  /*ba10*/  SHF.L.U32 R198, R192, 0x3, RZ ;  /* 0x00000003c0c67819 */ /* 0x000fe200000006ff */
[----:B------:R-:W-:Y:S01]  /*ba20*/  UIADD3 UR26, UPT, UPT, UR19, 0x32370b8f, URZ ;  /* 0x32370b8f131a7890 */ /* 0x000fe2000fffe0ff */
[----:B------:R-:W-:Y:S01]  /*ba30*/  FMNMX3.FTZ R164, R3, R34, R35, !PT ;  /* 0x0000002203a47276 */ /* 0x000fe20007810023 */
[----:B------:R-:W-:Y:S01]  /*ba40*/  UIADD3 UR22, UPT, UPT, UR18, 0x78dde6e4, URZ ;  /* 0x78dde6e412167890 */ /* 0x000fe2000fffe0ff */
[----:B------:R-:W-:Y:S01]  /*ba50*/  LOP3.LUT R194, R198, 0x38, RZ, 0xc0, !PT ;  /* 0x00000038c6c27812 */ /* 0x000fe200078ec0ff */
[----:B------:R-:W-:Y:S01]  /*ba60*/  UIADD3 UR13, UPT, UPT, UR18, -0x255992d5, URZ ;  /* 0xdaa66d2b120d7890 */ /* 0x000fe2000fffe0ff */
[----:B------:R-:W-:Y:S01]  /*ba70*/  SHF.R.U32.HI R193, RZ, 0x1, R192 ;  /* 0x00000001ffc17819 */ /* 0x000fe200000116c0 */
[----:B------:R-:W2:Y:S01]  /*ba80*/  SHFL.BFLY PT, R3, R164, 0x2, 0x1f ;  /* 0x0c401f00a4037f89 */ /* 0x000ea200000e0000 */
[----:B------:R-:W-:Y:S01]  /*ba90*/  UIADD3 UR24, UPT, UPT, UR19, -0x56f99767, URZ ;  /* 0xa906689913187890 */ /* 0x000fe2000fffe0ff */
[----:B------:R-:W-:Y:S01]  /*baa0*/  LOP3.LUT P5, RZ, R192, 0x4, RZ, 0xc0, !PT ;  /* 0x00000004c0ff7812 */ /* 0x000fe200078ac0ff */
[----:B------:R-:W-:Y:S02]  /*bab0*/  UIADD3 UR25, UPT, UPT, UR19, -0x126145ec, URZ ;  /* 0xed9eba1413197890 */ /* 0x000fe4000fffe0ff */
[----:B------:R-:W-:Y:S02]  /*bac0*/  UIADD3 UR9, UPT, UPT, UR18, -0x4ab325aa, URZ ;  /* 0xb54cda5612097890 */ /* 0x000fe4000fffe0ff */
[----:B------:R-:W-:Y:S02]  /*bad0*/  UIADD3 UR15, UPT, UPT, UR18, 0x1715609d, URZ ;  /* 0x1715609d120f7890 */ /* 0x000fe4000fffe0ff */
[----:B------:R-:W-:Y:S02]  /*bae0*/  UIADD3 UR23, UPT, UPT, UR19, 0x646e171e, URZ ;  /* 0x646e171e13177890 */ /* 0x000fe4000fffe0ff */
[----:B------:R-:W-:Y:S04]  /*baf0*/  UIADD3 UR11, UPT, UPT, UR11, -0x1, URZ ;  /* 0xffffffff0b0b7890 */ /* 0x000fe8000fffe0ff */
[----:B------:R-:W-:Y:S01]  /*bb00*/  UISETP.NE.AND UP0, UPT, UR11, URZ, UPT ;  /* 0x000000ff0b00728c */ /* 0x000fe2000bf05270 */
[----:B--2---:R-:W-:Y:S02]  /*bb10*/  FMNMX.FTZ R2, R164, R3, !PT ;  /* 0x00000003a4027209 */ /* 0x004fe40007810000 */
[----:B------:R-:W-:Y:S02]  /*bb20*/  FMNMX.FTZ R171, R204, R169, !PT ;  /* 0x000000a9ccab7209 */ /* 0x000fe40007810000 */
[----:B------:R-:W-:Y:S01]  /*bb30*/  MOV R169, UR8 ;  /* 0x0000000800a97c02 */ /* 0x000fe20008000f00 */
[----:B------:R-:W2:Y:S01]  /*bb40*/  SHFL.BFLY PT, R3, R2, 0x1, 0x1f ;  /* 0x0c201f0002037f89 */ /* 0x000ea200000e0000 */
[----:B------:R-:W-:Y:S02]  /*bb50*/  UIADD3 UR8, UPT, UPT, UR18, 0x3c6ef372, URZ ;  /* 0x3c6ef37212087890 */ /* 0x000fe4000fffe0ff */
[----:B------:R-:W-:Y:S05]  /*bb60*/  LOP3.LUT R169, R169, UR19, R225, 0x96, !PT ;  /* 0x00000013a9a97c12 */ /* 0x000fea000f8e96e1 */
[----:B------:R-:W3:Y:S01]  /*bb70*/  SHFL.BFLY PT, R168, R171, 0x1, 0x1f ;  /* 0x0c201f00aba87f89 */ /* 0x000ee200000e0000 */
[----:B-1----:R-:W-:Y:S05]  /*bb80*/  IMAD.WIDE.U32 R180, R169, -0x326172a9, RZ ;  /* 0xcd9e8d57a9b47825 */ /* 0x002fea00078e00ff */
[----:B------:R-:W-:Y:S02]  /*bb90*/  LOP3.LUT R169, R228, UR20, R181, 0x96, !PT ;  /* 0x00000014e4a97c12 */ /* 0x000fe4000f8e96b5 */
[----:B------:R-:W-:Y:S03]  /*bba0*/  LOP3.LUT R180, R219, UR8, R180, 0x96, !PT ;  /* 0x00000008dbb47c12 */ /* 0x000fe6000f8e96b4 */
[----:B------:R-:W-:Y:S04]  /*bbb0*/  IMAD.WIDE.U32 R184, R169, -0x2daee0ad, RZ ;  /* 0xd2511f53a9b87825 */ /* 0x000fe800078e00ff */
[----:B------:R-:W-:Y:S01]  /*bbc0*/  IMAD.WIDE.U32 R180, R180, -0x2daee0ad, RZ ;  /* 0xd2511f53b4b47825 */ /* 0x000fe200078e00ff */
[----:B------:R-:W-:Y:S02]  /*bbd0*/  LOP3.LUT R182, R220, UR27, R185, 0x96, !PT ;  /* 0x0000001bdcb67c12 */ /* 0x000fe4000f8e96b9 */
[----:B--2---:R-:W-:Y:S02]  /*bbe0*/  FMNMX.FTZ R3, R2, R3, !PT ;  /* 0x0000000302037209 */ /* 0x004fe40007810000 */
[----:B------:R-:W-:Y:S01]  /*bbf0*/  LOP3.LUT R184, R184, UR26, R181, 0x96, !PT ;  /* 0x0000001ab8b87c12 */ /* 0x000fe2000f8e96b5 */
[----:B------:R-:W-:Y:S01]  /*bc00*/  IMAD.WIDE.U32 R182, R182, -0x326172a9, RZ ;  /* 0xcd9e8d57b6b67825 */ /* 0x000fe200078e00ff */
[----:B---3--:R-:W-:Y:S03]  /*bc10*/  FMNMX.FTZ R164, R171, R168, !PT ;  /* 0x000000a8aba47209 */ /* 0x008fe60007810000 */
[C---:B------:R-:W-:Y:S01]  /*bc20*/  FMUL.FTZ R226, R3.reuse, UR4 ;  /* 0x0000000403e27c20 */ /* 0x040fe20008410000 */
[----:B------:R-:W-:Y:S01]  /*bc30*/  IMAD.WIDE.U32 R184, R184, -0x326172a9, RZ ;  /* 0xcd9e8d57b8b87825 */ /* 0x000fe200078e00ff */
[C---:B------:R-:W-:Y:S03]  /*bc40*/  FSETP.NEU.FTZ.AND P0, PT, R164.reuse, -INF , PT ;  /* 0xff800000a400780b */ /* 0x040fe60003f1d000 */
[----:B------:R-:W-:Y:S01]  /*bc50*/  FMUL.FTZ R232, R164, UR4 ;  /* 0x00000004a4e87c20 */ /* 0x000fe20008410000 */
[----:B------:R-:W-:Y:S01]  /*bc60*/  LOP3.LUT R2, R218, UR13, R183, 0x96, !PT ;  /* 0x0000000dda027c12 */ /* 0x000fe2000f8e96b7 */
[C---:B------:R-:W-:Y:S01]  /*bc70*/  FADD.FTZ R0, -R3.reuse, R0 ;  /* 0x0000000003007221 */ /* 0x040fe20000010100 */
[----:B------:R-:W-:Y:S02]  /*bc80*/  LOP3.LUT R182, R182, UR22, R185, 0x96, !PT ;  /* 0x00000016b6b67c12 */ /* 0x000fe4000f8e96b9 */
[----:B------:R-:W-:Y:S01]  /*bc90*/  FSEL R232, R232, RZ, P0 ;  /* 0x000000ffe8e87208 */ /* 0x000fe20000000000 */
[----:B------:R-:W-:Y:S01]  /*bca0*/  IMAD.WIDE.U32 R168, R2, -0x2daee0ad, RZ ;  /* 0xd2511f5302a87825 */ /* 0x000fe200078e00ff */
[----:B------:R-:W-:Y:S02]  /*bcb0*/  FSETP.NEU.FTZ.AND P0, PT, R3, -INF , PT ;  /* 0xff8000000300780b */ /* 0x000fe40003f1d000 */
[----:B------:R-:W-:Y:S01]  /*bcc0*/  LOP3.LUT R2, R193, 0x8, RZ, 0xc0, !PT ;  /* 0x00000008c1027812 */ /* 0x000fe200078ec0ff */
[----:B------:R-:W-:Y:S01]  /*bcd0*/  IMAD.WIDE.U32 R182, R182, -0x2daee0ad, RZ ;  /* 0xd2511f53b6b67825 */ /* 0x000fe200078e00ff */
[----:B------:R-:W-:Y:S03]  /*bce0*/  FSEL R226, R226, RZ, P0 ;  /* 0x000000ffe2e27208 */ /* 0x000fe60000000000 */
[--C-:B------:R-:W-:Y:S01]  /*bcf0*/  FFMA.FTZ R199, R9, UR4, -R232.reuse ;  /* 0x0000000409c77c23 */ /* 0x100fe200080108e8 */
[----:B------:R-:W-:Y:S01]  /*bd00*/  SHF.L.U32 R9, R192, 0x6, RZ ;  /* 0x00000006c0097819 */ /* 0x000fe200000006ff */
[----:B------:R-:W-:Y:S01]  /*bd10*/  FFMA.FTZ R202, R8, UR4, -R232 ;  /* 0x0000000408ca7c23 */ /* 0x000fe200080108e8 */
[----:B------:R-:W-:Y:S01]  /*bd20*/  FFMA.FTZ R201, R11, UR4, -R226 ;  /* 0x000000040bc97c23 */ /* 0x000fe200080108e2 */
[----:B------:R-:W1:Y:S01]  /*bd30*/  LDC R8, c[0x0][0x4f8] ;  /* 0x00013e00ff087b82 */ /* 0x000e620000000800 */
[----:B------:R-:W-:Y:S01]  /*bd40*/  LOP3.LUT R170, R168, UR24, R183, 0x96, !PT ;  /* 0x00000018a8aa7c12 */ /* 0x000fe2000f8e96b7 */
[----:B------:R-:W-:Y:S01]  /*bd50*/  FFMA.FTZ R203, R4, UR4, -R232 ;  /* 0x0000000404cb7c23 */ /* 0x000fe200080108e8 */
[----:B------:R-:W-:Y:S01]  /*bd60*/  LOP3.LUT R11, R194, 0x1c0, R9, 0xf8, !PT ;  /* 0x000001c0c20b7812 */ /* 0x000fe200078ef809 */
[--C-:B------:R-:W-:Y:S01]  /*bd70*/  FFMA.FTZ R200, R10, UR4, -R226.reuse ;  /* 0x000000040ac87c23 */ /* 0x100fe200080108e2 */
[----:B------:R-:W-:Y:S01]  /*bd80*/  LOP3.LUT R180, R180, UR25, R169, 0x96, !PT ;  /* 0x00000019b4b47c12 */ /* 0x000fe2000f8e96a9 */
[----:B------:R-:W-:Y:S01]  /*bd90*/  IMAD.WIDE.U32 R170, R170, -0x326172a9, RZ ;  /* 0xcd9e8d57aaaa7825 */ /* 0x000fe200078e00ff */
[----:B------:R-:W-:Y:S01]  /*bda0*/  LOP3.LUT R2, R11, R2, RZ, 0x3c, !PT ;  /* 0x000000020b027212 */ /* 0x000fe200078e3cff */
[----:B------:R-:W-:Y:S02]  /*bdb0*/  MUFU.EX2 R201, R201 ;  /* 0x000000c900c97308 */ /* 0x000fe40000000800 */
[--C-:B------:R-:W-:Y:S01]  /*bdc0*/  FFMA.FTZ R205, R6, UR4, -R226.reuse ;  /* 0x0000000406cd7c23 */ /* 0x100fe200080108e2 */
[----:B------:R-:W-:Y:S01]  /*bdd0*/  IMAD.WIDE.U32 R180, R180, -0x326172a9, RZ ;  /* 0xcd9e8d57b4b47825 */ /* 0x000fe200078e00ff */
[----:B------:R-:W-:Y:S02]  /*bde0*/  LOP3.LUT R2, R2, 0x200, R9, 0xf8, !PT ;  /* 0x0000020002027812 */ /* 0x000fe400078ef809 */
[----:B------:R-:W-:Y:S01]  /*bdf0*/  MOV R4, R170 ;  /* 0x000000aa00047202 */ /* 0x000fe20000000f00 */
[----:B------:R-:W-:Y:S01]  /*be00*/  FFMA.FTZ R206, R7, UR4, -R226 ;  /* 0x0000000407ce7c23 */ /* 0x000fe200080108e2 */
[----:B------:R-:W-:Y:S02]  /*be10*/  LEA R195, R2, UR6, 0x1 ;  /* 0x0000000602c37c11 */ /* 0x000fe4000f8e08ff */
[----:B------:R-:W2:Y:S01]  /*be20*/  MUFU.EX2 R200, R200 ;  /* 0x000000c800c87308 */ /* 0x000ea20000000800 */
[----:B------:R-:W-:Y:S01]  /*be30*/  LOP3.LUT R169, R4, 0xff, RZ, 0xc0, !PT ;  /* 0x000000ff04a97812 */ /* 0x000fe200078ec0ff */
[--C-:B------:R-:W-:Y:S01]  /*be40*/  FFMA.FTZ R204, R5, UR4, -R232.reuse ;  /* 0x0000000405cc7c23 */ /* 0x100fe200080108e8 */
[----:B------:R-:W-:Y:S01]  /*be50*/  LOP3.LUT R4, R180, UR9, R171, 0x96, !PT ;  /* 0x00000009b4047c12 */ /* 0x000fe2000f8e96ab */
[----:B------:R-:W3:Y:S01]  /*be60*/  LDSM.16.MT88.4 R172, [R195+0x10000] ;  /* 0x01000000c3ac783b */ /* 0x000ee20000004200 */
[----:B------:R-:W-:Y:S01]  /*be70*/  LOP3.LUT P0, RZ, R192, 0x2, RZ, 0xc0, !PT ;  /* 0x00000002c0ff7812 */ /* 0x000fe2000780c0ff */
[--C-:B------:R-:W-:Y:S01]  /*be80*/  FFMA.FTZ R233, R16, UR4, -R232.reuse ;  /* 0x0000000410e97c23 */ /* 0x100fe200080108e8 */
[C---:B------:R-:W-:Y:S03]  /*be90*/  LOP3.LUT R9, R4.reuse, 0xff, RZ, 0xc0, !PT ;  /* 0x000000ff04097812 */ /* 0x040fe600078ec0ff */
[----:B------:R-:W-:Y:S01]  /*bea0*/  MUFU.EX2 R202, R202 ;  /* 0x000000ca00ca7308 */ /* 0x000fe20000000800 */
[C---:B------:R-:W-:Y:S01]  /*beb0*/  LOP3.LUT R168, R4.reuse, 0xffff, RZ, 0xc0, !PT ;  /* 0x0000ffff04a87812 */ /* 0x040fe200078ec0ff */
[----:B------:R-:W-:Y:S01]  /*bec0*/  FFMA.FTZ R234, R17, UR4, -R232 ;  /* 0x0000000411ea7c23 */ /* 0x000fe200080108e8 */
[----:B------:R-:W-:Y:S01]  /*bed0*/  PRMT R7, R4, 0x7632, R7 ;  /* 0x0000763204077816 */ /* 0x000fe20000000007 */
[----:B------:R-:W-:Y:S01]  /*bee0*/  LDSM.16.MT88.4 R188, [R195+0x14800] ;  /* 0x01480000c3bc783b */ /* 0x000fe20000004200 */
[----:B------:R-:W-:Y:S01]  /*bef0*/  SHF.R.U32.HI R6, RZ, 0x18, R4 ;  /* 0x00000018ff067819 */ /* 0x000fe20000011604 */
[----:B------:R-:W-:Y:S01]  /*bf00*/  FADD.FTZ R4, -R164, R165 ;  /* 0x000000a5a4047221 */ /* 0x000fe20000010100 */
[C---:B------:R-:W-:Y:S03]  /*bf10*/  PRMT R11, R170.reuse, 0x7773, RZ ;  /* 0x00007773aa0b7816 */ /* 0x040fe600000000ff */
[----:B------:R-:W4:Y:S01]  /*bf20*/  MUFU.EX2 R199, R199 ;  /* 0x000000c700c77308 */ /* 0x000f220000000800 */
[----:B------:R-:W-:Y:S01]  /*bf30*/  PRMT R10, R170, 0x7772, RZ ;  /* 0x00007772aa0a7816 */ /* 0x000fe200000000ff */
[----:B------:R-:W-:Y:S01]  /*bf40*/  FMUL.FTZ R2, R4, UR4 ;  /* 0x0000000404027c20 */ /* 0x000fe20008410000 */
[----:B------:R-:W-:Y:S01]  /*bf50*/  SEL R180, R214, 0xffffffe0, !P0 ;  /* 0xffffffe0d6b47807 */ /* 0x000fe20004000000 */
[----:B------:R-:W-:Y:S01]  /*bf60*/  FMUL.FTZ R4, R0, UR4 ;  /* 0x0000000400047c20 */ /* 0x000fe20008410000 */
[----:B-1----:R-:W-:Y:S01]  /*bf70*/  LOP3.LUT R8, R8, 0xff, RZ, 0xc0, !PT ;  /* 0x000000ff08087812 */ /* 0x002fe200078ec0ff */
[--C-:B------:R-:W-:Y:S01]  /*bf80*/  FFMA.FTZ R235, R18, UR4, -R226.reuse ;  /* 0x0000000412eb7c23 */ /* 0x100fe200080108e2 */
[----:B------:R-:W-:Y:S03]  /*bf90*/  PRMT R5, R10, 0x5410, R11 ;  /* 0x000054100a057816 */ /* 0x000fe6000000000b */
[----:B------:R-:W-:Y:S01]  /*bfa0*/  MUFU.EX2 R203, R203 ;  /* 0x000000cb00cb7308 */ /* 0x000fe20000000800 */
[----:B------:R-:W-:Y:S01]  /*bfb0*/  IADD3 R196, PT, PT, R180, R195, RZ ;  /* 0x000000c3b4c47210 */ /* 0x000fe20007ffe0ff */
[----:B------:R-:W-:Y:S01]  /*bfc0*/  FFMA.FTZ R236, R19, UR4, -R226 ;  /* 0x0000000413ec7c23 */ /* 0x000fe200080108e2 */
[----:B------:R-:W-:Y:S01]  /*bfd0*/  LEA R207, R8, R8, 0x10 ;  /* 0x0000000808cf7211 */ /* 0x000fe200078e80ff */
[----:B------:R-:W-:Y:S01]  /*bfe0*/  FFMA.FTZ R237, R12, UR4, -R232 ;  /* 0x000000040ced7c23 */ /* 0x000fe200080108e8 */
[----:B------:R-:W-:Y:S01]  /*bff0*/  LOP3.LUT R8, R5, 0xff00ff, RZ, 0xc0, !PT ;  /* 0x00ff00ff05087812 */ /* 0x000fe200078ec0ff */
[----:B------:R-:W1:Y:S01]  /*c000*/  LDSM.16.MT88.4 R176, [R196+0x10000] ;  /* 0x01000000c4b0783b */ /* 0x000e620000004200 */
[----:B------:R-:W-:Y:S03]  /*c010*/  SHF.R.U32.HI R168, RZ, 0x8, R168 ;  /* 0x00000008ffa87819 */ /* 0x000fe600000116a8 */
[----:B------:R-:W5:Y:S01]  /*c020*/  MUFU.EX2 R204, R204 ;  /* 0x000000cc00cc7308 */ /* 0x000f620000000800 */
[----:B------:R-:W-:Y:S01]  /*c030*/  LOP3.LUT R7, R7, 0xff, RZ, 0xc0, !PT ;  /* 0x000000ff07077812 */ /* 0x000fe200078ec0ff */
[----:B------:R-:W-:Y:S01]  /*c040*/  FFMA.FTZ R238, R13, UR4, -R232 ;  /* 0x000000040dee7c23 */ /* 0x000fe200080108e8 */
[----:B------:R-:W-:Y:S01]  /*c050*/  PRMT R170, R170, 0x7771, RZ ;  /* 0x00007771aaaa7816 */ /* 0x000fe200000000ff */
[--C-:B------:R-:W-:Y:S01]  /*c060*/  FFMA.FTZ R239, R14, UR4, -R226.reuse ;  /* 0x000000040eef7c23 */ /* 0x100fe200080108e2 */
[--C-:B------:R-:W-:Y:S01]  /*c070*/  HSET2.LE.AND R171, R8, R207.reuse, PT ;  /* 0x000000cf08ab7233 */ /* 0x100fe20003803000 */
[----:B------:R-:W-:Y:S01]  /*c080*/  FFMA.FTZ R240, R15, UR4, -R226 ;  /* 0x000000040ff07c23 */ /* 0x000fe200080108e2 */
[----:B--2---:R-:W-:Y:S03]  /*c090*/  F2FP.BF16.F32.PACK_AB R8, R201, R200 ;  /* 0x000000c8c908723e */ /* 0x004fe600000010ff */
[----:B------:R-:W-:Y:S01]  /*c0a0*/  MUFU.EX2 R205, R205 ;  /* 0x000000cd00cd7308 */ /* 0x000fe20000000800 */
[----:B------:R-:W-:Y:S02]  /*c0b0*/  PRMT R168, R9, 0x5410, R168 ;  /* 0x0000541009a87816 */ /* 0x000fe400000000a8 */
[----:B------:R-:W-:Y:S02]  /*c0c0*/  PRMT R170, R169, 0x5410, R170 ;  /* 0x00005410a9aa7816 */ /* 0x000fe400000000aa */
[----:B------:R-:W-:Y:S02]  /*c0d0*/  PRMT R6, R7, 0x5410, R6 ;  /* 0x0000541007067816 */ /* 0x000fe40000000006 */
[----:B------:R-:W-:Y:S03]  /*c0e0*/  LOP3.LUT R171, R8, R171, RZ, 0xc0, !PT ;  /* 0x000000ab08ab7212 */ /* 0x000fe600078ec0ff */
[----:B------:R-:W2:Y:S01]  /*c0f0*/  MUFU.EX2 R206, R206 ;  /* 0x000000ce00ce7308 */ /* 0x000ea20000000800 */
[----:B------:R-:W-:Y:S02]  /*c100*/  IADD3 R8, PT, PT, R195, 0x10000, RZ ;  /* 0x00010000c3087810 */ /* 0x000fe40007ffe0ff */
[--C-:B------:R-:W-:Y:S02]  /*c110*/  HSET2.LE.AND R170, R170, R207.reuse, PT ;  /* 0x000000cfaaaa7233 */ /* 0x100fe40003803000 */
[--C-:B------:R-:W-:Y:S02]  /*c120*/  HSET2.LE.AND R168, R168, R207.reuse, PT ;  /* 0x000000cfa8a87233 */ /* 0x100fe40003803000 */
[--C-:B------:R-:W-:Y:S03]  /*c130*/  HSET2.LE.AND R169, R6, R207.reuse, PT ;  /* 0x000000cf06a97233 */ /* 0x100fe60003803000 */
[----:B------:R-:W3:Y:S01]  /*c140*/  MUFU.EX2 R2, R2 ;  /* 0x0000000200027308 */ /* 0x000ee20000000800 */
[----:B----4-:R-:W-:Y:S02]  /*c150*/  F2FP.BF16.F32.PACK_AB R7, R199, R202 ;  /* 0x000000cac707723e */ /* 0x010fe400000010ff */
[----:B-----5:R-:W-:Y:S02]  /*c160*/  F2FP.BF16.F32.PACK_AB R5, R204, R203 ;  /* 0x000000cbcc05723e */ /* 0x020fe400000010ff */
[----:B------:R-:W-:Y:S02]  /*c170*/  IADD3 R165, PT, PT, R195, 0x10040, RZ ;  /* 0x00010040c3a57810 */ /* 0x000fe40007ffe0ff */
[----:B------:R-:W-:Y:S03]  /*c180*/  @P5 IADD3 R165, PT, PT, R8, -0x40, RZ ;  /* 0xffffffc008a55810 */ /* 0x000fe60007ffe0ff */
[----:B------:R4:W5:Y:S01]  /*c190*/  MUFU.EX2 R0, R4 ;  /* 0x0000000400007308 */ /* 0x0009620000000800 */
[----:B--2---:R-:W-:Y:S02]  /*c1a0*/  F2FP.BF16.F32.PACK_AB R6, R206, R205 ;  /* 0x000000cdce06723e */ /* 0x004fe400000010ff */
[----:B------:R-:W-:Y:S02]  /*c1b0*/  LOP3.LUT R170, R7, R170, RZ, 0xc0, !PT ;  /* 0x000000aa07aa7212 */ /* 0x000fe400078ec0ff */
[----:B------:R-:W-:Y:S02]  /*c1c0*/  LOP3.LUT R168, R5, R168, RZ, 0xc0, !PT ;  /* 0x000000a805a87212 */ /* 0x000fe400078ec0ff */
[----:B------:R-:W-:Y:S03]  /*c1d0*/  LOP3.LUT R169, R6, R169, RZ, 0xc0, !PT ;  /* 0x000000a906a97212 */ /* 0x000fe600078ec0ff */
[----:B------:R-:W-:Y:S01]  /*c1e0*/  MUFU.EX2 R237, R237 ;  /* 0x000000ed00ed7308 */ /* 0x000fe20000000800 */
[C---:B---3--:R-:W-:Y:S01]  /*c1f0*/  FMUL.FTZ R5, R2.reuse, R161 ;  /* 0x000000a102057220 */ /* 0x048fe20000410000 */
[C---:B------:R-:W-:Y:S01]  /*c200*/  FMUL.FTZ R8, R2.reuse, R156 ;  /* 0x0000009c02087220 */ /* 0x040fe20000410000 */
[----:B------:R-:W-:Y:S01]  /*c210*/  FMUL.FTZ R9, R2, R157 ;  /* 0x0000009d02097220 */ /* 0x000fe20000410000 */
[----:B------:R-:W-:Y:S01]  /*c220*/  IADD3 R197, PT, PT, R180, R165, RZ ;  /* 0x000000a5b4c57210 */ /* 0x000fe20007ffe0ff */
[C---:B------:R-:W-:Y:S01]  /*c230*/  FMUL.FTZ R36, R2.reuse, R36 ;  /* 0x0000002402247220 */ /* 0x040fe20000410000 */
[C---:B------:R-:W-:Y:S01]  /*c240*/  FMUL.FTZ R37, R2.reuse, R37 ;  /* 0x0000002502257220 */ /* 0x040fe20000410000 */
[C---:B------:R-:W-:Y:S01]  /*c250*/  FMUL.FTZ R40, R2.reuse, R40 ;  /* 0x0000002802287220 */ /* 0x040fe20000410000 */
[C---:B------:R-:W-:Y:S01]  /*c260*/  FMUL.FTZ R41, R2.reuse, R41 ;  /* 0x0000002902297220 */ /* 0x040fe20000410000 */
[----:B----4-:R-:W-:Y:S01]  /*c270*/  FMUL.FTZ R4, R2, R160 ;  /* 0x000000a002047220 */ /* 0x010fe20000410000 */
[C---:B-----5:R-:W-:Y:S01]  /*c280*/  FMUL.FTZ R6, R0.reuse, R162 ;  /* 0x000000a200067220 */ /* 0x060fe20000410000 */
[C---:B------:R-:W-:Y:S01]  /*c290*/  FMUL.FTZ R7, R0.reuse, R163 ;  /* 0x000000a300077220 */ /* 0x040fe20000410000 */
[C---:B------:R-:W-:Y:S01]  /*c2a0*/  FMUL.FTZ R10, R0.reuse, R158 ;  /* 0x0000009e000a7220 */ /* 0x040fe20000410000 */
[----:B------:R-:W2:Y:S01]  /*c2b0*/  LDSM.16.MT88.4 R160, [R165] ;  /* 0x00000000a5a0783b */ /* 0x000ea20000004200 */
[----:B------:R-:W-:Y:S01]  /*c2c0*/  FMUL.FTZ R11, R0, R159 ;  /* 0x0000009f000b7220 */ /* 0x000fe20000410000 */
[C---:B------:R-:W-:Y:S01]  /*c2d0*/  FMUL.FTZ R16, R2.reuse, R152 ;  /* 0x0000009802107220 */ /* 0x040fe20000410000 */
[----:B------:R-:W-:Y:S01]  /*c2e0*/  FMUL.FTZ R17, R2, R153 ;  /* 0x0000009902117220 */ /* 0x000fe20000410000 */
[C---:B------:R-:W-:Y:S01]  /*c2f0*/  FMUL.FTZ R18, R0.reuse, R154 ;  /* 0x0000009a00127220 */ /* 0x040fe20000410000 */
[C---:B------:R-:W-:Y:S01]  /*c300*/  HMMA.16816.F32.BF16 R4, R168.reuse, R172, R4 ;  /* 0x000000aca804723c */ /* 0x040fe20000041804 */
[----:B------:R-:W-:Y:S02]  /*c310*/  MUFU.EX2 R238, R238 ;  /* 0x000000ee00ee7308 */ /* 0x000fe40000000800 */
[----:B------:R-:W3:Y:S02]  /*c320*/  LDSM.16.MT88.4 R156, [R197] ;  /* 0x00000000c59c783b */ /* 0x000ee40000004200 */
[C---:B------:R-:W-:Y:S01]  /*c330*/  FMUL.FTZ R19, R0.reuse, R155 ;  /* 0x0000009b00137220 */ /* 0x040fe20000410000 */
[C---:B------:R-:W-:Y:S01]  /*c340*/  FMUL.FTZ R38, R0.reuse, R38 ;  /* 0x0000002600267220 */ /* 0x040fe20000410000 */
[C---:B------:R-:W-:Y:S01]  /*c350*/  FMUL.FTZ R39, R0.reuse, R39 ;  /* 0x0000002700277220 */ /* 0x040fe20000410000 */
[C---:B------:R-:W-:Y:S03]  /*c360*/  HMMA.16816.F32.BF16 R8, R168.reuse, R174, R8 ;  /* 0x000000aea808723c */ /* 0x040fe60000041808 */
[----:B------:R-:W-:Y:S01]  /*c370*/  MUFU.EX2 R239, R239 ;  /* 0x000000ef00ef7308 */ /* 0x000fe20000000800 */
[----:B------:R-:W4:Y:S01]  /*c380*/  LDSM.16.MT88.4 R172, [R195+0x12000] ;  /* 0x01200000c3ac783b */ /* 0x000f220000004200 */
[C---:B------:R-:W-:Y:S01]  /*c390*/  FMUL.FTZ R42, R0.reuse, R42 ;  /* 0x0000002a002a7220 */ /* 0x040fe20000410000 */
[----:B------:R-:W-:Y:S01]  /*c3a0*/  FMUL.FTZ R43, R0, R43 ;  /* 0x0000002b002b7220 */ /* 0x000fe20000410000 */
[C---:B------:R-:W-:Y:S01]  /*c3b0*/  FMUL.FTZ R44, R2.reuse, R44 ;  /* 0x0000002c022c7220 */ /* 0x040fe20000410000 */
[----:B------:R-:W-:Y:S01]  /*c3c0*/  FMUL.FTZ R45, R2, R45 ;  /* 0x0000002d022d7220 */ /* 0x000fe20000410000 */
[C---:B-1----:R-:W-:Y:S04]  /*c3d0*/  HMMA.16816.F32.BF16 R36, R168.reuse, R176, R36 ;  /* 0x000000b0a824723c */ /* 0x042fe80000041824 */
[----:B------:R-:W-:Y:S01]  /*c3e0*/  MUFU.EX2 R240, R240 ;  /* 0x000000f000f07308 */ /* 0x000fe20000000800 */
[----:B------:R-:W-:Y:S01]  /*c3f0*/  LDSM.16.MT88.4 R152, [R197+0x6000] ;  /* 0x00600000c598783b */ /* 0x000fe20000004200 */
        /* <DEDUP_REMOVED lines=14> */
[C---:B--2---:R-:W-:Y:S01]  /*c4e0*/  HMMA.16816.F32.BF16 R44, R168.reuse, R160, R44 ;  /* 0x000000a0a82c723c */ /* 0x044fe2000004182c */
[----:B------:R-:W1:Y:S02]  /*c4f0*/  MUFU.EX2 R234, R234 ;  /* 0x000000ea00ea7308 */ /* 0x000e640000000800 */
[C---:B------:R-:W-:Y:S01]  /*c500*/  FMUL.FTZ R58, R0.reuse, R58 ;  /* 0x0000003a003a7220 */ /* 0x040fe20000410000 */
[----:B------:R-:W-:Y:S01]  /*c510*/  FMUL.FTZ R59, R0, R59 ;  /* 0x0000003b003b7220 */ /* 0x000fe20000410000 */
[C---:B------:R-:W-:Y:S01]  /*c520*/  FMUL.FTZ R60, R2.reuse, R60 ;  /* 0x0000003c023c7220 */ /* 0x040fe20000410000 */
[----:B------:R-:W-:Y:S01]  /*c530*/  FMUL.FTZ R61, R2, R61 ;  /* 0x0000003d023d7220 */ /* 0x000fe20000410000 */
[C---:B------:R-:W-:Y:S01]  /*c540*/  FMUL.FTZ R62, R0.reuse, R62 ;  /* 0x0000003e003e7220 */ /* 0x040fe20000410000 */
[C---:B------:R-:W-:Y:S01]  /*c550*/  HMMA.16816.F32.BF16 R48, R168.reuse, R162, R48 ;  /* 0x000000a2a830723c */ /* 0x040fe20000041830 */
[----:B------:R-:W2:Y:S02]  /*c560*/  LDSM.16.MT88.4 R160, [R196+0x12000] ;  /* 0x01200000c4a0783b */ /* 0x000ea40000004200 */
[----:B------:R-:W-:Y:S01]  /*c570*/  MUFU.EX2 R235, R235 ;  /* 0x000000eb00eb7308 */ /* 0x000fe20000000800 */
[----:B------:R-:W-:Y:S01]  /*c580*/  FMUL.FTZ R63, R0, R63 ;  /* 0x0000003f003f7220 */ /* 0x000fe20000410000 */
[C---:B------:R-:W-:Y:S01]  /*c590*/  FMUL.FTZ R64, R2.reuse, R64 ;  /* 0x0000004002407220 */ /* 0x040fe20000410000 */
[----:B------:R-:W-:Y:S01]  /*c5a0*/  FMUL.FTZ R65, R2, R65 ;  /* 0x0000004102417220 */ /* 0x000fe20000410000 */
[C---:B------:R-:W-:Y:S01]  /*c5b0*/  FMUL.FTZ R66, R0.reuse, R66 ;  /* 0x0000004200427220 */ /* 0x040fe20000410000 */
[----:B------:R-:W-:Y:S01]  /*c5c0*/  FMUL.FTZ R67, R0, R67 ;  /* 0x0000004300437220 */ /* 0x000fe20000410000 */
[C---:B---3--:R-:W-:Y:S04]  /*c5d0*/  HMMA.16816.F32.BF16 R52, R168.reuse, R156, R52 ;  /* 0x0000009ca834723c */ /* 0x048fe80000041834 */
[----:B------:R-:W3:Y:S01]  /*c5e0*/  MUFU.EX2 R236, R236 ;  /* 0x000000ec00ec7308 */ /* 0x000ee20000000800 */
[C---:B------:R-:W-:Y:S01]  /*c5f0*/  FMUL.FTZ R68, R2.reuse, R68 ;  /* 0x0000004402447220 */ /* 0x040fe20000410000 */
[----:B------:R-:W-:Y:S01]  /*c600*/  FMUL.FTZ R69, R2, R69 ;  /* 0x0000004502457220 */ /* 0x000fe20000410000 */
[C---:B------:R-:W-:Y:S01]  /*c610*/  FMUL.FTZ R70, R0.reuse, R70 ;  /* 0x0000004600467220 */ /* 0x040fe20000410000 */
[----:B------:R-:W-:Y:S01]  /*c620*/  FMUL.FTZ R71, R0, R71 ;  /* 0x0000004700477220 */ /* 0x000fe20000410000 */
[C---:B------:R-:W-:Y:S01]  /*c630*/  FMUL.FTZ R72, R2.reuse, R72 ;  /* 0x0000004802487220 */ /* 0x040fe20000410000 */
[C---:B------:R-:W-:Y:S01]  /*c640*/  HMMA.16816.F32.BF16 R56, R168.reuse, R158, R56 ;  /* 0x0000009ea838723c */ /* 0x040fe20000041838 */
[----:B------:R-:W5:Y:S02]  /*c650*/  LDSM.16.MT88.4 R156, [R165+0x2000] ;  /* 0x00200000a59c783b */ /* 0x000f640000004200 */
        /* <DEDUP_REMOVED lines=32> */
[C---:B-----5:R-:W-:Y:S03]  /*c860*/  HMMA.16816.F32.BF16 R76, R168.reuse, R156, R76 ;  /* 0x0000009ca84c723c */ /* 0x060fe6000004184c */
[----:B------:R-:W-:Y:S01]  /*c870*/  FMUL.FTZ R99, R0, R99 ;  /* 0x0000006300637220 */ /* 0x000fe20000410000 */
[C---:B------:R-:W-:Y:S01]  /*c880*/  FMUL.FTZ R100, R2.reuse, R100 ;  /* 0x0000006402647220 */ /* 0x040fe20000410000 */
[----:B------:R-:W-:Y:S01]  /*c890*/  FMUL.FTZ R101, R2, R101 ;  /* 0x0000006502657220 */ /* 0x000fe20000410000 */
[C---:B------:R-:W-:Y:S01]  /*c8a0*/  FMUL.FTZ R102, R0.reuse, R102 ;  /* 0x0000006600667220 */ /* 0x040fe20000410000 */
[----:B------:R-:W-:Y:S01]  /*c8b0*/  FMUL.FTZ R103, R0, R103 ;  /* 0x0000006700677220 */ /* 0x000fe20000410000 */
[C---:B------:R-:W-:Y:S01]  /*c8c0*/  HMMA.16816.F32.BF16 R80, R168.reuse, R158, R80 ;  /* 0x0000009ea850723c */ /* 0x040fe20000041850 */
[----:B------:R-:W5:Y:S02]  /*c8d0*/  LDSM.16.MT88.4 R156, [R196+0x14000] ;  /* 0x01400000c49c783b */ /* 0x000f640000004200 */
        /* <DEDUP_REMOVED lines=50> */
[----:B------:R-:W-:Y:S01]  /*cc00*/  FMUL.FTZ R13, R2, R149 ;  /* 0x00000095020d7220 */ /* 0x000fe20000410000 */
[C---:B------:R-:W-:Y:S01]  /*cc10*/  HMMA.16816.F32.BF16 R112, R168.reuse, R174, R112 ;  /* 0x000000aea870723c */ /* 0x040fe20000041870 */
[----:B------:R-:W4:Y:S02]  /*cc20*/  LDSM.16.MT88.4 R172, [R196+0x16000] ;  /* 0x01600000c4ac783b */ /* 0x000f240000004200 */
[----:B-1----:R-:W-:Y:S01]  /*cc30*/  F2FP.BF16.F32.PACK_AB R149, R234, R233 ;  /* 0x000000e9ea95723e */ /* 0x002fe200000010ff */
[C---:B------:R-:W-:Y:S01]  /*cc40*/  FMUL.FTZ R14, R0.reuse, R150 ;  /* 0x00000096000e7220 */ /* 0x040fe20000410000 */
[----:B------:R-:W-:Y:S01]  /*cc50*/  FMUL.FTZ R15, R0, R151 ;  /* 0x00000097000f7220 */ /* 0x000fe20000410000 */
[C---:B------:R-:W-:Y:S01]  /*cc60*/  FMUL.FTZ R144, R2.reuse, R144 ;  /* 0x0000009002907220 */ /* 0x040fe20000410000 */
[----:B------:R-:W-:Y:S01]  /*cc70*/  FMUL.FTZ R145, R2, R145 ;  /* 0x0000009102917220 */ /* 0x000fe20000410000 */
[C---:B------:R-:W-:Y:S01]  /*cc80*/  FMUL.FTZ R146, R0.reuse, R146 ;  /* 0x0000009200927220 */ /* 0x040fe20000410000 */
[C---:B--2---:R-:W-:Y:S03]  /*cc90*/  HMMA.16816.F32.BF16 R116, R168.reuse, R160, R116 ;  /* 0x000000a0a874723c */ /* 0x044fe60000041874 */
[----:B------:R-:W-:Y:S01]  /*cca0*/  FMUL.FTZ R147, R0, R147 ;  /* 0x0000009300937220 */ /* 0x000fe20000410000 */
[----:B---3--:R-:W-:Y:S01]  /*ccb0*/  F2FP.BF16.F32.PACK_AB R151, R236, R235 ;  /* 0x000000ebec97723e */ /* 0x008fe200000010ff */
[----:B------:R-:W-:Y:S01]  /*ccc0*/  FFMA.FTZ R203, R2, R227, R203 ;  /* 0x000000e302cb7223 */ /* 0x000fe200000100cb */
[----:B------:R-:W-:Y:S02]  /*ccd0*/  FFMA.FTZ R205, R0, R223, R205 ;  /* 0x000000df00cd7223 */ /* 0x000fe400000100cd */
[C---:B------:R-:W-:Y:S01]  /*cce0*/  HMMA.16816.F32.BF16 R120, R168.reuse, R162, R120 ;  /* 0x000000a2a878723c */ /* 0x040fe20000041878 */
[----:B------:R-:W1:Y:S02]  /*ccf0*/  LDSM.16.MT88.4 R160, [R165+0x6000] ;  /* 0x00600000a5a0783b */ /* 0x000e640000004200 */
[----:B------:R-:W-:Y:S01]  /*cd00*/  FADD.FTZ R203, R204, R203 ;  /* 0x000000cbcccb7221 */ /* 0x000fe20000010000 */
[----:B------:R-:W-:Y:S03]  /*cd10*/  FADD.FTZ R205, R206, R205 ;  /* 0x000000cdcecd7221 */ /* 0x000fe60000010000 */
[----:B------:R-:W-:Y:S01]  /*cd20*/  FADD.FTZ R202, R202, R203 ;  /* 0x000000cbcaca7221 */ /* 0x000fe20000010000 */
[C---:B-----5:R-:W-:Y:S03]  /*cd30*/  HMMA.16816.F32.BF16 R124, R168.reuse, R156, R124 ;  /* 0x0000009ca87c723c */ /* 0x060fe6000004187c */
[----:B------:R-:W-:Y:S01]  /*cd40*/  FADD.FTZ R0, R200, R205 ;  /* 0x000000cdc8007221 */ /* 0x000fe20000010000 */
[----:B------:R-:W-:Y:S03]  /*cd50*/  FADD.FTZ R202, R199, R202 ;  /* 0x000000cac7ca7221 */ /* 0x000fe60000010000 */
[----:B------:R-:W-:Y:S01]  /*cd60*/  FADD.FTZ R0, R201, R0 ;  /* 0x00000000c9007221 */ /* 0x000fe20000010000 */
[C---:B------:R-:W-:Y:S03]  /*cd70*/  HMMA.16816.F32.BF16 R128, R168.reuse, R158, R128 ;  /* 0x0000009ea880723c */ /* 0x040fe60000041880 */
[----:B------:R-:W-:Y:S02]  /*cd80*/  LOP3.LUT R158, R184, UR15, R181, 0x96, !PT ;  /* 0x0000000fb89e7c12 */ /* 0x000fe4000f8e96b5 */
[----:B------:R-:W-:Y:S03]  /*cd90*/  LDSM.16.MT88.4 R184, [R197+0x2800] ;  /* 0x00280000c5b8783b */ /* 0x000fe60000004200 */
[C---:B----4-:R-:W-:Y:S03]  /*cda0*/  HMMA.16816.F32.BF16 R132, R168.reuse, R172, R132 ;  /* 0x000000aca884723c */ /* 0x050fe60000041884 */
[----:B------:R-:W-:Y:S05]  /*cdb0*/  IMAD.WIDE.U32 R158, R158, -0x2daee0ad, RZ ;  /* 0xd2511f539e9e7825 */ /* 0x000fea00078e00ff */
[C---:B------:R-:W-:Y:S03]  /*cdc0*/  HMMA.16816.F32.BF16 R136, R168.reuse, R174, R136 ;  /* 0x000000aea888723c */ /* 0x040fe60000041888 */
[----:B------:R-:W-:Y:S02]  /*cdd0*/  LOP3.LUT R182, R182, UR23, R159, 0x96, !PT ;  /* 0x00000017b6b67c12 */ /* 0x000fe4000f8e969f */
[----:B------:R-:W-:Y:S02]  /*cde0*/  MOV R172, R158 ;  /* 0x0000009e00ac7202 */ /* 0x000fe40000000f00 */
[----:B------:R-:W-:Y:S01]  /*cdf0*/  LOP3.LUT R176, R182, 0xffff, RZ, 0xc0, !PT ;  /* 0x0000ffffb6b07812 */ /* 0x000fe200078ec0ff */
[C---:B-1----:R-:W-:Y:S03]  /*ce00*/  HMMA.16816.F32.BF16 R16, R168.reuse, R160, R16 ;  /* 0x000000a0a810723c */ /* 0x042fe60000041810 */
[C---:B------:R-:W-:Y:S02]  /*ce10*/  PRMT R157, R158.reuse, 0x7773, RZ ;  /* 0x000077739e9d7816 */ /* 0x040fe400000000ff */
[C---:B------:R-:W-:Y:S02]  /*ce20*/  PRMT R156, R158.reuse, 0x7772, RZ ;  /* 0x000077729e9c7816 */ /* 0x040fe400000000ff */
[----:B------:R-:W-:Y:S01]  /*ce30*/  PRMT R158, R158, 0x7771, RZ ;  /* 0x000077719e9e7816 */ /* 0x000fe200000000ff */
[C---:B------:R-:W-:Y:S03]  /*ce40*/  HMMA.16816.F32.BF16 R140, R168.reuse, R162, R140 ;  /* 0x000000a2a88c723c */ /* 0x040fe6000004188c */
[----:B------:R-:W-:Y:S02]  /*ce50*/  LOP3.LUT R159, R182, 0xff, RZ, 0xc0, !PT ;  /* 0x000000ffb69f7812 */ /* 0x000fe400078ec0ff */
[----:B------:R-:W-:Y:S02]  /*ce60*/  LOP3.LUT R161, R172, 0xff, RZ, 0xc0, !PT ;  /* 0x000000ffaca17812 */ /* 0x000fe400078ec0ff */
[----:B------:R-:W-:Y:S02]  /*ce70*/  SHF.R.U32.HI R176, RZ, 0x8, R176 ;  /* 0x00000008ffb07819 */ /* 0x000fe400000116b0 */
[----:B------:R-:W-:Y:S02]  /*ce80*/  PRMT R12, R156, 0x5410, R157 ;  /* 0x000054109c0c7816 */ /* 0x000fe4000000009d */
[----:B------:R-:W-:Y:S02]  /*ce90*/  PRMT R160, R161, 0x5410, R158 ;  /* 0x00005410a1a07816 */ /* 0x000fe4000000009e */
[----:B------:R-:W-:Y:S02]  /*cea0*/  PRMT R176, R159, 0x5410, R176 ;  /* 0x000054109fb07816 */ /* 0x000fe400000000b0 */
[----:B------:R-:W1:Y:S01]  /*ceb0*/  LDSM.16.MT88.4 R156, [R195+0x10800] ;  /* 0x01080000c39c783b */ /* 0x000e620000004200 */
[----:B------:R-:W-:Y:S02]  /*cec0*/  PRMT R161, R182, 0x7632, R161 ;  /* 0x00007632b6a17816 */ /* 0x000fe400000000a1 */
[--C-:B------:R-:W-:Y:S02]  /*ced0*/  HSET2.LE.AND R160, R160, R207.reuse, PT ;  /* 0x000000cfa0a07233 */ /* 0x100fe40003803000 */
[----:B------:R-:W-:Y:S02]  /*cee0*/  SHF.R.U32.HI R178, RZ, 0x18, R182 ;  /* 0x00000018ffb27819 */ /* 0x000fe400000116b6 */
[----:B------:R-:W-:Y:S01]  /*cef0*/  LOP3.LUT R161, R161, 0xff, RZ, 0xc0, !PT ;  /* 0x000000ffa1a17812 */ /* 0x000fe200078ec0ff */
[----:B------:R-:W-:Y:S01]  /*cf00*/  LDSM.16.MT88.4 R180, [R195+0x12800] ;  /* 0x01280000c3b4783b */ /* 0x000fe20000004200 */
[----:B------:R-:W-:Y:S02]  /*cf10*/  LOP3.LUT R12, R12, 0xff00ff, RZ, 0xc0, !PT ;  /* 0x00ff00ff0c0c7812 */ /* 0x000fe400078ec0ff */
[----:B------:R-:W-:Y:S02]  /*cf20*/  PRMT R178, R161, 0x5410, R178 ;  /* 0x00005410a1b27816 */ /* 0x000fe400000000b2 */
[----:B------:R-:W-:Y:S02]  /*cf30*/  LOP3.LUT R150, R149, R160, RZ, 0xc0, !PT ;  /* 0x000000a095967212 */ /* 0x000fe400078ec0ff */
[--C-:B------:R-:W-:Y:S01]  /*cf40*/  HSET2.LE.AND R172, R12, R207.reuse, PT ;  /* 0x000000cf0cac7233 */ /* 0x100fe20003803000 */
[----:B------:R-:W2:Y:S01]  /*cf50*/  LDSM.16.MT88.4 R160, [R196+0x10800] ;  /* 0x01080000c4a0783b */ /* 0x000ea20000004200 */
[----:B------:R-:W-:Y:S01]  /*cf60*/  FMUL.FTZ R12, R2, R148 ;  /* 0x00000094020c7220 */ /* 0x000fe20000410000 */
[--C-:B------:R-:W-:Y:S02]  /*cf70*/  HSET2.LE.AND R148, R176, R207.reuse, PT ;  /* 0x000000cfb0947233 */ /* 0x100fe40003803000 */
[--C-:B------:R-:W-:Y:S02]  /*cf80*/  HSET2.LE.AND R149, R178, R207.reuse, PT ;  /* 0x000000cfb2957233 */ /* 0x100fe40003803000 */
[----:B------:R-:W-:Y:S02]  /*cf90*/  LOP3.LUT R151, R151, R172, RZ, 0xc0, !PT ;  /* 0x000000ac97977212 */ /* 0x000fe400078ec0ff */
[C---:B------:R-:W-:Y:S01]  /*cfa0*/  HMMA.16816.F32.BF16 R12, R168.reuse, R152, R12 ;  /* 0x00000098a80c723c */ /* 0x040fe2000004180c */
[----:B------:R-:W3:Y:S02]  /*cfb0*/  LDSM.16.MT88.4 R172, [R165+0x800] ;  /* 0x00080000a5ac783b */ /* 0x000ee40000004200 */
[----:B------:R-:W-:Y:S01]  /*cfc0*/  F2FP.BF16.F32.PACK_AB R153, R238, R237 ;  /* 0x000000edee99723e */ /* 0x000fe200000010ff */
[----:B------:R-:W-:Y:S01]  /*cfd0*/  FADD.FTZ R237, R237, R202 ;  /* 0x000000caeded7221 */ /* 0x000fe20000010000 */
[----:B------:R-:W-:Y:S01]  /*cfe0*/  F2FP.BF16.F32.PACK_AB R152, R240, R239 ;  /* 0x000000eff098723e */ /* 0x000fe200000010ff */
[----:B------:R-:W-:Y:S01]  /*cff0*/  FADD.FTZ R239, R239, R0 ;  /* 0x00000000efef7221 */ /* 0x000fe20000010000 */
[----:B------:R-:W-:Y:S01]  /*d000*/  LOP3.LUT R148, R153, R148, RZ, 0xc0, !PT ;  /* 0x0000009499947212 */ /* 0x000fe200078ec0ff */
[----:B------:R-:W-:Y:S01]  /*d010*/  HMMA.16816.F32.BF16 R144, R168, R154, R144 ;  /* 0x0000009aa890723c */ /* 0x000fe20000041890 */
[----:B------:R-:W4:Y:S02]  /*d020*/  LDSM.16.MT88.4 R176, [R197+0x800] ;  /* 0x00080000c5b0783b */ /* 0x000f240000004200 */
[----:B------:R-:W-:Y:S01]  /*d030*/  LOP3.LUT R149, R152, R149, RZ, 0xc0, !PT ;  /* 0x0000009598957212 */ /* 0x000fe200078ec0ff */
[----:B------:R-:W-:Y:S01]  /*d040*/  FADD.FTZ R238, R238, R237 ;  /* 0x000000edeeee7221 */ /* 0x000fe20000010000 */
[----:B------:R-:W-:Y:S03]  /*d050*/  FADD.FTZ R240, R240, R239 ;  /* 0x000000eff0f07221 */ /* 0x000fe60000010000 */
[----:B------:R-:W-:Y:S01]  /*d060*/  FADD.FTZ R233, R233, R238 ;  /* 0x000000eee9e97221 */ /* 0x000fe20000010000 */
[----:B------:R-:W5:Y:S01]  /*d070*/  LDSM.16.MT88.4 R152, [R196+0x12800] ;  /* 0x01280000c498783b */ /* 0x000f620000004200 */
[C---:B-1----:R-:W-:Y:S05]  /*d080*/  HMMA.16816.F32.BF16 R4, R148.reuse, R156, R4 ;  /* 0x0000009c9404723c */ /* 0x042fea0000041804 */
[----:B------:R-:W-:Y:S01]  /*d090*/  FADD.FTZ R235, R235, R240 ;  /* 0x000000f0ebeb7221 */ /* 0x000fe20000010000 */
[----:B------:R-:W-:Y:S01]  /*d0a0*/  FADD.FTZ R233, R234, R233 ;  /* 0x000000e9eae97221 */ /* 0x000fe20000010000 */
[----:B------:R-:W1:Y:S01]  /*d0b0*/  LDSM.16.MT88.4 R168, [R165+0x2800] ;  /* 0x00280000a5a8783b */ /* 0x000e620000004200 */
[C---:B------:R-:W-:Y:S03]  /*d0c0*/  HMMA.16816.F32.BF16 R8, R148.reuse, R158, R8 ;  /* 0x0000009e9408723c */ /* 0x040fe60000041808 */
[----:B------:R-:W-:Y:S04]  /*d0d0*/  FADD.FTZ R236, R236, R235 ;  /* 0x000000ebecec7221 */ /* 0x000fe80000010000 */
[----:B------:R-:W1:Y:S01]  /*d0e0*/  LDSM.16.MT88.4 R156, [R196+0x14800] ;  /* 0x01480000c49c783b */ /* 0x000e620000004200 */
[C---:B--2---:R-:W-:Y:S08]  /*d0f0*/  HMMA.16816.F32.BF16 R36, R148.reuse, R160, R36 ;  /* 0x000000a09424723c */ /* 0x044ff00000041824 */
[C---:B------:R-:W-:Y:S01]  /*d100*/  HMMA.16816.F32.BF16 R40, R148.reuse, R162, R40 ;  /* 0x000000a29428723c */ /* 0x040fe20000041828 */
[----:B------:R-:W2:Y:S07]  /*d110*/  LDSM.16.MT88.4 R160, [R165+0x4800] ;  /* 0x00480000a5a0783b */ /* 0x000eae0000004200 */
[C---:B---3--:R-:W-:Y:S08]  /*d120*/  HMMA.16816.F32.BF16 R44, R148.reuse, R172, R44 ;  /* 0x000000ac942c723c */ /* 0x048ff0000004182c */
[C---:B------:R-:W-:Y:S01]  /*d130*/  HMMA.16816.F32.BF16 R48, R148.reuse, R174, R48 ;  /* 0x000000ae9430723c */ /* 0x040fe20000041830 */
[----:B------:R-:W3:Y:S07]  /*d140*/  LDSM.16.MT88.4 R172, [R197+0x4800] ;  /* 0x00480000c5ac783b */ /* 0x000eee0000004200 */
[C---:B----4-:R-:W-:Y:S08]  /*d150*/  HMMA.16816.F32.BF16 R52, R148.reuse, R176, R52 ;  /* 0x000000b09434723c */ /* 0x050ff00000041834 */
[C---:B------:R-:W-:Y:S08]  /*d160*/  HMMA.16816.F32.BF16 R56, R148.reuse, R178, R56 ;  /* 0x000000b29438723c */ /* 0x040ff00000041838 */
[C---:B------:R-:W-:Y:S08]  /*d170*/  HMMA.16816.F32.BF16 R60, R148.reuse, R180, R60 ;  /* 0x000000b4943c723c */ /* 0x040ff0000004183c */
[C---:B------:R-:W-:Y:S01]  /*d180*/  HMMA.16816.F32.BF16 R64, R148.reuse, R182, R64 ;  /* 0x000000b69440723c */ /* 0x040fe20000041840 */
[----:B------:R-:W-:Y:S07]  /*d190*/  LDSM.16.MT88.4 R180, [R165+0x5000] ;  /* 0x00500000a5b4783b */ /* 0x000fee0000004200 */
[C---:B-----5:R-:W-:Y:S08]  /*d1a0*/  HMMA.16816.F32.BF16 R68, R148.reuse, R152, R68 ;  /* 0x000000989444723c */ /* 0x060ff00000041844 */
[C---:B------:R-:W-:Y:S01]  /*d1b0*/  HMMA.16816.F32.BF16 R72, R148.reuse, R154, R72 ;  /* 0x0000009a9448723c */ /* 0x040fe20000041848 */
[----:B------:R-:W4:Y:S07]  /*d1c0*/  LDSM.16.MT88.4 R152, [R195+0x16800] ;  /* 0x01680000c398783b */ /* 0x000f2e0000004200 */
[C---:B-1----:R-:W-:Y:S08]  /*d1d0*/  HMMA.16816.F32.BF16 R76, R148.reuse, R168, R76 ;  /* 0x000000a8944c723c */ /* 0x042ff0000004184c */
[C---:B------:R-:W-:Y:S08]  /*d1e0*/  HMMA.16816.F32.BF16 R80, R148.reuse, R170, R80 ;  /* 0x000000aa9450723c */ /* 0x040ff00000041850 */
        /* <DEDUP_REMOVED lines=15> */
[C---:B------:R-:W-:Y:S01]  /*d2e0*/  HMMA.16816.F32.BF16 R100, R148.reuse, R156, R100 ;  /* 0x0000009c9464723c */ /* 0x040fe20000041864 */
[----:B------:R-:W-:Y:S06]  /*d2f0*/  MOV R157, UR21 ;  /* 0x00000015009d7c02 */ /* 0x000fec0008000f00 */
[----:B------:R-:W-:Y:S01]  /*d300*/  MUFU.EX2 R187, R187 ;  /* 0x000000bb00bb7308 */ /* 0x000fe20000000800 */
[----:B------:R-:W-:Y:S01]  /*d310*/  UIADD3 UR21, UPT, UPT, UR21, -0x2, URZ ;  /* 0xfffffffe15157890 */ /* 0x000fe2000fffe0ff */
[----:B------:R-:W-:Y:S01]  /*d320*/  LOP3.LUT R156, R225, UR19, R157, 0x96, !PT ;  /* 0x00000013e19c7c12 */ /* 0x000fe2000f8e969d */
[C---:B------:R-:W-:Y:S07]  /*d330*/  HMMA.16816.F32.BF16 R104, R148.reuse, R158, R104 ;  /* 0x0000009e9468723c */ /* 0x040fee0000041868 */
[----:B------:R-:W-:Y:S01]  /*d340*/  MUFU.EX2 R191, R191 ;  /* 0x000000bf00bf7308 */ /* 0x000fe20000000800 */
[----:B------:R-:W-:Y:S01]  /*d350*/  IMAD.WIDE.U32 R156, R156, -0x326172a9, RZ ;  /* 0xcd9e8d579c9c7825 */ /* 0x000fe200078e00ff */
[C---:B--2---:R-:W-:Y:S08]  /*d360*/  HMMA.16816.F32.BF16 R108, R148.reuse, R160, R108 ;  /* 0x000000a0946c723c */ /* 0x044ff0000004186c */
[----:B------:R-:W1:Y:S01]  /*d370*/  MUFU.EX2 R190, R190 ;  /* 0x000000be00be7308 */ /* 0x000e620000000800 */
[----:B------:R-:W-:Y:S02]  /*d380*/  LOP3.LUT R242, R228, UR20, R157, 0x96, !PT ;  /* 0x00000014e4f27c12 */ /* 0x000fe4000f8e969d */
[----:B------:R-:W-:Y:S02]  /*d390*/  LOP3.LUT R168, R219, UR8, R156, 0x96, !PT ;  /* 0x00000008dba87c12 */ /* 0x000fe4000f8e969c */
[----:B------:R-:W2:Y:S01]  /*d3a0*/  LDSM.16.MT88.4 R156, [R196+0x16800] ;  /* 0x01680000c49c783b */ /* 0x000ea20000004200 */
[C---:B------:R-:W-:Y:S04]  /*d3b0*/  HMMA.16816.F32.BF16 R112, R148.reuse, R162, R112 ;  /* 0x000000a29470723c */ /* 0x040fe80000041870 */
[----:B------:R-:W-:Y:S01]  /*d3c0*/  MUFU.EX2 R188, R188 ;  /* 0x000000bc00bc7308 */ /* 0x000fe20000000800 */
[----:B------:R-:W-:Y:S04]  /*d3d0*/  IMAD.WIDE.U32 R242, R242, -0x2daee0ad, RZ ;  /* 0xd2511f53f2f27825 */ /* 0x000fe800078e00ff */
[----:B------:R-:W-:Y:S01]  /*d3e0*/  IMAD.WIDE.U32 R168, R168, -0x2daee0ad, RZ ;  /* 0xd2511f53a8a87825 */ /* 0x000fe200078e00ff */
[C---:B---3--:R-:W-:Y:S04]  /*d3f0*/  HMMA.16816.F32.BF16 R116, R148.reuse, R172, R116 ;  /* 0x000000ac9474723c */ /* 0x048fe80000041874 */
[----:B------:R-:W3:Y:S01]  /*d400*/  MUFU.EX2 R189, R189 ;  /* 0x000000bd00bd7308 */ /* 0x000ee20000000800 */
[----:B------:R-:W-:Y:S02]  /*d410*/  LOP3.LUT R160, R220, UR27, R243, 0x96, !PT ;  /* 0x0000001bdca07c12 */ /* 0x000fe4000f8e96f3 */
[----:B------:R-:W-:Y:S02]  /*d420*/  LOP3.LUT R242, R242, UR26, R169, 0x96, !PT ;  /* 0x0000001af2f27c12 */ /* 0x000fe4000f8e96a9 */
[----:B-1----:R-:W-:Y:S01]  /*d430*/  F2FP.BF16.F32.PACK_AB R176, R190, R191 ;  /* 0x000000bfbeb0723e */ /* 0x002fe200000010ff */
[C---:B------:R-:W-:Y:S03]  /*d440*/  HMMA.16816.F32.BF16 R120, R148.reuse, R174, R120 ;  /* 0x000000ae9478723c */ /* 0x040fe60000041878 */
[----:B------:R-:W-:Y:S02]  /*d450*/  IMAD.WIDE.U32 R244, R160, -0x326172a9, RZ ;  /* 0xcd9e8d57a0f47825 */ /* 0x000fe400078e00ff */
[----:B------:R-:W1:Y:S02]  /*d460*/  LDSM.16.MT88.4 R160, [R165+0x6800] ;  /* 0x00680000a5a0783b */ /* 0x000e640000004200 */
[----:B------:R-:W-:Y:S01]  /*d470*/  IMAD.WIDE.U32 R242, R242, -0x326172a9, RZ ;  /* 0xcd9e8d57f2f27825 */ /* 0x000fe200078e00ff */
[C---:B----4-:R-:W-:Y:S03]  /*d480*/  HMMA.16816.F32.BF16 R124, R148.reuse, R152, R124 ;  /* 0x00000098947c723c */ /* 0x050fe6000004187c */
[----:B------:R-:W-:Y:S02]  /*d490*/  LOP3.LUT R24, R218, UR13, R245, 0x96, !PT ;  /* 0x0000000dda187c12 */ /* 0x000fe4000f8e96f5 */
[----:B------:R-:W-:Y:S03]  /*d4a0*/  LOP3.LUT R244, R244, UR22, R243, 0x96, !PT ;  /* 0x00000016f4f47c12 */ /* 0x000fe6000f8e96f3 */
[C---:B------:R-:W-:Y:S03]  /*d4b0*/  HMMA.16816.F32.BF16 R128, R148.reuse, R154, R128 ;  /* 0x0000009a9480723c */ /* 0x040fe60000041880 */
[----:B------:R-:W-:Y:S04]  /*d4c0*/  IMAD.WIDE.U32 R24, R24, -0x2daee0ad, RZ ;  /* 0xd2511f5318187825 */ /* 0x000fe800078e00ff */
[----:B------:R-:W-:Y:S01]  /*d4d0*/  IMAD.WIDE.U32 R244, R244, -0x2daee0ad, RZ ;  /* 0xd2511f53f4f47825 */ /* 0x000fe200078e00ff */
[C---:B--2---:R-:W-:Y:S03]  /*d4e0*/  HMMA.16816.F32.BF16 R132, R148.reuse, R156, R132 ;  /* 0x0000009c9484723c */ /* 0x044fe60000041884 */
[----:B------:R-:W-:Y:S02]  /*d4f0*/  LOP3.LUT R246, R168, UR25, R25, 0x96, !PT ;  /* 0x00000019a8f67c12 */ /* 0x000fe4000f8e9619 */
[----:B------:R-:W-:Y:S02]  /*d500*/  LOP3.LUT R169, R24, UR24, R245, 0x96, !PT ;  /* 0x0000001818a97c12 */ /* 0x000fe4000f8e96f5 */
[----:B------:R-:W2:Y:S01]  /*d510*/  LDSM.16.MT88.4 R24, [R197+0x6800] ;  /* 0x00680000c518783b */ /* 0x000ea20000004200 */
[C---:B------:R-:W-:Y:S03]  /*d520*/  HMMA.16816.F32.BF16 R136, R148.reuse, R158, R136 ;  /* 0x0000009e9488723c */ /* 0x040fe60000041888 */
[----:B------:R-:W-:Y:S04]  /*d530*/  IMAD.WIDE.U32 R168, R169, -0x326172a9, RZ ;  /* 0xcd9e8d57a9a87825 */ /* 0x000fe800078e00ff */
[----:B------:R-:W-:Y:S01]  /*d540*/  IMAD.WIDE.U32 R246, R246, -0x326172a9, RZ ;  /* 0xcd9e8d57f6f67825 */ /* 0x000fe200078e00ff */
[----:B------:R-:W-:Y:S01]  /*d550*/  MOV R152, R168 ;  /* 0x000000a800987202 */ /* 0x000fe20000000f00 */
[----:B------:R-:W-:Y:S01]  /*d560*/  LDSM.16.MT88.4 R156, [R196+0x11000] ;  /* 0x01100000c49c783b */ /* 0x000fe20000004200 */
[C---:B------:R-:W-:Y:S02]  /*d570*/  PRMT R153, R168.reuse, 0x7773, RZ ;  /* 0x00007773a8997816 */ /* 0x040fe400000000ff */
[C---:B------:R-:W-:Y:S01]  /*d580*/  PRMT R172, R168.reuse, 0x7772, RZ ;  /* 0x00007772a8ac7816 */ /* 0x040fe200000000ff */
[C---:B-1----:R-:W-:Y:S03]  /*d590*/  HMMA.16816.F32.BF16 R16, R148.reuse, R160, R16 ;  /* 0x000000a09410723c */ /* 0x042fe60000041810 */
[----:B------:R-:W-:Y:S02]  /*d5a0*/  PRMT R20, R168, 0x7771, RZ ;  /* 0x00007771a8147816 */ /* 0x000fe400000000ff */
[----:B------:R-:W-:Y:S02]  /*d5b0*/  LOP3.LUT R155, R152, 0xff, RZ, 0xc0, !PT ;  /* 0x000000ff989b7812 */ /* 0x000fe400078ec0ff */
[----:B------:R-:W-:Y:S01]  /*d5c0*/  PRMT R172, R172, 0x5410, R153 ;  /* 0x00005410acac7816 */ /* 0x000fe20000000099 */
[C---:B------:R-:W-:Y:S03]  /*d5d0*/  HMMA.16816.F32.BF16 R140, R148.reuse, R162, R140 ;  /* 0x000000a2948c723c */ /* 0x040fe6000004188c */
[----:B------:R-:W-:Y:S02]  /*d5e0*/  PRMT R20, R155, 0x5410, R20 ;  /* 0x000054109b147816 */ /* 0x000fe40000000014 */
[----:B------:R-:W1:Y:S01]  /*d5f0*/  LDSM.16.MT88.4 R152, [R195+0x11000] ;  /* 0x01100000c398783b */ /* 0x000e620000004200 */
[----:B------:R-:W-:Y:S02]  /*d600*/  LOP3.LUT R21, R246, UR9, R169, 0x96, !PT ;  /* 0x00000009f6157c12 */ /* 0x000fe4000f8e96a9 */
[----:B------:R-:W-:Y:S02]  /*d610*/  LOP3.LUT R172, R172, 0xff00ff, RZ, 0xc0, !PT ;  /* 0x00ff00ffacac7812 */ /* 0x000fe400078ec0ff */
[C---:B------:R-:W-:Y:S02]  /*d620*/  LOP3.LUT R160, R21.reuse, 0xffff, RZ, 0xc0, !PT ;  /* 0x0000ffff15a07812 */ /* 0x040fe400078ec0ff */
[C---:B------:R-:W-:Y:S01]  /*d630*/  PRMT R22, R21.reuse, 0x7632, R22 ;  /* 0x0000763215167816 */ /* 0x040fe20000000016 */
[----:B------:R-:W4:Y:S01]  /*d640*/  LDSM.16.MT88.4 R168, [R165+0x1000] ;  /* 0x00100000a5a8783b */ /* 0x000f220000004200 */
[----:B------:R-:W-:Y:S02]  /*d650*/  LOP3.LUT R23, R21, 0xff, RZ, 0xc0, !PT ;  /* 0x000000ff15177812 */ /* 0x000fe400078ec0ff */
[----:B------:R-:W-:Y:S01]  /*d660*/  SHF.R.U32.HI R160, RZ, 0x8, R160 ;  /* 0x00000008ffa07819 */ /* 0x000fe200000116a0 */
[C---:B--2---:R-:W-:Y:S03]  /*d670*/  HMMA.16816.F32.BF16 R12, R148.reuse, R24, R12 ;  /* 0x00000018940c723c */ /* 0x044fe6000004180c */
[----:B------:R-:W-:Y:S02]  /*d680*/  SHF.R.U32.HI R21, RZ, 0x18, R21 ;  /* 0x00000018ff157819 */ /* 0x000fe40000011615 */
[----:B------:R-:W-:Y:S02]  /*d690*/  LOP3.LUT R22, R22, 0xff, RZ, 0xc0, !PT ;  /* 0x000000ff16167812 */ /* 0x000fe400078ec0ff */
[----:B------:R-:W-:Y:S01]  /*d6a0*/  PRMT R160, R23, 0x5410, R160 ;  /* 0x0000541017a07816 */ /* 0x000fe200000000a0 */
[----:B------:R-:W-:Y:S01]  /*d6b0*/  HMMA.16816.F32.BF16 R144, R148, R26, R144 ;  /* 0x0000001a9490723c */ /* 0x000fe20000041890 */
[----:B------:R-:W-:Y:S02]  /*d6c0*/  LDSM.16.MT88.4 R24, [R196+0x13000] ;  /* 0x01300000c418783b */ /* 0x000fe40000004200 */
[----:B------:R-:W-:Y:S02]  /*d6d0*/  PRMT R162, R22, 0x5410, R21 ;  /* 0x0000541016a27816 */ /* 0x000fe40000000015 */
[--C-:B------:R-:W-:Y:S02]  /*d6e0*/  HSET2.LE.AND R22, R20, R207.reuse, PT ;  /* 0x000000cf14167233 */ /* 0x100fe40003803000 */
[--C-:B------:R-:W-:Y:S02]  /*d6f0*/  HSET2.LE.AND R20, R160, R207.reuse, PT ;  /* 0x000000cfa0147233 */ /* 0x100fe40003803000 */
[----:B---3--:R-:W-:Y:S01]  /*d700*/  F2FP.BF16.F32.PACK_AB R21, R189, R188 ;  /* 0x000000bcbd15723e */ /* 0x008fe200000010ff */
[----:B------:R-:W-:Y:S01]  /*d710*/  LDSM.16.MT88.4 R148, [R165+0x3000] ;  /* 0x00300000a594783b */ /* 0x000fe20000004200 */
[--C-:B------:R-:W-:Y:S01]  /*d720*/  HSET2.LE.AND R23, R172, R207.reuse, PT ;  /* 0x000000cfac177233 */ /* 0x100fe20003803000 */
[----:B------:R-:W-:Y:S01]  /*d730*/  FADD.FTZ R188, R188, R233 ;  /* 0x000000e9bcbc7221 */ /* 0x000fe20000010000 */
[----:B------:R-:W-:Y:S02]  /*d740*/  LOP3.LUT R20, R21, R20, RZ, 0xc0, !PT ;  /* 0x0000001415147212 */ /* 0x000fe400078ec0ff */
[--C-:B------:R-:W-:Y:S01]  /*d750*/  HSET2.LE.AND R21, R162, R207.reuse, PT ;  /* 0x000000cfa2157233 */ /* 0x100fe20003803000 */
[----:B------:R-:W-:Y:S01]  /*d760*/  FADD.FTZ R188, R189, R188 ;  /* 0x000000bcbdbc7221 */ /* 0x000fe20000010000 */
[----:B------:R-:W-:Y:S01]  /*d770*/  F2FP.BF16.F32.PACK_AB R161, R184, R185 ;  /* 0x000000b9b8a1723e */ /* 0x000fe200000010ff */
[----:B------:R-:W-:Y:S01]  /*d780*/  LDSM.16.MT88.4 R172, [R195+0x13000] ;  /* 0x01300000c3ac783b */ /* 0x000fe20000004200 */
[----:B------:R-:W-:Y:S01]  /*d790*/  F2FP.BF16.F32.PACK_AB R160, R187, R186 ;  /* 0x000000babba0723e */ /* 0x000fe200000010ff */
[----:B------:R-:W-:Y:S01]  /*d7a0*/  FADD.FTZ R185, R185, R188 ;  /* 0x000000bcb9b97221 */ /* 0x000fe20000010000 */
[----:B------:R-:W-:Y:S02]  /*d7b0*/  LOP3.LUT R22, R161, R22, RZ, 0xc0, !PT ;  /* 0x00000016a1167212 */ /* 0x000fe400078ec0ff */
[----:B------:R-:W-:Y:S01]  /*d7c0*/  LOP3.LUT R23, R160, R23, RZ, 0xc0, !PT ;  /* 0x00000017a0177212 */ /* 0x000fe200078ec0ff */
[----:B------:R-:W-:Y:S01]  /*d7d0*/  FADD.FTZ R185, R184, R185 ;  /* 0x000000b9b8b97221 */ /* 0x000fe20000010000 */
[----:B------:R-:W-:Y:S01]  /*d7e0*/  LOP3.LUT R21, R176, R21, RZ, 0xc0, !PT ;  /* 0x00000015b0157212 */ /* 0x000fe200078ec0ff */
[----:B------:R-:W2:Y:S01]  /*d7f0*/  LDSM.16.MT88.4 R160, [R197+0x1000] ;  /* 0x00100000c5a0783b */ /* 0x000ea20000004200 */
[----:B------:R-:W-:Y:S05]  /*d800*/  LOP3.LUT R242, R242, UR15, R247, 0x96, !PT ;  /* 0x0000000ff2f27c12 */ /* 0x000fea000f8e96f7 */
[C---:B-1----:R-:W-:Y:S02]  /*d810*/  HMMA.16816.F32.BF16 R4, R20.reuse, R152, R4 ;  /* 0x000000981404723c */ /* 0x042fe40000041804 */
[----:B------:R-:W-:Y:S03]  /*d820*/  LDSM.16.MT88.4 R176, [R196+0x15000] ;  /* 0x01500000c4b0783b */ /* 0x000fe60000004200 */
[----:B------:R-:W-:Y:S03]  /*d830*/  IMAD.WIDE.U32 R242, R242, -0x2daee0ad, RZ ;  /* 0xd2511f53f2f27825 */ /* 0x000fe600078e00ff */
[C---:B------:R-:W-:Y:S02]  /*d840*/  HMMA.16816.F32.BF16 R8, R20.reuse, R154, R8 ;  /* 0x0000009a1408723c */ /* 0x040fe40000041808 */
[----:B------:R-:W1:Y:S01]  /*d850*/  LDSM.16.MT88.4 R152, [R197+0x3000] ;  /* 0x00300000c598783b */ /* 0x000e620000004200 */
[----:B------:R-:W-:Y:S05]  /*d860*/  LOP3.LUT R244, R244, UR23, R243, 0x96, !PT ;  /* 0x00000017f4f47c12 */ /* 0x000fea000f8e96f3 */
[C---:B------:R-:W-:Y:S08]  /*d870*/  HMMA.16816.F32.BF16 R36, R20.reuse, R156, R36 ;  /* 0x0000009c1424723c */ /* 0x040ff00000041824 */
        /* <DEDUP_REMOVED lines=23> */
[C---:B------:R-:W-:Y:S03]  /*d9f0*/  HMMA.16816.F32.BF16 R100, R20.reuse, R176, R100 ;  /* 0x000000b01464723c */ /* 0x040fe60000041864 */
[--C-:B------:R-:W-:Y:S01]  /*da00*/  FFMA.FTZ R177, R29, UR4, -R232.reuse ;  /* 0x000000041db17c23 */ /* 0x100fe200080108e8 */
[----:B------:R-:W-:Y:S01]  /*da10*/  FFMA.FTZ R176, R28, UR4, -R232 ;  /* 0x000000041cb07c23 */ /* 0x000fe200080108e8 */
[----:B------:R-:W-:Y:S03]  /*da20*/  MOV R28, R242 ;  /* 0x000000f2001c7202 */ /* 0x000fe60000000f00 */
[C---:B------:R-:W-:Y:S01]  /*da30*/  HMMA.16816.F32.BF16 R104, R20.reuse, R178, R104 ;  /* 0x000000b21468723c */ /* 0x040fe20000041868 */
[----:B------:R-:W-:Y:S02]  /*da40*/  MUFU.EX2 R177, R177 ;  /* 0x000000b100b17308 */ /* 0x000fe40000000800 */
[--C-:B------:R-:W-:Y:S01]  /*da50*/  FFMA.FTZ R178, R30, UR4, -R226.reuse ;  /* 0x000000041eb27c23 */ /* 0x100fe200080108e2 */
[----:B------:R-:W-:Y:S04]  /*da60*/  FFMA.FTZ R179, R31, UR4, -R226 ;  /* 0x000000041fb37c23 */ /* 0x000fe800080108e2 */
[C---:B------:R-:W-:Y:S03]  /*da70*/  HMMA.16816.F32.BF16 R108, R20.reuse, R180, R108 ;  /* 0x000000b4146c723c */ /* 0x040fe6000004186c */
[----:B------:R-:W-:Y:S01]  /*da80*/  MUFU.EX2 R176, R176 ;  /* 0x000000b000b07308 */ /* 0x000fe20000000800 */
[--C-:B------:R-:W-:Y:S01]  /*da90*/  FFMA.FTZ R180, R32, UR4, -R232.reuse ;  /* 0x0000000420b47c23 */ /* 0x100fe200080108e8 */
[----:B------:R-:W-:Y:S01]  /*daa0*/  LOP3.LUT R32, R244, 0xff, RZ, 0xc0, !PT ;  /* 0x000000fff4207812 */ /* 0x000fe200078ec0ff */
[----:B------:R-:W-:Y:S01]  /*dab0*/  FFMA.FTZ R232, R33, UR4, -R232 ;  /* 0x0000000421e87c23 */ /* 0x000fe200080108e8 */
[----:B------:R-:W-:Y:S01]  /*dac0*/  LOP3.LUT R33, R28, 0xff, RZ, 0xc0, !PT ;  /* 0x000000ff1c217812 */ /* 0x000fe200078ec0ff */
[C---:B------:R-:W-:Y:S01]  /*dad0*/  HMMA.16816.F32.BF16 R112, R20.reuse, R182, R112 ;  /* 0x000000b61470723c */ /* 0x040fe20000041870 */
[----:B------:R-:W3:Y:S04]  /*dae0*/  LDSM.16.MT88.4 R28, [R196+0x11800] ;  /* 0x01180000c41c783b */ /* 0x000ee80000004200 */
[----:B------:R-:W-:Y:S01]  /*daf0*/  MUFU.EX2 R180, R180 ;  /* 0x000000b400b47308 */ /* 0x000fe20000000800 */
[--C-:B------:R-:W-:Y:S01]  /*db00*/  FFMA.FTZ R183, R34, UR4, -R226.reuse ;  /* 0x0000000422b77c23 */ /* 0x100fe200080108e2 */
[----:B------:R-:W-:Y:S01]  /*db10*/  FFMA.FTZ R226, R35, UR4, -R226 ;  /* 0x0000000423e27c23 */ /* 0x000fe200080108e2 */
[----:B------:R-:W-:Y:S01]  /*db20*/  LOP3.LUT R35, R244, 0xffff, RZ, 0xc0, !PT ;  /* 0x0000fffff4237812 */ /* 0x000fe200078ec0ff */
[C---:B----4-:R-:W-:Y:S06]  /*db30*/  HMMA.16816.F32.BF16 R116, R20.reuse, R168, R116 ;  /* 0x000000a81474723c */ /* 0x050fec0000041874 */
[----:B------:R-:W-:Y:S01]  /*db40*/  MUFU.EX2 R181, R232 ;  /* 0x000000e800b57308 */ /* 0x000fe20000000800 */
[----:B------:R-:W-:Y:S01]  /*db50*/  SHF.R.U32.HI R35, RZ, 0x8, R35 ;  /* 0x00000008ff237819 */ /* 0x000fe20000011623 */
[C---:B------:R-:W-:Y:S01]  /*db60*/  HMMA.16816.F32.BF16 R120, R20.reuse, R170, R120 ;  /* 0x000000aa1478723c */ /* 0x040fe20000041878 */
[----:B------:R-:W-:Y:S07]  /*db70*/  LDSM.16.MT88.4 R168, [R196+0x15800] ;  /* 0x01580000c4a8783b */ /* 0x000fee0000004200 */
[----:B------:R-:W-:Y:S01]  /*db80*/  MUFU.EX2 R183, R183 ;  /* 0x000000b700b77308 */ /* 0x000fe20000000800 */
[C---:B--2---:R-:W-:Y:S09]  /*db90*/  HMMA.16816.F32.BF16 R124, R20.reuse, R160, R124 ;  /* 0x000000a0147c723c */ /* 0x044ff2000004187c */
[----:B------:R-:W-:Y:S01]  /*dba0*/  MUFU.EX2 R226, R226 ;  /* 0x000000e200e27308 */ /* 0x000fe20000000800 */
[C---:B------:R-:W-:Y:S09]  /*dbb0*/  HMMA.16816.F32.BF16 R128, R20.reuse, R162, R128 ;  /* 0x000000a21480723c */ /* 0x040ff20000041880 */
[----:B------:R-:W-:Y:S01]  /*dbc0*/  MUFU.EX2 R178, R178 ;  /* 0x000000b200b27308 */ /* 0x000fe20000000800 */
[C---:B-----5:R-:W-:Y:S09]  /*dbd0*/  HMMA.16816.F32.BF16 R132, R20.reuse, R24, R132 ;  /* 0x000000181484723c */ /* 0x060ff20000041884 */
[----:B------:R-:W2:Y:S01]  /*dbe0*/  MUFU.EX2 R179, R179 ;  /* 0x000000b300b37308 */ /* 0x000ea20000000800 */
[C---:B------:R-:W-:Y:S02]  /*dbf0*/  PRMT R24, R242.reuse, 0x7772, RZ ;  /* 0x00007772f2187816 */ /* 0x040fe400000000ff */
[----:B------:R-:W-:Y:S01]  /*dc00*/  PRMT R25, R242, 0x7773, RZ ;  /* 0x00007773f2197816 */ /* 0x000fe200000000ff */
[C---:B------:R-:W-:Y:S03]  /*dc10*/  HMMA.16816.F32.BF16 R136, R20.reuse, R26, R136 ;  /* 0x0000001a1488723c */ /* 0x040fe60000041888 */
[----:B------:R-:W-:Y:S02]  /*dc20*/  PRMT R25, R24, 0x5410, R25 ;  /* 0x0000541018197816 */ /* 0x000fe40000000019 */
[----:B------:R-:W-:Y:S02]  /*dc30*/  PRMT R24, R32, 0x5410, R35 ;  /* 0x0000541020187816 */ /* 0x000fe40000000023 */
[----:B------:R-:W-:Y:S01]  /*dc40*/  PRMT R26, R242, 0x7771, RZ ;  /* 0x00007771f21a7816 */ /* 0x000fe200000000ff */
[C---:B------:R-:W-:Y:S03]  /*dc50*/  HMMA.16816.F32.BF16 R16, R20.reuse, R148, R16 ;  /* 0x000000941410723c */ /* 0x040fe60000041810 */
[----:B------:R-:W-:Y:S02]  /*dc60*/  PRMT R27, R244, 0x7632, R27 ;  /* 0x00007632f41b7816 */ /* 0x000fe4000000001b */
[----:B------:R-:W-:Y:S02]  /*dc70*/  SHF.R.U32.HI R148, RZ, 0x18, R244 ;  /* 0x00000018ff947819 */ /* 0x000fe400000116f4 */
[----:B------:R-:W-:Y:S01]  /*dc80*/  LOP3.LUT R27, R27, 0xff, RZ, 0xc0, !PT ;  /* 0x000000ff1b1b7812 */ /* 0x000fe200078ec0ff */
[C---:B------:R-:W-:Y:S03]  /*dc90*/  HMMA.16816.F32.BF16 R140, R20.reuse, R150, R140 ;  /* 0x00000096148c723c */ /* 0x040fe6000004188c */
[----:B------:R-:W-:Y:S02]  /*dca0*/  PRMT R148, R27, 0x5410, R148 ;  /* 0x000054101b947816 */ /* 0x000fe40000000094 */
[----:B------:R-:W-:Y:S02]  /*dcb0*/  LOP3.LUT R150, R25, 0xff00ff, RZ, 0xc0, !PT ;  /* 0x00ff00ff19967812 */ /* 0x000fe400078ec0ff */
[----:B------:R-:W-:Y:S01]  /*dcc0*/  PRMT R26, R33, 0x5410, R26 ;  /* 0x00005410211a7816 */ /* 0x000fe2000000001a */
[C---:B-1----:R-:W-:Y:S01]  /*dcd0*/  HMMA.16816.F32.BF16 R12, R20.reuse, R152, R12 ;  /* 0x00000098140c723c */ /* 0x042fe2000004180c */
[----:B------:R-:W1:Y:S02]  /*dce0*/  LDSM.16.MT88.4 R32, [R165+0x1800] ;  /* 0x00180000a520783b */ /* 0x000e640000004200 */
[--C-:B------:R-:W-:Y:S02]  /*dcf0*/  HSET2.LE.AND R25, R148, R207.reuse, PT ;  /* 0x000000cf94197233 */ /* 0x100fe40003803000 */
[----:B--2---:R-:W-:Y:S02]  /*dd00*/  F2FP.BF16.F32.PACK_AB R148, R179, R178 ;  /* 0x000000b2b394723e */ /* 0x004fe400000010ff */
[--C-:B------:R-:W-:Y:S01]  /*dd10*/  HSET2.LE.AND R27, R150, R207.reuse, PT ;  /* 0x000000cf961b7233 */ /* 0x100fe20003803000 */
[----:B------:R-:W-:Y:S01]  /*dd20*/  HMMA.16816.F32.BF16 R144, R20, R154, R144 ;  /* 0x0000009a1490723c */ /* 0x000fe20000041890 */
[----:B------:R-:W2:Y:S02]  /*dd30*/  LDSM.16.MT88.4 R20, [R197+0x1800] ;  /* 0x00180000c514783b */ /* 0x000ea40000004200 */
[--C-:B------:R-:W-:Y:S02]  /*dd40*/  HSET2.LE.AND R26, R26, R207.reuse, PT ;  /* 0x000000cf1a1a7233 */ /* 0x100fe40003803000 */
[----:B------:R-:W-:Y:S02]  /*dd50*/  HSET2.LE.AND R24, R24, R207, PT ;  /* 0x000000cf18187233 */ /* 0x000fe40003803000 */
[----:B------:R-:W-:Y:S02]  /*dd60*/  LOP3.LUT R25, R148, R25, RZ, 0xc0, !PT ;  /* 0x0000001994197212 */ /* 0x000fe400078ec0ff */
[----:B------:R-:W-:Y:S01]  /*dd70*/  F2FP.BF16.F32.PACK_AB R151, R177, R176 ;  /* 0x000000b0b197723e */ /* 0x000fe200000010ff */
[----:B------:R-:W-:Y:S01]  /*dd80*/  LDSM.16.MT88.4 R152, [R197+0x3800] ;  /* 0x00380000c598783b */ /* 0x000fe20000004200 */
[----:B------:R-:W-:Y:S01]  /*dd90*/  F2FP.BF16.F32.PACK_AB R149, R181, R180 ;  /* 0x000000b4b595723e */ /* 0x000fe200000010ff */
[----:B------:R-:W-:Y:S01]  /*dda0*/  FADD.FTZ R176, R176, R185 ;  /* 0x000000b9b0b07221 */ /* 0x000fe20000010000 */
[----:B------:R-:W-:Y:S02]  /*ddb0*/  F2FP.BF16.F32.PACK_AB R148, R226, R183 ;  /* 0x000000b7e294723e */ /* 0x000fe400000010ff */
[----:B------:R-:W-:Y:S01]  /*ddc0*/  LOP3.LUT R24, R151, R24, RZ, 0xc0, !PT ;  /* 0x0000001897187212 */ /* 0x000fe200078ec0ff */
[----:B------:R-:W-:Y:S01]  /*ddd0*/  FADD.FTZ R177, R177, R176 ;  /* 0x000000b0b1b17221 */ /* 0x000fe20000010000 */
[----:B------:R-:W-:Y:S02]  /*dde0*/  LOP3.LUT R26, R149, R26, RZ, 0xc0, !PT ;  /* 0x0000001a951a7212 */ /* 0x000fe400078ec0ff */
[----:B------:R-:W-:Y:S01]  /*ddf0*/  LOP3.LUT R27, R148, R27, RZ, 0xc0, !PT ;  /* 0x0000001b941b7212 */ /* 0x000fe200078ec0ff */
[----:B------:R-:W-:Y:S01]  /*de00*/  FADD.FTZ R180, R180, R177 ;  /* 0x000000b1b4b47221 */ /* 0x000fe20000010000 */
[----:B------:R-:W-:Y:S03]  /*de10*/  LDSM.16.MT88.4 R148, [R165+0x3800] ;  /* 0x00380000a594783b */ /* 0x000fe60000004200 */
[----:B------:R-:W-:Y:S02]  /*de20*/  FADD.FTZ R227, R181, R180 ;  /* 0x000000b4b5e37221 */ /* 0x000fe40000010000 */
[C---:B---3--:R-:W-:Y:S03]  /*de30*/  HMMA.16816.F32.BF16 R160, R24.reuse, R156, R4 ;  /* 0x0000009c18a0723c */ /* 0x048fe60000041804 */
[----:B------:R-:W3:Y:S05]  /*de40*/  LDSM.16.MT88.4 R4, [R195+0x13800] ;  /* 0x01380000c304783b */ /* 0x000eea0000004200 */
[C---:B------:R-:W-:Y:S03]  /*de50*/  HMMA.16816.F32.BF16 R156, R24.reuse, R158, R8 ;  /* 0x0000009e189c723c */ /* 0x040fe60000041808 */
[----:B------:R-:W4:Y:S05]  /*de60*/  LDSM.16.MT88.4 R8, [R196+0x13800] ;  /* 0x01380000c408783b */ /* 0x000f2a0000004200 */
        /* <DEDUP_REMOVED lines=14> */
[----:B------:R4:W3:Y:S07]  /*df50*/  LDSM.16.MT88.4 R8, [R165+0x7800] ;  /* 0x00780000a508783b */ /* 0x0008ee0000004200 */
[C---:B------:R-:W-:Y:S08]  /*df60*/  HMMA.16816.F32.BF16 R76, R24.reuse, R148, R76 ;  /* 0x00000094184c723c */ /* 0x040ff0000004184c */
[C---:B------:R-:W-:Y:S08]  /*df70*/  HMMA.16816.F32.BF16 R80, R24.reuse, R150, R80 ;  /* 0x000000961850723c */ /* 0x040ff00000041850 */
[C---:B------:R-:W-:Y:S03]  /*df80*/  HMMA.16816.F32.BF16 R84, R24.reuse, R152, R84 ;  /* 0x000000981854723c */ /* 0x040fe60000041854 */
[----:B----4-:R-:W-:Y:S05]  /*df90*/  MOV R165, R164 ;  /* 0x000000a400a57202 */ /* 0x010fea0000000f00 */
        /* <DEDUP_REMOVED lines=10> */
[C---:B------:R-:W-:Y:S01]  /*e040*/  HMMA.16816.F32.BF16 R128, R24.reuse, R22, R128 ;  /* 0x000000161880723c */ /* 0x040fe20000041880 */
[----:B------:R-:W1:Y:S07]  /*e050*/  LDSM.16.MT88.4 R20, [R197+0x7800] ;  /* 0x00780000c514783b */ /* 0x000e6e0000004200 */
[C---:B---3--:R-:W-:Y:S01]  /*e060*/  HMMA.16816.F32.BF16 R132, R24.reuse, R4, R132 ;  /* 0x000000041884723c */ /* 0x048fe20000041884 */
[----:B------:R-:W2:Y:S07]  /*e070*/  LDC.64 R4, c[0x0][0x3c0] ;  /* 0x0000f000ff047b82 */ /* 0x000eae0000000a00 */
[C---:B------:R-:W-:Y:S03]  /*e080*/  HMMA.16816.F32.BF16 R136, R24.reuse, R6, R136 ;  /* 0x000000061888723c */ /* 0x040fe60000041888 */
[----:B------:R-:W-:Y:S04]  /*e090*/  FADD.FTZ R7, R191, R236 ;  /* 0x000000ecbf077221 */ /* 0x000fe80000010000 */
[----:B------:R-:W-:Y:S01]  /*e0a0*/  FADD.FTZ R7, R190, R7 ;  /* 0x00000007be077221 */ /* 0x000fe20000010000 */
[C---:B------:R-:W-:Y:S03]  /*e0b0*/  HMMA.16816.F32.BF16 R152, R24.reuse, R8, R16 ;  /* 0x000000081898723c */ /* 0x040fe60000041810 */
[----:B------:R-:W-:Y:S04]  /*e0c0*/  FADD.FTZ R186, R186, R7 ;  /* 0x00000007baba7221 */ /* 0x000fe80000010000 */
[----:B------:R-:W-:Y:S01]  /*e0d0*/  FADD.FTZ R187, R187, R186 ;  /* 0x000000babbbb7221 */ /* 0x000fe20000010000 */
[C---:B------:R-:W-:Y:S03]  /*e0e0*/  HMMA.16816.F32.BF16 R140, R24.reuse, R10, R140 ;  /* 0x0000000a188c723c */ /* 0x040fe6000004188c */
[----:B------:R-:W-:Y:S01]  /*e0f0*/  FADD.FTZ R0, R178, R187 ;  /* 0x000000bbb2007221 */ /* 0x000fe20000010000 */
[C---:B--2---:R-:W-:Y:S02]  /*e100*/  SHF.L.U64.HI R5, R4.reuse, 0x7, R5 ;  /* 0x0000000704057819 */ /* 0x044fe40000010205 */
[----:B------:R-:W-:Y:S01]  /*e110*/  LEA R230, P0, -R4, R230, 0x7 ;  /* 0x000000e604e67211 */ /* 0x000fe200078039ff */
[----:B------:R-:W-:Y:S01]  /*e120*/  FADD.FTZ R0, R179, R0 ;  /* 0x00000000b3007221 */ /* 0x000fe20000010000 */
[C---:B-1----:R-:W-:Y:S03]  /*e130*/  HMMA.16816.F32.BF16 R148, R24.reuse, R20, R12 ;  /* 0x000000141894723c */ /* 0x042fe6000004180c */
[----:B------:R-:W-:Y:S01]  /*e140*/  FADD.FTZ R183, R183, R0 ;  /* 0x00000000b7b77221 */ /* 0x000fe20000010000 */
[----:B------:R-:W-:Y:S02]  /*e150*/  IADD3.X R231, PT, PT, R231, ~R5, RZ, P0, !PT ;  /* 0x80000005e7e77210 */ /* 0x000fe400007fe4ff */
[----:B------:R-:W-:Y:S01]  /*e160*/  MOV R0, R3 ;  /* 0x0000000300007202 */ /* 0x000fe20000000f00 */
[----:B------:R-:W-:Y:S01]  /*e170*/  FADD.FTZ R223, R226, R183 ;  /* 0x000000b7e2df7221 */ /* 0x000fe20000010000 */
[----:B------:R-:W-:Y:S01]  /*e180*/  HMMA.16816.F32.BF16 R144, R24, R22, R144 ;  /* 0x000000161890723c */ /* 0x000fe20000041890 */
[----:B------:R-:W-:Y:S08]  /*e190*/  @!UPT UIADD3 URZ, UPT, UPT, URZ, URZ, URZ ;  /* 0x000000fffffff290 */ /* 0x000ff0000fffe0ff */
[----:B------:R-:W-:Y:S11]  /*e1a0*/  BRA.U UP0, `(.L_x_403) ;  /* 0xffffffc900087547 */ /* 0x000ff6000b83ffff */
.L_x_402:
[----:B------:R-:W1:Y:S01]  /*e1b0*/  SHFL.BFLY PT, R0, R227, 0x2, 0x1f ;  /* 0x0c401f00e3007f89 */ /* 0x000e6200000e0000 */
[----:B------:R-:W2:Y:S01]  /*e1c0*/  LDCU UR4, c[0x0][0x4fc] ;  /* 0x00009f80ff0477ac */ /* 0x000ea20008000800 */
[C---:B------:R-:W-:Y:S01]  /*e1d0*/  SHF.L.U32 R9, R192.reuse, 0x4, RZ ;  /* 0x00000004c0097819 */ /* 0x040fe200000006ff */
[----:B------:R-:W3:Y:S01]  /*e1e0*/  S2UR UR10, SR_CTAID.Y ;  /* 0x00000000000a79c3 */ /* 0x000ee20000002600 */
[----:B------:R-:W4:Y:S01]  /*e1f0*/  SHFL.BFLY PT, R10, R223, 0x2, 0x1f ;  /* 0x0c401f00df0a7f89 */ /* 0x000f2200000e0000 */
[C---:B------:R-:W-:Y:S01]  /*e200*/  SHF.L.U32 R2, R192.reuse, 0x1, RZ ;  /* 0x00000001c0027819 */ /* 0x040fe200000006ff */
[----:B------:R-:W-:Y:S01]  /*e210*/  UISETP.NE.AND UP3, UPT, UR14, -0x1, UPT ;  /* 0xffffffff0e00788c */ /* 0x000fe2000bf65270 */
[----:B------:R-:W-:Y:S01]  /*e220*/  LOP3.LUT R9, R9, 0x1c0, RZ, 0xc0, !PT ;  /* 0x000001c009097812 */ /* 0x000fe200078ec0ff */
[----:B------:R-:W5:Y:S01]  /*e230*/  LDCU.U8 UR12, c[0x0][0x549] ;  /* 0x0000a920ff0c77ac */ /* 0x000f620008000000 */
[C---:B------:R-:W-:Y:S02]  /*e240*/  LOP3.LUT P0, RZ, R192.reuse, 0x10, RZ, 0xc0, !PT ;  /* 0x00000010c0ff7812 */ /* 0x040fe4000780c0ff */
[----:B------:R-:W-:Y:S01]  /*e250*/  LOP3.LUT R9, R9, 0x38, R2, 0xf8, !PT ;  /* 0x0000003809097812 */ /* 0x000fe200078ef802 */
[----:B------:R-:W-:Y:S01]  /*e260*/  UISETP.NE.AND UP2, UPT, UR14, -0x1, UPT ;  /* 0xffffffff0e00788c */ /* 0x000fe2000bf45270 */
[----:B------:R-:W-:-:S04]  /*e270*/  LOP3.LUT P1, RZ, R192, 0x8, RZ, 0xc0, !PT ;  /* 0x00000008c0ff7812 */ /* 0x000fc8000782c0ff */
[----:B------:R-:W-:Y:S01]  /*e280*/  SEL R214, R214, 0xffffffe0, !P1 ;  /* 0xffffffe0d6d67807 */ /* 0x000fe20004800000 */
[----:B------:R-:W3:Y:S01]  /*e290*/  @!UP3 LDCU.64 UR8, c[0x0][0x400] ;  /* 0x00008000ff08b7ac */ /* 0x000ee20008000a00 */
[----:B-1----:R-:W-:Y:S01]  /*e2a0*/  FADD.FTZ R5, R0, R227 ;  /* 0x000000e300057221 */ /* 0x002fe20000010000 */
[----:B------:R-:W-:Y:S01]  /*e2b0*/  SHF.L.U32 R0, R192, 0x5, RZ ;  /* 0x00000005c0007819 */ /* 0x000fe200000006ff */
[----:B-----5:R-:W-:Y:S01]  /*e2c0*/  UISETP.NE.AND UP1, UPT, UR12, URZ, UPT ;  /* 0x000000ff0c00728c */ /* 0x020fe2000bf25270 */
[----:B----4-:R-:W-:Y:S02]  /*e2d0*/  FADD.FTZ R10, R10, R223 ;  /* 0x000000df0a0a7221 */ /* 0x010fe40000010000 */
[----:B------:R-:W1:Y:S01]  /*e2e0*/  SHFL.BFLY PT, R8, R5, 0x1, 0x1f ;  /* 0x0c201f0005087f89 */ /* 0x000e6200000e0000 */
[----:B------:R-:W4:Y:S03]  /*e2f0*/  LDCU UR12, c[0x0][0x434] ;  /* 0x00008680ff0c77ac */ /* 0x000f260008000800 */
[----:B------:R-:W5:Y:S01]  /*e300*/  SHFL.BFLY PT, R7, R10, 0x1, 0x1f ;  /* 0x0c201f000a077f89 */ /* 0x000f6200000e0000 */
[----:B---3--:R-:W-:Y:S01]  /*e310*/  @!UP3 UIMAD.WIDE.U32 UR18, UR10, UR8, URZ ;  /* 0x000000080a12b2a5 */ /* 0x008fe2000f8e00ff */
[----:B------:R-:W4:Y:S03]  /*e320*/  LDCU UR8, c[0x0][0x434] ;  /* 0x00008680ff0877ac */ /* 0x000f260008000800 */
[----:B------:R-:W-:Y:S01]  /*e330*/  @!UP3 UIMAD UR11, UR10, UR9, UR19 ;  /* 0x000000090a0bb2a4 */ /* 0x000fe2000f8e0213 */
[----:B------:R-:W3:Y:S01]  /*e340*/  LDCU.U8 UR9, c[0x0][0x548] ;  /* 0x0000a900ff0977ac */ /* 0x000ee20008000000 */
[----:B------:R-:W2:Y:S01]  /*e350*/  @UP1 LDCU UR13, c[0x0][0x430] ;  /* 0x00008600ff0d17ac */ /* 0x000ea20008000800 */
[----:B-1----:R-:W-:Y:S01]  /*e360*/  FADD.FTZ R8, R5, R8 ;  /* 0x0000000805087221 */ /* 0x002fe20000010000 */
[----:B------:R-:W-:-:S02]  /*e370*/  LOP3.LUT R5, R2, 0x6, RZ, 0xc0, !PT ;  /* 0x0000000602057812 */ /* 0x000fc400078ec0ff */
[----:B------:R-:W-:Y:S01]  /*e380*/  MOV R2, 0x10 ;  /* 0x0000001000027802 */ /* 0x000fe20000000f00 */
[----:B-----5:R-:W-:Y:S01]  /*e390*/  FADD.FTZ R7, R10, R7 ;  /* 0x000000070a077221 */ /* 0x020fe20000010000 */
[----:B------:R-:W1:Y:S01]  /*e3a0*/  MUFU.RCP R6, R8 ;  /* 0x0000000800067308 */ /* 0x000e620000001000 */
[----:B------:R-:W-:Y:S02]  /*e3b0*/  FSETP.NE.FTZ.AND P3, PT, R8, RZ, PT ;  /* 0x000000ff0800720b */ /* 0x000fe40003f75000 */
[----:B------:R-:W-:Y:S01]  /*e3c0*/  LOP3.LUT R0, R5, 0x7c00, R0, 0xf8, !PT ;  /* 0x00007c0005007812 */ /* 0x000fe200078ef800 */
[----:B---3--:R-:W-:Y:S01]  /*e3d0*/  UISETP.NE.AND UP0, UPT, UR9, URZ, !UP1 ;  /* 0x000000ff0900728c */ /* 0x008fe2000cf05270 */
[----:B------:R-:W-:Y:S02]  /*e3e0*/  FSETP.NE.FTZ.AND P2, PT, R7, RZ, PT ;  /* 0x000000ff0700720b */ /* 0x000fe40003f55000 */
[----:B------:R-:W-:Y:S01]  /*e3f0*/  LOP3.LUT R0, R0, R9, RZ, 0xfc, !PT ;  /* 0x0000000900007212 */ /* 0x000fe200078efcff */
[----:B------:R-:W3:Y:S01]  /*e400*/  MUFU.RCP R4, R7 ;  /* 0x0000000700047308 */ /* 0x000ee20000001000 */
[----:B------:R-:W-:-:S02]  /*e410*/  SEL R2, R2, 0xfffffff0, !P5 ;  /* 0xfffffff002027807 */ /* 0x000fc40006800000 */
[----:B------:R-:W-:-:S04]  /*e420*/  LEA R5, R0, UR6, 0x1 ;  /* 0x0000000600057c11 */ /* 0x000fc8000f8e08ff */
[C---:B------:R-:W-:Y:S02]  /*e430*/  IADD3 R13, PT, PT, R5.reuse, 0x40, RZ ;  /* 0x00000040050d7810 */ /* 0x040fe40007ffe0ff */
[----:B-1----:R-:W-:Y:S02]  /*e440*/  FSEL R6, R6, 1, P3 ;  /* 0x3f80000006067808 */ /* 0x002fe40001800000 */
[C---:B------:R-:W-:Y:S02]  /*e450*/  IADD3 R11, PT, PT, R5.reuse, R214, RZ ;  /* 0x000000d6050b7210 */ /* 0x040fe40007ffe0ff */
[C---:B------:R-:W-:Y:S01]  /*e460*/  @P0 IADD3 R13, PT, PT, R5.reuse, -0x40, RZ ;  /* 0xffffffc0050d0810 */ /* 0x040fe20007ffe0ff */
[----:B--2---:R-:W-:Y:S01]  /*e470*/  FMUL.FTZ R6, R6, UR4 ;  /* 0x0000000406067c20 */ /* 0x004fe20008410000 */
[----:B------:R-:W-:Y:S02]  /*e480*/  IADD3 R9, PT, PT, R5, R2, RZ ;  /* 0x0000000205097210 */ /* 0x000fe40007ffe0ff */
[----:B---3--:R-:W-:Y:S01]  /*e490*/  FSEL R4, R4, 1, P2 ;  /* 0x3f80000004047808 */ /* 0x008fe20001000000 */
[C---:B------:R-:W-:Y:S01]  /*e4a0*/  FMUL.FTZ R160, R6.reuse, R160 ;  /* 0x000000a006a07220 */ /* 0x040fe20000410000 */
[C---:B------:R-:W-:Y:S01]  /*e4b0*/  FMUL.FTZ R161, R6.reuse, R161 ;  /* 0x000000a106a17220 */ /* 0x040fe20000410000 */
[C---:B------:R-:W-:Y:S01]  /*e4c0*/  FMUL.FTZ R156, R6.reuse, R156 ;  /* 0x0000009c069c7220 */ /* 0x040fe20000410000 */
[----:B------:R-:W-:Y:S01]  /*e4d0*/  FMUL.FTZ R157, R6, R157 ;  /* 0x0000009d069d7220 */ /* 0x000fe20000410000 */
[----:B------:R-:W-:Y:S01]  /*e4e0*/  FMUL.FTZ R4, R4, UR4 ;  /* 0x0000000404047c20 */ /* 0x000fe20008410000 */
[C---:B------:R-:W-:Y:S01]  /*e4f0*/  FMUL.FTZ R36, R6.reuse, R36 ;  /* 0x0000002406247220 */ /* 0x040fe20000410000 */
[----:B------:R-:W-:Y:S01]  /*e500*/  FMUL.FTZ R37, R6, R37 ;  /* 0x0000002506257220 */ /* 0x000fe20000410000 */
[----:B------:R-:W1:Y:S01]  /*e510*/  @UP3 LDCU.64 UR4, c[0x0][0x408] ;  /* 0x00008100ff0437ac */ /* 0x000e620008000a00 */
        /* <DEDUP_REMOVED lines=53> */
[----:B------:R-:W-:Y:S01]  /*e870*/  FMUL.FTZ R72, R6, R72 ;  /* 0x0000004806487220 */ /* 0x000fe20000410000 */
        /* <DEDUP_REMOVED lines=81> */
[----:B-1----:R-:W-:Y:S01]  /*ed90*/  @UP3 UIMAD.WIDE.U32 UR20, UR14, UR4, URZ ;  /* 0x000000040e1432a5 */ /* 0x002fe2000f8e00ff */
[C---:B------:R-:W-:Y:S01]  /*eda0*/  FMUL.FTZ R112, R6.reuse, R112 ;  /* 0x0000007006707220 */ /* 0x040fe20000410000 */
[----:B------:R-:W-:Y:S01]  /*edb0*/  STS [R11+0x2400], R70 ;  /* 0x002400460b007388 */ /* 0x000fe20000000800 */
[----:B------:R-:W-:Y:S01]  /*edc0*/  FMUL.FTZ R113, R6, R113 ;  /* 0x0000007106717220 */ /* 0x000fe20000410000 */
[C---:B------:R-:W-:Y:S01]  /*edd0*/  FMUL.FTZ R114, R4.reuse, R114 ;  /* 0x0000007204727220 */ /* 0x040fe20000410000 */
[----:B------:R-:W-:Y:S01]  /*ede0*/  FMUL.FTZ R115, R4, R115 ;  /* 0x0000007304737220 */ /* 0x000fe20000410000 */
[----:B------:R-:W-:Y:S01]  /*edf0*/  F2FP.BF16.F32.PACK_AB R92, R93, R92 ;  /* 0x0000005c5d5c723e */ /* 0x000fe200000010ff */
[----:B------:R-:W-:Y:S01]  /*ee00*/  STS [R15+0x2000], R72 ;  /* 0x002000480f007388 */ /* 0x000fe20000000800 */
[----:B------:R-:W-:Y:S01]  /*ee10*/  F2FP.BF16.F32.PACK_AB R94, R95, R94 ;  /* 0x0000005e5f5e723e */ /* 0x000fe200000010ff */
[----:B------:R-:W4:Y:S01]  /*ee20*/  @UP1 LDCU UR4, c[0x0][0x430] ;  /* 0x00008600ff0417ac */ /* 0x000f220008000800 */
        /* <DEDUP_REMOVED lines=72> */
[----:B----4-:R-:W-:Y:S01]  /*f2b0*/  @UP1 UIMAD UR12, UR4, UR8, URZ ;  /* 0x00000008040c12a4 */ /* 0x010fe2000f8e02ff */
[----:B------:R-:W-:Y:S01]  /*f2c0*/  F2FP.BF16.F32.PACK_AB R132, R133, R132 ;  /* 0x000000848584723e */ /* 0x000fe200000010ff */
[----:B------:R-:W-:Y:S01]  /*f2d0*/  STS [R13+0x4400], R110 ;  /* 0x0044006e0d007388 */ /* 0x000fe20000000800 */
[----:B------:R-:W-:Y:S01]  /*f2e0*/  F2FP.BF16.F32.PACK_AB R134, R135, R134 ;  /* 0x000000868786723e */ /* 0x000fe200000010ff */
[----:B------:R-:W1:Y:S01]  /*f2f0*/  S2UR UR4, SR_CTAID.Z ;  /* 0x00000000000479c3 */ /* 0x000e620000002700 */
        /* <DEDUP_REMOVED lines=16> */
[----:B------:R-:W-:Y:S01]  /*f400*/  @UP3 UIMAD UR11, UR14, UR5, UR21 ;  /* 0x000000050e0b32a4 */ /* 0x000fe2000f8e0215 */
[----:B------:R-:W-:Y:S01]  /*f410*/  STS [R21+0x4000], R120 ;  /* 0x0040007815007388 */ /* 0x000fe20000000800 */
[----:B------:R-:W-:Y:S01]  /*f420*/  @!UP2 UIMAD UR14, UR10, UR8, URZ ;  /* 0x000000080a0ea2a4 */ /* 0x000fe2000f8e02ff */
[----:B------:R-:W-:Y:S01]  /*f430*/  F2FP.BF16.F32.PACK_AB R144, R145, R144 ;  /* 0x000000909190723e */ /* 0x000fe200000010ff */
[----:B------:R-:W-:Y:S01]  /*f440*/  @UP1 UMOV UR5, 0x1 ;  /* 0x0000000100051882 */ /* 0x000fe20000000000 */
[----:B------:R-:W-:Y:S01]  /*f450*/  STS [R21+0x4400], R122 ;  /* 0x0044007a15007388 */ /* 0x000fe20000000800 */
[----:B------:R-:W-:Y:S01]  /*f460*/  F2FP.BF16.F32.PACK_AB R146, R147, R146 ;  /* 0x000000929392723e */ /* 0x000fe200000010ff */
[----:B------:R-:W-:Y:S01]  /*f470*/  @UP3 UMOV UR18, UR20 ;  /* 0x0000001400123c82 */ /* 0x000fe20008000000 */
[----:B------:R-:W-:Y:S01]  /*f480*/  USHF.R.S32.HI UR15, URZ, 0x1f, UR14 ;  /* 0x0000001fff0f7899 */ /* 0x000fe2000801140e */
        /* <DEDUP_REMOVED lines=26> */
.L_x_406:
[----:B------:R1:W-:Y:S01]  /*f630*/  STS [R21+0x6000], R144 ;  /* 0x0060009015007388 */ /* 0x0003e20000000800 */
[----:B------:R-:W-:Y:S01]  /*f640*/  LEA R0, R0, UR6, 0x1 ;  /* 0x0000000600007c11 */ /* 0x000fe2000f8e08ff */
[----:B------:R-:W2:Y:S01]  /*f650*/  S2UR UR6, SR_CTAID.X ;  /* 0x00000000000679c3 */ /* 0x000ea20000002500 */
[----:B------:R-:W4:Y:S01]  /*f660*/  @P3 MUFU.LG2 R4, R8 ;  /* 0x0000000800043308 */ /* 0x000f220000000c00 */
[----:B------:R1:W-:Y:S01]  /*f670*/  STS [R21+0x6400], R146 ;  /* 0x0064009215007388 */ /* 0x0003e20000000800 */
[----:B------:R-:W-:Y:S01]  /*f680*/  UIMAD UR12, UR4, UR12, URZ ;  /* 0x0000000c040c72a4 */ /* 0x000fe2000f8e02ff */
[----:B------:R-:W-:Y:S01]  /*f690*/  LOP3.LUT P0, RZ, R192, 0x3, RZ, 0xc0, !PT ;  /* 0x00000003c0ff7812 */ /* 0x000fe2000780c0ff */
[----:B------:R-:W-:-:S03]  /*f6a0*/  USEL UR14, UR14, URZ, UP0 ;  /* 0x000000ff0e0e7287 */ /* 0x000fc60008000000 */
[----:B------:R-:W-:Y:S01]  /*f6b0*/  BAR.SYNC.DEFER_BLOCKING 0x0 ;  /* 0x0000000000007b1d */ /* 0x000fe20000010000 */
[----:B------:R-:W-:Y:S01]  /*f6c0*/  @!UP0 UIMAD UR12, UR10, UR5, UR12 ;  /* 0x000000050a0c82a4 */ /* 0x000fe2000f8e020c */
[----:B------:R-:W-:Y:S01]  /*f6d0*/  LOP3.LUT R193, R193, 0x30, RZ, 0xc0, !PT ;  /* 0x00000030c1c17812 */ /* 0x000fe200078ec0ff */
[----:B------:R-:W-:Y:S01]  /*f6e0*/  USEL UR15, UR15, URZ, UP0 ;  /* 0x000000ff0f0f7287 */ /* 0x000fe20008000000 */
[----:B------:R-:W-:Y:S01]  /*f6f0*/  SHF.R.U32.HI R6, RZ, 0x2, R192 ;  /* 0x00000002ff067819 */ /* 0x000fe200000116c0 */
[----:B------:R-:W-:-:S03]  /*f700*/  USHF.R.S32.HI UR8, URZ, 0x1f, UR12 ;  /* 0x0000001fff087899 */ /* 0x000fc6000801140c */
[----:B------:R-:W5:Y:S01]  /*f710*/  @P3 LDC R5, c[0x0][0x458] ;  /* 0x00011600ff053b82 */ /* 0x000f620000000800 */
[----:B------:R-:W1:Y:S01]  /*f720*/  @P2 MUFU.LG2 R7, R7 ;  /* 0x0000000700072308 */ /* 0x000e620000000c00 */
[----:B------:R-:W5:Y:S01]  /*f730*/  S2R R24, SR_CTAID.X ;  /* 0x0000000000187919 */ /* 0x000f620000002500 */
[----:B------:R-:W-:Y:S01]  /*f740*/  BSSY.RECONVERGENT B0, `(.L_x_407) ;  /* 0x0000021000007945 */ /* 0x000fe20003800200 */
[----:B---3--:R-:W-:Y:S01]  /*f750*/  IMAD.MOV.U32 R9, RZ, RZ, 0x7f800000 ;  /* 0x7f800000ff097424 */ /* 0x008fe200078e00ff */
[----:B------:R-:W-:Y:S01]  /*f760*/  LOP3.LUT R6, R193, 0x7, R6, 0xf8, !PT ;  /* 0x00000007c1067812 */ /* 0x000fe200078ef806 */
[----:B----4-:R-:W-:Y:S01]  /*f770*/  @P3 FMUL.FTZ R11, R4, 0.69314718246459960938 ;  /* 0x3f317218040b3820 */ /* 0x010fe20000410000 */
[----:B------:R-:W-:Y:S01]  /*f780*/  MOV R8, 0x7f800000 ;  /* 0x7f80000000087802 */ /* 0x000fe20000000f00 */
[----:B------:R-:W3:Y:S01]  /*f790*/  @P2 LDC R2, c[0x0][0x458] ;  /* 0x00011600ff022b82 */ /* 0x000ee20000000800 */
[----:B--2---:R-:W-:-:S04]  /*f7a0*/  UIMAD UR9, UR6, UR13, URZ ;  /* 0x0000000d060972a4 */ /* 0x004fc8000f8e02ff */
[----:B------:R-:W-:Y:S01]  /*f7b0*/  USHF.L.U32 UR9, UR9, 0x6, URZ ;  /* 0x0000000609097899 */ /* 0x000fe200080006ff */
[----:B------:R2:W4:Y:S01]  /*f7c0*/  LDS.128 R12, [R0+0x1800] ;  /* 0x00180000000c7984 */ /* 0x0005220000000c00 */
[----:B-1----:R-:W-:Y:S02]  /*f7d0*/  @P2 FMUL.FTZ R4, R7, 0.69314718246459960938 ;  /* 0x3f31721807042820 */ /* 0x002fe40000410000 */
[----:B------:R-:W-:Y:S02]  /*f7e0*/  USHF.R.S32.HI UR5, URZ, 0x1f, UR9 ;  /* 0x0000001fff057899 */ /* 0x000fe40008011409 */
[----:B------:R-:W-:Y:S01]  /*f7f0*/  UIADD3 UR14, UP1, UP0, UR9, UR14, UR12 ;  /* 0x0000000e090e7290 */ /* 0x000fe2000f83e00c */
[----:B-----5:R-:W-:-:S03]  /*f800*/  @P3 FFMA.FTZ R9, R164, R5, R11 ;  /* 0x00000005a4093223 */ /* 0x020fc6000001000b */
[----:B------:R-:W-:Y:S01]  /*f810*/  UIADD3.X UR5, UPT, UPT, UR5, UR15, UR8, UP1, UP0 ;  /* 0x0000000f05057290 */ /* 0x000fe20008fe0408 */
[----:B---3--:R-:W-:Y:S01]  /*f820*/  @P2 FFMA.FTZ R8, R3, R2, R4 ;  /* 0x0000000203082223 */ /* 0x008fe20000010004 */
[----:B--2-4-:R-:W-:Y:S10]  /*f830*/  @P0 BRA `(.L_x_408) ;  /* 0x0000000000440947 */ /* 0x014ff40003800000 */
        /* <DEDUP_REMOVED lines=17> */
.L_x_408:
[----:B------:R-:W-:Y:S05]  /*f950*/  BSYNC.RECONVERGENT B0 ;  /* 0x0000000000007941 */ /* 0x000fea0003800200 */
.L_x_407:
[----:B-1----:R-:W-:Y:S01]  /*f960*/  SHF.R.U32.HI R2, RZ, 0x3, R192 ;  /* 0x00000003ff027819 */ /* 0x002fe200000116c0 */
[----:B------:R1:W2:Y:S01]  /*f970*/  LDS.128 R20, [R0] ;  /* 0x0000000000147984 */ /* 0x0002a20000000c00 */
[----:B------:R-:W3:Y:S01]  /*f980*/  LDCU.64 UR8, c[0x0][0x410] ;  /* 0x00008200ff0877ac */ /* 0x000ee20008000a00 */
[----:B------:R-:W-:Y:S01]  /*f990*/  IADD3 R194, P0, PT, R194, UR18, RZ ;  /* 0x00000012c2c27c10 */ /* 0x000fe2000ff1e0ff */
[----:B------:R-:W-:Y:S01]  /*f9a0*/  IMAD.MOV.U32 R3, RZ, RZ, RZ ;  /* 0x000000ffff037224 */ /* 0x000fe200078e00ff */
[----:B------:R1:W4:Y:S01]  /*f9b0*/  LDS.128 R16, [R0+0x2000] ;  /* 0x0020000000107984 */ /* 0x0003220000000c00 */
[C---:B------:R-:W-:Y:S01]  /*f9c0*/  VIADD R4, R2.reuse, 0x10 ;  /* 0x0000001002047836 */ /* 0x040fe20000000000 */
[----:B------:R-:W-:Y:S01]  /*f9d0*/  ISETP.GE.AND P3, PT, R2, UR7, PT ;  /* 0x0000000702007c0c */ /* 0x000fe2000bf66270 */
[----:B------:R-:W-:Y:S01]  /*f9e0*/  IMAD.WIDE.U32 R24, R24, 0x40, R2 ;  /* 0x0000004018187825 */ /* 0x000fe200078e0002 */
[----:B------:R1:W1:Y:S01]  /*f9f0*/  LDS.128 R8, [R0+0x4000] ;  /* 0x0040000000087984 */ /* 0x0002620000000c00 */
[----:B------:R-:W-:Y:S01]  /*fa00*/  IADD3.X R195, PT, PT, RZ, UR11, RZ, P0, !PT ;  /* 0x0000000bffc37c10 */ /* 0x000fe200087fe4ff */
[----:B------:R-:W-:Y:S01]  /*fa10*/  BSSY.RECONVERGENT B0, `(.L_x_409) ;  /* 0x0000019000007945 */ /* 0x000fe20003800200 */
[----:B------:R-:W-:-:S02]  /*fa20*/  ISETP.GE.AND P2, PT, R4, UR7, PT ;  /* 0x0000000704007c0c */ /* 0x000fc4000bf46270 */
[----:B------:R1:W1:Y:S01]  /*fa30*/  LDS.128 R4, [R0+0x6000] ;  /* 0x0060000000047984 */ /* 0x0002620000000c00 */
[C---:B------:R-:W-:Y:S01]  /*fa40*/  IADD3 R3, PT, PT, R2.reuse, 0x20, RZ ;  /* 0x0000002002037810 */ /* 0x040fe20007ffe0ff */
[----:B------:R-:W-:-:S03]  /*fa50*/  VIADD R2, R2, 0x30 ;  /* 0x0000003002027836 */ /* 0x000fc60000000000 */
[----:B------:R-:W-:Y:S01]  /*fa60*/  ISETP.GE.AND P1, PT, R3, UR7, PT ;  /* 0x0000000703007c0c */ /* 0x000fe2000bf26270 */
[----:B---3--:R-:W-:Y:S01]  /*fa70*/  IMAD.U32 R26, RZ, RZ, UR8 ;  /* 0x00000008ff1a7e24 */ /* 0x008fe2000f8e00ff */
[----:B------:R-:W-:Y:S02]  /*fa80*/  MOV R29, UR9 ;  /* 0x00000009001d7c02 */ /* 0x000fe40008000f00 */
[----:B------:R-:W-:Y:S01]  /*fa90*/  ISETP.GE.AND P0, PT, R2, UR7, PT ;  /* 0x0000000702007c0c */ /* 0x000fe2000bf06270 */
[----:B------:R-:W-:-:S04]  /*faa0*/  IMAD.WIDE.U32 R26, R26, UR4, R194 ;  /* 0x000000041a1a7c25 */ /* 0x000fc8000f8e00c2 */
[----:B------:R-:W-:Y:S01]  /*fab0*/  IMAD R29, R29, UR4, R27 ;  /* 0x000000041d1d7c24 */ /* 0x000fe2000f8e021b */
[----:B------:R-:W-:Y:S07]  /*fac0*/  @P3 BRA `(.L_x_410) ;  /* 0x0000000000343947 */ /* 0x000fee0003800000 */
[----:B------:R-:W3:Y:S01]  /*fad0*/  LDCU.64 UR8, c[0x0][0x408] ;  /* 0x00008100ff0877ac */ /* 0x000ee20008000a00 */
[----:B------:R-:W-:Y:S01]  /*fae0*/  MOV R28, R26 ;  /* 0x0000001a001c7202 */ /* 0x000fe20000000f00 */
[----:B------:R-:W5:Y:S01]  /*faf0*/  LDCU.64 UR4, c[0x0][0x3f0] ;  /* 0x00007e00ff0477ac */ /* 0x000f620008000a00 */
[----:B---3--:R-:W-:-:S03]  /*fb00*/  IMAD R3, R25, UR8, RZ ;  /* 0x0000000819037c24 */ /* 0x008fc6000f8e02ff */
[----:B------:R-:W-:-:S04]  /*fb10*/  IMAD.WIDE.U32 R30, R24, UR8, R28 ;  /* 0x00000008181e7c25 */ /* 0x000fc8000f8e001c */
[----:B------:R-:W-:Y:S01]  /*fb20*/  IMAD R2, R24, UR9, R3 ;  /* 0x0000000918027c24 */ /* 0x000fe2000f8e0203 */
[----:B-----5:R-:W-:-:S04]  /*fb30*/  LEA R32, P3, R30, UR4, 0x1 ;  /* 0x000000041e207c11 */ /* 0x020fc8000f8608ff */
[----:B------:R-:W-:-:S04]  /*fb40*/  IADD3 R2, PT, PT, R2, R31, RZ ;  /* 0x0000001f02027210 */ /* 0x000fc80007ffe0ff */
[----:B------:R-:W-:-:S05]  /*fb50*/  LEA.HI.X R33, R30, UR5, R2, 0x1, P3 ;  /* 0x000000051e217c11 */ /* 0x000fca00098f0c02 */
[----:B--2---:R3:W-:Y:S04]  /*fb60*/  STG.E.128 desc[UR16][R32.64], R20 ;  /* 0x0000001420007986 */ /* 0x0047e8000c101d10 */
[----:B----4-:R3:W-:Y:S04]  /*fb70*/  STG.E.128 desc[UR16][R32.64+0x80], R16 ;  /* 0x0000801020007986 */ /* 0x0107e8000c101d10 */
[----:B-1----:R3:W-:Y:S04]  /*fb80*/  STG.E.128 desc[UR16][R32.64+0x100], R8 ;  /* 0x0001000820007986 */ /* 0x0027e8000c101d10 */
[----:B------:R3:W-:Y:S02]  /*fb90*/  STG.E.128 desc[UR16][R32.64+0x180], R4 ;  /* 0x0001800420007986 */ /* 0x0007e4000c101d10 */
.L_x_410:
[----:B------:R-:W-:Y:S05]  /*fba0*/  BSYNC.RECONVERGENT B0 ;  /* 0x0000000000007941 */ /* 0x000fea0003800200 */
.L_x_409:
        /* <DEDUP_REMOVED lines=18> */
[----:B---3--:R2:W-:Y:S04]  /*fcd0*/  STG.E.128 desc[UR16][R32.64], R20 ;  /* 0x0000001420007986 */ /* 0x0085e8000c101d10 */
[----:B----4-:R2:W-:Y:S04]  /*fce0*/  STG.E.128 desc[UR16][R32.64+0x80], R16 ;  /* 0x0000801020007986 */ /* 0x0105e8000c101d10 */
[----:B-1----:R2:W-:Y:S04]  /*fcf0*/  STG.E.128 desc[UR16][R32.64+0x100], R8 ;  /* 0x0001000820007986 */ /* 0x0025e8000c101d10 */
[----:B------:R2:W-:Y:S02]  /*fd00*/  STG.E.128 desc[UR16][R32.64+0x180], R4 ;  /* 0x0001800420007986 */ /* 0x0005e4000c101d10 */
.L_x_412:
[----:B------:R-:W-:Y:S05]  /*fd10*/  BSYNC.RECONVERGENT B0 ;  /* 0x0000000000007941 */ /* 0x000fea0003800200 */
.L_x_411:
        /* <DEDUP_REMOVED lines=22> */
.L_x_414:
[----:B------:R-:W-:Y:S05]  /*fe80*/  BSYNC.RECONVERGENT B0 ;  /* 0x0000000000007941 */ /* 0x000fea0003800200 */
.L_x_413:
[----:B-12---:R1:W2:Y:S04]  /*fe90*/  LDS.128 R8, [R0+0x3800] ;  /* 0x0038000000087984 */ /* 0x0062a80000000c00 */
[----:B------:R1:W1:Y:S04]  /*fea0*/  LDS.128 R4, [R0+0x5800] ;  /* 0x0058000000047984 */ /* 0x0002680000000c00 */
[----:B----4-:R4:W1:Y:S01]  /*feb0*/  LDS.128 R16, [R0+0x7800] ;  /* 0x0078000000107984 */ /* 0x0108620000000c00 */
[----:B------:R-:W-:Y:S05]  /*fec0*/  @P0 EXIT ;  /* 0x000000000000094d */ /* 0x000fea0003800000 */
[----:B------:R-:W5:Y:S01]  /*fed0*/  LDCU.64 UR6, c[0x0][0x408] ;  /* 0x00008100ff0677ac */ /* 0x000f620008000a00 */
[----:B-1--4-:R-:W-:Y:S01]  /*fee0*/  IADD3 R0, P0, PT, R24, 0x30, RZ ;  /* 0x0000003018007810 */ /* 0x012fe20007f1e0ff */
[----:B---3--:R-:W-:Y:S01]  /*fef0*/  IMAD.MOV.U32 R20, RZ, RZ, R26 ;  /* 0x000000ffff147224 */ /* 0x008fe200078e001a */
        /* <DEDUP_REMOVED lines=10> */
[----:B--2---:R-:W-:Y:S04]  /*ffa0*/  STG.E.128 desc[UR16][R2.64+0x80], R8 ;  /* 0x0000800802007986 */ /* 0x004fe8000c101d10 */
[----:B------:R-:W-:Y:S04]  /*ffb0*/  STG.E.128 desc[UR16][R2.64+0x100], R4 ;  /* 0x0001000402007986 */ /* 0x000fe8000c101d10 */
[----:B------:R-:W-:Y:S01]  /*ffc0*/  STG.E.128 desc[UR16][R2.64+0x180], R16 ;  /* 0x0001801002007986 */ /* 0x000fe2000c101d10 */
[----:B------:R-:W-:Y:S05]  /*ffd0*/  EXIT ;  /* 0x000000000000794d */ /* 0x000fea0003800000 */
.L_x_415:
        /* <DEDUP_REMOVED lines=10> */
.L_x_1190:


//--------------------- .text._ZN5flash16flash_fwd_kernelI23Flash_fwd_kernel_traitsILi256ELi64ELi64ELi4ELb0ELb0EN7cutlass10bfloat16_tE19Flash_kernel_traitsILi256ELi64ELi64ELi4ES3_EELb0ELb1ELb0ELb0ELb0ELb1ELb1ELb0EEEvNS_16Flash_fwd_paramsE --------------------------
	.section	.text._ZN5flash16flash_fwd_kernelI23Flash_fwd_kernel_traitsILi256ELi64ELi64ELi4ELb0ELb0EN7cutlass10bfloat16_tE19Flash_kernel_traitsILi256ELi64ELi64ELi4ES3_EELb0ELb1ELb0ELb0ELb0ELb1ELb1ELb0EEEvNS_16Flash_fwd_paramsE,"ax",@progbits
	.align	128
        .global         _ZN5flash16flash_fwd_kernelI23Flash_fwd_kernel_traitsILi256ELi64ELi64ELi4ELb0ELb0EN7cutlass10bfloat16_tE19Flash_kernel_traitsILi256ELi64ELi64ELi4ES3_EELb0ELb1ELb0ELb0ELb0ELb1ELb1ELb0EEEvNS_16Flash_fwd_paramsE
        .type           _ZN5flash16flash_fwd_kernelI23Flash_fwd_kernel_traitsILi256ELi64ELi64ELi4ELb0ELb0EN7cutlass10bfloat16_tE19Flash_kernel_traitsILi256ELi64ELi64ELi4ES3_EELb0ELb1ELb0ELb0ELb0ELb1ELb1ELb0EEEvNS_16Flash_fwd_paramsE,@function
        .size           _ZN5flash16flash_fwd_kernelI23Flash_fwd_kernel_traitsILi256ELi64ELi64ELi4ELb0ELb0EN7cutlass10bfloat16_tE19Flash_kernel_traitsILi256ELi64ELi64ELi4ES3_EELb0ELb1ELb0ELb0ELb0ELb1ELb1ELb0EEEvNS_16Flash_fwd_paramsE,(.L_x_1191 - _ZN5flash16flash_fwd_kernelI23Flash_fwd_kernel_traitsILi256ELi64ELi64ELi4ELb0ELb0EN7cutlass10bfloat16_tE19Flash_kernel_traitsILi256ELi64ELi64ELi4ES3_EELb0ELb1ELb0ELb0ELb0ELb1ELb1ELb0EEEvNS_16Flash_fwd_paramsE)
        .other          _ZN5flash16flash_fwd_kernelI23Flash_fwd_kernel_traitsILi256ELi64ELi64ELi4ELb0ELb0EN7cutlass10bfloat16_tE19Flash_kernel_traitsILi256ELi64ELi64ELi4ES3_EELb0ELb1ELb0ELb0ELb0ELb1ELb1ELb0EEEvNS_16Flash_fwd_paramsE,@"STO_CUDA_ENTRY STV_DEFAULT"
_ZN5flash16flash_fwd_kernelI23Flash_fwd_kernel_traitsILi256ELi64ELi64ELi4ELb0ELb0EN7cutlass10bfloat16_tE19Flash_kernel_traitsILi256ELi64ELi64ELi4ES3_EELb0ELb1ELb0ELb0ELb0ELb1ELb1ELb0EEEvNS_16Flash_fwd_paramsE:
.text._ZN5flash16flash_fwd_kernelI23Flash_fwd_kernel_traitsILi256ELi64ELi64ELi4ELb0ELb0EN7cutlass10bfloat16_tE19Flash_kernel_traitsILi256ELi64ELi64ELi4ES3_EELb0ELb1ELb0ELb0ELb0ELb1ELb1ELb0EEEvNS_16Flash_fwd_paramsE:
        /* <DEDUP_REMOVED lines=72> */
.L_x_416:
        /* <DEDUP_REMOVED lines=50> */
.L_x_418:
        /* <DEDUP_REMOVED lines=54> */
.L_x_420:
[----:B------:R-:W-:Y:S05]  /*0b00*/  BSYNC.RECONVERGENT B0 ;  /* 0x0000000000007941 */ /* 0x000fea0003800200 */
.L_x_419:
        /* <DEDUP_REMOVED lines=20> */
.L_x_422:
[----:B------:R-:W-:Y:S05]  /*0c50*/  BSYNC.RECONVERGENT B0 ;  /* 0x0000000000007941 */ /* 0x000fea0003800200 */
.L_x_421:
        /* <DEDUP_REMOVED lines=18> */
.L_x_424:
[----:B------:R-:W-:Y:S05]  /*0d80*/  BSYNC.RECONVERGENT B0 ;  /* 0x0000000000007941 */ /* 0x000fea0003800200 */
.L_x_423:
        /* <DEDUP_REMOVED lines=17> */
.L_x_426:
[----:B------:R-:W-:Y:S05]  /*0ea0*/  BSYNC.RECONVERGENT B0 ;  /* 0x0000000000007941 */ /* 0x000fea0003800200 */
.L_x_425:
        /* <DEDUP_REMOVED lines=10> */
.L_x_428:
[----:B------:R-:W-:Y:S05]  /*0f50*/  BSYNC.RECONVERGENT B0 ;  /* 0x0000000000007941 */ /* 0x000fea0003800200 */
.L_x_427:
        /* <DEDUP_REMOVED lines=10> */
.L_x_430:
[----:B------:R-:W-:Y:S05]  /*1000*/  BSYNC.RECONVERGENT B0 ;  /* 0x0000000000007941 */ /* 0x000fea0003800200 */
.L_x_429:
        /* <DEDUP_REMOVED lines=10> */
.L_x_432:
[----:B------:R-:W-:Y:S05]  /*10b0*/  BSYNC.RECONVERGENT B0 ;  /* 0x0000000000007941 */ /* 0x000fea0003800200 */
.L_x_431:
        /* <DEDUP_REMOVED lines=10> */
.L_x_417:
        /* <DEDUP_REMOVED lines=22> */
.L_x_433:
[----:B------:R-:W1:Y:S01]  /*12c0*/  LDCU.64 UR10, c[0x0][0x3b8] ;  /* 0x00007700ff0a77ac */ /* 0x000e620008000a00 */
[----:B------:R-:W-:-:S04]  /*12d0*/  UIADD3 UR26, UPT, UPT, UR9, UR12, URZ ;  /* 0x0000000c091a7290 */ /* 0x000fc8000fffe0ff */
[----:B-1----:R-:W-:Y:S02]  /*12e0*/  UIMAD.WIDE.U32 UR28, UR26, UR10, URZ ;  /* 0x0000000a1a1c72a5 */ /* 0x002fe4000f8e00ff */
[----:B------:R-:W-:-:S04]  /*12f0*/  UIMAD UR26, UR26, UR11, URZ ;  /* 0x0000000b1a1a72a4 */ /* 0x000fc8000f8e02ff */
[----:B------:R-:W-:Y:S02]  /*1300*/  UIADD3 UR26, UPT, UPT, UR29, UR26, URZ ;  /* 0x0000001a1d1a7290 */ /* 0x000fe4000fffe0ff */
.L_x_434:
        /* <DEDUP_REMOVED lines=43> */
.L_x_435:
[----:B------:R-:W1:Y:S01]  /*15c0*/  LDCU.64 UR6, c[0x0][0x3c0] ;  /* 0x00007800ff0677ac */ /* 0x000e620008000a00 */
[----:B------:R-:W-:-:S04]  /*15d0*/  UIADD3 UR9, UPT, UPT, UR9, UR12, URZ ;  /* 0x0000000c09097290 */ /* 0x000fc8000fffe0ff */
[----:B-1----:R-:W-:Y:S02]  /*15e0*/  UIMAD.WIDE.U32 UR4, UR9, UR6, URZ ;  /* 0x00000006090472a5 */ /* 0x002fe4000f8e00ff */
[----:B------:R-:W-:-:S04]  /*15f0*/  UIMAD UR9, UR9, UR7, URZ ;  /* 0x00000007090972a4 */ /* 0x000fc8000f8e02ff */
[----:B------:R-:W-:Y:S01]  /*1600*/  UIADD3 UR19, UPT, UPT, UR5, UR9, URZ ;  /* 0x0000000905137290 */ /* 0x000fe2000fffe0ff */
[----:B------:R-:W-:-:S11]  /*1610*/  UMOV UR20, UR4 ;  /* 0x0000000400147c82 */ /* 0x000fd60008000000 */
.L_x_436:
[----:B------:R-:W-:Y:S01]  /*1620*/  UIADD3 UR12, UPT, UPT, -UR21, UR23, URZ ;  /* 0x00000017150c7290 */ /* 0x000fe2000fffe1ff */
[----:B------:R-:W-:Y:S01]  /*1630*/  SHF.R.U32.HI R0, RZ, 0x3, R98 ;  /* 0x00000003ff007819 */ /* 0x000fe20000011662 */
[----:B------:R-:W1:Y:S01]  /*1640*/  S2R R32, SR_CTAID.X ;  /* 0x0000000000207919 */ /* 0x000e620000002500 */
[----:B------:R-:W-:Y:S01]  /*1650*/  IMAD.SHL.U32 R14, R98, 0x8, RZ ;  /* 0x00000008620e7824 */ /* 0x000fe200078e00ff */
[----:B------:R-:W2:Y:S01]  /*1660*/  LDCU.64 UR4, c[0x0][0x3c8] ;  /* 0x00007900ff0477ac */ /* 0x000ea20008000a00 */
[----:B------:R-:W-:Y:S01]  /*1670*/  IMAD.MOV.U32 R11, RZ, RZ, RZ ;  /* 0x000000ffff0b7224 */ /* 0x000fe200078e00ff */
[C---:B------:R-:W-:Y:S01]  /*1680*/  ISETP.GE.AND P6, PT, R0.reuse, UR12, PT ;  /* 0x0000000c00007c0c */ /* 0x040fe2000bfc6270 */
[----:B------:R-:W-:Y:S01]  /*1690*/  VIADD R15, R0, 0x10 ;  /* 0x00000010000f7836 */ /* 0x000fe20000000000 */
[C---:B------:R-:W-:Y:S01]  /*16a0*/  LOP3.LUT R16, R14.reuse, 0x38, RZ, 0xc0, !PT ;  /* 0x000000380e107812 */ /* 0x040fe200078ec0ff */
[----:B------:R-:W-:Y:S01]  /*16b0*/  IMAD.MOV.U32 R10, RZ, RZ, R0 ;  /* 0x000000ffff0a7224 */ /* 0x000fe200078e0000 */
[----:B------:R-:W-:Y:S01]  /*16c0*/  LOP3.LUT R165, R14, 0x1f8, RZ, 0xc0, !PT ;  /* 0x000001f80ea57812 */ /* 0x000fe200078ec0ff */
        /* <DEDUP_REMOVED lines=12> */
[----:B------:R-:W-:Y:S01]  /*1790*/  LOP3.LUT R165, R165, 0x38, R98, 0x78, !PT ;  /* 0x00000038a5a57812 */ /* 0x000fe200078e7862 */
[----:B------:R-:W-:Y:S01]  /*17a0*/  IMAD.X R5, RZ, RZ, UR26, P0 ;  /* 0x0000001aff057e24 */ /* 0x000fe200080e06ff */
[----:B------:R-:W-:Y:S01]  /*17b0*/  UIADD3 UR27, UPT, UPT, UR17, -0x1, URZ ;  /* 0xffffffff111b7890 */ /* 0x000fe2000fffe0ff */
[----:B------:R-:W-:Y:S01]  /*17c0*/  IMAD.WIDE.U32 R18, R18, UR25, R2 ;  /* 0x0000001912127c25 */ /* 0x000fe2000f8e0002 */
[----:B------:R-:W2:Y:S01]  /*17d0*/  @!P4 LDC.64 R6, c[0x0][0x3b0] ;  /* 0x0000ec00ff06cb82 */ /* 0x000ea20000000a00 */
[----:B------:R-:W-:Y:S01]  /*17e0*/  LOP3.LUT R22, R165, 0x1e00, R14, 0xf8, !PT ;  /* 0x00001e00a5167812 */ /* 0x000fe200078ef80e */
[----:B------:R-:W-:Y:S01]  /*17f0*/  USHF.L.U32 UR31, UR10, 0x6, URZ ;  /* 0x000000060a1f7899 */ /* 0x000fe200080006ff */
[C---:B------:R-:W-:Y:S01]  /*1800*/  IMAD R3, R0.reuse, UR11, RZ ;  /* 0x0000000b00037c24 */ /* 0x040fe2000f8e02ff */
[----:B------:R-:W-:Y:S01]  /*1810*/  USHF.L.U64.HI UR30, UR10, 0x6, UR11 ;  /* 0x000000060a1e7899 */ /* 0x000fe2000801020b */
[----:B------:R-:W-:Y:S01]  /*1820*/  IMAD.WIDE.U32 R4, R0, UR10, R4 ;  /* 0x0000000a00047c25 */ /* 0x000fe2000f8e0004 */
[----:B------:R-:W-:Y:S01]  /*1830*/  UIMAD.WIDE.U32 UR36, UR31, UR27, URZ ;  /* 0x0000001b1f2472a5 */ /* 0x000fe2000f8e00ff */
[----:B------:R-:W-:Y:S01]  /*1840*/  SHF.R.U32.HI R100, RZ, 0x1, R98 ;  /* 0x00000001ff647819 */ /* 0x000fe20000011662 */
[----:B------:R-:W5:Y:S01]  /*1850*/  S2UR UR26, SR_CgaCtaId ;  /* 0x00000000001a79c3 */ /* 0x000f620000008800 */
[----:B-1----:R-:W-:Y:S01]  /*1860*/  IMAD.WIDE.U32 R32, R32, 0x40, R10 ;  /* 0x0000004020207825 */ /* 0x002fe200078e000a */
[----:B------:R-:W-:-:S02]  /*1870*/  USHF.L.U32 UR33, UR10, 0x4, URZ ;  /* 0x000000040a217899 */ /* 0x000fc400080006ff */
[----:B------:R-:W-:Y:S01]  /*1880*/  USHF.L.U64.HI UR32, UR10, 0x4, UR11 ;  /* 0x000000040a207899 */ /* 0x000fe2000801020b */
[----:B------:R-:W-:Y:S01]  /*1890*/  IMAD.IADD R5, R5, 0x1, R3 ;  /* 0x0000000105057824 */ /* 0x000fe200078e0203 */
[C---:B------:R-:W-:Y:S01]  /*18a0*/  @!P4 IADD3 R34, P0, PT, R32.reuse, 0x10, RZ ;  /* 0x000000102022c810 */ /* 0x040fe20007f1e0ff */
[----:B---3--:R-:W-:Y:S01]  /*18b0*/  IMAD.U32 R26, RZ, RZ, UR8 ;  /* 0x00000008ff1a7e24 */ /* 0x008fe2000f8e00ff */
[----:B------:R-:W-:Y:S01]  /*18c0*/  @!P5 IADD3 R20, P1, PT, R32, 0x20, RZ ;  /* 0x000000202014d810 */ /* 0x000fe20007f3e0ff */
[----:B----4-:R-:W-:Y:S01]  /*18d0*/  @!P6 IMAD R2, R33, R8, RZ ;  /* 0x000000082102e224 */ /* 0x010fe200078e02ff */
[----:B------:R-:W-:Y:S01]  /*18e0*/  UIMAD UR8, UR24, UR8, URZ ;  /* 0x00000008180872a4 */ /* 0x000fe2000f8e02ff */
[----:B------:R-:W-:Y:S01]  /*18f0*/  IMAD.WIDE.U32 R26, R26, UR16, R4 ;  /* 0x000000101a1a7c25 */ /* 0x000fe2000f8e0004 */
[----:B------:R-:W-:Y:S01]  /*1900*/  UIMAD.WIDE.U32 UR34, UR10, 0x20, URZ ;  /* 0x000000200a2278a5 */ /* 0x000fe2000f8e00ff */
        /* <DEDUP_REMOVED lines=9> */
[----:B------:R-:W-:Y:S01]  /*19a0*/  @!P6 MOV R30, R18 ;  /* 0x00000012001ee202 */ /* 0x000fe20000000f00 */
[----:B--2---:R-:W-:Y:S01]  /*19b0*/  @!P4 IMAD R10, R11, R6, RZ ;  /* 0x000000060b0ac224 */ /* 0x004fe200078e02ff */
[----:B-----5:R-:W-:Y:S01]  /*19c0*/  ULEA UR26, UR26, UR8, 0x18 ;  /* 0x000000081a1a7291 */ /* 0x020fe2000f8ec0ff */
[----:B------:R-:W-:Y:S01]  /*19d0*/  @!P4 IMAD.MOV.U32 R28, RZ, RZ, R18 ;  /* 0x000000ffff1cc224 */ /* 0x000fe200078e0012 */
[----:B------:R-:W2:Y:S01]  /*19e0*/  LDCU.64 UR4, c[0x0][0x388] ;  /* 0x00007100ff0477ac */ /* 0x000ea20008000a00 */
[----:B------:R-:W-:-:S02]  /*19f0*/  @!P4 IMAD.MOV.U32 R29, RZ, RZ, R31 ;  /* 0x000000ffff1dc224 */ /* 0x000fc400078e001f */
[--C-:B------:R-:W-:Y:S01]  /*1a00*/  @!P5 IMAD.X R23, RZ, RZ, R33.reuse, P1 ;  /* 0x000000ffff17d224 */ /* 0x100fe200008e0621 */
[----:B------:R-:W-:Y:S01]  /*1a10*/  UIMAD UR25, UR27, -0x40, UR22 ;  /* 0xffffffc01b1978a4 */ /* 0x000fe2000f8e0216 */
[----:B------:R-:W-:Y:S01]  /*1a20*/  @!P3 IMAD.X R17, RZ, RZ, R33, P0 ;  /* 0x000000ffff11b224 */ /* 0x000fe200000e0621 */
[----:B------:R-:W-:Y:S01]  /*1a30*/  UIMAD UR8, UR30, UR27, URZ ;  /* 0x0000001b1e0872a4 */ /* 0x000fe2000f8e02ff */
[----:B------:R-:W-:-:S03]  /*1a40*/  @!P6 IMAD.WIDE.U32 R32, R32, R8, R30 ;  /* 0x000000082020e225 */ /* 0x000fc600078e001e */
[----:B------:R-:W-:Y:S01]  /*1a50*/  UIADD3 UR8, UPT, UPT, UR37, UR8, URZ ;  /* 0x0000000825087290 */ /* 0x000fe2000fffe0ff */
[C---:B------:R-:W-:Y:S02]  /*1a60*/  @!P4 IMAD R8, R34.reuse, R7, R10 ;  /* 0x000000072208c224 */ /* 0x040fe400078e020a */
[----:B------:R-:W-:Y:S01]  /*1a70*/  @!P4 IMAD.WIDE.U32 R34, R34, R6, R28 ;  /* 0x000000062222c225 */ /* 0x000fe200078e001c */
[----:B------:R-:W4:Y:S03]  /*1a80*/  @!P5 LDC.64 R10, c[0x0][0x3b0] ;  /* 0x0000ec00ff0adb82 */ /* 0x000f260000000a00 */
[----:B------:R-:W-:Y:S01]  /*1a90*/  @!P6 IMAD.IADD R28, R33, 0x1, R9 ;  /* 0x00000001211ce824 */ /* 0x000fe200078e0209 */
[----:B---3--:R-:W-:Y:S01]  /*1aa0*/  @!P6 LEA R30, P1, R32, R2, 0x1 ;  /* 0x00000002201ee211 */ /* 0x008fe200078208ff */
[----:B------:R-:W-:Y:S01]  /*1ab0*/  @!P4 IMAD.IADD R8, R35, 0x1, R8 ;  /* 0x000000012308c824 */ /* 0x000fe200078e0208 */
[----:B-1----:R-:W-:Y:S01]  /*1ac0*/  @!P4 LEA R36, P0, R34, R4, 0x1 ;  /* 0x000000042224c211 */ /* 0x002fe200078008ff */
[--C-:B------:R-:W-:Y:S01]  /*1ad0*/  @!P5 IMAD.MOV.U32 R25, RZ, RZ, R31.reuse ;  /* 0x000000ffff19d224 */ /* 0x100fe200078e001f */
[----:B------:R-:W1:Y:S01]  /*1ae0*/  @!P3 LDC.64 R6, c[0x0][0x3b0] ;  /* 0x0000ec00ff06bb82 */ /* 0x000e620000000a00 */
[----:B------:R-:W-:Y:S01]  /*1af0*/  @!P3 IMAD.MOV.U32 R19, RZ, RZ, R31 ;  /* 0x000000ffff13b224 */ /* 0x000fe200078e001f */
[----:B------:R-:W-:Y:S01]  /*1b00*/  @!P6 LEA.HI.X R31, R32, R3, R28, 0x1, P1 ;  /* 0x00000003201fe211 */ /* 0x000fe200008f0c1c */
[----:B------:R-:W-:Y:S01]  /*1b10*/  @!P5 IMAD.MOV.U32 R24, RZ, RZ, R18 ;  /* 0x000000ffff18d224 */ /* 0x000fe200078e0012 */
[----:B------:R-:W-:Y:S01]  /*1b20*/  LEA R3, R22, UR26, 0x1 ;  /* 0x0000001a16037c11 */ /* 0x000fe2000f8e08ff */
[----:B------:R-:W-:Y:S01]  /*1b30*/  VIADD R227, R27, UR9 ;  /* 0x000000091be37c36 */ /* 0x000fe20008000000 */
[----:B------:R-:W-:Y:S01]  /*1b40*/  @!P4 LEA.HI.X R37, R34, R5, R8, 0x1, P0 ;  /* 0x000000052225c211 */ /* 0x000fe200000f0c08 */
[----:B------:R-:W-:Y:S01]  /*1b50*/  USHF.L.U32 UR9, UR11, 0x5, URZ ;  /* 0x000000050b097899 */ /* 0x000fe200080006ff */
[----:B------:R-:W3:Y:S01]  /*1b60*/  @!P3 LDC.64 R4, c[0x0][0x380] ;  /* 0x0000e000ff04bb82 */ /* 0x000ee20000000a00 */
[----:B------:R-:W-:Y:S01]  /*1b70*/  @!PT LDS RZ, [RZ] ;  /* 0x00000000fffff984 */ /* 0x000fe20000000800 */
[----:B------:R-:W-:Y:S01]  /*1b80*/  @!PT LDS RZ, [RZ] ;  /* 0x00000000fffff984 */ /* 0x000fe20000000800 */
[----:B------:R-:W-:Y:S01]  /*1b90*/  @!PT LDS RZ, [RZ] ;  /* 0x00000000fffff984 */ /* 0x000fe20000000800 */
[----:B------:R-:W-:Y:S01]  /*1ba0*/  @!P6 LDGSTS.E.BYPASS.LTC128B.128 [R3], desc[UR14][R30.64] ;  /* 0x000000001e03efae */ /* 0x000fe2000b981a0e */
[----:B--2---:R-:W-:Y:S01]  /*1bb0*/  LEA R228, P2, R26, UR4, 0x1 ;  /* 0x000000041ae47c11 */ /* 0x004fe2000f8408ff */
[----:B------:R-:W-:-:S02]  /*1bc0*/  IMAD.U32 R22, RZ, RZ, UR36 ;  /* 0x00000024ff167e24 */ /* 0x000fc4000f8e00ff */
[----:B------:R-:W-:Y:S01]  /*1bd0*/  @!P6 LDGSTS.E.BYPASS.LTC128B.128 [R3+0x2000], desc[UR14][R30.64+0x80] ;  /* 0x020000801e03efae */ /* 0x000fe2000b981a0e */
[----:B------:R-:W-:Y:S01]  /*1be0*/  LEA.HI.X R227, R26, UR5, R227, 0x1, P2 ;  /* 0x000000051ae37c11 */ /* 0x000fe200090f0ce3 */
[----:B------:R-:W2:Y:S01]  /*1bf0*/  LDCU.64 UR4, c[0x0][0x3d8] ;  /* 0x00007b00ff0477ac */ /* 0x000ea20008000a00 */
[----:B------:R-:W5:Y:S01]  /*1c00*/  @!P5 LDC.64 R8, c[0x0][0x380] ;  /* 0x0000e000ff08db82 */ /* 0x000f620000000a00 */
[----:B------:R-:W-:Y:S01]  /*1c10*/  @!P6 LDGSTS.E.BYPASS.LTC128B.128 [R3+0x4000], desc[UR14][R30.64+0x100] ;  /* 0x040001001e03efae */ /* 0x000fe2000b981a0e */
[-C--:B----4-:R-:W-:Y:S01]  /*1c20*/  @!P5 IMAD R23, R23, R10.reuse, RZ ;  /* 0x0000000a1717d224 */ /* 0x090fe200078e02ff */
[----:B------:R-:W-:Y:S01]  /*1c30*/  ISETP.GE.AND P2, PT, R12, UR25, PT ;  /* 0x000000190c007c0c */ /* 0x000fe2000bf46270 */
[----:B------:R-:W-:Y:S01]  /*1c40*/  @!P5 IMAD.WIDE.U32 R24, R20, R10, R24 ;  /* 0x0000000a1418d225 */ /* 0x000fe200078e0018 */
[----:B------:R-:W-:Y:S01]  /*1c50*/  @!P6 LDGSTS.E.BYPASS.LTC128B.128 [R3+0x6000], desc[UR14][R30.64+0x180] ;  /* 0x060001801e03efae */ /* 0x000fe2000b981a0e */
[----:B------:R-:W-:Y:S02]  /*1c60*/  ISETP.GE.AND P6, PT, R0, UR25, PT ;  /* 0x0000001900007c0c */ /* 0x000fe4000bfc6270 */
[-C--:B-1----:R-:W-:Y:S01]  /*1c70*/  @!P3 IMAD R2, R17, R6.reuse, RZ ;  /* 0x000000061102b224 */ /* 0x082fe200078e02ff */
[----:B------:R-:W-:Y:S01]  /*1c80*/  @!P4 LDGSTS.E.BYPASS.LTC128B.128 [R3+0x800], desc[UR14][R36.64] ;  /* 0x008000002403cfae */ /* 0x000fe2000b981a0e */
[----:B------:R-:W-:-:S03]  /*1c90*/  @!P3 IMAD.WIDE.U32 R18, R21, R6, R18 ;  /* 0x000000061512b225 */ /* 0x000fc600078e0012 */
[----:B------:R-:W-:Y:S01]  /*1ca0*/  @!P4 LDGSTS.E.BYPASS.LTC128B.128 [R3+0x2800], desc[UR14][R36.64+0x80] ;  /* 0x028000802403cfae */ /* 0x000fe2000b981a0e */
[----:B------:R-:W-:Y:S02]  /*1cb0*/  @!P3 IMAD R2, R21, R7, R2 ;  /* 0x000000071502b224 */ /* 0x000fe400078e0202 */
[----:B------:R-:W-:Y:S01]  /*1cc0*/  @!P5 IMAD R11, R20, R11, R23 ;  /* 0x0000000b140bd224 */ /* 0x000fe200078e0217 */
[----:B------:R-:W-:Y:S01]  /*1cd0*/  @!P4 LDGSTS.E.BYPASS.LTC128B.128 [R3+0x4800], desc[UR14][R36.64+0x100] ;  /* 0x048001002403cfae */ /* 0x000fe2000b981a0e */
[----:B------:R-:W-:Y:S01]  /*1ce0*/  @!P3 IMAD.IADD R2, R19, 0x1, R2 ;  /* 0x000000011302b824 */ /* 0x000fe200078e0202 */
[C---:B---3--:R-:W-:Y:S01]  /*1cf0*/  @!P3 LEA R20, P0, R18.reuse, R4, 0x1 ;  /* 0x000000041214b211 */ /* 0x048fe200078008ff */
[----:B------:R-:W-:Y:S01]  /*1d00*/  IMAD.U32 R4, RZ, RZ, UR36 ;  /* 0x00000024ff047e24 */ /* 0x000fe2000f8e00ff */
[----:B------:R-:W-:Y:S01]  /*1d10*/  @!P4 LDGSTS.E.BYPASS.LTC128B.128 [R3+0x6800], desc[UR14][R36.64+0x180] ;  /* 0x068001802403cfae */ /* 0x000fe2000b981a0e */
[----:B------:R-:W-:Y:S01]  /*1d20*/  ISETP.GE.AND P4, PT, R15, UR25, PT ;  /* 0x000000190f007c0c */ /* 0x000fe2000bf86270 */
[----:B------:R-:W-:Y:S01]  /*1d30*/  VOTEU.ALL UP0, P2 ;  /* 0x0000000000ff7886 */ /* 0x000fe20001000000 */
[----:B------:R-:W-:Y:S01]  /*1d40*/  @!P3 LEA.HI.X R21, R18, R5, R2, 0x1, P0 ;  /* 0x000000051215b211 */ /* 0x000fe200000f0c02 */
[----:B------:R-:W-:Y:S01]  /*1d50*/  IMAD.U32 R2, RZ, RZ, UR8 ;  /* 0x00000008ff027e24 */ /* 0x000fe2000f8e00ff */
[----:B------:R-:W-:Y:S01]  /*1d60*/  @!P5 IADD3 R11, PT, PT, R25, R11, RZ ;  /* 0x0000000b190bd210 */ /* 0x000fe20007ffe0ff */
[----:B------:R-:W-:Y:S01]  /*1d70*/  IMAD.U32 R5, RZ, RZ, UR37 ;  /* 0x00000025ff057e24 */ /* 0x000fe2000f8e00ff */
[----:B-----5:R-:W-:Y:S01]  /*1d80*/  @!P5 LEA R6, P1, R24, R8, 0x1 ;  /* 0x000000081806d211 */ /* 0x020fe200078208ff */
[----:B------:R-:W-:Y:S01]  /*1d90*/  IMAD.U32 R23, RZ, RZ, UR37 ;  /* 0x00000025ff177e24 */ /* 0x000fe2000f8e00ff */
[-C--:B------:R-:W-:Y:S01]  /*1da0*/  @!P6 LEA R18, P0, R4, R228.reuse, 0x1 ;  /* 0x000000e40412e211 */ /* 0x080fe200078008ff */
[----:B------:R-:W-:Y:S01]  /*1db0*/  IMAD.U32 R23, RZ, RZ, UR8 ;  /* 0x00000008ff177e24 */ /* 0x000fe2000f8e00ff */
[----:B------:R-:W-:Y:S01]  /*1dc0*/  @!P5 LEA.HI.X R7, R24, R9, R11, 0x1, P1 ;  /* 0x000000091807d211 */ /* 0x000fe200008f0c0b */
[----:B------:R-:W-:Y:S01]  /*1dd0*/  IMAD.SHL.U32 R95, R98, 0x40, RZ ;  /* 0x00000040625f7824 */ /* 0x000fe200078e00ff */
[-C--:B------:R-:W-:Y:S01]  /*1de0*/  @!P6 LEA.HI.X R19, R4, R227.reuse, R2, 0x1, P0 ;  /* 0x000000e30413e211 */ /* 0x080fe200000f0c02 */
[----:B------:R-:W-:Y:S01]  /*1df0*/  VOTEU.ALL UP1, P4 ;  /* 0x0000000000ff7886 */ /* 0x000fe20002020000 */
[----:B------:R-:W-:Y:S01]  /*1e00*/  IADD3 R24, P0, PT, R16, UR20, RZ ;  /* 0x0000001410187c10 */ /* 0x000fe2000ff1e0ff */
[C---:B------:R-:W-:Y:S01]  /*1e10*/  IMAD R2, R0.reuse, UR7, RZ ;  /* 0x0000000700027c24 */ /* 0x040fe2000f8e02ff */
[----:B------:R-:W-:Y:S01]  /*1e20*/  ISETP.GE.AND P1, PT, R13, UR25, PT ;  /* 0x000000190d007c0c */ /* 0x000fe2000bf26270 */
[----:B------:R-:W-:Y:S01]  /*1e30*/  @!P5 LDGSTS.E.BYPASS.LTC128B.128 [R3+0x1000], desc[UR14][R6.64] ;  /* 0x010000000603dfae */ /* 0x000fe2000b981a0e */
[----:B------:R-:W-:Y:S01]  /*1e40*/  @!UP1 UIADD3 UR29, UP2, UPT, UR33, UR36, URZ ;  /* 0x00000024211d9290 */ /* 0x000fe2000ff5e0ff */
[----:B------:R-:W-:Y:S01]  /*1e50*/  IMAD.X R25, RZ, RZ, UR19, P0 ;  /* 0x00000013ff197e24 */ /* 0x000fe200080e06ff */
[----:B------:R-:W-:Y:S01]  /*1e60*/  LOP3.LUT R11, R95, 0x1c0, RZ, 0xc0, !PT ;  /* 0x000001c05f0b7812 */ /* 0x000fe200078ec0ff */
[----:B------:R-:W-:Y:S01]  /*1e70*/  @!P5 LDGSTS.E.BYPASS.LTC128B.128 [R3+0x3000], desc[UR14][R6.64+0x80] ;  /* 0x030000800603dfae */ /* 0x000fe2000b981a0e */
[----:B------:R-:W-:Y:S01]  /*1e80*/  @!UP1 UIADD3.X UR28, UPT, UPT, UR32, UR8, URZ, UP2, !UPT ;  /* 0x00000008201c9290 */ /* 0x000fe200097fe4ff */
[----:B------:R-:W-:Y:S01]  /*1e90*/  IMAD.WIDE.U32 R24, R0, UR6, R24 ;  /* 0x0000000600187c25 */ /* 0x000fe2000f8e0018 */
[----:B------:R-:W-:Y:S01]  /*1ea0*/  LOP3.LUT R11, R11, 0x38, R14, 0xf8, !PT ;  /* 0x000000380b0b7812 */ /* 0x000fe200078ef80e */
[----:B------:R-:W-:Y:S01]  /*1eb0*/  @!P5 LDGSTS.E.BYPASS.LTC128B.128 [R3+0x5000], desc[UR14][R6.64+0x100] ;  /* 0x050001000603dfae */ /* 0x000fe2000b981a0e */
[----:B------:R-:W-:Y:S01]  /*1ec0*/  LOP3.LUT R99, R95, 0x400, RZ, 0xc0, !PT ;  /* 0x000004005f637812 */ /* 0x000fe200078ec0ff */
[----:B------:R-:W-:Y:S01]  /*1ed0*/  IMAD.U32 R5, RZ, RZ, UR29 ;  /* 0x0000001dff057e24 */ /* 0x000fe2000f8e00ff */
[----:B------:R-:W-:Y:S01]  /*1ee0*/  @!UP0 UIADD3 UR29, UP1, UPT, UR36, UR34, URZ ;  /* 0x00000022241d8290 */ /* 0x000fe2000ff3e0ff */
[----:B------:R-:W-:Y:S01]  /*1ef0*/  IMAD.U32 R4, RZ, RZ, UR28 ;  /* 0x0000001cff047e24 */ /* 0x000fe2000f8e00ff */
[----:B------:R1:W-:Y:S01]  /*1f00*/  @!P5 LDGSTS.E.BYPASS.LTC128B.128 [R3+0x7000], desc[UR14][R6.64+0x180] ;  /* 0x070001800603dfae */ /* 0x0003e2000b981a0e */
[----:B------:R-:W-:Y:S01]  /*1f10*/  IMAD.IADD R25, R25, 0x1, R2 ;  /* 0x0000000119197824 */ /* 0x000fe200078e0202 */
[CC--:B------:R-:W-:Y:S01]  /*1f20*/  @!P4 LEA R16, P0, R5.reuse, R228.reuse, 0x1 ;  /* 0x000000e40510c211 */ /* 0x0c0fe200078008ff */
[----:B------:R-:W-:Y:S01]  /*1f30*/  @!UP0 UIADD3.X UR9, UPT, UPT, UR8, UR35, UR9, UP1, !UPT ;  /* 0x0000002308098290 */ /* 0x000fe20008ffe409 */
[----:B------:R-:W-:Y:S01]  /*1f40*/  IMAD.U32 R9, RZ, RZ, UR29 ;  /* 0x0000001dff097e24 */ /* 0x000fe2000f8e00ff */
[----:B------:R-:W-:Y:S01]  /*1f50*/  @!P3 LDGSTS.E.BYPASS.LTC128B.128 [R3+0x1800], desc[UR14][R20.64] ;  /* 0x018000001403bfae */ /* 0x000fe2000b981a0e */
[-C--:B------:R-:W-:Y:S01]  /*1f60*/  @!P4 LEA.HI.X R17, R5, R227.reuse, R4, 0x1, P0 ;  /* 0x000000e30511c211 */ /* 0x080fe200000f0c04 */
[----:B--2---:R-:W-:Y:S01]  /*1f70*/  IMAD.U32 R5, RZ, RZ, UR4 ;  /* 0x00000004ff057e24 */ /* 0x004fe2000f8e00ff */
[----:B------:R-:W-:Y:S01]  /*1f80*/  MOV R4, UR10 ;  /* 0x0000000a00047c02 */ /* 0x000fe20008000f00 */
[----:B------:R-:W-:Y:S01]  /*1f90*/  @!P3 LDGSTS.E.BYPASS.LTC128B.128 [R3+0x3800], desc[UR14][R20.64+0x80] ;  /* 0x038000801403bfae */ /* 0x000fe2000b981a0e */
[----:B------:R-:W-:Y:S01]  /*1fa0*/  IMAD.U32 R10, RZ, RZ, UR9 ;  /* 0x00000009ff0a7e24 */ /* 0x000fe2000f8e00ff */
[-C--:B------:R-:W-:Y:S01]  /*1fb0*/  @!P2 LEA R8, P0, R9, R228.reuse, 0x1 ;  /* 0x000000e40908a211 */ /* 0x080fe200078008ff */
[----:B------:R-:W-:Y:S01]  /*1fc0*/  IMAD.WIDE.U32 R26, R5, UR16, R24 ;  /* 0x00000010051a7c25 */ /* 0x000fe2000f8e0018 */
[----:B------:R-:W-:Y:S01]  /*1fd0*/  @!P3 LDGSTS.E.BYPASS.LTC128B.128 [R3+0x5800], desc[UR14][R20.64+0x100] ;  /* 0x058001001403bfae */ /* 0x000fe2000b981a0e */
[----:B------:R-:W2:Y:S01]  /*1fe0*/  LDCU.64 UR8, c[0x0][0x390] ;  /* 0x00007200ff0877ac */ /* 0x000ea20008000a00 */
[-C--:B------:R-:W-:Y:S01]  /*1ff0*/  @!P2 LEA.HI.X R9, R9, R227.reuse, R10, 0x1, P0 ;  /* 0x000000e30909a211 */ /* 0x080fe200000f0c0a */
[----:B------:R-:W-:Y:S01]  /*2000*/  @!P1 IMAD.WIDE.U32 R22, R4, 0x30, R22 ;  /* 0x0000003004169825 */ /* 0x000fe200078e0016 */
[----:B------:R3:W-:Y:S01]  /*2010*/  @!P3 LDGSTS.E.BYPASS.LTC128B.128 [R3+0x7800], desc[UR14][R20.64+0x180] ;  /* 0x078001801403bfae */ /* 0x0007e2000b981a0e */
[----:B------:R-:W-:Y:S01]  /*2020*/  UIMAD UR28, UR24, UR4, URZ ;  /* 0x00000004181c72a4 */ /* 0x000fe2000f8e02ff */
[----:B------:R-:W-:Y:S01]  /*2030*/  ISETP.GE.AND P5, PT, R15, UR25, PT ;  /* 0x000000190f007c0c */ /* 0x000fe2000bfa6270 */
[----:B------:R-:W-:Y:S01]  /*2040*/  IMAD.U32 R4, RZ, RZ, UR11 ;  /* 0x0000000bff047e24 */ /* 0x000fe2000f8e00ff */
[----:B------:R-:W-:Y:S01]  /*2050*/  @!P6 LDGSTS.E.BYPASS.LTC128B.128 [R3+0x8000], desc[UR14][R18.64] ;  /* 0x080000001203efae */ /* 0x000fe2000b981a0e */
[----:B------:R-:W-:Y:S01]  /*2060*/  @!P1 LEA R24, P3, R22, R228, 0x1 ;  /* 0x000000e416189211 */ /* 0x000fe200078608ff */
[----:B------:R-:W-:Y:S01]  /*2070*/  UIMAD UR28, UR16, UR5, UR28 ;  /* 0x00000005101c72a4 */ /* 0x000fe2000f8e021c */
[----:B------:R-:W-:Y:S01]  /*2080*/  @!P1 IMAD R5, R4, 0x30, RZ ;  /* 0x0000003004059824 */ /* 0x000fe200078e02ff */
[----:B------:R-:W-:Y:S01]  /*2090*/  @!P6 LDGSTS.E.BYPASS.LTC128B.128 [R3+0xa000], desc[UR14][R18.64+0x80] ;  /* 0x0a0000801203efae */ /* 0x000fe2000b981a0e */
[----:B------:R-:W-:Y:S01]  /*20a0*/  USHF.L.U32 UR34, UR6, 0x6, URZ ;  /* 0x0000000606227899 */ /* 0x000fe200080006ff */
[----:B-1----:R-:W-:Y:S01]  /*20b0*/  IMAD.U32 R6, RZ, RZ, UR6 ;  /* 0x00000006ff067e24 */ /* 0x002fe2000f8e00ff */
[----:B------:R-:W-:Y:S01]  /*20c0*/  LOP3.LUT R92, R11, 0x8, R100, 0x78, !PT ;  /* 0x000000080b5c7812 */ /* 0x000fe200078e7864 */
[----:B------:R-:W-:Y:S01]  /*20d0*/  @!P1 IMAD.IADD R5, R23, 0x1, R5 ;  /* 0x0000000117059824 */ /* 0x000fe200078e0205 */
[----:B------:R-:W-:Y:S01]  /*20e0*/  @!P6 LDGSTS.E.BYPASS.LTC128B.128 [R3+0xc000], desc[UR14][R18.64+0x100] ;  /* 0x0c0001001203efae */ /* 0x000fe2000b981a0e */
[----:B------:R-:W-:Y:S01]  /*20f0*/  VIADD R10, R27, UR28 ;  /* 0x0000001c1b0a7c36 */ /* 0x000fe20008000000 */
[----:B------:R-:W-:Y:S01]  /*2100*/  USHF.L.U64.HI UR28, UR6, 0x6, UR7 ;  /* 0x00000006061c7899 */ /* 0x000fe20008010207 */
[----:B--2---:R-:W-:Y:S01]  /*2110*/  LEA R4, P0, R26, UR8, 0x1 ;  /* 0x000000081a047c11 */ /* 0x004fe2000f8008ff */
[----:B------:R1:W-:Y:S01]  /*2120*/  @!P6 LDGSTS.E.BYPASS.LTC128B.128 [R3+0xe000], desc[UR14][R18.64+0x180] ;  /* 0x0e0001801203efae */ /* 0x0003e2000b981a0e */
[----:B------:R-:W-:Y:S01]  /*2130*/  @!P1 LEA.HI.X R25, R22, R227, R5, 0x1, P3 ;  /* 0x000000e316199211 */ /* 0x000fe200018f0c05 */
[----:B------:R-:W-:Y:S01]  /*2140*/  UIMAD.WIDE.U32 UR34, UR34, UR27, URZ ;  /* 0x0000001b222272a5 */ /* 0x000fe2000f8e00ff */
[----:B------:R-:W-:Y:S01]  /*2150*/  ISETP.GE.AND P3, PT, R13, UR25, PT ;  /* 0x000000190d007c0c */ /* 0x000fe2000bf66270 */
[----:B------:R-:W-:Y:S01]  /*2160*/  @!P4 LDGSTS.E.BYPASS.LTC128B.128 [R3+0x8800], desc[UR14][R16.64] ;  /* 0x088000001003cfae */ /* 0x000fe2000b981a0e */
[----:B------:R-:W-:Y:S01]  /*2170*/  UIMAD UR27, UR28, UR27, URZ ;  /* 0x0000001b1c1b72a4 */ /* 0x000fe2000f8e02ff */
[----:B------:R-:W-:Y:S01]  /*2180*/  LEA.HI.X R5, R26, UR9, R10, 0x1, P0 ;  /* 0x000000091a057c11 */ /* 0x000fe200080f0c0a */
[----:B------:R-:W-:Y:S01]  /*2190*/  IMAD.U32 R13, RZ, RZ, UR6 ;  /* 0x00000006ff0d7e24 */ /* 0x000fe2000f8e00ff */
[----:B------:R-:W-:Y:S01]  /*21a0*/  @!P4 LDGSTS.E.BYPASS.LTC128B.128 [R3+0xa800], desc[UR14][R16.64+0x80] ;  /* 0x0a8000801003cfae */ /* 0x000fe2000b981a0e */
[----:B------:R-:W-:Y:S01]  /*21b0*/  UIADD3 UR27, UPT, UPT, UR35, UR27, URZ ;  /* 0x0000001b231b7290 */ /* 0x000fe2000fffe0ff */
[----:B------:R-:W-:Y:S01]  /*21c0*/  MOV R10, UR7 ;  /* 0x00000007000a7c02 */ /* 0x000fe20008000f00 */
[----:B------:R-:W-:Y:S01]  /*21d0*/  UIMAD.WIDE.U32 UR28, UR6, 0x20, URZ ;  /* 0x00000020061c78a5 */ /* 0x000fe2000f8e00ff */
[----:B------:R-:W-:Y:S01]  /*21e0*/  @!P4 LDGSTS.E.BYPASS.LTC128B.128 [R3+0xc800], desc[UR14][R16.64+0x100] ;  /* 0x0c8001001003cfae */ /* 0x000fe2000b981a0e */
[----:B------:R-:W-:Y:S01]  /*21f0*/  @!P5 LEA R6, P0, R6, UR34, 0x4 ;  /* 0x000000220606dc11 */ /* 0x000fe2000f8020ff */
[----:B------:R-:W-:Y:S01]  /*2200*/  IMAD.U32 R14, RZ, RZ, UR34 ;  /* 0x00000022ff0e7e24 */ /* 0x000fe2000f8e00ff */
[----:B------:R-:W-:Y:S01]  /*2210*/  LOP3.LUT R100, R100, 0x1f0, RZ, 0xc0, !PT ;  /* 0x000001f064647812 */ /* 0x000fe200078ec0ff */
[----:B------:R2:W-:Y:S01]  /*2220*/  @!P4 LDGSTS.E.BYPASS.LTC128B.128 [R3+0xe800], desc[UR14][R16.64+0x180] ;  /* 0x0e8001801003cfae */ /* 0x0005e2000b981a0e */
[----:B------:R-:W-:Y:S01]  /*2230*/  ISETP.GE.AND P4, PT, R12, UR25, PT ;  /* 0x000000190c007c0c */ /* 0x000fe2000bf86270 */
[----:B------:R-:W-:Y:S01]  /*2240*/  USHF.L.U32 UR25, UR7, 0x5, URZ ;  /* 0x0000000507197899 */ /* 0x000fe200080006ff */
[----:B------:R-:W-:Y:S01]  /*2250*/  IMAD.U32 R22, RZ, RZ, UR34 ;  /* 0x00000022ff167e24 */ /* 0x000fe2000f8e00ff */
[----:B------:R-:W-:Y:S01]  /*2260*/  @!P2 LDGSTS.E.BYPASS.LTC128B.128 [R3+0x9000], desc[UR14][R8.64] ;  /* 0x090000000803afae */ /* 0x000fe2000b981a0e */
[----:B------:R-:W-:Y:S01]  /*2270*/  IMAD.U32 R23, RZ, RZ, UR35 ;  /* 0x00000023ff177e24 */ /* 0x000fe2000f8e00ff */
[C---:B------:R-:W-:Y:S01]  /*2280*/  @!P5 LEA.HI.X R12, R13.reuse, UR27, R10, 0x4, P0 ;  /* 0x0000001b0d0cdc11 */ /* 0x040fe200080f240a */
[----:B------:R-:W-:Y:S01]  /*2290*/  UIADD3 UR25, UPT, UPT, UR29, UR25, URZ ;  /* 0x000000191d197290 */ /* 0x000fe2000fffe0ff */
[----:B------:R-:W-:Y:S01]  /*22a0*/  @!P2 LDGSTS.E.BYPASS.LTC128B.128 [R3+0xb000], desc[UR14][R8.64+0x80] ;  /* 0x0b0000800803afae */ /* 0x000fe2000b981a0e */
[----:B------:R-:W-:Y:S01]  /*22b0*/  IMAD.U32 R23, RZ, RZ, UR27 ;  /* 0x0000001bff177e24 */ /* 0x000fe2000f8e00ff */
[-C--:B---3--:R-:W-:Y:S01]  /*22c0*/  @!P6 LEA R20, P0, R14, R4.reuse, 0x1 ;  /* 0x000000040e14e211 */ /* 0x088fe200078008ff */
[----:B------:R-:W-:Y:S01]  /*22d0*/  IMAD.SHL.U32 R7, R98, 0x20, RZ ;  /* 0x0000002062077824 */ /* 0x000fe200078e00ff */
[----:B------:R-:W-:Y:S01]  /*22e0*/  @!P2 LDGSTS.E.BYPASS.LTC128B.128 [R3+0xd000], desc[UR14][R8.64+0x100] ;  /* 0x0d0001000803afae */ /* 0x000fe2000b981a0e */
[----:B------:R-:W-:Y:S01]  /*22f0*/  @!P3 IMAD.WIDE.U32 R22, R13, 0x30, R22 ;  /* 0x000000300d16b825 */ /* 0x000fe200078e0016 */
[----:B------:R-:W-:Y:S01]  /*2300*/  VOTEU.ALL UP0, P4 ;  /* 0x0000000000ff7886 */ /* 0x000fe20002000000 */
[----:B-1----:R-:W-:Y:S01]  /*2310*/  LOP3.LUT R18, R95, 0x200, RZ, 0xc0, !PT ;  /* 0x000002005f127812 */ /* 0x002fe200078ec0ff */
[----:B------:R1:W-:Y:S01]  /*2320*/  @!P2 LDGSTS.E.BYPASS.LTC128B.128 [R3+0xf000], desc[UR14][R8.64+0x180] ;  /* 0x0f0001800803afae */ /* 0x0003e2000b981a0e */
[----:B------:R-:W-:Y:S01]  /*2330*/  IMAD.MOV.U32 R93, RZ, RZ, 0x20 ;  /* 0x00000020ff5d7424 */ /* 0x000fe200078e00ff */
[----:B------:R-:W-:Y:S01]  /*2340*/  UISETP.NE.AND UP2, UPT, UR17, 0x1, UPT ;  /* 0x000000011100788c */ /* 0x000fe2000bf45270 */
[----:B------:R-:W-:Y:S01]  /*2350*/  LOP3.LUT R7, R18, 0x7c00, R7, 0xf8, !PT ;  /* 0x00007c0012077812 */ /* 0x000fe200078ef807 */
[----:B------:R-:W-:Y:S01]  /*2360*/  @!P1 LDGSTS.E.BYPASS.LTC128B.128 [R3+0x9800], desc[UR14][R24.64] ;  /* 0x0980000018039fae */ /* 0x000fe2000b981a0e */
[----:B------:R-:W-:Y:S01]  /*2370*/  @!UP0 UIADD3 UR34, UP1, UPT, UR34, UR28, URZ ;  /* 0x0000001c22228290 */ /* 0x000fe2000ff3e0ff */
[----:B------:R-:W-:Y:S01]  /*2380*/  LOP3.LUT R18, R11, 0x8, R98, 0x78, !PT ;  /* 0x000000080b127812 */ /* 0x000fe200078e7862 */
[----:B------:R-:W-:Y:S01]  /*2390*/  IMAD.MOV.U32 R185, RZ, RZ, 0x40 ;  /* 0x00000040ffb97424 */ /* 0x000fe200078e00ff */
[----:B------:R-:W-:Y:S01]  /*23a0*/  @!P1 LDGSTS.E.BYPASS.LTC128B.128 [R3+0xb800], desc[UR14][R24.64+0x80] ;  /* 0x0b80008018039fae */ /* 0x000fe2000b981a0e */
[----:B------:R-:W-:Y:S01]  /*23b0*/  IMAD.IADD R7, R92, 0x1, R7 ;  /* 0x000000015c077824 */ /* 0x000fe200078e0207 */
[----:B------:R-:W-:Y:S01]  /*23c0*/  LEA R99, R18, R99, 0x1 ;  /* 0x0000006312637211 */ /* 0x000fe200078e08ff */
[----:B------:R-:W-:Y:S01]  /*23d0*/  IMAD.U32 R13, RZ, RZ, UR34 ;  /* 0x00000022ff0d7e24 */ /* 0x000fe2000f8e00ff */
[----:B------:R-:W-:Y:S01]  /*23e0*/  @!P1 LDGSTS.E.BYPASS.LTC128B.128 [R3+0xd800], desc[UR14][R24.64+0x100] ;  /* 0x0d80010018039fae */ /* 0x000fe2000b981a0e */
[C---:B--2---:R-:W-:Y:S01]  /*23f0*/  @!P5 LEA R16, P2, R6.reuse, R4, 0x1 ;  /* 0x000000040610d211 */ /* 0x044fe200078408ff */
[----:B------:R-:W-:Y:S01]  /*2400*/  IMAD.U32 R15, RZ, RZ, UR35 ;  /* 0x00000023ff0f7e24 */ /* 0x000fe2000f8e00ff */
[----:B------:R-:W-:Y:S01]  /*2410*/  LEA R104, R7, UR26, 0x1 ;  /* 0x0000001a07687c11 */ /* 0x000fe2000f8e08ff */
[----:B------:R2:W-:Y:S01]  /*2420*/  @!P1 LDGSTS.E.BYPASS.LTC128B.128 [R3+0xf800], desc[UR14][R24.64+0x180] ;  /* 0x0f80018018039fae */ /* 0x0005e2000b981a0e */
[----:B------:R-:W-:Y:S01]  /*2430*/  @!P5 LEA.HI.X R17, R6, R5, R12, 0x1, P2 ;  /* 0x000000050611d211 */ /* 0x000fe200010f0c0c */
[----:B------:R-:W-:-:S02]  /*2440*/  VIADD R96, R99, UR26 ;  /* 0x0000001a63607c36 */ /* 0x000fc40008000000 */
[----:B------:R-:W0:Y:S01]  /*2450*/  LDGDEPBAR ;  /* 0x00000000000079af */ /* 0x000e220000000000 */
[----:B------:R-:W-:Y:S02]  /*2460*/  IMAD.U32 R224, RZ, RZ, UR22 ;  /* 0x00000016ffe07e24 */ /* 0x000fe4000f8e00ff */
[----:B-1----:R-:W-:Y:S01]  /*2470*/  IMAD.U32 R8, RZ, RZ, UR27 ;  /* 0x0000001bff087e24 */ /* 0x002fe2000f8e00ff */
[----:B------:R-:W-:Y:S01]  /*2480*/  @!UP0 UIADD3.X UR27, UPT, UPT, UR25, UR27, URZ, UP1, !UPT ;  /* 0x0000001b191b8290 */ /* 0x000fe20008ffe4ff */
[----:B------:R-:W-:-:S03]  /*2490*/  @!P3 IMAD R9, R10, 0x30, RZ ;  /* 0x000000300a09b824 */ /* 0x000fc600078e02ff */
[-C--:B------:R-:W-:Y:S01]  /*24a0*/  @!P6 LEA.HI.X R21, R14, R5.reuse, R8, 0x1, P0 ;  /* 0x000000050e15e211 */ /* 0x080fe200000f0c08 */
[----:B------:R-:W-:Y:S01]  /*24b0*/  @!P3 IMAD.IADD R14, R23, 0x1, R9 ;  /* 0x00000001170eb824 */ /* 0x000fe200078e0209 */
[CC--:B------:R-:W-:Y:S01]  /*24c0*/  @!P3 LEA R8, P0, R22.reuse, R4.reuse, 0x1 ;  /* 0x000000041608b211 */ /* 0x0c0fe200078008ff */
[----:B------:R-:W-:Y:S01]  /*24d0*/  IMAD.U32 R10, RZ, RZ, UR27 ;  /* 0x0000001bff0a7e24 */ /* 0x000fe2000f8e00ff */
[C---:B------:R-:W-:Y:S02]  /*24e0*/  @!P4 LEA R4, P1, R13.reuse, R4, 0x1 ;  /* 0x000000040d04c211 */ /* 0x040fe400078208ff */
[-C--:B------:R-:W-:Y:S01]  /*24f0*/  @!P3 LEA.HI.X R9, R22, R5.reuse, R14, 0x1, P0 ;  /* 0x000000051609b211 */ /* 0x080fe200000f0c0e */
[----:B------:R-:W1:Y:S01]  /*2500*/  LDCU UR27, c[0x0][0x50c] ;  /* 0x0000a180ff1b77ac */ /* 0x000e620008000800 */
[----:B------:R-:W-:Y:S02]  /*2510*/  @!P4 LEA.HI.X R5, R13, R5, R10, 0x1, P1 ;  /* 0x000000050d05c211 */ /* 0x000fe400008f0c0a */
[----:B------:R-:W-:Y:S01]  /*2520*/  LOP3.LUT P0, RZ, R98, 0x2, RZ, 0xc0, !PT ;  /* 0x0000000262ff7812 */ /* 0x000fe2000780c0ff */
[----:B------:R-:W-:-:S04]  /*2530*/  DEPBAR.LE SB0, 0x0 ;  /* 0x000080000000791a */ /* 0x000fc80000000000 */
[----:B------:R-:W-:Y:S01]  /*2540*/  BAR.SYNC.DEFER_BLOCKING 0x0 ;  /* 0x0000000000007b1d */ /* 0x000fe20000010000 */
        /* <DEDUP_REMOVED lines=54> */
[----:B--2---:R-:W2:Y:S04]  /*28b0*/  LDSM.16.M88.4 R24, [R99+UR26+0x8000] ;  /* 0x0080001a6318783b */ /* 0x004ea80008000200 */
[----:B------:R-:W5:Y:S04]  /*28c0*/  LDSM.16.M88.4 R48, [R99+UR26+0x8800] ;  /* 0x0088001a6330783b */ /* 0x000f680008000200 */
[----:B------:R-:W1:Y:S04]  /*28d0*/  LDSM.16.M88.4 R40, [R99+UR26+0x9000] ;  /* 0x0090001a6328783b */ /* 0x000e680008000200 */
[----:B---3--:R-:W3:Y:S04]  /*28e0*/  LDSM.16.M88.4 R4, [R99+UR26+0x9800] ;  /* 0x0098001a6304783b */ /* 0x008ee80008000200 */
[----:B------:R-:W-:Y:S04]  /*28f0*/  LDSM.16.M88.4 R16, [R103] ;  /* 0x000000006710783b */ /* 0x000fe80000000200 */
[----:B------:R-:W3:Y:S04]  /*2900*/  LDSM.16.M88.4 R56, [R97+0x8000] ;  /* 0x008000006138783b */ /* 0x000ee80000000200 */
[----:B------:R-:W3:Y:S04]  /*2910*/  LDSM.16.M88.4 R32, [R97+0x8800] ;  /* 0x008800006120783b */ /* 0x000ee80000000200 */
[----:B------:R-:W3:Y:S04]  /*2920*/  LDSM.16.M88.4 R28, [R97+0x9800] ;  /* 0x00980000611c783b */ /* 0x000ee80000000200 */
[----:B------:R-:W-:Y:S04]  /*2930*/  LDSM.16.M88.4 R20, [R102] ;  /* 0x000000006614783b */ /* 0x000fe80000000200 */
[----:B----4-:R-:W4:Y:S01]  /*2940*/  LDSM.16.M88.4 R8, [R96+0x8000] ;  /* 0x008000006008783b */ /* 0x010f220000000200 */
[C---:B--2---:R-:W-:Y:S03]  /*2950*/  HMMA.16816.F32.BF16 R12, R72.reuse, R24, RZ ;  /* 0x00000018480c723c */ /* 0x044fe600000418ff */
[----:B------:R-:W-:Y:S04]  /*2960*/  LDSM.16.M88.4 R60, [R97+0x9000] ;  /* 0x00900000613c783b */ /* 0x000fe80000000200 */
[----:B------:R-:W-:Y:S01]  /*2970*/  LDSM.16.M88.4 R68, [R94+0x9800] ;  /* 0x009800005e44783b */ /* 0x000fe20000000200 */
[C---:B-----5:R-:W-:Y:S03]  /*2980*/  HMMA.16816.F32.BF16 R52, R72.reuse, R48, RZ ;  /* 0x000000304834723c */ /* 0x060fe600000418ff */
[----:B------:R-:W-:Y:S04]  /*2990*/  LDSM.16.M88.4 R64, [R99+UR26+0xa800] ;  /* 0x00a8001a6340783b */ /* 0x000fe80008000200 */
[----:B------:R-:W-:Y:S01]  /*29a0*/  LDSM.16.M88.4 R76, [R102+0x4000] ;  /* 0x00400000664c783b */ /* 0x000fe20000000200 */
[C---:B-1----:R-:W-:Y:S03]  /*29b0*/  HMMA.16816.F32.BF16 R44, R72.reuse, R40, RZ ;  /* 0x00000028482c723c */ /* 0x042fe600000418ff */
[----:B------:R-:W-:Y:S04]  /*29c0*/  LDSM.16.M88.4 R88, [R94+0xc000] ;  /* 0x00c000005e58783b */ /* 0x000fe80000000200 */
[----:B------:R-:W-:Y:S01]  /*29d0*/  LDSM.16.M88.4 R84, [R96+0xd800] ;  /* 0x00d800006054783b */ /* 0x000fe20000000200 */
[C---:B------:R-:W-:Y:S03]  /*29e0*/  HMMA.16816.F32.BF16 R24, R72.reuse, R26, RZ ;  /* 0x0000001a4818723c */ /* 0x040fe600000418ff */
[----:B------:R-:W-:Y:S04]  /*29f0*/  LDSM.16.M88.4 R80, [R99+UR26+0xe000] ;  /* 0x00e0001a6350783b */ /* 0x000fe80008000200 */
[----:B------:R-:W0:Y:S01]  /*2a00*/  LDGDEPBAR ;  /* 0x00000000000079af */ /* 0x000e220000000000 */
[C---:B------:R-:W-:Y:S08]  /*2a10*/  HMMA.16816.F32.BF16 R48, R72.reuse, R50, RZ ;  /* 0x000000324830723c */ /* 0x040ff000000418ff */
[C---:B------:R-:W-:Y:S08]  /*2a20*/  HMMA.16816.F32.BF16 R40, R72.reuse, R42, RZ ;  /* 0x0000002a4828723c */ /* 0x040ff000000418ff */
[C---:B---3--:R-:W-:Y:S08]  /*2a30*/  HMMA.16816.F32.BF16 R36, R72.reuse, R4, RZ ;  /* 0x000000044824723c */ /* 0x048ff000000418ff */
[----:B------:R-:W-:Y:S01]  /*2a40*/  HMMA.16816.F32.BF16 R72, R72, R6, RZ ;  /* 0x000000064848723c */ /* 0x000fe200000418ff */
[----:B------:R-:W1:Y:S07]  /*2a50*/  LDSM.16.M88.4 R4, [R96+0x8800] ;  /* 0x008800006004783b */ /* 0x000e6e0000000200 */
[C---:B------:R-:W-:Y:S08]  /*2a60*/  HMMA.16816.F32.BF16 R12, R16.reuse, R56, R12 ;  /* 0x00000038100c723c */ /* 0x040ff0000004180c */
[C---:B------:R-:W-:Y:S01]  /*2a70*/  HMMA.16816.F32.BF16 R24, R16.reuse, R58, R24 ;  /* 0x0000003a1018723c */ /* 0x040fe20000041818 */
[----:B------:R-:W-:Y:S07]  /*2a80*/  LDSM.16.M88.4 R56, [R96+0x9000] ;  /* 0x009000006038783b */ /* 0x000fee0000000200 */
[C---:B------:R-:W-:Y:S08]  /*2a90*/  HMMA.16816.F32.BF16 R52, R16.reuse, R32, R52 ;  /* 0x000000201034723c */ /* 0x040ff00000041834 */
[C---:B------:R-:W-:Y:S01]  /*2aa0*/  HMMA.16816.F32.BF16 R48, R16.reuse, R34, R48 ;  /* 0x000000221030723c */ /* 0x040fe20000041830 */
[----:B------:R-:W2:Y:S07]  /*2ab0*/  LDSM.16.M88.4 R32, [R96+0x9800] ;  /* 0x009800006020783b */ /* 0x000eae0000000200 */
[C---:B------:R-:W-:Y:S08]  /*2ac0*/  HMMA.16816.F32.BF16 R36, R16.reuse, R28, R36 ;  /* 0x0000001c1024723c */ /* 0x040ff00000041824 */
[----:B------:R-:W-:Y:S01]  /*2ad0*/  HMMA.16816.F32.BF16 R72, R16, R30, R72 ;  /* 0x0000001e1048723c */ /* 0x000fe20000041848 */
[----:B------:R-:W-:Y:S07]  /*2ae0*/  LDSM.16.M88.4 R28, [R94+0x8000] ;  /* 0x008000005e1c783b */ /* 0x000fee0000000200 */
[C---:B----4-:R-:W-:Y:S08]  /*2af0*/  HMMA.16816.F32.BF16 R12, R20.reuse, R8, R12 ;  /* 0x00000008140c723c */ /* 0x050ff0000004180c */
[C---:B------:R-:W-:Y:S01]  /*2b00*/  HMMA.16816.F32.BF16 R24, R20.reuse, R10, R24 ;  /* 0x0000000a1418723c */ /* 0x040fe20000041818 */
[----:B------:R-:W3:Y:S07]  /*2b10*/  LDSM.16.M88.4 R8, [R101] ;  /* 0x000000006508783b */ /* 0x000eee0000000200 */
[C---:B-1----:R-:W-:Y:S08]  /*2b20*/  HMMA.16816.F32.BF16 R52, R20.reuse, R4, R52 ;  /* 0x000000041434723c */ /* 0x042ff00000041834 */
[----:B------:R-:W-:Y:S01]  /*2b30*/  HMMA.16816.F32.BF16 R48, R20, R6, R48 ;  /* 0x000000061430723c */ /* 0x000fe20000041830 */
[----:B------:R-:W1:Y:S07]  /*2b40*/  LDSM.16.M88.4 R4, [R94+0x9000] ;  /* 0x009000005e04783b */ /* 0x000e6e0000000200 */
[C---:B------:R-:W-:Y:S08]  /*2b50*/  HMMA.16816.F32.BF16 R44, R16.reuse, R60, R44 ;  /* 0x0000003c102c723c */ /* 0x040ff0000004182c */
[----:B------:R-:W-:Y:S01]  /*2b60*/  HMMA.16816.F32.BF16 R40, R16, R62, R40 ;  /* 0x0000003e1028723c */ /* 0x000fe20000041828 */
[----:B------:R-:W4:Y:S04]  /*2b70*/  LDSM.16.M88.4 R16, [R94+0x8800] ;  /* 0x008800005e10783b */ /* 0x000f280000000200 */
[----:B------:R-:W-:Y:S03]  /*2b80*/  LDSM.16.M88.4 R60, [R99+UR26+0xa000] ;  /* 0x00a0001a633c783b */ /* 0x000fe60008000200 */
[C---:B--2---:R-:W-:Y:S08]  /*2b90*/  HMMA.16816.F32.BF16 R36, R20.reuse, R32, R36 ;  /* 0x000000201424723c */ /* 0x044ff00000041824 */
[C---:B------:R-:W-:Y:S08]  /*2ba0*/  HMMA.16816.F32.BF16 R44, R20.reuse, R56, R44 ;  /* 0x00000038142c723c */ /* 0x040ff0000004182c */
[C---:B------:R-:W-:Y:S01]  /*2bb0*/  HMMA.16816.F32.BF16 R40, R20.reuse, R58, R40 ;  /* 0x0000003a1428723c */ /* 0x040fe20000041828 */
[----:B------:R-:W-:Y:S07]  /*2bc0*/  LDSM.16.M88.4 R56, [R103+0x2000] ;  /* 0x002000006738783b */ /* 0x000fee0000000200 */
[----:B------:R-:W-:Y:S01]  /*2bd0*/  HMMA.16816.F32.BF16 R72, R20, R34, R72 ;  /* 0x000000221448723c */ /* 0x000fe20000041848 */
[----:B------:R-:W2:Y:S04]  /*2be0*/  LDSM.16.M88.4 R20, [R104+0x2000] ;  /* 0x002000006814783b */ /* 0x000ea80000000200 */
[----:B------:R-:W5:Y:S03]  /*2bf0*/  LDSM.16.M88.4 R32, [R99+UR26+0xb000] ;  /* 0x00b0001a6320783b */ /* 0x000f660008000200 */
[C---:B---3--:R-:W-:Y:S08]  /*2c00*/  HMMA.16816.F32.BF16 R12, R8.reuse, R28, R12 ;  /* 0x0000001c080c723c */ /* 0x048ff0000004180c */
[C---:B------:R-:W-:Y:S01]  /*2c10*/  HMMA.16816.F32.BF16 R24, R8.reuse, R30, R24 ;  /* 0x0000001e0818723c */ /* 0x040fe20000041818 */
[----:B------:R-:W3:Y:S07]  /*2c20*/  LDSM.16.M88.4 R28, [R99+UR26+0xb800] ;  /* 0x00b8001a631c783b */ /* 0x000eee0008000200 */
[C---:B-1----:R-:W-:Y:S08]  /*2c30*/  HMMA.16816.F32.BF16 R44, R8.reuse, R4, R44 ;  /* 0x00000004082c723c */ /* 0x042ff0000004182c */
[C---:B------:R-:W-:Y:S01]  /*2c40*/  HMMA.16816.F32.BF16 R40, R8.reuse, R6, R40 ;  /* 0x000000060828723c */ /* 0x040fe20000041828 */
[----:B------:R-:W1:Y:S07]  /*2c50*/  LDSM.16.M88.4 R4, [R97+0xa000] ;  /* 0x00a000006104783b */ /* 0x000e6e0000000200 */
[C---:B----4-:R-:W-:Y:S08]  /*2c60*/  HMMA.16816.F32.BF16 R52, R8.reuse, R16, R52 ;  /* 0x000000100834723c */ /* 0x050ff00000041834 */
[C---:B------:R-:W-:Y:S01]  /*2c70*/  HMMA.16816.F32.BF16 R48, R8.reuse, R18, R48 ;  /* 0x000000120830723c */ /* 0x040fe20000041830 */
[----:B------:R-:W4:Y:S07]  /*2c80*/  LDSM.16.M88.4 R16, [R97+0xa800] ;  /* 0x00a800006110783b */ /* 0x000f2e0000000200 */
        /* <DEDUP_REMOVED lines=10> */
[C---:B-----5:R-:W-:Y:S08]  /*2d30*/  HMMA.16816.F32.BF16 R44, R20.reuse, R32, R44 ;  /* 0x00000020142c723c */ /* 0x060ff0000004182c */
[C---:B------:R-:W-:Y:S01]  /*2d40*/  HMMA.16816.F32.BF16 R40, R20.reuse, R34, R40 ;  /* 0x000000221428723c */ /* 0x040fe20000041828 */
[----:B------:R-:W-:Y:S07]  /*2d50*/  LDSM.16.M88.4 R32, [R101+0x2000] ;  /* 0x002000006520783b */ /* 0x000fee0000000200 */
[C---:B---3--:R-:W-:Y:S08]  /*2d60*/  HMMA.16816.F32.BF16 R36, R20.reuse, R28, R36 ;  /* 0x0000001c1424723c */ /* 0x048ff00000041824 */
[----:B------:R-:W-:Y:S01]  /*2d70*/  HMMA.16816.F32.BF16 R72, R20, R30, R72 ;  /* 0x0000001e1448723c */ /* 0x000fe20000041848 */
[----:B------:R-:W-:Y:S04]  /*2d80*/  LDSM.16.M88.4 R20, [R102+0x2000] ;  /* 0x002000006614783b */ /* 0x000fe80000000200 */
[----:B------:R-:W3:Y:S03]  /*2d90*/  LDSM.16.M88.4 R28, [R96+0xa000] ;  /* 0x00a00000601c783b */ /* 0x000ee60000000200 */
        /* <DEDUP_REMOVED lines=8> */
[----:B------:R-:W5:Y:S07]  /*2e20*/  LDSM.16.M88.4 R8, [R94+0xa800] ;  /* 0x00a800005e08783b */ /* 0x000f6e0000000200 */
[C---:B--2---:R-:W-:Y:S08]  /*2e30*/  HMMA.16816.F32.BF16 R36, R56.reuse, R60, R36 ;  /* 0x0000003c3824723c */ /* 0x044ff00000041824 */
[----:B------:R-:W-:Y:S01]  /*2e40*/  HMMA.16816.F32.BF16 R72, R56, R62, R72 ;  /* 0x0000003e3848723c */ /* 0x000fe20000041848 */
[----:B------:R-:W2:Y:S04]  /*2e50*/  LDSM.16.M88.4 R60, [R94+0xb000] ;  /* 0x00b000005e3c783b */ /* 0x000ea80000000200 */
[----:B------:R-:W2:Y:S03]  /*2e60*/  LDSM.16.M88.4 R56, [R94+0xb800] ;  /* 0x00b800005e38783b */ /* 0x000ea60000000200 */
[C---:B---3--:R-:W-:Y:S08]  /*2e70*/  HMMA.16816.F32.BF16 R12, R20.reuse, R28, R12 ;  /* 0x0000001c140c723c */ /* 0x048ff0000004180c */
[C---:B------:R-:W-:Y:S01]  /*2e80*/  HMMA.16816.F32.BF16 R24, R20.reuse, R30, R24 ;  /* 0x0000001e1418723c */ /* 0x040fe20000041818 */
[----:B------:R-:W-:Y:S07]  /*2e90*/  LDSM.16.M88.4 R28, [R99+UR26+0xc000] ;  /* 0x00c0001a631c783b */ /* 0x000fee0008000200 */
[C---:B-1----:R-:W-:Y:S08]  /*2ea0*/  HMMA.16816.F32.BF16 R52, R20.reuse, R4, R52 ;  /* 0x000000041434723c */ /* 0x042ff00000041834 */
[C---:B------:R-:W-:Y:S01]  /*2eb0*/  HMMA.16816.F32.BF16 R48, R20.reuse, R6, R48 ;  /* 0x000000061430723c */ /* 0x040fe20000041830 */
[----:B------:R-:W1:Y:S07]  /*2ec0*/  LDSM.16.M88.4 R4, [R104+0x4000] ;  /* 0x004000006804783b */ /* 0x000e6e0000000200 */
[C---:B------:R-:W-:Y:S08]  /*2ed0*/  HMMA.16816.F32.BF16 R44, R20.reuse, R68, R44 ;  /* 0x00000044142c723c */ /* 0x040ff0000004182c */
[C---:B------:R-:W-:Y:S01]  /*2ee0*/  HMMA.16816.F32.BF16 R40, R20.reuse, R70, R40 ;  /* 0x000000461428723c */ /* 0x040fe20000041828 */
[----:B------:R-:W-:Y:S07]  /*2ef0*/  LDSM.16.M88.4 R68, [R101+0x4000] ;  /* 0x004000006544783b */ /* 0x000fee0000000200 */
[C---:B------:R-:W-:Y:S08]  /*2f00*/  HMMA.16816.F32.BF16 R36, R20.reuse, R64, R36 ;  /* 0x000000401424723c */ /* 0x040ff00000041824 */
[----:B------:R-:W-:Y:S01]  /*2f10*/  HMMA.16816.F32.BF16 R72, R20, R66, R72 ;  /* 0x000000421448723c */ /* 0x000fe20000041848 */
[----:B------:R-:W3:Y:S04]  /*2f20*/  LDSM.16.M88.4 R20, [R99+UR26+0xc800] ;  /* 0x00c8001a6314783b */ /* 0x000ee80008000200 */
[----:B------:R-:W-:Y:S03]  /*2f30*/  LDSM.16.M88.4 R64, [R97+0xc000] ;  /* 0x00c000006140783b */ /* 0x000fe60000000200 */
[C---:B----4-:R-:W-:Y:S08]  /*2f40*/  HMMA.16816.F32.BF16 R12, R32.reuse, R16, R12 ;  /* 0x00000010200c723c */ /* 0x050ff0000004180c */
[C---:B------:R-:W-:Y:S01]  /*2f50*/  HMMA.16816.F32.BF16 R24, R32.reuse, R18, R24 ;  /* 0x000000122018723c */ /* 0x040fe20000041818 */
[----:B------:R-:W4:Y:S07]  /*2f60*/  LDSM.16.M88.4 R16, [R103+0x4000] ;  /* 0x004000006710783b */ /* 0x000f2e0000000200 */
[C---:B-----5:R-:W-:Y:S08]  /*2f70*/  HMMA.16816.F32.BF16 R52, R32.reuse, R8, R52 ;  /* 0x000000082034723c */ /* 0x060ff00000041834 */
[C---:B------:R-:W-:Y:S01]  /*2f80*/  HMMA.16816.F32.BF16 R48, R32.reuse, R10, R48 ;  /* 0x0000000a2030723c */ /* 0x040fe20000041830 */
[----:B------:R-:W5:Y:S07]  /*2f90*/  LDSM.16.M88.4 R8, [R99+UR26+0xd000] ;  /* 0x00d0001a6308783b */ /* 0x000f6e0008000200 */
[C---:B--2---:R-:W-:Y:S08]  /*2fa0*/  HMMA.16816.F32.BF16 R44, R32.reuse, R60, R44 ;  /* 0x0000003c202c723c */ /* 0x044ff0000004182c */
[C---:B------:R-:W-:Y:S01]  /*2fb0*/  HMMA.16816.F32.BF16 R40, R32.reuse, R62, R40 ;  /* 0x0000003e2028723c */ /* 0x040fe20000041828 */
[----:B------:R-:W-:Y:S07]  /*2fc0*/  LDSM.16.M88.4 R60, [R97+0xc800] ;  /* 0x00c80000613c783b */ /* 0x000fee0000000200 */
[C---:B------:R-:W-:Y:S08]  /*2fd0*/  HMMA.16816.F32.BF16 R36, R32.reuse, R56, R36 ;  /* 0x000000382024723c */ /* 0x040ff00000041824 */
[----:B------:R-:W-:Y:S01]  /*2fe0*/  HMMA.16816.F32.BF16 R72, R32, R58, R72 ;  /* 0x0000003a2048723c */ /* 0x000fe20000041848 */
[----:B------:R-:W2:Y:S04]  /*2ff0*/  LDSM.16.M88.4 R32, [R99+UR26+0xd800] ;  /* 0x00d8001a6320783b */ /* 0x000ea80008000200 */
[----:B------:R-:W2:Y:S03]  /*3000*/  LDSM.16.M88.4 R56, [R96+0xc000] ;  /* 0x00c000006038783b */ /* 0x000ea60000000200 */
[C---:B-1----:R-:W-:Y:S08]  /*3010*/  HMMA.16816.F32.BF16 R12, R4.reuse, R28, R12 ;  /* 0x0000001c040c723c */ /* 0x042ff0000004180c */
[C---:B------:R-:W-:Y:S01]  /*3020*/  HMMA.16816.F32.BF16 R24, R4.reuse, R30, R24 ;  /* 0x0000001e0418723c */ /* 0x040fe20000041818 */
[----:B------:R-:W-:Y:S07]  /*3030*/  LDSM.16.M88.4 R28, [R97+0xd000] ;  /* 0x00d00000611c783b */ /* 0x000fee0000000200 */
[C---:B---3--:R-:W-:Y:S08]  /*3040*/  HMMA.16816.F32.BF16 R52, R4.reuse, R20, R52 ;  /* 0x000000140434723c */ /* 0x048ff00000041834 */
[----:B------:R-:W-:Y:S01]  /*3050*/  HMMA.16816.F32.BF16 R48, R4, R22, R48 ;  /* 0x000000160430723c */ /* 0x000fe20000041830 */
[----:B------:R-:W1:Y:S07]  /*3060*/  LDSM.16.M88.4 R20, [R97+0xd800] ;  /* 0x00d800006114783b */ /* 0x000e6e0000000200 */
[C---:B----4-:R-:W-:Y:S08]  /*3070*/  HMMA.16816.F32.BF16 R12, R16.reuse, R64, R12 ;  /* 0x00000040100c723c */ /* 0x050ff0000004180c */
[----:B------:R-:W-:Y:S01]  /*3080*/  HMMA.16816.F32.BF16 R24, R16, R66, R24 ;  /* 0x000000421018723c */ /* 0x000fe20000041818 */
[----:B------:R-:W-:Y:S07]  /*3090*/  LDSM.16.M88.4 R64, [R94+0xc800] ;  /* 0x00c800005e40783b */ /* 0x000fee0000000200 */
[C---:B-----5:R-:W-:Y:S08]  /*30a0*/  HMMA.16816.F32.BF16 R44, R4.reuse, R8, R44 ;  /* 0x00000008042c723c */ /* 0x060ff0000004182c */
[C---:B------:R-:W-:Y:S01]  /*30b0*/  HMMA.16816.F32.BF16 R40, R4.reuse, R10, R40 ;  /* 0x0000000a0428723c */ /* 0x040fe20000041828 */
[----:B------:R-:W3:Y:S07]  /*30c0*/  LDSM.16.M88.4 R8, [R96+0xc800] ;  /* 0x00c800006008783b */ /* 0x000eee0000000200 */
[C---:B--2---:R-:W-:Y:S08]  /*30d0*/  HMMA.16816.F32.BF16 R36, R4.reuse, R32, R36 ;  /* 0x000000200424723c */ /* 0x044ff00000041824 */
[----:B------:R-:W-:Y:S01]  /*30e0*/  HMMA.16816.F32.BF16 R72, R4, R34, R72 ;  /* 0x000000220448723c */ /* 0x000fe20000041848 */
[----:B------:R-:W2:Y:S04]  /*30f0*/  LDSM.16.M88.4 R4, [R96+0xd000] ;  /* 0x00d000006004783b */ /* 0x000ea80000000200 */
[----:B------:R-:W4:Y:S03]  /*3100*/  LDSM.16.M88.4 R32, [R104+0x6000] ;  /* 0x006000006820783b */ /* 0x000f260000000200 */
[C---:B------:R-:W-:Y:S08]  /*3110*/  HMMA.16816.F32.BF16 R12, R76.reuse, R56, R12 ;  /* 0x000000384c0c723c */ /* 0x040ff0000004180c */
[----:B------:R-:W-:Y:S01]  /*3120*/  HMMA.16816.F32.BF16 R24, R76, R58, R24 ;  /* 0x0000003a4c18723c */ /* 0x000fe20000041818 */
[----:B------:R-:W5:Y:S07]  /*3130*/  LDSM.16.M88.4 R56, [R94+0xd800] ;  /* 0x00d800005e38783b */ /* 0x000f6e0000000200 */
[C---:B-1----:R-:W-:Y:S08]  /*3140*/  HMMA.16816.F32.BF16 R36, R16.reuse, R20, R36 ;  /* 0x000000141024723c */ /* 0x042ff00000041824 */
[C---:B------:R-:W-:Y:S08]  /*3150*/  HMMA.16816.F32.BF16 R52, R16.reuse, R60, R52 ;  /* 0x0000003c1034723c */ /* 0x040ff00000041834 */
[C---:B------:R-:W-:Y:S01]  /*3160*/  HMMA.16816.F32.BF16 R48, R16.reuse, R62, R48 ;  /* 0x0000003e1030723c */ /* 0x040fe20000041830 */
[----:B------:R-:W1:Y:S07]  /*3170*/  LDSM.16.M88.4 R60, [R94+0xd000] ;  /* 0x00d000005e3c783b */ /* 0x000e6e0000000200 */
[C---:B------:R-:W-:Y:S08]  /*3180*/  HMMA.16816.F32.BF16 R44, R16.reuse, R28, R44 ;  /* 0x0000001c102c723c */ /* 0x040ff0000004182c */
[C---:B------:R-:W-:Y:S01]  /*3190*/  HMMA.16816.F32.BF16 R40, R16.reuse, R30, R40 ;  /* 0x0000001e1028723c */ /* 0x040fe20000041828 */
[----:B------:R-:W-:Y:S07]  /*31a0*/  LDSM.16.M88.4 R28, [R99+UR26+0xe800] ;  /* 0x00e8001a631c783b */ /* 0x000fee0008000200 */
[----:B------:R-:W-:Y:S01]  /*31b0*/  HMMA.16816.F32.BF16 R72, R16, R22, R72 ;  /* 0x000000161048723c */ /* 0x000fe20000041848 */
[----:B------:R-:W-:Y:S04]  /*31c0*/  LDSM.16.M88.4 R20, [R103+0x6000] ;  /* 0x006000006714783b */ /* 0x000fe80000000200 */
[----:B------:R-:W1:Y:S03]  /*31d0*/  LDSM.16.M88.4 R16, [R97+0xe000] ;  /* 0x00e000006110783b */ /* 0x000e660000000200 */
[C---:B------:R-:W-:Y:S08]  /*31e0*/  HMMA.16816.F32.BF16 R12, R68.reuse, R88, R12 ;  /* 0x00000058440c723c */ /* 0x040ff0000004180c */
[----:B------:R-:W-:Y:S08]  /*31f0*/  HMMA.16816.F32.BF16 R24, R68, R90, R24 ;  /* 0x0000005a4418723c */ /* 0x000ff00000041818 */
[C---:B------:R-:W-:Y:S08]  /*3200*/  HMMA.16816.F32.BF16 R36, R76.reuse, R84, R36 ;  /* 0x000000544c24723c */ /* 0x040ff00000041824 */
[C---:B---3--:R-:W-:Y:S08]  /*3210*/  HMMA.16816.F32.BF16 R52, R76.reuse, R8, R52 ;  /* 0x000000084c34723c */ /* 0x048ff00000041834 */
[C---:B------:R-:W-:Y:S01]  /*3220*/  HMMA.16816.F32.BF16 R48, R76.reuse, R10, R48 ;  /* 0x0000000a4c30723c */ /* 0x040fe20000041830 */
[----:B------:R-:W-:Y:S07]  /*3230*/  LDSM.16.M88.4 R8, [R96+0xe000] ;  /* 0x00e000006008783b */ /* 0x000fee0000000200 */
[C---:B--2---:R-:W-:Y:S08]  /*3240*/  HMMA.16816.F32.BF16 R44, R76.reuse, R4, R44 ;  /* 0x000000044c2c723c */ /* 0x044ff0000004182c */
[----:B------:R-:W-:Y:S01]  /*3250*/  HMMA.16816.F32.BF16 R40, R76, R6, R40 ;  /* 0x000000064c28723c */ /* 0x000fe20000041828 */
[----:B------:R-:W2:Y:S07]  /*3260*/  LDSM.16.M88.4 R4, [R102+0x6000] ;  /* 0x006000006604783b */ /* 0x000eae0000000200 */
[C---:B----4-:R-:W-:Y:S08]  /*3270*/  HMMA.16816.F32.BF16 R12, R32.reuse, R80, R12 ;  /* 0x00000050200c723c */ /* 0x050ff0000004180c */
[----:B------:R-:W-:Y:S08]  /*3280*/  HMMA.16816.F32.BF16 R24, R32, R82, R24 ;  /* 0x000000522018723c */ /* 0x000ff00000041818 */
[C---:B-----5:R-:W-:Y:S01]  /*3290*/  HMMA.16816.F32.BF16 R80, R68.reuse, R56, R36 ;  /* 0x000000384450723c */ /* 0x060fe20000041824 */
[----:B------:R-:W3:Y:S07]  /*32a0*/  LDSM.16.M88.4 R36, [R97+0xe800] ;  /* 0x00e800006124783b */ /* 0x000eee0000000200 */
[C---:B------:R-:W-:Y:S08]  /*32b0*/  HMMA.16816.F32.BF16 R52, R68.reuse, R64, R52 ;  /* 0x000000404434723c */ /* 0x040ff00000041834 */
[C---:B------:R-:W-:Y:S08]  /*32c0*/  HMMA.16816.F32.BF16 R48, R68.reuse, R66, R48 ;  /* 0x000000424430723c */ /* 0x040ff00000041830 */
[C---:B-1----:R-:W-:Y:S08]  /*32d0*/  HMMA.16816.F32.BF16 R44, R68.reuse, R60, R44 ;  /* 0x0000003c442c723c */ /* 0x042ff0000004182c */
[----:B------:R-:W-:Y:S01]  /*32e0*/  HMMA.16816.F32.BF16 R40, R68, R62, R40 ;  /* 0x0000003e4428723c */ /* 0x000fe20000041828 */
[----:B------:R-:W-:Y:S07]  /*32f0*/  LDSM.16.M88.4 R60, [R94+0xe000] ;  /* 0x00e000005e3c783b */ /* 0x000fee0000000200 */
[C---:B------:R-:W-:Y:S01]  /*3300*/  HMMA.16816.F32.BF16 R64, R20.reuse, R16, R12 ;  /* 0x000000101440723c */ /* 0x040fe2000004180c */
[----:B------:R-:W1:Y:S07]  /*3310*/  LDSM.16.M88.4 R12, [R101+0x6000] ;  /* 0x00600000650c783b */ /* 0x000e6e0000000200 */
[----:B------:R-:W-:Y:S01]  /*3320*/  HMMA.16816.F32.BF16 R24, R20, R18, R24 ;  /* 0x000000121418723c */ /* 0x000fe20000041818 */
[----:B------:R-:W-:Y:S07]  /*3330*/  LDSM.16.M88.4 R16, [R96+0xe800] ;  /* 0x00e800006010783b */ /* 0x000fee0000000200 */
[----:B------:R-:W-:Y:S01]  /*3340*/  HMMA.16816.F32.BF16 R72, R76, R86, R72 ;  /* 0x000000564c48723c */ /* 0x000fe20000041848 */
[----:B------:R-:W4:Y:S07]  /*3350*/  LDSM.16.M88.4 R76, [R99+UR26+0xf000] ;  /* 0x00f0001a634c783b */ /* 0x000f2e0008000200 */
[----:B------:R-:W-:Y:S08]  /*3360*/  HMMA.16816.F32.BF16 R52, R32, R28, R52 ;  /* 0x0000001c2034723c */ /* 0x000ff00000041834 */
[C---:B--2---:R-:W-:Y:S08]  /*3370*/  HMMA.16816.F32.BF16 R24, R4.reuse, R10, R24 ;  /* 0x0000000a0418723c */ /* 0x044ff00000041818 */
[----:B------:R-:W-:Y:S01]  /*3380*/  HMMA.16816.F32.BF16 R64, R4, R8, R64 ;  /* 0x000000080440723c */ /* 0x000fe20000041840 */
[----:B------:R-:W2:Y:S07]  /*3390*/  LDSM.16.M88.4 R8, [R94+0xe800] ;  /* 0x00e800005e08783b */ /* 0x000eae0000000200 */
[----:B------:R-:W-:Y:S01]  /*33a0*/  HMMA.16816.F32.BF16 R48, R32, R30, R48 ;  /* 0x0000001e2030723c */ /* 0x000fe20000041830 */
[----:B------:R-:W5:Y:S07]  /*33b0*/  LDSM.16.M88.4 R28, [R97+0xf000] ;  /* 0x00f00000611c783b */ /* 0x000f6e0000000200 */
[----:B---3--:R-:W-:Y:S08]  /*33c0*/  HMMA.16816.F32.BF16 R52, R20, R36, R52 ;  /* 0x000000241434723c */ /* 0x008ff00000041834 */
[----:B-1----:R-:W-:Y:S08]  /*33d0*/  HMMA.16816.F32.BF16 R24, R12, R62, R24 ;  /* 0x0000003e0c18723c */ /* 0x002ff00000041818 */
[----:B----4-:R-:W-:Y:S08]  /*33e0*/  HMMA.16816.F32.BF16 R44, R32, R76, R44 ;  /* 0x0000004c202c723c */ /* 0x010ff0000004182c */
[----:B------:R-:W-:Y:S03]  /*33f0*/  HMMA.16816.F32.BF16 R52, R4, R16, R52 ;  /* 0x000000100434723c */ /* 0x000fe60000041834 */
[----:B------:R-:W-:-:S05]  /*3400*/  FMUL.FTZ R24, R24, UR27 ;  /* 0x0000001b18187c20 */ /* 0x000fca0008410000 */
[----:B------:R-:W-:Y:S08]  /*3410*/  HMMA.16816.F32.BF16 R64, R12, R60, R64 ;  /* 0x0000003c0c40723c */ /* 0x000ff00000041840 */
[----:B------:R-:W-:Y:S01]  /*3420*/  HMMA.16816.F32.BF16 R48, R20, R38, R48 ;  /* 0x000000261430723c */ /* 0x000fe20000041830 */
[----:B------:R-:W1:Y:S07]  /*3430*/  LDSM.16.M88.4 R36, [R99+UR26+0xf800] ;  /* 0x00f8001a6324783b */ /* 0x000e6e0008000200 */
[----:B--2---:R-:W-:Y:S01]  /*3440*/  HMMA.16816.F32.BF16 R52, R12, R8, R52 ;  /* 0x000000080c34723c */ /* 0x004fe20000041834 */
[----:B------:R-:W-:-:S02]  /*3450*/  FMUL.FTZ R8, R26, UR27 ;  /* 0x0000001b1a087c20 */ /* 0x000fc40008410000 */
[----:B------:R-:W-:Y:S01]  /*3460*/  FMUL.FTZ R60, R64, UR27 ;  /* 0x0000001b403c7c20 */ /* 0x000fe20008410000 */
[----:B------:R-:W-:Y:S01]  /*3470*/  FMUL.FTZ R61, R65, UR27 ;  /* 0x0000001b413d7c20 */ /* 0x000fe20008410000 */
[----:B------:R2:W-:Y:S01]  /*3480*/  MUFU.TANH R64, R24 ;  /* 0x0000001800407308 */ /* 0x0005e20000002400 */
[----:B------:R-:W-:Y:S01]  /*3490*/  FMUL.FTZ R65, R25, UR27 ;  /* 0x0000001b19417c20 */ /* 0x000fe20008410000 */
[----:B------:R-:W-:Y:S01]  /*34a0*/  FMUL.FTZ R62, R66, UR27 ;  /* 0x0000001b423e7c20 */ /* 0x000fe20008410000 */
[----:B-----5:R-:W-:Y:S01]  /*34b0*/  HMMA.16816.F32.BF16 R44, R20, R28, R44 ;  /* 0x0000001c142c723c */ /* 0x020fe2000004182c */
[----:B------:R-:W-:Y:S01]  /*34c0*/  FMUL.FTZ R29, R27, UR27 ;  /* 0x0000001b1b1d7c20 */ /* 0x000fe20008410000 */
[----:B------:R-:W-:-:S03]  /*34d0*/  FMUL.FTZ R63, R67, UR27 ;  /* 0x0000001b433f7c20 */ /* 0x000fc60008410000 */
[----:B------:R3:W-:Y:S03]  /*34e0*/  MUFU.TANH R28, R8 ;  /* 0x00000008001c7308 */ /* 0x0007e60000002400 */
[----:B------:R-:W-:Y:S01]  /*34f0*/  HMMA.16816.F32.BF16 R72, R68, R58, R72 ;  /* 0x0000003a4448723c */ /* 0x000fe20000041848 */
[----:B------:R-:W-:Y:S04]  /*3500*/  LDSM.16.M88.4 R56, [R96+0xf000] ;  /* 0x00f000006038783b */ /* 0x000fe80000000200 */
[----:B------:R-:W-:Y:S01]  /*3510*/  MUFU.TANH R61, R61 ;  /* 0x0000003d003d7308 */ /* 0x000fe20000002400 */
[----:B--2---:R-:W2:Y:S02]  /*3520*/  LDSM.16.M88.4 R24, [R97+0xf800] ;  /* 0x00f800006118783b */ /* 0x004ea40000000200 */
[----:B------:R-:W-:Y:S02]  /*3530*/  HMMA.16816.F32.BF16 R48, R4, R18, R48 ;  /* 0x000000120430723c */ /* 0x000fe40000041830 */
[----:B------:R-:W-:Y:S03]  /*3540*/  LDSM.16.M88.4 R16, [R94+0xf000] ;  /* 0x00f000005e10783b */ /* 0x000fe60000000200 */
[----:B------:R-:W4:Y:S03]  /*3550*/  MUFU.TANH R62, R62 ;  /* 0x0000003e003e7308 */ /* 0x000f260000002400 */
[C---:B------:R-:W-:Y:S05]  /*3560*/  HMMA.16816.F32.BF16 R40, R32.reuse, R78, R40 ;  /* 0x0000004e2028723c */ /* 0x040fea0000041828 */
[----:B------:R-:W5:Y:S03]  /*3570*/  MUFU.TANH R60, R60 ;  /* 0x0000003c003c7308 */ /* 0x000f660000002400 */
[----:B-1----:R-:W-:Y:S01]  /*3580*/  HMMA.16816.F32.BF16 R80, R32, R36, R80 ;  /* 0x000000242050723c */ /* 0x002fe20000041850 */
[----:B------:R-:W-:Y:S01]  /*3590*/  FMUL.FTZ R36, R52, UR27 ;  /* 0x0000001b34247c20 */ /* 0x000fe20008410000 */
[----:B------:R-:W-:Y:S01]  /*35a0*/  FMUL.FTZ R37, R53, UR27 ;  /* 0x0000001b35257c20 */ /* 0x000fe20008410000 */
[----:B------:R-:W-:-:S02]  /*35b0*/  FMUL.FTZ R52, R54, UR27 ;  /* 0x0000001b36347c20 */ /* 0x000fc40008410000 */
[----:B------:R-:W1:Y:S03]  /*35c0*/  MUFU.TANH R65, R65 ;  /* 0x0000004100417308 */ /* 0x000e660000002400 */
[----:B------:R-:W-:Y:S01]  /*35d0*/  HMMA.16816.F32.BF16 R48, R12, R10, R48 ;  /* 0x0000000a0c30723c */ /* 0x000fe20000041830 */
[----:B---3--:R-:W3:Y:S04]  /*35e0*/  LDSM.16.M88.4 R8, [R96+0xf800] ;  /* 0x00f800006008783b */ /* 0x008ee80000000200 */
[----:B------:R-:W1:Y:S03]  /*35f0*/  MUFU.TANH R63, R63 ;  /* 0x0000003f003f7308 */ /* 0x000e660000002400 */
[----:B------:R-:W-:Y:S01]  /*3600*/  HMMA.16816.F32.BF16 R72, R32, R38, R72 ;  /* 0x000000262048723c */ /* 0x000fe20000041848 */
[----:B------:R-:W-:Y:S01]  /*3610*/  SHF.R.U32.HI R34, RZ, 0x2, R98 ;  /* 0x00000002ff227819 */ /* 0x000fe20000011662 */
[----:B------:R-:W-:-:S03]  /*3620*/  FMUL.FTZ R32, R55, UR27 ;  /* 0x0000001b37207c20 */ /* 0x000fc60008410000 */
[----:B------:R-:W-:Y:S01]  /*3630*/  LOP3.LUT R34, R34, 0x7, RZ, 0xc0, !PT ;  /* 0x0000000722227812 */ /* 0x000fe200078ec0ff */
[----:B------:R-:W1:Y:S02]  /*3640*/  MUFU.TANH R29, R29 ;  /* 0x0000001d001d7308 */ /* 0x000e640000002400 */
[----:B------:R-:W-:Y:S03]  /*3650*/  HMMA.16816.F32.BF16 R40, R20, R30, R40 ;  /* 0x0000001e1428723c */ /* 0x000fe60000041828 */
[----:B------:R-:W-:-:S03]  /*3660*/  FMUL.FTZ R30, R48, UR27 ;  /* 0x0000001b301e7c20 */ /* 0x000fc60008410000 */
[----:B------:R-:W-:Y:S02]  /*3670*/  MUFU.TANH R37, R37 ;  /* 0x0000002500257308 */ /* 0x000fe40000002400 */
[----:B--2---:R-:W-:Y:S01]  /*3680*/  HMMA.16816.F32.BF16 R80, R20, R24, R80 ;  /* 0x000000181450723c */ /* 0x004fe20000041850 */
[----:B------:R-:W-:Y:S01]  /*3690*/  FMUL.FTZ R24, R50, UR27 ;  /* 0x0000001b32187c20 */ /* 0x000fe20008410000 */
[----:B------:R-:W-:-:S04]  /*36a0*/  FMUL.FTZ R25, R51, UR27 ;  /* 0x0000001b33197c20 */ /* 0x000fc80008410000 */
[----:B------:R-:W2:Y:S02]  /*36b0*/  MUFU.TANH R52, R52 ;  /* 0x0000003400347308 */ /* 0x000ea40000002400 */
[----:B------:R-:W-:Y:S01]  /*36c0*/  HMMA.16816.F32.BF16 R72, R20, R26, R72 ;  /* 0x0000001a1448723c */ /* 0x000fe20000041848 */
[----:B------:R-:W4:Y:S01]  /*36d0*/  LDSM.16.M88.4 R20, [R94+0xf800] ;  /* 0x00f800005e14783b */ /* 0x000f220000000200 */
[----:B------:R-:W-:Y:S01]  /*36e0*/  IMAD.SHL.U32 R27, R98, 0x2, RZ ;  /* 0x00000002621b7824 */ /* 0x000fe200078e00ff */
[----:B------:R-:W-:-:S04]  /*36f0*/  DEPBAR.LE SB0, 0x0 ;  /* 0x000080000000791a */ /* 0x000fc80000000000 */
[----:B------:R-:W-:Y:S01]  /*3700*/  LOP3.LUT R27, R27, 0x6, RZ, 0xc0, !PT ;  /* 0x000000061b1b7812 */ /* 0x000fe200078ec0ff */
[----:B------:R-:W-:Y:S01]  /*3710*/  HMMA.16816.F32.BF16 R44, R4, R56, R44 ;  /* 0x00000038042c723c */ /* 0x000fe2000004182c */
[----:B------:R-:W-:Y:S01]  /*3720*/  IMAD.U32 R26, RZ, RZ, UR17 ;  /* 0x00000011ff1a7e24 */ /* 0x000fe2000f8e00ff */
[----:B------:R-:W2:Y:S03]  /*3730*/  MUFU.TANH R36, R36 ;  /* 0x0000002400247308 */ /* 0x000ea60000002400 */
[----:B------:R-:W-:-:S03]  /*3740*/  IMAD R26, R26, 0x40, R27 ;  /* 0x000000401a1a7824 */ /* 0x000fc600078e021b */
[C---:B------:R-:W-:Y:S02]  /*3750*/  HMMA.16816.F32.BF16 R40, R4.reuse, R58, R40 ;  /* 0x0000003a0428723c */ /* 0x040fe40000041828 */
[----:B------:R-:W2:Y:S06]  /*3760*/  MUFU.TANH R32, R32 ;  /* 0x0000002000207308 */ /* 0x000eac0000002400 */
[----:B---3--:R-:W-:Y:S01]  /*3770*/  HMMA.16816.F32.BF16 R80, R4, R8, R80 ;  /* 0x000000080450723c */ /* 0x008fe20000041850 */
[----:B------:R-:W-:Y:S01]  /*3780*/  VIADD R8, R26, 0xffffffc1 ;  /* 0xffffffc11a087836 */ /* 0x000fe20000000000 */
[----:B------:R-:W3:Y:S06]  /*3790*/  MUFU.TANH R30, R30 ;  /* 0x0000001e001e7308 */ /* 0x000eec0000002400 */
[----:B------:R-:W-:Y:S01]  /*37a0*/  HMMA.16816.F32.BF16 R44, R12, R16, R44 ;  /* 0x000000100c2c723c */ /* 0x000fe2000004182c */
[----:B------:R-:W-:Y:S01]  /*37b0*/  MOV R17, UR21 ;  /* 0x0000001500117c02 */ /* 0x000fe20008000f00 */
[----:B------:R-:W-:Y:S01]  /*37c0*/  FMUL.FTZ R16, R49, UR27 ;  /* 0x0000001b31107c20 */ /* 0x000fe20008410000 */
[----:B------:R-:W3:Y:S02]  /*37d0*/  MUFU.TANH R24, R24 ;  /* 0x0000001800187308 */ /* 0x000ee40000002400 */
[----:B------:R-:W-:-:S03]  /*37e0*/  IADD3 R17, PT, PT, R100, 0x1, R17 ;  /* 0x0000000164117810 */ /* 0x000fc60007ffe011 */
[----:B------:R-:W-:Y:S01]  /*37f0*/  HMMA.16816.F32.BF16 R72, R4, R10, R72 ;  /* 0x0000000a0448723c */ /* 0x000fe20000041848 */
[----:B------:R-:W-:Y:S01]  /*3800*/  IADD3 R17, PT, PT, R17, -UR23, R34 ;  /* 0x8000001711117c10 */ /* 0x000fe2000fffe022 */
[C---:B------:R-:W-:Y:S01]  /*3810*/  VIADD R4, R26.reuse, 0xffffffc9 ;  /* 0xffffffc91a047836 */ /* 0x040fe20000000000 */
[----:B------:R-:W3:Y:S01]  /*3820*/  MUFU.TANH R16, R16 ;  /* 0x0000001000107308 */ /* 0x000ee20000002400 */
[C---:B------:R-:W-:Y:S01]  /*3830*/  VIADD R5, R26.reuse, 0xffffffd0 ;  /* 0xffffffd01a057836 */ /* 0x040fe20000000000 */
[--C-:B------:R-:W-:Y:S01]  /*3840*/  IADD3 R225, PT, PT, R17, UR18, R224.reuse ;  /* 0x0000001211e17c10 */ /* 0x100fe2000fffe0e0 */
[C---:B------:R-:W-:Y:S02]  /*3850*/  VIADD R17, R26.reuse, 0xffffffc0 ;  /* 0xffffffc01a117836 */ /* 0x040fe40000000000 */
[C---:B------:R-:W-:Y:S01]  /*3860*/  HMMA.16816.F32.BF16 R40, R12.reuse, R18, R40 ;  /* 0x000000120c28723c */ /* 0x040fe20000041828 */
[C---:B------:R-:W-:Y:S01]  /*3870*/  VIADDMNMX R224, R225.reuse, 0x8, R224, PT ;  /* 0x00000008e1e07846 */ /* 0x040fe200038001e0 */
[----:B------:R-:W-:Y:S01]  /*3880*/  VIADD R6, R26, 0xffffffe0 ;  /* 0xffffffe01a067836 */ /* 0x000fe20000000000 */
[----:B------:R-:W-:Y:S01]  /*3890*/  VIMNMX R225, PT, PT, R225, UR22, PT ;  /* 0x00000016e1e17c48 */ /* 0x000fe2000bfe0100 */
[----:B------:R-:W-:Y:S01]  /*38a0*/  FMUL.FTZ R44, R44, UR27 ;  /* 0x0000001b2c2c7c20 */ /* 0x000fe20008410000 */
[-C--:B------:R-:W-:Y:S01]  /*38b0*/  ISETP.GE.AND P3, PT, R17, R224.reuse, PT ;  /* 0x000000e01100720c */ /* 0x080fe20003f66270 */
[----:B------:R-:W-:Y:S01]  /*38c0*/  FMUL.FTZ R45, R45, UR27 ;  /* 0x0000001b2d2d7c20 */ /* 0x000fe20008410000 */
[CC--:B------:R-:W-:Y:S01]  /*38d0*/  ISETP.GE.AND P5, PT, R8.reuse, R225.reuse, PT ;  /* 0x000000e10800720c */ /* 0x0c0fe20003fa6270 */
[C---:B----4-:R-:W-:Y:S01]  /*38e0*/  HMMA.16816.F32.BF16 R80, R12.reuse, R20, R80 ;  /* 0x000000140c50723c */ /* 0x050fe20000041850 */
[-C--:B------:R-:W-:Y:S01]  /*38f0*/  ISETP.GE.AND P1, PT, R8, R224.reuse, PT ;  /* 0x000000e00800720c */ /* 0x080fe20003f26270 */
[----:B------:R-:W-:Y:S01]  /*3900*/  VIADD R8, R26, 0xffffffc8 ;  /* 0xffffffc81a087836 */ /* 0x000fe20000000000 */
[-C--:B------:R-:W-:Y:S01]  /*3910*/  ISETP.GE.AND P2, PT, R17, R225.reuse, PT ;  /* 0x000000e11100720c */ /* 0x080fe20003f46270 */
[----:B------:R-:W4:Y:S01]  /*3920*/  MUFU.TANH R25, R25 ;  /* 0x0000001900197308 */ /* 0x000f220000002400 */
[----:B------:R-:W-:Y:S01]  /*3930*/  FSEL R27, R62, -INF , !P3 ;  /* 0xff8000003e1b7808 */ /* 0x000fe20005800000 */
[----:B------:R-:W-:Y:S01]  /*3940*/  FMUL.FTZ R46, R46, UR27 ;  /* 0x0000001b2e2e7c20 */ /* 0x000fe20008410000 */
[----:B------:R-:W-:Y:S01]  /*3950*/  FSEL R61, R61, -INF , !P5 ;  /* 0xff8000003d3d7808 */ /* 0x000fe20006800000 */
[----:B------:R-:W-:Y:S01]  /*3960*/  HMMA.16816.F32.BF16 R72, R12, R22, R72 ;  /* 0x000000160c48723c */ /* 0x000fe20000041848 */
[----:B-----5:R-:W-:Y:S01]  /*3970*/  FSEL R31, R60, -INF , !P2 ;  /* 0xff8000003c1f7808 */ /* 0x020fe20005000000 */
[----:B------:R-:W-:Y:S01]  /*3980*/  FMUL.FTZ R47, R47, UR27 ;  /* 0x0000001b2f2f7c20 */ /* 0x000fe20008410000 */
[CC--:B------:R-:W-:Y:S01]  /*3990*/  ISETP.GE.AND P3, PT, R4.reuse, R225.reuse, PT ;  /* 0x000000e10400720c */ /* 0x0c0fe20003f66270 */
[----:B------:R-:W5:Y:S01]  /*39a0*/  MUFU.TANH R193, R44 ;  /* 0x0000002c00c17308 */ /* 0x000f620000002400 */
[-C--:B------:R-:W-:Y:S01]  /*39b0*/  ISETP.GE.AND P5, PT, R4, R224.reuse, PT ;  /* 0x000000e00400720c */ /* 0x080fe20003fa6270 */
[----:B------:R-:W-:Y:S01]  /*39c0*/  VIADD R4, R26, 0xffffffd1 ;  /* 0xffffffd11a047836 */ /* 0x000fe20000000000 */
[-C--:B------:R-:W-:Y:S01]  /*39d0*/  ISETP.GE.AND P2, PT, R8, R224.reuse, PT ;  /* 0x000000e00800720c */ /* 0x080fe20003f46270 */
[----:B------:R-:W-:Y:S01]  /*39e0*/  FMUL.FTZ R40, R40, UR27 ;  /* 0x0000001b28287c20 */ /* 0x000fe20008410000 */
[-C--:B------:R-:W-:Y:S01]  /*39f0*/  ISETP.GE.AND P4, PT, R8, R225.reuse, PT ;  /* 0x000000e10800720c */ /* 0x080fe20003f86270 */
[----:B------:R-:W-:Y:S01]  /*3a00*/  FMUL.FTZ R41, R41, UR27 ;  /* 0x0000001b29297c20 */ /* 0x000fe20008410000 */
[----:B------:R-:W-:Y:S01]  /*3a10*/  FSEL R21, R28, -INF , !P2 ;  /* 0xff8000001c157808 */ /* 0x000fe20005000000 */
[----:B------:R-:W5:Y:S01]  /*3a20*/  MUFU.TANH R229, R45 ;  /* 0x0000002d00e57308 */ /* 0x000f620000002400 */
[----:B-1----:R-:W-:Y:S01]  /*3a30*/  FSEL R65, R65, -INF , !P3 ;  /* 0xff80000041417808 */ /* 0x002fe20005800000 */
[----:B------:R-:W-:Y:S01]  /*3a40*/  FMUL.FTZ R80, R80, UR27 ;  /* 0x0000001b50507c20 */ /* 0x000fe20008410000 */
[----:B------:R-:W-:Y:S01]  /*3a50*/  FSEL R63, R63, -INF , !P1 ;  /* 0xff8000003f3f7808 */ /* 0x000fe20004800000 */
[----:B------:R-:W-:Y:S01]  /*3a60*/  FMUL.FTZ R81, R81, UR27 ;  /* 0x0000001b51517c20 */ /* 0x000fe20008410000 */
[----:B------:R-:W-:Y:S01]  /*3a70*/  FSEL R33, R64, -INF , !P4 ;  /* 0xff80000040217808 */ /* 0x000fe20006000000 */
[----:B------:R-:W-:Y:S01]  /*3a80*/  FMUL.FTZ R42, R42, UR27 ;  /* 0x0000001b2a2a7c20 */ /* 0x000fe20008410000 */
[CC--:B------:R-:W-:Y:S01]  /*3a90*/  ISETP.GE.AND P2, PT, R4.reuse, R225.reuse, PT ;  /* 0x000000e10400720c */ /* 0x0c0fe20003f46270 */
[----:B------:R-:W1:Y:S01]  /*3aa0*/  MUFU.TANH R195, R40 ;  /* 0x0000002800c37308 */ /* 0x000e620000002400 */
[-C--:B------:R-:W-:Y:S01]  /*3ab0*/  ISETP.GE.AND P3, PT, R4, R224.reuse, PT ;  /* 0x000000e00400720c */ /* 0x080fe20003f66270 */
[----:B------:R-:W-:Y:S01]  /*3ac0*/  VIADD R4, R26, 0xffffffd9 ;  /* 0xffffffd91a047836 */ /* 0x000fe20000000000 */
[CC--:B------:R-:W-:Y:S01]  /*3ad0*/  ISETP.GE.AND P1, PT, R5.reuse, R225.reuse, PT ;  /* 0x000000e10500720c */ /* 0x0c0fe20003f26270 */
[----:B------:R-:W-:Y:S01]  /*3ae0*/  FMUL.FTZ R72, R72, UR27 ;  /* 0x0000001b48487c20 */ /* 0x000fe20008410000 */
[-C--:B------:R-:W-:Y:S01]  /*3af0*/  ISETP.GE.AND P4, PT, R5, R224.reuse, PT ;  /* 0x000000e00500720c */ /* 0x080fe20003f86270 */
[----:B------:R-:W-:Y:S01]  /*3b00*/  FMUL.FTZ R73, R73, UR27 ;  /* 0x0000001b49497c20 */ /* 0x000fe20008410000 */
[----:B------:R-:W-:Y:S01]  /*3b10*/  IADD3 R5, PT, PT, R26, -0x28, RZ ;  /* 0xffffffd81a057810 */ /* 0x000fe20007ffe0ff */
[----:B------:R-:W1:Y:S01]  /*3b20*/  MUFU.TANH R223, R41 ;  /* 0x0000002900df7308 */ /* 0x000e620000002400 */
[----:B------:R-:W-:Y:S01]  /*3b30*/  FSEL R29, R29, -INF , !P5 ;  /* 0xff8000001d1d7808 */ /* 0x000fe20006800000 */
[----:B------:R-:W-:Y:S01]  /*3b40*/  FMUL.FTZ R43, R43, UR27 ;  /* 0x0000001b2b2b7c20 */ /* 0x000fe20008410000 */
[----:B--2---:R-:W-:Y:S01]  /*3b50*/  FSEL R9, R52, -INF , !P4 ;  /* 0xff80000034097808 */ /* 0x004fe20006000000 */
[----:B------:R-:W-:Y:S01]  /*3b60*/  FMUL.FTZ R82, R82, UR27 ;  /* 0x0000001b52527c20 */ /* 0x000fe20008410000 */
[----:B------:R-:W-:Y:S01]  /*3b70*/  FSEL R7, R37, -INF , !P2 ;  /* 0xff80000025077808 */ /* 0x000fe20005000000 */
[----:B------:R-:W-:Y:S01]  /*3b80*/  FMUL.FTZ R83, R83, UR27 ;  /* 0x0000001b53537c20 */ /* 0x000fe20008410000 */
[CC--:B------:R-:W-:Y:S01]  /*3b90*/  ISETP.GE.AND P5, PT, R5.reuse, R225.reuse, PT ;  /* 0x000000e10500720c */ /* 0x0c0fe20003fa6270 */
[----:B------:R-:W2:Y:S01]  /*3ba0*/  MUFU.TANH R217, R80 ;  /* 0x0000005000d97308 */ /* 0x000ea20000002400 */
[----:B------:R-:W-:Y:S01]  /*3bb0*/  FSEL R19, R36, -INF , !P1 ;  /* 0xff80000024137808 */ /* 0x000fe20004800000 */
[----:B------:R-:W-:Y:S01]  /*3bc0*/  FMUL.FTZ R74, R74, UR27 ;  /* 0x0000001b4a4a7c20 */ /* 0x000fe20008410000 */
[----:B------:R-:W-:Y:S01]  /*3bd0*/  ISETP.GE.AND P4, PT, R4, R225, PT ;  /* 0x000000e10400720c */ /* 0x000fe20003f86270 */
[----:B------:R-:W-:Y:S01]  /*3be0*/  VIADD R8, R26, 0xfffffff8 ;  /* 0xfffffff81a087836 */ /* 0x000fe20000000000 */
[-C--:B------:R-:W-:Y:S01]  /*3bf0*/  ISETP.GE.AND P2, PT, R4, R224.reuse, PT ;  /* 0x000000e00400720c */ /* 0x080fe20003f46270 */
[----:B------:R-:W-:Y:S01]  /*3c00*/  VIADD R4, R26, 0xffffffe1 ;  /* 0xffffffe11a047836 */ /* 0x000fe20000000000 */
[----:B------:R-:W-:Y:S01]  /*3c10*/  ISETP.GE.AND P1, PT, R5, R224, PT ;  /* 0x000000e00500720c */ /* 0x000fe20003f26270 */
[----:B------:R-:W2:Y:S01]  /*3c20*/  MUFU.TANH R215, R81 ;  /* 0x0000005100d77308 */ /* 0x000ea20000002400 */
[----:B------:R-:W-:Y:S01]  /*3c30*/  FSEL R17, R32, -INF , !P3 ;  /* 0xff80000020117808 */ /* 0x000fe20005800000 */
[----:B------:R-:W-:Y:S01]  /*3c40*/  FMUL.FTZ R75, R75, UR27 ;  /* 0x0000001b4b4b7c20 */ /* 0x000fe20008410000 */
[----:B---3--:R-:W-:-:S02]  /*3c50*/  FSEL R5, R30, -INF , !P5 ;  /* 0xff8000001e057808 */ /* 0x008fc40006800000 */
[CC--:B------:R-:W-:Y:S02]  /*3c60*/  ISETP.GE.AND P3, PT, R6.reuse, R225.reuse, PT ;  /* 0x000000e10600720c */ /* 0x0c0fe40003f66270 */
[-C--:B------:R-:W-:Y:S01]  /*3c70*/  ISETP.GE.AND P5, PT, R6, R224.reuse, PT ;  /* 0x000000e00600720c */ /* 0x080fe20003fa6270 */
[----:B------:R-:W-:Y:S01]  /*3c80*/  VIADD R6, R26, 0xffffffe8 ;  /* 0xffffffe81a067836 */ /* 0x000fe20000000000 */
[----:B------:R-:W-:Y:S01]  /*3c90*/  FSEL R15, R24, -INF , !P1 ;  /* 0xff800000180f7808 */ /* 0x000fe20004800000 */
[----:B------:R-:W3:Y:S01]  /*3ca0*/  MUFU.TANH R213, R72 ;  /* 0x0000004800d57308 */ /* 0x000ee20000002400 */
[----:B------:R-:W-:Y:S02]  /*3cb0*/  FSEL R11, R16, -INF , !P4 ;  /* 0xff800000100b7808 */ /* 0x000fe40006000000 */
[C---:B------:R-:W-:Y:S02]  /*3cc0*/  ISETP.GE.AND P1, PT, R4.reuse, R225, PT ;  /* 0x000000e10400720c */ /* 0x040fe40003f26270 */
[----:B------:R-:W-:Y:S01]  /*3cd0*/  ISETP.GE.AND P4, PT, R4, R224, PT ;  /* 0x000000e00400720c */ /* 0x000fe20003f86270 */
[----:B------:R-:W-:Y:S01]  /*3ce0*/  VIADD R4, R26, 0xffffffe9 ;  /* 0xffffffe91a047836 */ /* 0x000fe20000000000 */
[----:B----4-:R-:W-:Y:S01]  /*3cf0*/  FSEL R13, R25, -INF , !P2 ;  /* 0xff800000190d7808 */ /* 0x010fe20005000000 */
[----:B------:R-:W4:Y:S01]  /*3d00*/  MUFU.TANH R211, R73 ;  /* 0x0000004900d37308 */ /* 0x000f220000002400 */
[----:B-----5:R-:W-:-:S02]  /*3d10*/  FSEL R193, R193, -INF , !P3 ;  /* 0xff800000c1c17808 */ /* 0x020fc40005800000 */
[CC--:B------:R-:W-:Y:S02]  /*3d20*/  ISETP.GE.AND P2, PT, R6.reuse, R225.reuse, PT ;  /* 0x000000e10600720c */ /* 0x0c0fe40003f46270 */
[----:B------:R-:W-:Y:S01]  /*3d30*/  ISETP.GE.AND P3, PT, R6, R224, PT ;  /* 0x000000e00600720c */ /* 0x000fe20003f66270 */
[----:B------:R-:W-:Y:S01]  /*3d40*/  VIADD R6, R26, 0xfffffff0 ;  /* 0xfffffff01a067836 */ /* 0x000fe20000000000 */
[----:B------:R-:W-:Y:S01]  /*3d50*/  FSEL R229, R229, -INF , !P1 ;  /* 0xff800000e5e57808 */ /* 0x000fe20004800000 */
[----:B------:R2:W2:Y:S01]  /*3d60*/  MUFU.TANH R221, R46 ;  /* 0x0000002e00dd7308 */ /* 0x0004a20000002400 */
[----:B------:R-:W-:Y:S02]  /*3d70*/  ISETP.GE.AND P1, PT, R4, R225, PT ;  /* 0x000000e10400720c */ /* 0x000fe40003f26270 */
[----:B------:R-:W-:Y:S02]  /*3d80*/  FMNMX3.FTZ R16, R31, R61, R33, !PT ;  /* 0x0000003d1f107276 */ /* 0x000fe40007810021 */
[----:B-1----:R-:W-:-:S02]  /*3d90*/  FSEL R195, R195, -INF , !P2 ;  /* 0xff800000c3c37808 */ /* 0x002fc40005000000 */
[----:B------:R-:W-:Y:S01]  /*3da0*/  ISETP.GE.AND P2, PT, R4, R224, PT ;  /* 0x000000e00400720c */ /* 0x000fe20003f46270 */
[----:B------:R-:W-:Y:S01]  /*3db0*/  VIADD R4, R26, 0xfffffff1 ;  /* 0xfffffff11a047836 */ /* 0x000fe20000000000 */
[----:B------:R-:W-:Y:S01]  /*3dc0*/  FSEL R223, R223, -INF , !P1 ;  /* 0xff800000dfdf7808 */ /* 0x000fe20004800000 */
[----:B------:R1:W1:Y:S01]  /*3dd0*/  MUFU.TANH R199, R47 ;  /* 0x0000002f00c77308 */ /* 0x0002620000002400 */
[----:B------:R-:W-:Y:S01]  /*3de0*/  FMNMX3.FTZ R16, R16, R65, R19, !PT ;  /* 0x0000004110107276 */ /* 0x000fe20007810013 */
[----:B------:R-:W-:Y:S01]  /*3df0*/  VIADD R26, R26, 0xfffffff9 ;  /* 0xfffffff91a1a7836 */ /* 0x000fe20000000000 */
[----:B------:R-:W-:Y:S02]  /*3e00*/  ISETP.GE.AND P1, PT, R6, R225, PT ;  /* 0x000000e10600720c */ /* 0x000fe40003f26270 */
[----:B------:R-:W-:Y:S02]  /*3e10*/  FMNMX3.FTZ R16, R16, R7, R5, !PT ;  /* 0x0000000710107276 */ /* 0x000fe40007810005 */
[----:B--2---:R-:W-:Y:S01]  /*3e20*/  FSEL R217, R217, -INF , !P1 ;  /* 0xff800000d9d97808 */ /* 0x004fe20004800000 */
[----:B------:R2:W1:Y:S01]  /*3e30*/  MUFU.TANH R219, R42 ;  /* 0x0000002a00db7308 */ /* 0x0004620000002400 */
[----:B------:R-:W-:Y:S01]  /*3e40*/  BAR.SYNC.DEFER_BLOCKING 0x0 ;  /* 0x0000000000007b1d */ /* 0x000fe20000010000 */
[----:B------:R-:W-:-:S02]  /*3e50*/  ISETP.GE.AND P1, PT, R4, R225, PT ;  /* 0x000000e10400720c */ /* 0x000fc40003f26270 */
[----:B------:R-:W-:Y:S02]  /*3e60*/  FMNMX3.FTZ R16, R16, R11, R193, !PT ;  /* 0x0000000b10107276 */ /* 0x000fe400078100c1 */
[----:B------:R-:W-:Y:S02]  /*3e70*/  FSEL R215, R215, -INF , !P1 ;  /* 0xff800000d7d77808 */ /* 0x000fe40004800000 */
[----:B------:R2:W1:Y:S01]  /*3e80*/  MUFU.TANH R201, R43 ;  /* 0x0000002b00c97308 */ /* 0x0004620000002400 */
[----:B------:R-:W-:Y:S02]  /*3e90*/  ISETP.GE.AND P1, PT, R8, R225, PT ;  /* 0x000000e10800720c */ /* 0x000fe40003f26270 */
[----:B------:R-:W-:Y:S02]  /*3ea0*/  FMNMX3.FTZ R16, R16, R229, R195, !PT ;  /* 0x000000e510107276 */ /* 0x000fe400078100c3 */
[----:B---3--:R-:W-:Y:S02]  /*3eb0*/  FSEL R213, R213, -INF , !P1 ;  /* 0xff800000d5d57808 */ /* 0x008fe40004800000 */
[----:B------:R-:W-:Y:S01]  /*3ec0*/  ISETP.GE.AND P1, PT, R26, R225, PT ;  /* 0x000000e11a00720c */ /* 0x000fe20003f26270 */
[----:B------:R2:W3:Y:S01]  /*3ed0*/  MUFU.TANH R209, R82 ;  /* 0x0000005200d17308 */ /* 0x0004e20000002400 */
[----:B------:R-:W-:-:S02]  /*3ee0*/  FMNMX3.FTZ R16, R16, R223, R217, !PT ;  /* 0x000000df10107276 */ /* 0x000fc400078100d9 */
[----:B----4-:R-:W-:Y:S02]  /*3ef0*/  FSEL R211, R211, -INF , !P1 ;  /* 0xff800000d3d37808 */ /* 0x010fe40004800000 */
[----:B------:R-:W-:Y:S02]  /*3f00*/  FMNMX3.FTZ R14, R27, R63, R21, !PT ;  /* 0x0000003f1b0e7276 */ /* 0x000fe40007810015 */
[----:B------:R-:W-:Y:S01]  /*3f10*/  FMNMX3.FTZ R16, R16, R215, R213, !PT ;  /* 0x000000d710107276 */ /* 0x000fe200078100d5 */
[----:B------:R2:W4:Y:S08]  /*3f20*/  MUFU.TANH R207, R83 ;  /* 0x0000005300cf7308 */ /* 0x0005300000002400 */
[----:B------:R2:W1:Y:S01]  /*3f30*/  MUFU.TANH R205, R74 ;  /* 0x0000004a00cd7308 */ /* 0x0004620000002400 */
[----:B---3--:R-:W-:Y:S05]  /*3f40*/  BRA.U !UP2, `(.L_x_437) ;  /* 0x000000010abc7547 */ /* 0x008fea000b800000 */
        /* <DEDUP_REMOVED lines=14> */
[----:B------:R-:W-:Y:S01]  /*4030*/  UIADD3.X UR21, UPT, UPT, UR32, UR18, URZ, UP1, !UPT ;  /* 0x0000001220157290 */ /* 0x000fe20008ffe4ff */
[-C--:B------:R-:W-:Y:S02]  /*4040*/  LEA.HI.X R35, R22, R227.reuse, R10, 0x1, P1 ;  /* 0x000000e316237211 */ /* 0x080fe400008f0c0a */
[CC--:B------:R-:W-:Y:S02]  /*4050*/  LEA R24, P1, R25.reuse, R228.reuse, 0x1 ;  /* 0x000000e419187211 */ /* 0x0c0fe400078208ff */
[----:B------:R-:W-:Y:S01]  /*4060*/  MOV R10, UR18 ;  /* 0x00000012000a7c02 */ /* 0x000fe20008000f00 */
[----:B------:R-:W-:Y:S01]  /*4070*/  ULEA.HI.X UR18, UR10, UR18, UR11, 0x5, UP0 ;  /* 0x000000120a127291 */ /* 0x000fe200080f2c0b */
[----:B------:R-:W-:Y:S01]  /*4080*/  IMAD.U32 R12, RZ, RZ, UR21 ;  /* 0x00000015ff0c7e24 */ /* 0x000fe2000f8e00ff */
[----:B------:R-:W-:Y:S01]  /*4090*/  @!PT LDS RZ, [RZ] ;  /* 0x00000000fffff984 */ /* 0x000fe20000000800 */
[----:B------:R-:W-:Y:S01]  /*40a0*/  @!PT LDS RZ, [RZ] ;  /* 0x00000000fffff984 */ /* 0x000fe20000000800 */
[----:B------:R-:W-:Y:S01]  /*40b0*/  @!PT LDS RZ, [RZ] ;  /* 0x00000000fffff984 */ /* 0x000fe20000000800 */
[----:B------:R3:W-:Y:S01]  /*40c0*/  LDGSTS.E.BYPASS.LTC128B.128 [R3+0x8000], desc[UR14][R34.64] ;  /* 0x0800000022037fae */ /* 0x0007e2000b981a0e */
[----:B------:R-:W-:Y:S02]  /*40d0*/  LEA.HI.X R25, R25, R227, R10, 0x1, P1 ;  /* 0x000000e319197211 */ /* 0x000fe400008f0c0a */
        /* <DEDUP_REMOVED lines=22> */
.L_x_437:
[----:B------:R-:W-:Y:S01]  /*4240*/  FMNMX.FTZ R16, R211, R16, !PT ;  /* 0x00000010d3107209 */ /* 0x000fe20007810000 */
[----:B------:R-:W5:Y:S01]  /*4250*/  MUFU.TANH R75, R75 ;  /* 0x0000004b004b7308 */ /* 0x000f620000002400 */
[----:B------:R-:W-:Y:S01]  /*4260*/  FMNMX3.FTZ R14, R14, R29, R9, !PT ;  /* 0x0000001d0e0e7276 */ /* 0x000fe20007810009 */
[----:B------:R-:W2:Y:S01]  /*4270*/  LDCU UR18, c[0x0][0x45c] ;  /* 0x00008b80ff1277ac */ /* 0x000ea20008000800 */
[----:B------:R-:W-:Y:S01]  /*4280*/  FSEL R221, R221, -INF , !P5 ;  /* 0xff800000dddd7808 */ /* 0x000fe20006800000 */
[----:B---3--:R-:W3:Y:S01]  /*4290*/  SHFL.BFLY PT, R3, R16, 0x2, 0x1f ;  /* 0x0c401f0010037f89 */ /* 0x008ee200000e0000 */
[----:B------:R-:W-:Y:S02]  /*42a0*/  FMNMX3.FTZ R14, R14, R17, R15, !PT ;  /* 0x000000110e0e7276 */ /* 0x000fe4000781000f */
[----:B------:R-:W-:Y:S02]  /*42b0*/  ISETP.GE.AND P1, PT, R6, R224, PT ;  /* 0x000000e00600720c */ /* 0x000fe40003f26270 */
[----:B-1----:R-:W-:-:S02]  /*42c0*/  FSEL R199, R199, -INF , !P4 ;  /* 0xff800000c7c77808 */ /* 0x002fc40006000000 */
[----:B------:R-:W-:Y:S02]  /*42d0*/  FSEL R219, R219, -INF , !P3 ;  /* 0xff800000dbdb7808 */ /* 0x000fe40005800000 */
[----:B------:R-:W-:Y:S02]  /*42e0*/  FMNMX3.FTZ R14, R14, R13, R221, !PT ;  /* 0x0000000d0e0e7276 */ /* 0x000fe400078100dd */
[-C--:B------:R-:W-:Y:S02]  /*42f0*/  ISETP.GE.AND P5, PT, R4, R224.reuse, PT ;  /* 0x000000e00400720c */ /* 0x080fe40003fa6270 */
[----:B------:R-:W-:Y:S02]  /*4300*/  ISETP.GE.AND P3, PT, R8, R224, PT ;  /* 0x000000e00800720c */ /* 0x000fe40003f66270 */
[----:B------:R-:W-:Y:S02]  /*4310*/  FSEL R201, R201, -INF , !P2 ;  /* 0xff800000c9c97808 */ /* 0x000fe40005000000 */
[----:B------:R-:W-:-:S02]  /*4320*/  FSEL R209, R209, -INF , !P1 ;  /* 0xff800000d1d17808 */ /* 0x000fc40004800000 */
[----:B------:R-:W-:Y:S02]  /*4330*/  FMNMX3.FTZ R14, R14, R199, R219, !PT ;  /* 0x000000c70e0e7276 */ /* 0x000fe400078100db */
[----:B------:R-:W-:Y:S02]  /*4340*/  ISETP.GE.AND P1, PT, R26, R224, PT ;  /* 0x000000e01a00720c */ /* 0x000fe40003f26270 */
[----:B----4-:R-:W-:Y:S02]  /*4350*/  FSEL R207, R207, -INF , !P5 ;  /* 0xff800000cfcf7808 */ /* 0x010fe40006800000 */
[----:B------:R-:W-:Y:S02]  /*4360*/  FSEL R205, R205, -INF , !P3 ;  /* 0xff800000cdcd7808 */ /* 0x000fe40005800000 */
[----:B------:R-:W-:Y:S02]  /*4370*/  FMNMX3.FTZ R14, R14, R201, R209, !PT ;  /* 0x000000c90e0e7276 */ /* 0x000fe400078100d1 */
[----:B-----5:R-:W-:-:S02]  /*4380*/  FSEL R203, R75, -INF , !P1 ;  /* 0xff8000004bcb7808 */ /* 0x020fc40004800000 */
[----:B------:R-:W-:Y:S02]  /*4390*/  FMNMX3.FTZ R6, R14, R207, R205, !PT ;  /* 0x000000cf0e067276 */ /* 0x000fe400078100cd */
[----:B---3--:R-:W-:Y:S02]  /*43a0*/  FMNMX.FTZ R23, R16, R3, !PT ;  /* 0x0000000310177209 */ /* 0x008fe40007810000 */
[----:B------:R-:W-:Y:S02]  /*43b0*/  FMNMX.FTZ R6, R203, R6, !PT ;  /* 0x00000006cb067209 */ /* 0x000fe40007810000 */
[----:B------:R-:W-:Y:S01]  /*43c0*/  LOP3.LUT R166, R92, 0x200, R95, 0xf8, !PT ;  /* 0x000002005ca67812 */ /* 0x000fe200078ef85f */
[----:B------:R-:W1:Y:S03]  /*43d0*/  SHFL.BFLY PT, R164, R23, 0x1, 0x1f ;  /* 0x0c201f0017a47f89 */ /* 0x000e6600000e0000 */
[----:B------:R-:W-:Y:S01]  /*43e0*/  LEA R166, R166, UR26, 0x1 ;  /* 0x0000001aa6a67c11 */ /* 0x000fe2000f8e08ff */
[----:B------:R-:W3:Y:S03]  /*43f0*/  SHFL.BFLY PT, R3, R6, 0x2, 0x1f ;  /* 0x0c401f0006037f89 */ /* 0x000ee600000e0000 */
[-C--:B------:R-:W-:Y:S01]  /*4400*/  IADD3 R197, PT, PT, R93, R166.reuse, RZ ;  /* 0x000000a65dc57210 */ /* 0x080fe20007ffe0ff */
[----:B------:R-:W-:Y:S01]  /*4410*/  LDSM.16.MT88.4 R156, [R166+0x10000] ;  /* 0x01000000a69c783b */ /* 0x000fe20000004200 */
[----:B------:R-:W-:-:S02]  /*4420*/  IADD3 R196, PT, PT, R185, R166, RZ ;  /* 0x000000a6b9c47210 */ /* 0x000fc40007ffe0ff */
[----:B------:R-:W-:Y:S01]  /*4430*/  IADD3 R206, PT, PT, R185, R166, RZ ;  /* 0x000000a6b9ce7210 */ /* 0x000fe20007ffe0ff */
[----:B------:R-:W-:Y:S01]  /*4440*/  LDSM.16.MT88.4 R148, [R197+0x10000] ;  /* 0x01000000c594783b */ /* 0x000fe20000004200 */
[----:B------:R-:W-:-:S03]  /*4450*/  IADD3 R192, PT, PT, R93, R196, RZ ;  /* 0x000000c45dc07210 */ /* 0x000fc60007ffe0ff */
[----:B------:R-:W-:Y:S04]  /*4460*/  LDSM.16.MT88.4 R48, [R197+0x12000] ;  /* 0x01200000c530783b */ /* 0x000fe80000004200 */
[----:B--2---:R-:W-:Y:S01]  /*4470*/  LDSM.16.MT88.4 R80, [R197+0x14000] ;  /* 0x01400000c550783b */ /* 0x004fe20000004200 */
[----:B-1----:R-:W-:-:S03]  /*4480*/  FMNMX.FTZ R164, R23, R164, !PT ;  /* 0x000000a417a47209 */ /* 0x002fc60007810000 */
[----:B------:R-:W-:Y:S01]  /*4490*/  LDSM.16.MT88.4 R112, [R197+0x16000] ;  /* 0x01600000c570783b */ /* 0x000fe20000004200 */
[----:B---3--:R-:W-:Y:S01]  /*44a0*/  FMNMX.FTZ R4, R6, R3, !PT ;  /* 0x0000000306047209 */ /* 0x008fe20007810000 */
[C---:B------:R-:W-:Y:S01]  /*44b0*/  FMUL.FTZ R204, R164.reuse, UR18 ;  /* 0x00000012a4cc7c20 */ /* 0x040fe20008410000 */
        /* <DEDUP_REMOVED lines=23> */
[----:B------:R-:W-:Y:S01]  /*4630*/  FFMA.FTZ R233, R211, UR18, -R204 ;  /* 0x00000012d3e97c23 */ /* 0x000fe200080108cc */
[----:B-1----:R-:W-:Y:S01]  /*4640*/  FMNMX.FTZ R3, R4, R3, !PT ;  /* 0x0000000304037209 */ /* 0x002fe20007810000 */
[----:B------:R-:W1:Y:S02]  /*4650*/  LDSM.16.MT88.4 R72, [R166+0x14000] ;  /* 0x01400000a648783b */ /* 0x000e640000004200 */
[----:B------:R-:W-:Y:S01]  /*4660*/  MUFU.EX2 R187, R187 ;  /* 0x000000bb00bb7308 */ /* 0x000fe20000000800 */
        /* <DEDUP_REMOVED lines=29> */
[----:B------:R-:W-:Y:S01]  /*4840*/  FFMA.FTZ R205, R205, UR18, -R202 ;  /* 0x00000012cdcd7c23 */ /* 0x000fe200080108ca */
[----:B------:R-:W-:Y:S02]  /*4850*/  MUFU.EX2 R184, R184 ;  /* 0x000000b800b87308 */ /* 0x000fe40000000800 */
[----:B------:R-:W2:Y:S04]  /*4860*/  LDSM.16.MT88.4 R20, [R197+0x14800] ;  /* 0x01480000c514783b */ /* 0x000ea80000004200 */
        /* <DEDUP_REMOVED lines=38> */
[----:B------:R-:W-:Y:S01]  /*4ad0*/  MUFU.EX2 R201, R201 ;  /* 0x000000c900c97308 */ /* 0x000fe20000000800 */
[C---:B------:R-:W-:Y:S07]  /*4ae0*/  HMMA.16816.F32.BF16 R84, R128.reuse, R88, RZ ;  /* 0x000000588054723c */ /* 0x040fee00000418ff */
[----:B------:R-:W-:Y:S01]  /*4af0*/  MUFU.EX2 R215, R215 ;  /* 0x000000d700d77308 */ /* 0x000fe20000000800 */
        /* <DEDUP_REMOVED lines=22> */
[----:B---3--:R-:W-:-:S02]  /*4c60*/  F2FP.BF16.F32.PACK_AB R4, R181, R182 ;  /* 0x000000b6b504723e */ /* 0x008fc400000010ff */
[----:B----4-:R-:W-:Y:S01]  /*4c70*/  F2FP.BF16.F32.PACK_AB R5, R179, R180 ;  /* 0x000000b4b305723e */ /* 0x010fe200000010ff */
[----:B------:R-:W-:-:S04]  /*4c80*/  FADD.FTZ R180, R180, R183 ;  /* 0x000000b7b4b47221 */ /* 0x000fc80000010000 */
[----:B------:R-:W-:Y:S01]  /*4c90*/  HMMA.16816.F32.BF16 R128, R128, R6, RZ ;  /* 0x000000068080723c */ /* 0x000fe200000418ff */
[----:B------:R-:W-:Y:S01]  /*4ca0*/  F2FP.BF16.F32.PACK_AB R6, R177, R178 ;  /* 0x000000b2b106723e */ /* 0x000fe200000010ff */
[----:B------:R-:W-:Y:S01]  /*4cb0*/  FADD.FTZ R179, R179, R180 ;  /* 0x000000b4b3b37221 */ /* 0x000fe20000010000 */
[----:B--2---:R-:W-:-:S03]  /*4cc0*/  F2FP.BF16.F32.PACK_AB R7, R167, R176 ;  /* 0x000000b0a707723e */ /* 0x004fc600000010ff */
[----:B------:R-:W-:-:S04]  /*4cd0*/  FADD.FTZ R176, R176, R179 ;  /* 0x000000b3b0b07221 */ /* 0x000fc80000010000 */
[----:B------:R-:W-:Y:S01]  /*4ce0*/  HMMA.16816.F32.BF16 R152, R4, R8, R152 ;  /* 0x000000080498723c */ /* 0x000fe20000041898 */
[----:B------:R-:W-:-:S07]  /*4cf0*/  FADD.FTZ R167, R167, R176 ;  /* 0x000000b0a7a77221 */ /* 0x000fce0000010000 */
        /* <DEDUP_REMOVED lines=16> */
[----:B------:R2:W5:Y:S07]  /*4e00*/  LDSM.16.MT88.4 R16, [R196+0x16800] ;  /* 0x01680000c410783b */ /* 0x00056e0000004200 */
[C---:B---3--:R-:W-:Y:S08]  /*4e10*/  HMMA.16816.F32.BF16 R84, R4.reuse, R20, R84 ;  /* 0x000000140454723c */ /* 0x048ff00000041854 */
[C---:B------:R-:W-:Y:S01]  /*4e20*/  HMMA.16816.F32.BF16 R88, R4.reuse, R22, R88 ;  /* 0x000000160458723c */ /* 0x040fe20000041858 */
[----:B------:R-:W3:Y:S07]  /*4e30*/  LDSM.16.MT88.4 R20, [R192+0x16800] ;  /* 0x01680000c014783b */ /* 0x000eee0000004200 */
[----:B----4-:R-:W-:Y:S01]  /*4e40*/  HMMA.16816.F32.BF16 R92, R4, R12, R92 ;  /* 0x0000000c045c723c */ /* 0x010fe2000004185c */
[----:B--2---:R-:W-:-:S06]  /*4e50*/  FFMA.FTZ R196, R223, UR18, -R204 ;  /* 0x00000012dfc47c23 */ /* 0x004fcc00080108cc */
[----:B------:R-:W2:Y:S01]  /*4e60*/  MUFU.EX2 R196, R196 ;  /* 0x000000c400c47308 */ /* 0x000ea20000000800 */
[C---:B------:R-:W-:Y:S01]  /*4e70*/  HMMA.16816.F32.BF16 R96, R4.reuse, R14, R96 ;  /* 0x0000000e0460723c */ /* 0x040fe20000041860 */
[----:B------:R-:W4:Y:S07]  /*4e80*/  LDSM.16.MT88.4 R12, [R197+0x11000] ;  /* 0x01100000c50c783b */ /* 0x000f2e0000004200 */
[C---:B-1----:R-:W-:Y:S08]  /*4e90*/  HMMA.16816.F32.BF16 R100, R4.reuse, R8, R100 ;  /* 0x000000080464723c */ /* 0x042ff00000041864 */
[C---:B------:R-:W-:Y:S01]  /*4ea0*/  HMMA.16816.F32.BF16 R104, R4.reuse, R10, R104 ;  /* 0x0000000a0468723c */ /* 0x040fe20000041868 */
[----:B------:R-:W1:Y:S07]  /*4eb0*/  LDSM.16.MT88.4 R8, [R197+0x13000] ;  /* 0x01300000c508783b */ /* 0x000e6e0000004200 */
        /* <DEDUP_REMOVED lines=18> */
[C---:B---3--:R-:W-:Y:S08]  /*4fe0*/  HMMA.16816.F32.BF16 R124, R4.reuse, R20, R124 ;  /* 0x00000014047c723c */ /* 0x048ff0000004187c */
[----:B------:R-:W-:Y:S01]  /*4ff0*/  HMMA.16816.F32.BF16 R128, R4, R22, R128 ;  /* 0x000000160480723c */ /* 0x000fe20000041880 */
[----:B------:R-:W-:Y:S01]  /*5000*/  F2FP.BF16.F32.PACK_AB R4, R194, R193 ;  /* 0x000000c1c204723e */ /* 0x000fe200000010ff */
[----:B------:R3:W5:Y:S01]  /*5010*/  LDSM.16.MT88.4 R20, [R206+0x13000] ;  /* 0x01300000ce14783b */ /* 0x0007620000004200 */
[----:B------:R-:W-:Y:S01]  /*5020*/  F2FP.BF16.F32.PACK_AB R5, R199, R198 ;  /* 0x000000c6c705723e */ /* 0x000fe200000010ff */
[----:B------:R-:W-:Y:S01]  /*5030*/  FADD.FTZ R198, R198, R167 ;  /* 0x000000a7c6c67221 */ /* 0x000fe20000010000 */
[----:B--2---:R-:W-:-:S02]  /*5040*/  F2FP.BF16.F32.PACK_AB R6, R196, R195 ;  /* 0x000000c3c406723e */ /* 0x004fc400000010ff */
[----:B------:R-:W-:Y:S01]  /*5050*/  F2FP.BF16.F32.PACK_AB R7, R201, R200 ;  /* 0x000000c8c907723e */ /* 0x000fe200000010ff */
[----:B------:R-:W-:-:S04]  /*5060*/  FADD.FTZ R199, R199, R198 ;  /* 0x000000c6c7c77221 */ /* 0x000fc80000010000 */
[----:B------:R-:W-:Y:S02]  /*5070*/  FADD.FTZ R200, R200, R199 ;  /* 0x000000c7c8c87221 */ /* 0x000fe40000010000 */
[----:B----4-:R-:W-:Y:S02]  /*5080*/  HMMA.16816.F32.BF16 R152, R4, R12, R152 ;  /* 0x0000000c0498723c */ /* 0x010fe40000041898 */
[----:B------:R-:W-:-:S06]  /*5090*/  FADD.FTZ R201, R201, R200 ;  /* 0x000000c8c9c97221 */ /* 0x000fcc0000010000 */
[C---:B------:R-:W-:Y:S01]  /*50a0*/  HMMA.16816.F32.BF16 R148, R4.reuse, R14, R148 ;  /* 0x0000000e0494723c */ /* 0x040fe20000041894 */
[----:B------:R-:W2:Y:S01]  /*50b0*/  LDSM.16.MT88.4 R12, [R166+0x11000] ;  /* 0x01100000a60c783b */ /* 0x000ea20000004200 */
[----:B---3--:R-:W-:Y:S01]  /*50c0*/  FFMA.FTZ R206, R217, UR18, -R204 ;  /* 0x00000012d9ce7c23 */ /* 0x008fe200080108cc */
[--C-:B------:R-:W-:Y:S01]  /*50d0*/  FFMA.FTZ R204, R209, UR18, -R202.reuse ;  /* 0x00000012d1cc7c23 */ /* 0x100fe200080108ca */
[----:B------:R-:W-:Y:S01]  /*50e0*/  FFMA.FTZ R202, R203, UR18, -R202 ;  /* 0x00000012cbca7c23 */ /* 0x000fe200080108ca */
[----:B------:R-:W-:Y:S01]  /*50f0*/  IADD3 R203, PT, PT, R185, R166, RZ ;  /* 0x000000a6b9cb7210 */ /* 0x000fe20007ffe0ff */
[----:B------:R-:W-:Y:S02]  /*5100*/  UMOV UR18, 0xffffffff ;  /* 0xffffffff00127882 */ /* 0x000fe40000000000 */
[C---:B-1----:R-:W-:Y:S01]  /*5110*/  HMMA.16816.F32.BF16 R44, R4.reuse, R8, R44 ;  /* 0x00000008042c723c */ /* 0x042fe2000004182c */
[----:B------:R-:W1:Y:S07]  /*5120*/  MUFU.EX2 R206, R206 ;  /* 0x000000ce00ce7308 */ /* 0x000e6e0000000800 */
[C---:B------:R-:W-:Y:S01]  /*5130*/  HMMA.16816.F32.BF16 R48, R4.reuse, R10, R48 ;  /* 0x0000000a0430723c */ /* 0x040fe20000041830 */
[----:B------:R-:W3:Y:S01]  /*5140*/  LDSM.16.MT88.4 R8, [R166+0x13000] ;  /* 0x01300000a608783b */ /* 0x000ee20000004200 */
[----:B------:R-:W4:Y:S06]  /*5150*/  MUFU.EX2 R204, R204 ;  /* 0x000000cc00cc7308 */ /* 0x000f2c0000000800 */
[C---:B-----5:R-:W-:Y:S02]  /*5160*/  HMMA.16816.F32.BF16 R76, R4.reuse, R16, R76 ;  /* 0x00000010044c723c */ /* 0x060fe4000004184c */
[----:B------:R-:W5:Y:S06]  /*5170*/  MUFU.EX2 R202, R202 ;  /* 0x000000ca00ca7308 */ /* 0x000f6c0000000800 */
[C---:B------:R-:W-:Y:S01]  /*5180*/  HMMA.16816.F32.BF16 R80, R4.reuse, R18, R80 ;  /* 0x000000120450723c */ /* 0x040fe20000041850 */
[----:B------:R-:W1:Y:S07]  /*5190*/  LDSM.16.MT88.4 R16, [R192+0x13000] ;  /* 0x01300000c010783b */ /* 0x000e6e0000004200 */
[C---:B------:R-:W-:Y:S08]  /*51a0*/  HMMA.16816.F32.BF16 R52, R4.reuse, R20, R52 ;  /* 0x000000140434723c */ /* 0x040ff00000041834 */
[C---:B--2---:R-:W-:Y:S08]  /*51b0*/  HMMA.16816.F32.BF16 R160, R4.reuse, R12, R160 ;  /* 0x0000000c04a0723c */ /* 0x044ff000000418a0 */
[C---:B------:R-:W-:Y:S01]  /*51c0*/  HMMA.16816.F32.BF16 R156, R4.reuse, R14, R156 ;  /* 0x0000000e049c723c */ /* 0x040fe2000004189c */
[----:B------:R-:W2:Y:S07]  /*51d0*/  LDSM.16.MT88.4 R12, [R192+0x15000] ;  /* 0x01500000c00c783b */ /* 0x000eae0000004200 */
[C---:B---3--:R-:W-:Y:S08]  /*51e0*/  HMMA.16816.F32.BF16 R36, R4.reuse, R8, R36 ;  /* 0x000000080424723c */ /* 0x048ff00000041824 */
[C---:B------:R-:W-:Y:S01]  /*51f0*/  HMMA.16816.F32.BF16 R40, R4.reuse, R10, R40 ;  /* 0x0000000a0428723c */ /* 0x040fe20000041828 */
[----:B------:R-:W3:Y:S07]  /*5200*/  LDSM.16.MT88.4 R8, [R166+0x17000] ;  /* 0x01700000a608783b */ /* 0x000eee0000004200 */
        /* <DEDUP_REMOVED lines=26> */
[C---:B----4-:R-:W-:Y:S08]  /*53b0*/  HMMA.16816.F32.BF16 R68, R4.reuse, R20, R68 ;  /* 0x000000140444723c */ /* 0x050ff00000041844 */
[C---:B------:R-:W-:Y:S01]  /*53c0*/  HMMA.16816.F32.BF16 R72, R4.reuse, R22, R72 ;  /* 0x000000160448723c */ /* 0x040fe20000041848 */
[----:B------:R-:W-:Y:S07]  /*53d0*/  LDSM.16.MT88.4 R20, [R197+0x15800] ;  /* 0x01580000c514783b */ /* 0x000fee0000004200 */
[C---:B-1----:R-:W-:Y:S08]  /*53e0*/  HMMA.16816.F32.BF16 R124, R4.reuse, R16, R124 ;  /* 0x00000010047c723c */ /* 0x042ff0000004187c */
[----:B------:R-:W-:Y:S01]  /*53f0*/  HMMA.16816.F32.BF16 R128, R4, R18, R128 ;  /* 0x000000120480723c */ /* 0x000fe20000041880 */
[----:B------:R-:W-:Y:S01]  /*5400*/  F2FP.BF16.F32.PACK_AB R4, R215, R206 ;  /* 0x000000ced704723e */ /* 0x000fe200000010ff */
[----:B------:R-:W1:Y:S01]  /*5410*/  LDSM.16.MT88.4 R16, [R197+0x17800] ;  /* 0x01780000c510783b */ /* 0x000e620000004200 */
[----:B------:R-:W-:Y:S01]  /*5420*/  F2FP.BF16.F32.PACK_AB R5, R207, R204 ;  /* 0x000000cccf05723e */ /* 0x000fe200000010ff */
[----:B------:R-:W-:Y:S01]  /*5430*/  FADD.FTZ R204, R204, R201 ;  /* 0x000000c9cccc7221 */ /* 0x000fe20000010000 */
[----:B------:R-:W-:-:S02]  /*5440*/  F2FP.BF16.F32.PACK_AB R6, R233, R208 ;  /* 0x000000d0e906723e */ /* 0x000fc400000010ff */
[----:B-----5:R-:W-:Y:S01]  /*5450*/  F2FP.BF16.F32.PACK_AB R7, R202, R205 ;  /* 0x000000cdca07723e */ /* 0x020fe200000010ff */
[----:B------:R-:W-:-:S04]  /*5460*/  FADD.FTZ R204, R207, R204 ;  /* 0x000000cccfcc7221 */ /* 0x000fc80000010000 */
[----:B------:R-:W-:Y:S02]  /*5470*/  FADD.FTZ R205, R205, R204 ;  /* 0x000000cccdcd7221 */ /* 0x000fe40000010000 */
[----:B--2---:R-:W-:Y:S02]  /*5480*/  HMMA.16816.F32.BF16 R152, R4, R12, R152 ;  /* 0x0000000c0498723c */ /* 0x004fe40000041898 */
[----:B------:R-:W-:-:S06]  /*5490*/  FADD.FTZ R231, R202, R205 ;  /* 0x000000cdcae77221 */ /* 0x000fcc0000010000 */
        /* <DEDUP_REMOVED lines=20> */
[----:B--2---:R-:W-:Y:S01]  /*55e0*/  HMMA.16816.F32.BF16 R92, R4, R12, R92 ;  /* 0x0000000c045c723c */ /* 0x004fe2000004185c */
[----:B------:R-:W-:-:S04]  /*55f0*/  FADD.FTZ R13, R187, R190 ;  /* 0x000000bebb0d7221 */ /* 0x000fc80000010000 */
[----:B------:R-:W-:-:S03]  /*5600*/  FADD.FTZ R13, R186, R13 ;  /* 0x0000000dba0d7221 */ /* 0x000fc60000010000 */
[----:B------:R-:W-:Y:S01]  /*5610*/  HMMA.16816.F32.BF16 R52, R4, R172, R52 ;  /* 0x000000ac0434723c */ /* 0x000fe20000041834 */
[----:B------:R-:W-:-:S04]  /*5620*/  FADD.FTZ R182, R182, R13 ;  /* 0x0000000db6b67221 */ /* 0x000fc80000010000 */
[----:B------:R-:W-:-:S03]  /*5630*/  FADD.FTZ R181, R181, R182 ;  /* 0x000000b6b5b57221 */ /* 0x000fc60000010000 */
[----:B---3--:R-:W-:Y:S01]  /*5640*/  HMMA.16816.F32.BF16 R100, R4, R8, R100 ;  /* 0x000000080464723c */ /* 0x008fe20000041864 */
        /* <DEDUP_REMOVED lines=40> */
[----:B----4-:R-:W-:Y:S02]  /*58d0*/  UIMAD UR22, UR24, UR4, URZ ;  /* 0x00000004181672a4 */ /* 0x010fe4000f8e02ff */
[----:B------:R-:W-:Y:S02]  /*58e0*/  USHF.L.U64.HI UR26, UR6, 0x4, UR7 ;  /* 0x00000004061a7899 */ /* 0x000fe40008010207 */
[----:B------:R-:W-:Y:S02]  /*58f0*/  UIMAD UR22, UR16, UR5, UR22 ;  /* 0x00000005101672a4 */ /* 0x000fe4000f8e0216 */
[----:B------:R-:W-:Y:S01]  /*5900*/  UIADD3 UR23, UPT, UPT, UR35, UR23, URZ ;  /* 0x0000001723177290 */ /* 0x000fe2000fffe0ff */
[C---:B-1----:R-:W-:Y:S01]  /*5910*/  IMAD.SHL.U32 R12, R220.reuse, 0x8, RZ ;  /* 0x00000008dc0c7824 */ /* 0x042fe200078e00ff */
[----:B------:R-:W-:Y:S01]  /*5920*/  SHF.R.U32.HI R0, RZ, 0x3, R220 ;  /* 0x00000003ff007819 */ /* 0x000fe200000116dc */
[C---:B------:R-:W-:Y:S01]  /*5930*/  IMAD.SHL.U32 R167, R220.reuse, 0x40, RZ ;  /* 0x00000040dca77824 */ /* 0x040fe200078e00ff */
[----:B------:R-:W-:Y:S01]  /*5940*/  ULEA UR30, UP0, UR34, UR27, 0x6 ;  /* 0x0000001b221e7291 */ /* 0x000fe2000f8030ff */
[----:B------:R-:W-:Y:S01]  /*5950*/  IMAD.SHL.U32 R7, R220, 0x20, RZ ;  /* 0x00000020dc077824 */ /* 0x000fe200078e00ff */
[----:B------:R-:W-:Y:S01]  /*5960*/  LOP3.LUT R10, R12, 0x38, RZ, 0xc0, !PT ;  /* 0x000000380c0a7812 */ /* 0x000fe200078ec0ff */
[----:B------:R-:W-:Y:S01]  /*5970*/  IMAD R2, R0, UR7, RZ ;  /* 0x0000000700027c24 */ /* 0x000fe2000f8e02ff */
[C---:B------:R-:W-:Y:S01]  /*5980*/  LOP3.LUT R4, R167.reuse, 0x200, RZ, 0xc0, !PT ;  /* 0x00000200a7047812 */ /* 0x040fe200078ec0ff */
[----:B------:R-:W-:Y:S01]  /*5990*/  UMOV UR21, 0x400 ;  /* 0x0000040000157882 */ /* 0x000fe20000000000 */
[----:B------:R-:W-:Y:S01]  /*59a0*/  BAR.SYNC.DEFER_BLOCKING 0x0 ;  /* 0x0000000000007b1d */ /* 0x000fe20000010000 */
[----:B------:R-:W-:Y:S01]  /*59b0*/  IADD3 R10, P1, PT, R10, UR20, RZ ;  /* 0x000000140a0a7c10 */ /* 0x000fe2000ff3e0ff */
[----:B------:R-:W-:Y:S01]  /*59c0*/  UIADD3 UR27, UP1, UPT, UR30, UR27, URZ ;  /* 0x0000001b1e1b7290 */ /* 0x000fe2000ff3e0ff */
[----:B------:R-:W-:Y:S01]  /*59d0*/  LOP3.LUT R9, R167, 0x1c0, RZ, 0xc0, !PT ;  /* 0x000001c0a7097812 */ /* 0x000fe200078ec0ff */
[----:B---3--:R-:W-:Y:S01]  /*59e0*/  ULEA UR18, UR18, UR21, 0x18 ;  /* 0x0000001512127291 */ /* 0x008fe2000f8ec0ff */
[----:B------:R-:W-:Y:S01]  /*59f0*/  LOP3.LUT R7, R4, 0x7c00, R7, 0xf8, !PT ;  /* 0x00007c0004077812 */ /* 0x000fe200078ef807 */
[----:B------:R-:W-:Y:S01]  /*5a00*/  IMAD.X R11, RZ, RZ, UR19, P1 ;  /* 0x00000013ff0b7e24 */ /* 0x000fe200088e06ff */
[----:B------:R-:W-:Y:S01]  /*5a10*/  LOP3.LUT R9, R9, 0x38, R12, 0xf8, !PT ;  /* 0x0000003809097812 */ /* 0x000fe200078ef80c */
[----:B------:R-:W-:Y:S01]  /*5a20*/  IMAD.U32 R4, RZ, RZ, UR4 ;  /* 0x00000004ff047e24 */ /* 0x000fe2000f8e00ff */
[----:B------:R-:W-:Y:S01]  /*5a30*/  LOP3.LUT R167, R167, 0x400, RZ, 0xc0, !PT ;  /* 0x00000400a7a77812 */ /* 0x000fe200078ec0ff */
[----:B------:R-:W-:Y:S01]  /*5a40*/  IMAD.WIDE.U32 R10, R0, UR6, R10 ;  /* 0x00000006000a7c25 */ /* 0x000fe2000f8e000a */
[----:B------:R-:W-:-:S02]  /*5a50*/  LOP3.LUT R6, R9, 0x8, R220, 0x78, !PT ;  /* 0x0000000809067812 */ /* 0x000fc400078e78dc */
[----:B------:R-:W-:Y:S01]  /*5a60*/  LOP3.LUT R165, R12, 0x1f8, RZ, 0xc0, !PT ;  /* 0x000001f80ca57812 */ /* 0x000fe200078ec0ff */
[----:B------:R-:W-:Y:S01]  /*5a70*/  IMAD.IADD R11, R11, 0x1, R2 ;  /* 0x000000010b0b7824 */ /* 0x000fe200078e0202 */
[--C-:B------:R-:W-:Y:S01]  /*5a80*/  SHF.R.U32.HI R234, RZ, 0x1, R220.reuse ;  /* 0x00000001ffea7819 */ /* 0x100fe200000116dc */
[----:B------:R-:W-:Y:S01]  /*5a90*/  IMAD R167, R6, 0x2, R167 ;  /* 0x0000000206a77824 */ /* 0x000fe200078e02a7 */
[----:B------:R-:W-:Y:S01]  /*5aa0*/  LOP3.LUT R165, R165, 0x38, R220, 0x78, !PT ;  /* 0x00000038a5a57812 */ /* 0x000fe200078e78dc */
[----:B------:R-:W-:Y:S01]  /*5ab0*/  IMAD.WIDE.U32 R4, R4, UR16, R10 ;  /* 0x0000001004047c25 */ /* 0x000fe2000f8e000a */
[----:B------:R-:W-:Y:S02]  /*5ac0*/  LOP3.LUT R234, R9, 0x8, R234, 0x78, !PT ;  /* 0x0000000809ea7812 */ /* 0x000fe400078e78ea */
[----:B------:R-:W-:Y:S01]  /*5ad0*/  LOP3.LUT R221, R165, 0x1e00, R12, 0xf8, !PT ;  /* 0x00001e00a5dd7812 */ /* 0x000fe200078ef80c */
[----:B------:R-:W-:Y:S01]  /*5ae0*/  VIADD R11, R5, UR22 ;  /* 0x00000016050b7c36 */ /* 0x000fe20008000000 */
[C---:B-----5:R-:W-:Y:S01]  /*5af0*/  LEA R13, P1, R4.reuse, UR8, 0x1 ;  /* 0x00000008040d7c11 */ /* 0x060fe2000f8208ff */
[----:B------:R-:W-:Y:S01]  /*5b00*/  IMAD.U32 R6, RZ, RZ, UR34 ;  /* 0x00000022ff067e24 */ /* 0x000fe2000f8e00ff */
[----:B------:R-:W-:Y:S01]  /*5b10*/  ULEA.HI.X UR34, UR34, UR26, UR23, 0x6, UP0 ;  /* 0x0000001a22227291 */ /* 0x000fe200080f3417 */
[----:B------:R-:W-:Y:S01]  /*5b20*/  IMAD.U32 R10, RZ, RZ, UR30 ;  /* 0x0000001eff0a7e24 */ /* 0x000fe2000f8e00ff */
[----:B------:R-:W-:Y:S01]  /*5b30*/  LEA.HI.X R11, R4, UR9, R11, 0x1, P1 ;  /* 0x00000009040b7c11 */ /* 0x000fe200088f0c0b */
[----:B------:R-:W-:Y:S01]  /*5b40*/  IMAD.U32 R4, RZ, RZ, UR23 ;  /* 0x00000017ff047e24 */ /* 0x000fe2000f8e00ff */
[C---:B------:R-:W-:Y:S01]  /*5b50*/  LEA R18, P1, R6.reuse, R13, 0x7 ;  /* 0x0000000d06127211 */ /* 0x040fe200078238ff */
[----:B------:R-:W-:Y:S01]  /*5b60*/  ULEA UR21, UP0, UR6, UR30, 0x5 ;  /* 0x0000001e06157291 */ /* 0x000fe2000f8028ff */
[----:B------:R-:W-:Y:S01]  /*5b70*/  IMAD.U32 R9, RZ, RZ, UR34 ;  /* 0x00000022ff097e24 */ /* 0x000fe2000f8e00ff */
[----:B------:R-:W-:Y:S01]  /*5b80*/  UIADD3.X UR26, UPT, UPT, UR34, UR26, URZ, UP1, !UPT ;  /* 0x0000001a221a7290 */ /* 0x000fe20008ffe4ff */
[----:B------:R-:W-:Y:S01]  /*5b90*/  IMAD.U32 R8, RZ, RZ, UR27 ;  /* 0x0000001bff087e24 */ /* 0x000fe2000f8e00ff */
[----:B------:R-:W-:Y:S01]  /*5ba0*/  LEA.HI.X R19, R6, R11, R4, 0x7, P1 ;  /* 0x0000000b06137211 */ /* 0x000fe200008f3c04 */
[----:B------:R-:W-:Y:S01]  /*5bb0*/  ULEA.HI.X UR22, UR6, UR34, UR7, 0x5, UP0 ;  /* 0x0000002206167291 */ /* 0x000fe200080f2c07 */
[-C--:B------:R-:W-:Y:S01]  /*5bc0*/  LEA R16, P3, R10, R13.reuse, 0x1 ;  /* 0x0000000d0a107211 */ /* 0x080fe200078608ff */
[----:B------:R-:W-:Y:S01]  /*5bd0*/  IMAD.U32 R6, RZ, RZ, UR21 ;  /* 0x00000015ff067e24 */ /* 0x000fe2000f8e00ff */
[----:B------:R-:W-:Y:S01]  /*5be0*/  LEA R221, R221, UR18, 0x1 ;  /* 0x00000012dddd7c11 */ /* 0x000fe2000f8e08ff */
[----:B------:R-:W-:Y:S01]  /*5bf0*/  VIADD R223, R167, UR18 ;  /* 0x00000012a7df7c36 */ /* 0x000fe20008000000 */
[----:B------:R-:W-:Y:S01]  /*5c00*/  LOP3.LUT R234, R7, R234, RZ, 0xfc, !PT ;  /* 0x000000ea07ea7212 */ /* 0x000fe200078efcff */
[----:B------:R-:W-:Y:S01]  /*5c10*/  IMAD.U32 R7, RZ, RZ, UR35 ;  /* 0x00000023ff077e24 */ /* 0x000fe2000f8e00ff */
[----:B------:R-:W-:Y:S01]  /*5c20*/  LEA R14, P2, R8, R13, 0x1 ;  /* 0x0000000d080e7211 */ /* 0x000fe200078408ff */
[----:B------:R-:W-:Y:S01]  /*5c30*/  IMAD.U32 R7, RZ, RZ, UR26 ;  /* 0x0000001aff077e24 */ /* 0x000fe2000f8e00ff */
[----:B------:R-:W-:Y:S01]  /*5c40*/  LEA.HI.X R17, R10, R11, R9, 0x1, P3 ;  /* 0x0000000b0a117211 */ /* 0x000fe200018f0c09 */
[----:B------:R-:W-:Y:S01]  /*5c50*/  @!PT LDS RZ, [RZ] ;  /* 0x00000000fffff984 */ /* 0x000fe20000000800 */
[----:B------:R-:W-:Y:S01]  /*5c60*/  @!PT LDS RZ, [RZ] ;  /* 0x00000000fffff984 */ /* 0x000fe20000000800 */
[----:B------:R-:W-:Y:S01]  /*5c70*/  @!PT LDS RZ, [RZ] ;  /* 0x00000000fffff984 */ /* 0x000fe20000000800 */
[----:B------:R-:W-:Y:S01]  /*5c80*/  LDGSTS.E.BYPASS.LTC128B.128 [R221+0x10000], desc[UR14][R18.64] ;  /* 0x1000000012dd7fae */ /* 0x000fe2000b981a0e */
[----:B------:R-:W-:Y:S01]  /*5c90*/  IMAD.U32 R5, RZ, RZ, UR22 ;  /* 0x00000016ff057e24 */ /* 0x000fe2000f8e00ff */
[----:B------:R-:W-:Y:S01]  /*5ca0*/  LEA R4, P1, R6, R13, 0x1 ;  /* 0x0000000d06047211 */ /* 0x000fe200078208ff */
[C---:B------:R-:W-:Y:S01]  /*5cb0*/  IMAD.IADD R222, R223.reuse, 0x1, R226 ;  /* 0x00000001dfde7824 */ /* 0x040fe200078e02e2 */
[----:B------:R-:W-:Y:S01]  /*5cc0*/  LDGSTS.E.BYPASS.LTC128B.128 [R221+0x12000], desc[UR14][R18.64+0x80] ;  /* 0x1200008012dd7fae */ /* 0x000fe2000b981a0e */
[-C--:B------:R-:W-:Y:S01]  /*5cd0*/  LEA.HI.X R15, R8, R11.reuse, R7, 0x1, P2 ;  /* 0x0000000b080f7211 */ /* 0x080fe200010f0c07 */
[----:B------:R-:W-:Y:S01]  /*5ce0*/  IMAD.IADD R223, R223, 0x1, R185 ;  /* 0x00000001dfdf7824 */ /* 0x000fe200078e02b9 */
[----:B------:R-:W-:Y:S01]  /*5cf0*/  LEA.HI.X R5, R6, R11, R5, 0x1, P1 ;  /* 0x0000000b06057211 */ /* 0x000fe200008f0c05 */
[----:B------:R-:W-:Y:S01]  /*5d00*/  LDGSTS.E.BYPASS.LTC128B.128 [R221+0x14000], desc[UR14][R18.64+0x100] ;  /* 0x1400010012dd7fae */ /* 0x000fe2000b981a0e */
[----:B------:R-:W-:Y:S01]  /*5d10*/  LEA R234, R234, UR18, 0x1 ;  /* 0x00000012eaea7c11 */ /* 0x000fe2000f8e08ff */
[----:B------:R-:W1:Y:S02]  /*5d20*/  LDCU UR21, c[0x0][0x50c] ;  /* 0x0000a180ff1577ac */ /* 0x000e640008000800 */
[----:B------:R-:W-:Y:S02]  /*5d30*/  LDGSTS.E.BYPASS.LTC128B.128 [R221+0x16000], desc[UR14][R18.64+0x180] ;  /* 0x1600018012dd7fae */ /* 0x000fe4000b981a0e */
[--C-:B------:R-:W-:Y:S01]  /*5d40*/  IMAD.IADD R232, R226, 0x1, R234.reuse ;  /* 0x00000001e2e87824 */ /* 0x100fe200078e02ea */
[----:B------:R-:W-:Y:S01]  /*5d50*/  UISETP.GE.U32.AND UP0, UPT, UR17, 0x3, UPT ;  /* 0x000000031100788c */ /* 0x000fe2000bf06070 */
[----:B------:R-:W-:Y:S01]  /*5d60*/  LDGSTS.E.BYPASS.LTC128B.128 [R221+0x10800], desc[UR14][R16.64] ;  /* 0x1080000010dd7fae */ /* 0x000fe2000b981a0e */
[----:B------:R-:W-:-:S03]  /*5d70*/  IMAD.IADD R229, R185, 0x1, R234 ;  /* 0x00000001b9e57824 */ /* 0x000fc600078e02ea */
[----:B------:R-:W-:Y:S01]  /*5d80*/  LDGSTS.E.BYPASS.LTC128B.128 [R221+0x12800], desc[UR14][R16.64+0x80] ;  /* 0x1280008010dd7fae */ /* 0x000fe2000b981a0e */
[C---:B------:R-:W-:Y:S02]  /*5d90*/  IMAD.IADD R230, R226.reuse, 0x1, R229 ;  /* 0x00000001e2e67824 */ /* 0x040fe400078e02e5 */
[----:B------:R-:W-:Y:S01]  /*5da0*/  IMAD.IADD R226, R226, 0x1, R223 ;  /* 0x00000001e2e27824 */ /* 0x000fe200078e02df */
[----:B------:R-:W-:Y:S04]  /*5db0*/  LDGSTS.E.BYPASS.LTC128B.128 [R221+0x14800], desc[UR14][R16.64+0x100] ;  /* 0x1480010010dd7fae */ /* 0x000fe8000b981a0e */
[----:B------:R2:W-:Y:S04]  /*5dc0*/  LDGSTS.E.BYPASS.LTC128B.128 [R221+0x16800], desc[UR14][R16.64+0x180] ;  /* 0x1680018010dd7fae */ /* 0x0005e8000b981a0e */
        /* <DEDUP_REMOVED lines=12> */
[----:B--2---:R-:W2:Y:S04]  /*5e90*/  LDSM.16.M88.4 R16, [R167+UR18+0x9800] ;  /* 0x00980012a710783b */ /* 0x004ea80008000200 */
[----:B------:R-:W-:Y:S04]  /*5ea0*/  LDSM.16.M88.4 R192, [R232] ;  /* 0x00000000e8c0783b */ /* 0x000fe80000000200 */
[----:B------:R-:W2:Y:S04]  /*5eb0*/  LDSM.16.M88.4 R8, [R222+0x8000] ;  /* 0x00800000de08783b */ /* 0x000ea80000000200 */
[----:B---3--:R-:W3:Y:S04]  /*5ec0*/  LDSM.16.M88.4 R12, [R222+0x8800] ;  /* 0x00880000de0c783b */ /* 0x008ee80000000200 */
[----:B------:R-:W3:Y:S04]  /*5ed0*/  LDSM.16.M88.4 R20, [R222+0x9000] ;  /* 0x00900000de14783b */ /* 0x000ee80000000200 */
[----:B------:R-:W-:Y:S04]  /*5ee0*/  LDSM.16.M88.4 R184, [R229] ;  /* 0x00000000e5b8783b */ /* 0x000fe80000000200 */
[----:B------:R-:W3:Y:S01]  /*5ef0*/  LDSM.16.M88.4 R32, [R223+0x8000] ;  /* 0x00800000df20783b */ /* 0x000ee20000000200 */
[C---:B----4-:R-:W-:Y:S03]  /*5f00*/  HMMA.16816.F32.BF16 R4, R196.reuse, R24, RZ ;  /* 0x00000018c404723c */ /* 0x050fe600000418ff */
[----:B------:R-:W4:Y:S04]  /*5f10*/  LDSM.16.M88.4 R28, [R223+0x8800] ;  /* 0x00880000df1c783b */ /* 0x000f280000000200 */
[----:B------:R-:W4:Y:S01]  /*5f20*/  LDSM.16.M88.4 R204, [R222+0x9800] ;  /* 0x00980000decc783b */ /* 0x000f220000000200 */
[C---:B-----5:R-:W-:Y:S03]  /*5f30*/  HMMA.16816.F32.BF16 R180, R196.reuse, R176, RZ ;  /* 0x000000b0c4b4723c */ /* 0x060fe600000418ff */
[----:B------:R-:W-:Y:S04]  /*5f40*/  LDSM.16.M88.4 R188, [R223+0x9800] ;  /* 0x00980000dfbc783b */ /* 0x000fe80000000200 */
[----:B------:R-:W-:Y:S01]  /*5f50*/  LDSM.16.M88.4 R208, [R167+UR18+0xa000] ;  /* 0x00a00012a7d0783b */ /* 0x000fe20008000200 */
[C---:B------:R-:W-:Y:S03]  /*5f60*/  HMMA.16816.F32.BF16 R24, R196.reuse, R26, RZ ;  /* 0x0000001ac418723c */ /* 0x040fe600000418ff */
[----:B------:R-:W-:Y:S04]  /*5f70*/  LDSM.16.M88.4 R212, [R223+0xa000] ;  /* 0x00a00000dfd4783b */ /* 0x000fe80000000200 */
[----:B------:R-:W-:Y:S01]  /*5f80*/  LDSM.16.M88.4 R216, [R167+UR18+0xe000] ;  /* 0x00e00012a7d8783b */ /* 0x000fe20008000200 */
[C---:B------:R-:W-:Y:S03]  /*5f90*/  HMMA.16816.F32.BF16 R176, R196.reuse, R178, RZ ;  /* 0x000000b2c4b0723c */ /* 0x040fe600000418ff */
[----:B------:R-:W0:Y:S05]  /*5fa0*/  LDGDEPBAR ;  /* 0x00000000000079af */ /* 0x000e2a0000000000 */
[C---:B-1----:R-:W-:Y:S08]  /*5fb0*/  HMMA.16816.F32.BF16 R172, R196.reuse, R168, RZ ;  /* 0x000000a8c4ac723c */ /* 0x042ff000000418ff */
[C---:B------:R-:W-:Y:S08]  /*5fc0*/  HMMA.16816.F32.BF16 R168, R196.reuse, R170, RZ ;  /* 0x000000aac4a8723c */ /* 0x040ff000000418ff */
[C---:B--2---:R-:W-:Y:S08]  /*5fd0*/  HMMA.16816.F32.BF16 R200, R196.reuse, R16, RZ ;  /* 0x00000010c4c8723c */ /* 0x044ff000000418ff */
[----:B------:R-:W-:Y:S01]  /*5fe0*/  HMMA.16816.F32.BF16 R196, R196, R18, RZ ;  /* 0x00000012c4c4723c */ /* 0x000fe200000418ff */
[----:B------:R-:W-:Y:S07]  /*5ff0*/  LDSM.16.M88.4 R16, [R226+0x8000] ;  /* 0x00800000e210783b */ /* 0x000fee0000000200 */
[C---:B------:R-:W-:Y:S08]  /*6000*/  HMMA.16816.F32.BF16 R4, R192.reuse, R8, R4 ;  /* 0x00000008c004723c */ /* 0x040ff00000041804 */
[C---:B------:R-:W-:Y:S01]  /*6010*/  HMMA.16816.F32.BF16 R24, R192.reuse, R10, R24 ;  /* 0x0000000ac018723c */ /* 0x040fe20000041818 */
[----:B------:R-:W1:Y:S07]  /*6020*/  LDSM.16.M88.4 R8, [R223+0x9000] ;  /* 0x00900000df08783b */ /* 0x000e6e0000000200 */
[C---:B---3--:R-:W-:Y:S08]  /*6030*/  HMMA.16816.F32.BF16 R180, R192.reuse, R12, R180 ;  /* 0x0000000cc0b4723c */ /* 0x048ff000000418b4 */
[C---:B------:R-:W-:Y:S01]  /*6040*/  HMMA.16816.F32.BF16 R176, R192.reuse, R14, R176 ;  /* 0x0000000ec0b0723c */ /* 0x040fe200000418b0 */
[----:B------:R-:W2:Y:S07]  /*6050*/  LDSM.16.M88.4 R12, [R230] ;  /* 0x00000000e60c783b */ /* 0x000eae0000000200 */
[C---:B------:R-:W-:Y:S08]  /*6060*/  HMMA.16816.F32.BF16 R172, R192.reuse, R20, R172 ;  /* 0x00000014c0ac723c */ /* 0x040ff000000418ac */
[----:B------:R-:W-:Y:S01]  /*6070*/  HMMA.16816.F32.BF16 R168, R192, R22, R168 ;  /* 0x00000016c0a8723c */ /* 0x000fe200000418a8 */
[----:B------:R-:W3:Y:S07]  /*6080*/  LDSM.16.M88.4 R20, [R226+0x8800] ;  /* 0x00880000e214783b */ /* 0x000eee0000000200 */
[C---:B------:R-:W-:Y:S08]  /*6090*/  HMMA.16816.F32.BF16 R4, R184.reuse, R32, R4 ;  /* 0x00000020b804723c */ /* 0x040ff00000041804 */
[C---:B------:R-:W-:Y:S01]  /*60a0*/  HMMA.16816.F32.BF16 R24, R184.reuse, R34, R24 ;  /* 0x00000022b818723c */ /* 0x040fe20000041818 */
[----:B------:R-:W5:Y:S07]  /*60b0*/  LDSM.16.M88.4 R32, [R226+0x9000] ;  /* 0x00900000e220783b */ /* 0x000f6e0000000200 */
[C---:B----4-:R-:W-:Y:S08]  /*60c0*/  HMMA.16816.F32.BF16 R180, R184.reuse, R28, R180 ;  /* 0x0000001cb8b4723c */ /* 0x050ff000000418b4 */
[----:B------:R-:W-:Y:S01]  /*60d0*/  HMMA.16816.F32.BF16 R176, R184, R30, R176 ;  /* 0x0000001eb8b0723c */ /* 0x000fe200000418b0 */
[----:B------:R-:W4:Y:S07]  /*60e0*/  LDSM.16.M88.4 R28, [R226+0x9800] ;  /* 0x00980000e21c783b */ /* 0x000f2e0000000200 */
[C---:B------:R-:W-:Y:S08]  /*60f0*/  HMMA.16816.F32.BF16 R200, R192.reuse, R204, R200 ;  /* 0x000000ccc0c8723c */ /* 0x040ff000000418c8 */
[----:B------:R-:W-:Y:S01]  /*6100*/  HMMA.16816.F32.BF16 R196, R192, R206, R196 ;  /* 0x000000cec0c4723c */ /* 0x000fe200000418c4 */
[----:B------:R-:W-:Y:S04]  /*6110*/  LDSM.16.M88.4 R204, [R167+UR18+0xa800] ;  /* 0x00a80012a7cc783b */ /* 0x000fe80008000200 */
[----:B------:R-:W-:Y:S03]  /*6120*/  LDSM.16.M88.4 R192, [R167+UR18+0xb000] ;  /* 0x00b00012a7c0783b */ /* 0x000fe60008000200 */
[C---:B-1----:R-:W-:Y:S08]  /*6130*/  HMMA.16816.F32.BF16 R172, R184.reuse, R8, R172 ;  /* 0x00000008b8ac723c */ /* 0x042ff000000418ac */
[----:B------:R-:W-:Y:S01]  /*6140*/  HMMA.16816.F32.BF16 R168, R184, R10, R168 ;  /* 0x0000000ab8a8723c */ /* 0x000fe200000418a8 */
[----:B------:R-:W1:Y:S07]  /*6150*/  LDSM.16.M88.4 R8, [R234+0x2000] ;  /* 0x00200000ea08783b */ /* 0x000e6e0000000200 */
[C---:B--2---:R-:W-:Y:S08]  /*6160*/  HMMA.16816.F32.BF16 R4, R12.reuse, R16, R4 ;  /* 0x000000100c04723c */ /* 0x044ff00000041804 */
[----:B------:R-:W-:Y:S01]  /*6170*/  HMMA.16816.F32.BF16 R24, R12, R18, R24 ;  /* 0x000000120c18723c */ /* 0x000fe20000041818 */
[----:B------:R-:W2:Y:S07]  /*6180*/  LDSM.16.M88.4 R16, [R167+UR18+0xb800] ;  /* 0x00b80012a710783b */ /* 0x000eae0008000200 */
[C---:B------:R-:W-:Y:S08]  /*6190*/  HMMA.16816.F32.BF16 R200, R184.reuse, R188, R200 ;  /* 0x000000bcb8c8723c */ /* 0x040ff000000418c8 */
        /* <DEDUP_REMOVED lines=8> */
[----:B------:R-:W5:Y:S07]  /*6220*/  LDSM.16.M88.4 R32, [R222+0xb000] ;  /* 0x00b00000de20783b */ /* 0x000f6e0000000200 */
[C---:B----4-:R-:W-:Y:S08]  /*6230*/  HMMA.16816.F32.BF16 R200, R12.reuse, R28, R200 ;  /* 0x0000001c0cc8723c */ /* 0x050ff000000418c8 */
[----:B------:R-:W-:Y:S01]  /*6240*/  HMMA.16816.F32.BF16 R196, R12, R30, R196 ;  /* 0x0000001e0cc4723c */ /* 0x000fe200000418c4 */
[----:B------:R-:W4:Y:S04]  /*6250*/  LDSM.16.M88.4 R28, [R222+0xb800] ;  /* 0x00b80000de1c783b */ /* 0x000f280000000200 */
[----:B------:R-:W4:Y:S03]  /*6260*/  LDSM.16.M88.4 R12, [R229+0x2000] ;  /* 0x00200000e50c783b */ /* 0x000f260000000200 */
[C---:B-1----:R-:W-:Y:S08]  /*6270*/  HMMA.16816.F32.BF16 R4, R8.reuse, R208, R4 ;  /* 0x000000d00804723c */ /* 0x042ff00000041804 */
[C---:B--2---:R-:W-:Y:S08]  /*6280*/  HMMA.16816.F32.BF16 R200, R8.reuse, R16, R200 ;  /* 0x0000001008c8723c */ /* 0x044ff000000418c8 */
[C---:B------:R-:W-:Y:S01]  /*6290*/  HMMA.16816.F32.BF16 R196, R8.reuse, R18, R196 ;  /* 0x0000001208c4723c */ /* 0x040fe200000418c4 */
[----:B------:R-:W1:Y:S07]  /*62a0*/  LDSM.16.M88.4 R16, [R223+0xb800] ;  /* 0x00b80000df10783b */ /* 0x000e6e0000000200 */
[C---:B------:R-:W-:Y:S01]  /*62b0*/  HMMA.16816.F32.BF16 R24, R8.reuse, R210, R24 ;  /* 0x000000d20818723c */ /* 0x040fe20000041818 */
[----:B------:R-:W2:Y:S07]  /*62c0*/  LDSM.16.M88.4 R208, [R223+0xa800] ;  /* 0x00a80000dfd0783b */ /* 0x000eae0000000200 */
[C---:B------:R-:W-:Y:S08]  /*62d0*/  HMMA.16816.F32.BF16 R180, R8.reuse, R204, R180 ;  /* 0x000000cc08b4723c */ /* 0x040ff000000418b4 */
[C---:B------:R-:W-:Y:S01]  /*62e0*/  HMMA.16816.F32.BF16 R176, R8.reuse, R206, R176 ;  /* 0x000000ce08b0723c */ /* 0x040fe200000418b0 */
[----:B------:R-:W2:Y:S07]  /*62f0*/  LDSM.16.M88.4 R204, [R223+0xb000] ;  /* 0x00b00000dfcc783b */ /* 0x000eae0000000200 */
[C---:B------:R-:W-:Y:S08]  /*6300*/  HMMA.16816.F32.BF16 R172, R8.reuse, R192, R172 ;  /* 0x000000c008ac723c */ /* 0x040ff000000418ac */
[----:B------:R-:W-:Y:S01]  /*6310*/  HMMA.16816.F32.BF16 R168, R8, R194, R168 ;  /* 0x000000c208a8723c */ /* 0x000fe200000418a8 */
[----:B------:R-:W-:Y:S04]  /*6320*/  LDSM.16.M88.4 R8, [R230+0x2000] ;  /* 0x00200000e608783b */ /* 0x000fe80000000200 */
[----:B------:R-:W2:Y:S03]  /*6330*/  LDSM.16.M88.4 R192, [R226+0xa000] ;  /* 0x00a00000e2c0783b */ /* 0x000ea60000000200 */
[C---:B---3--:R-:W-:Y:S08]  /*6340*/  HMMA.16816.F32.BF16 R4, R20.reuse, R188, R4 ;  /* 0x000000bc1404723c */ /* 0x048ff00000041804 */
[C---:B------:R-:W-:Y:S01]  /*6350*/  HMMA.16816.F32.BF16 R24, R20.reuse, R190, R24 ;  /* 0x000000be1418723c */ /* 0x040fe20000041818 */
[----:B------:R-:W3:Y:S07]  /*6360*/  LDSM.16.M88.4 R188, [R226+0xa800] ;  /* 0x00a80000e2bc783b */ /* 0x000eee0000000200 */
[C---:B------:R-:W-:Y:S08]  /*6370*/  HMMA.16816.F32.BF16 R180, R20.reuse, R184, R180 ;  /* 0x000000b814b4723c */ /* 0x040ff000000418b4 */
[C---:B------:R-:W-:Y:S01]  /*6380*/  HMMA.16816.F32.BF16 R176, R20.reuse, R186, R176 ;  /* 0x000000ba14b0723c */ /* 0x040fe200000418b0 */
[----:B------:R-:W3:Y:S07]  /*6390*/  LDSM.16.M88.4 R184, [R226+0xb000] ;  /* 0x00b00000e2b8783b */ /* 0x000eee0000000200 */
[C---:B-----5:R-:W-:Y:S08]  /*63a0*/  HMMA.16816.F32.BF16 R172, R20.reuse, R32, R172 ;  /* 0x0000002014ac723c */ /* 0x060ff000000418ac */
[C---:B------:R-:W-:Y:S01]  /*63b0*/  HMMA.16816.F32.BF16 R168, R20.reuse, R34, R168 ;  /* 0x0000002214a8723c */ /* 0x040fe200000418a8 */
[----:B------:R-:W-:Y:S07]  /*63c0*/  LDSM.16.M88.4 R32, [R167+UR18+0xc000] ;  /* 0x00c00012a720783b */ /* 0x000fee0008000200 */
[C---:B----4-:R-:W-:Y:S08]  /*63d0*/  HMMA.16816.F32.BF16 R200, R20.reuse, R28, R200 ;  /* 0x0000001c14c8723c */ /* 0x050ff000000418c8 */
[----:B------:R-:W-:Y:S01]  /*63e0*/  HMMA.16816.F32.BF16 R196, R20, R30, R196 ;  /* 0x0000001e14c4723c */ /* 0x000fe200000418c4 */
[----:B------:R-:W4:Y:S04]  /*63f0*/  LDSM.16.M88.4 R20, [R226+0xb800] ;  /* 0x00b80000e214783b */ /* 0x000f280000000200 */
[----:B------:R-:W-:Y:S03]  /*6400*/  LDSM.16.M88.4 R28, [R234+0x4000] ;  /* 0x00400000ea1c783b */ /* 0x000fe60000000200 */
[C---:B------:R-:W-:Y:S08]  /*6410*/  HMMA.16816.F32.BF16 R4, R12.reuse, R212, R4 ;  /* 0x000000d40c04723c */ /* 0x040ff00000041804 */
[C---:B-1----:R-:W-:Y:S08]  /*6420*/  HMMA.16816.F32.BF16 R200, R12.reuse, R16, R200 ;  /* 0x000000100cc8723c */ /* 0x042ff000000418c8 */
[C---:B------:R-:W-:Y:S01]  /*6430*/  HMMA.16816.F32.BF16 R196, R12.reuse, R18, R196 ;  /* 0x000000120cc4723c */ /* 0x040fe200000418c4 */
[----:B------:R-:W1:Y:S07]  /*6440*/  LDSM.16.M88.4 R16, [R167+UR18+0xc800] ;  /* 0x00c80012a710783b */ /* 0x000e6e0008000200 */
[C---:B------:R-:W-:Y:S01]  /*6450*/  HMMA.16816.F32.BF16 R24, R12.reuse, R214, R24 ;  /* 0x000000d60c18723c */ /* 0x040fe20000041818 */
[----:B------:R-:W-:Y:S07]  /*6460*/  LDSM.16.M88.4 R212, [R222+0xe000] ;  /* 0x00e00000ded4783b */ /* 0x000fee0000000200 */
[C---:B--2---:R-:W-:Y:S08]  /*6470*/  HMMA.16816.F32.BF16 R180, R12.reuse, R208, R180 ;  /* 0x000000d00cb4723c */ /* 0x044ff000000418b4 */
[C---:B------:R-:W-:Y:S01]  /*6480*/  HMMA.16816.F32.BF16 R176, R12.reuse, R210, R176 ;  /* 0x000000d20cb0723c */ /* 0x040fe200000418b0 */
[----:B------:R-:W-:Y:S07]  /*6490*/  LDSM.16.M88.4 R208, [R230+0x4000] ;  /* 0x00400000e6d0783b */ /* 0x000fee0000000200 */
[C---:B------:R-:W-:Y:S08]  /*64a0*/  HMMA.16816.F32.BF16 R172, R12.reuse, R204, R172 ;  /* 0x000000cc0cac723c */ /* 0x040ff000000418ac */
[----:B------:R-:W-:Y:S01]  /*64b0*/  HMMA.16816.F32.BF16 R168, R12, R206, R168 ;  /* 0x000000ce0ca8723c */ /* 0x000fe200000418a8 */
[----:B------:R-:W2:Y:S04]  /*64c0*/  LDSM.16.M88.4 R12, [R167+UR18+0xd000] ;  /* 0x00d00012a70c783b */ /* 0x000ea80008000200 */
[----:B------:R-:W-:Y:S03]  /*64d0*/  LDSM.16.M88.4 R204, [R226+0xd800] ;  /* 0x00d80000e2cc783b */ /* 0x000fe60000000200 */
[C---:B------:R-:W-:Y:S08]  /*64e0*/  HMMA.16816.F32.BF16 R4, R8.reuse, R192, R4 ;  /* 0x000000c00804723c */ /* 0x040ff00000041804 */
[C---:B------:R-:W-:Y:S01]  /*64f0*/  HMMA.16816.F32.BF16 R24, R8.reuse, R194, R24 ;  /* 0x000000c20818723c */ /* 0x040fe20000041818 */
[----:B------:R-:W5:Y:S07]  /*6500*/  LDSM.16.M88.4 R192, [R167+UR18+0xd800] ;  /* 0x00d80012a7c0783b */ /* 0x000f6e0008000200 */
[C---:B---3--:R-:W-:Y:S08]  /*6510*/  HMMA.16816.F32.BF16 R180, R8.reuse, R188, R180 ;  /* 0x000000bc08b4723c */ /* 0x048ff000000418b4 */
[C---:B------:R-:W-:Y:S01]  /*6520*/  HMMA.16816.F32.BF16 R176, R8.reuse, R190, R176 ;  /* 0x000000be08b0723c */ /* 0x040fe200000418b0 */
[----:B------:R-:W-:Y:S07]  /*6530*/  LDSM.16.M88.4 R188, [R222+0xc800] ;  /* 0x00c80000debc783b */ /* 0x000fee0000000200 */
[C---:B------:R-:W-:Y:S08]  /*6540*/  HMMA.16816.F32.BF16 R172, R8.reuse, R184, R172 ;  /* 0x000000b808ac723c */ /* 0x040ff000000418ac */
[C---:B------:R-:W-:Y:S01]  /*6550*/  HMMA.16816.F32.BF16 R168, R8.reuse, R186, R168 ;  /* 0x000000ba08a8723c */ /* 0x040fe200000418a8 */
[----:B------:R-:W-:Y:S07]  /*6560*/  LDSM.16.M88.4 R184, [R222+0xd000] ;  /* 0x00d00000deb8783b */ /* 0x000fee0000000200 */
[C---:B----4-:R-:W-:Y:S08]  /*6570*/  HMMA.16816.F32.BF16 R200, R8.reuse, R20, R200 ;  /* 0x0000001408c8723c */ /* 0x050ff000000418c8 */
        /* <DEDUP_REMOVED lines=12> */
[C---:B-----5:R-:W-:Y:S08]  /*6640*/  HMMA.16816.F32.BF16 R200, R28.reuse, R192, R200 ;  /* 0x000000c01cc8723c */ /* 0x060ff000000418c8 */
[----:B------:R-:W-:Y:S01]  /*6650*/  HMMA.16816.F32.BF16 R196, R28, R194, R196 ;  /* 0x000000c21cc4723c */ /* 0x000fe200000418c4 */
[----:B------:R-:W-:Y:S04]  /*6660*/  LDSM.16.M88.4 R28, [R223+0xc800] ;  /* 0x00c80000df1c783b */ /* 0x000fe80000000200 */
[----:B------:R-:W-:Y:S03]  /*6670*/  LDSM.16.M88.4 R192, [R234+0x6000] ;  /* 0x00600000eac0783b */ /* 0x000fe60000000200 */
[C---:B---3--:R-:W-:Y:S08]  /*6680*/  HMMA.16816.F32.BF16 R4, R8.reuse, R20, R4 ;  /* 0x000000140804723c */ /* 0x048ff00000041804 */
[C---:B------:R-:W-:Y:S01]  /*6690*/  HMMA.16816.F32.BF16 R24, R8.reuse, R22, R24 ;  /* 0x000000160818723c */ /* 0x040fe20000041818 */
[----:B------:R-:W3:Y:S07]  /*66a0*/  LDSM.16.M88.4 R20, [R226+0xc000] ;  /* 0x00c00000e214783b */ /* 0x000eee0000000200 */
[C---:B-1----:R-:W-:Y:S08]  /*66b0*/  HMMA.16816.F32.BF16 R200, R8.reuse, R16, R200 ;  /* 0x0000001008c8723c */ /* 0x042ff000000418c8 */
[----:B------:R-:W-:Y:S01]  /*66c0*/  HMMA.16816.F32.BF16 R196, R8, R18, R196 ;  /* 0x0000001208c4723c */ /* 0x000fe200000418c4 */
[----:B------:R-:W1:Y:S07]  /*66d0*/  LDSM.16.M88.4 R16, [R223+0xd800] ;  /* 0x00d80000df10783b */ /* 0x000e6e0000000200 */
[----:B--2---:R-:W-:Y:S08]  /*66e0*/  HMMA.16816.F32.BF16 R4, R12, R32, R4 ;  /* 0x000000200c04723c */ /* 0x004ff00000041804 */
[C---:B------:R-:W-:Y:S08]  /*66f0*/  HMMA.16816.F32.BF16 R180, R8.reuse, R188, R180 ;  /* 0x000000bc08b4723c */ /* 0x040ff000000418b4 */
[C---:B------:R-:W-:Y:S01]  /*6700*/  HMMA.16816.F32.BF16 R176, R8.reuse, R190, R176 ;  /* 0x000000be08b0723c */ /* 0x040fe200000418b0 */
[----:B------:R-:W-:Y:S07]  /*6710*/  LDSM.16.M88.4 R188, [R167+UR18+0xe800] ;  /* 0x00e80012a7bc783b */ /* 0x000fee0008000200 */
[C---:B------:R-:W-:Y:S08]  /*6720*/  HMMA.16816.F32.BF16 R172, R8.reuse, R184, R172 ;  /* 0x000000b808ac723c */ /* 0x040ff000000418ac */
[----:B------:R-:W-:Y:S01]  /*6730*/  HMMA.16816.F32.BF16 R168, R8, R186, R168 ;  /* 0x000000ba08a8723c */ /* 0x000fe200000418a8 */
[----:B------:R-:W2:Y:S04]  /*6740*/  LDSM.16.M88.4 R184, [R223+0xd000] ;  /* 0x00d00000dfb8783b */ /* 0x000ea80000000200 */
[----:B------:R-:W4:Y:S03]  /*6750*/  LDSM.16.M88.4 R8, [R226+0xc800] ;  /* 0x00c80000e208783b */ /* 0x000f260000000200 */
[----:B------:R-:W-:Y:S01]  /*6760*/  HMMA.16816.F32.BF16 R24, R12, R34, R24 ;  /* 0x000000220c18723c */ /* 0x000fe20000041818 */
[----:B------:R-:W5:Y:S07]  /*6770*/  LDSM.16.M88.4 R32, [R232+0x6000] ;  /* 0x00600000e820783b */ /* 0x000f6e0000000200 */
[----:B---3--:R-:W-:Y:S08]  /*6780*/  HMMA.16816.F32.BF16 R4, R208, R20, R4 ;  /* 0x00000014d004723c */ /* 0x008ff00000041804 */
[C---:B------:R-:W-:Y:S08]  /*6790*/  HMMA.16816.F32.BF16 R180, R12.reuse, R28, R180 ;  /* 0x0000001c0cb4723c */ /* 0x040ff000000418b4 */
[C---:B------:R-:W-:Y:S01]  /*67a0*/  HMMA.16816.F32.BF16 R176, R12.reuse, R30, R176 ;  /* 0x0000001e0cb0723c */ /* 0x040fe200000418b0 */
[----:B------:R-:W3:Y:S07]  /*67b0*/  LDSM.16.M88.4 R28, [R226+0xd000] ;  /* 0x00d00000e21c783b */ /* 0x000eee0000000200 */
[C---:B-1----:R-:W-:Y:S08]  /*67c0*/  HMMA.16816.F32.BF16 R200, R12.reuse, R16, R200 ;  /* 0x000000100cc8723c */ /* 0x042ff000000418c8 */
[----:B------:R-:W-:Y:S01]  /*67d0*/  HMMA.16816.F32.BF16 R196, R12, R18, R196 ;  /* 0x000000120cc4723c */ /* 0x000fe200000418c4 */
[----:B------:R-:W-:Y:S07]  /*67e0*/  LDSM.16.M88.4 R16, [R223+0xe000] ;  /* 0x00e00000df10783b */ /* 0x000fee0000000200 */
[----:B------:R-:W-:Y:S01]  /*67f0*/  HMMA.16816.F32.BF16 R24, R208, R22, R24 ;  /* 0x00000016d018723c */ /* 0x000fe20000041818 */
[----:B------:R-:W1:Y:S07]  /*6800*/  LDSM.16.M88.4 R20, [R229+0x6000] ;  /* 0x00600000e514783b */ /* 0x000e6e0000000200 */
[----:B------:R-:W-:Y:S08]  /*6810*/  HMMA.16816.F32.BF16 R4, R192, R216, R4 ;  /* 0x000000d8c004723c */ /* 0x000ff00000041804 */
[C---:B--2---:R-:W-:Y:S08]  /*6820*/  HMMA.16816.F32.BF16 R172, R12.reuse, R184, R172 ;  /* 0x000000b80cac723c */ /* 0x044ff000000418ac */
[----:B------:R-:W-:Y:S01]  /*6830*/  HMMA.16816.F32.BF16 R168, R12, R186, R168 ;  /* 0x000000ba0ca8723c */ /* 0x000fe200000418a8 */
[----:B------:R-:W-:Y:S07]  /*6840*/  LDSM.16.M88.4 R184, [R167+UR18+0xf000] ;  /* 0x00f00012a7b8783b */ /* 0x000fee0008000200 */
[C---:B----4-:R-:W-:Y:S08]  /*6850*/  HMMA.16816.F32.BF16 R180, R208.reuse, R8, R180 ;  /* 0x00000008d0b4723c */ /* 0x050ff000000418b4 */
[----:B------:R-:W-:Y:S01]  /*6860*/  HMMA.16816.F32.BF16 R176, R208, R10, R176 ;  /* 0x0000000ad0b0723c */ /* 0x000fe200000418b0 */
[----:B------:R-:W-:Y:S07]  /*6870*/  LDSM.16.M88.4 R8, [R230+0x6000] ;  /* 0x00600000e608783b */ /* 0x000fee0000000200 */
[----:B-----5:R-:W-:Y:S01]  /*6880*/  HMMA.16816.F32.BF16 R12, R32, R212, R4 ;  /* 0x000000d4200c723c */ /* 0x020fe20000041804 */
[----:B------:R-:W2:Y:S07]  /*6890*/  LDSM.16.M88.4 R4, [R226+0xe000] ;  /* 0x00e00000e204783b */ /* 0x000eae0000000200 */
[C---:B---3--:R-:W-:Y:S08]  /*68a0*/  HMMA.16816.F32.BF16 R172, R208.reuse, R28, R172 ;  /* 0x0000001cd0ac723c */ /* 0x048ff000000418ac */
[----:B------:R-:W-:Y:S01]  /*68b0*/  HMMA.16816.F32.BF16 R168, R208, R30, R168 ;  /* 0x0000001ed0a8723c */ /* 0x000fe200000418a8 */
[----:B------:R-:W3:Y:S07]  /*68c0*/  LDSM.16.M88.4 R28, [R222+0xe800] ;  /* 0x00e80000de1c783b */ /* 0x000eee0000000200 */
[----:B------:R-:W-:Y:S08]  /*68d0*/  HMMA.16816.F32.BF16 R24, R192, R218, R24 ;  /* 0x000000dac018723c */ /* 0x000ff00000041818 */
[----:B-1----:R-:W-:Y:S08]  /*68e0*/  HMMA.16816.F32.BF16 R12, R20, R16, R12 ;  /* 0x00000010140c723c */ /* 0x002ff0000004180c */
[C---:B------:R-:W-:Y:S08]  /*68f0*/  HMMA.16816.F32.BF16 R200, R208.reuse, R204, R200 ;  /* 0x000000ccd0c8723c */ /* 0x040ff000000418c8 */
[----:B------:R-:W-:Y:S08]  /*6900*/  HMMA.16816.F32.BF16 R196, R208, R206, R196 ;  /* 0x000000ced0c4723c */ /* 0x000ff000000418c4 */
[----:B------:R-:W-:Y:S08]  /*6910*/  HMMA.16816.F32.BF16 R24, R32, R214, R24 ;  /* 0x000000d62018723c */ /* 0x000ff00000041818 */
[C---:B------:R-:W-:Y:S01]  /*6920*/  HMMA.16816.F32.BF16 R204, R192.reuse, R188, R180 ;  /* 0x000000bcc0cc723c */ /* 0x040fe200000418b4 */
[----:B------:R-:W1:Y:S07]  /*6930*/  LDSM.16.M88.4 R180, [R223+0xe800] ;  /* 0x00e80000dfb4783b */ /* 0x000e6e0000000200 */
[----:B------:R-:W-:Y:S08]  /*6940*/  HMMA.16816.F32.BF16 R176, R192, R190, R176 ;  /* 0x000000bec0b0723c */ /* 0x000ff000000418b0 */
[----:B--2---:R-:W-:Y:S08]  /*6950*/  HMMA.16816.F32.BF16 R12, R8, R4, R12 ;  /* 0x00000004080c723c */ /* 0x004ff0000004180c */
[----:B------:R-:W-:Y:S01]  /*6960*/  HMMA.16816.F32.BF16 R24, R20, R18, R24 ;  /* 0x000000121418723c */ /* 0x000fe20000041818 */
[----:B------:R-:W-:Y:S07]  /*6970*/  LDSM.16.M88.4 R16, [R226+0xe800] ;  /* 0x00e80000e210783b */ /* 0x000fee0000000200 */
[----:B---3--:R-:W-:Y:S03]  /*6980*/  HMMA.16816.F32.BF16 R204, R32, R28, R204 ;  /* 0x0000001c20cc723c */ /* 0x008fe600000418cc */
[----:B------:R-:W-:Y:S01]  /*6990*/  FMUL.FTZ R12, R12, UR21 ;  /* 0x000000150c0c7c20 */ /* 0x000fe20008410000 */
[----:B------:R-:W-:Y:S01]  /*69a0*/  FMUL.FTZ R13, R13, UR21 ;  /* 0x000000150d0d7c20 */ /* 0x000fe20008410000 */
[----:B------:R-:W-:-:S03]  /*69b0*/  FMUL.FTZ R188, R14, UR21 ;  /* 0x000000150ebc7c20 */ /* 0x000fc60008410000 */
[----:B------:R-:W-:Y:S01]  /*69c0*/  HMMA.16816.F32.BF16 R176, R32, R30, R176 ;  /* 0x0000001e20b0723c */ /* 0x000fe200000418b0 */
[----:B------:R-:W2:Y:S02]  /*69d0*/  LDSM.16.M88.4 R28, [R222+0xf000] ;  /* 0x00f00000de1c783b */ /* 0x000ea40000000200 */
[----:B------:R-:W-:Y:S05]  /*69e0*/  MUFU.TANH R188, R188 ;  /* 0x000000bc00bc7308 */ /* 0x000fea0000002400 */
[----:B------:R-:W-:Y:S03]  /*69f0*/  HMMA.16816.F32.BF16 R172, R192, R184, R172 ;  /* 0x000000b8c0ac723c */ /* 0x000fe600000418ac */
[----:B------:R-:W3:Y:S05]  /*6a00*/  MUFU.TANH R184, R12 ;  /* 0x0000000c00b87308 */ /* 0x000eea0000002400 */
[----:B------:R-:W-:Y:S01]  /*6a10*/  HMMA.16816.F32.BF16 R24, R8, R6, R24 ;  /* 0x000000060818723c */ /* 0x000fe20000041818 */
[----:B------:R-:W4:Y:S02]  /*6a20*/  LDSM.16.M88.4 R4, [R223+0xf000] ;  /* 0x00f00000df04783b */ /* 0x000f240000000200 */
[----:B------:R5:W-:Y:S05]  /*6a30*/  MUFU.TANH R185, R13 ;  /* 0x0000000d00b97308 */ /* 0x000bea0000002400 */
[----:B------:R-:W-:Y:S01]  /*6a40*/  HMMA.16816.F32.BF16 R168, R192, R186, R168 ;  /* 0x000000bac0a8723c */ /* 0x000fe200000418a8 */
[----:B------:R-:W-:-:S06]  /*6a50*/  FMUL.FTZ R186, R15, UR21 ;  /* 0x000000150fba7c20 */ /* 0x000fcc0008410000 */
[----:B------:R-:W-:Y:S01]  /*6a60*/  MUFU.TANH R186, R186 ;  /* 0x000000ba00ba7308 */ /* 0x000fe20000002400 */
[C---:B-1----:R-:W-:Y:S03]  /*6a70*/  HMMA.16816.F32.BF16 R204, R20.reuse, R180, R204 ;  /* 0x000000b414cc723c */ /* 0x042fe600000418cc */
[----:B------:R-:W-:Y:S01]  /*6a80*/  FMUL.FTZ R24, R24, UR21 ;  /* 0x0000001518187c20 */ /* 0x000fe20008410000 */
[----:B-----5:R1:W5:Y:S01]  /*6a90*/  LDSM.16.M88.4 R12, [R167+UR18+0xf800] ;  /* 0x00f80012a70c783b */ /* 0x0203620008000200 */
[----:B------:R-:W-:Y:S01]  /*6aa0*/  FMUL.FTZ R26, R26, UR21 ;  /* 0x000000151a1a7c20 */ /* 0x000fe20008410000 */
[----:B------:R-:W-:Y:S01]  /*6ab0*/  FMUL.FTZ R25, R25, UR21 ;  /* 0x0000001519197c20 */ /* 0x000fe20008410000 */
[----:B------:R-:W-:Y:S01]  /*6ac0*/  FMUL.FTZ R27, R27, UR21 ;  /* 0x000000151b1b7c20 */ /* 0x000fe20008410000 */
[----:B------:R-:W-:Y:S01]  /*6ad0*/  HMMA.16816.F32.BF16 R176, R20, R182, R176 ;  /* 0x000000b614b0723c */ /* 0x000fe200000418b0 */
[----:B------:R-:W3:Y:S07]  /*6ae0*/  MUFU.TANH R24, R24 ;  /* 0x0000001800187308 */ /* 0x000eee0000002400 */
[----:B--2---:R-:W-:Y:S01]  /*6af0*/  HMMA.16816.F32.BF16 R180, R32, R28, R172 ;  /* 0x0000001c20b4723c */ /* 0x004fe200000418ac */
[----:B------:R-:W2:Y:S01]  /*6b00*/  LDSM.16.M88.4 R172, [R226+0xf000] ;  /* 0x00f00000e2ac783b */ /* 0x000ea20000000200 */
[----:B------:R-:W3:Y:S06]  /*6b10*/  MUFU.TANH R26, R26 ;  /* 0x0000001a001a7308 */ /* 0x000eec0000002400 */
[----:B------:R-:W-:Y:S02]  /*6b20*/  HMMA.16816.F32.BF16 R204, R8, R16, R204 ;  /* 0x0000001008cc723c */ /* 0x000fe400000418cc */
[----:B------:R-:W-:Y:S06]  /*6b30*/  MUFU.TANH R25, R25 ;  /* 0x0000001900197308 */ /* 0x000fec0000002400 */
[----:B------:R-:W-:Y:S02]  /*6b40*/  HMMA.16816.F32.BF16 R168, R32, R30, R168 ;  /* 0x0000001e20a8723c */ /* 0x000fe400000418a8 */
[----:B------:R-:W-:Y:S06]  /*6b50*/  MUFU.TANH R27, R27 ;  /* 0x0000001b001b7308 */ /* 0x000fec0000002400 */
[----:B------:R-:W-:Y:S01]  /*6b60*/  HMMA.16816.F32.BF16 R176, R8, R18, R176 ;  /* 0x0000001208b0723c */ /* 0x000fe200000418b0 */
[----:B------:R-:W3:Y:S02]  /*6b70*/  LDSM.16.M88.4 R16, [R222+0xf800] ;  /* 0x00f80000de10783b */ /* 0x000ee40000000200 */
[----:B------:R-:W-:Y:S01]  /*6b80*/  FMUL.FTZ R191, R205, UR21 ;  /* 0x00000015cdbf7c20 */ /* 0x000fe20008410000 */
[----:B------:R-:W-:Y:S01]  /*6b90*/  FMUL.FTZ R29, R206, UR21 ;  /* 0x00000015ce1d7c20 */ /* 0x000fe20008410000 */
[----:B------:R-:W-:Y:S01]  /*6ba0*/  FMUL.FTZ R28, R204, UR21 ;  /* 0x00000015cc1c7c20 */ /* 0x000fe20008410000 */
[----:B------:R-:W-:-:S02]  /*6bb0*/  FMUL.FTZ R207, R207, UR21 ;  /* 0x00000015cfcf7c20 */ /* 0x000fc40008410000 */
[C---:B----4-:R-:W-:Y:S01]  /*6bc0*/  HMMA.16816.F32.BF16 R180, R20.reuse, R4, R180 ;  /* 0x0000000414b4723c */ /* 0x050fe200000418b4 */
[----:B------:R-:W-:Y:S07]  /*6bd0*/  MUFU.TANH R191, R191 ;  /* 0x000000bf00bf7308 */ /* 0x000fee0000002400 */
[----:B------:R-:W-:Y:S01]  /*6be0*/  HMMA.16816.F32.BF16 R168, R20, R6, R168 ;  /* 0x0000000614a8723c */ /* 0x000fe200000418a8 */
[----:B------:R-:W4:Y:S01]  /*6bf0*/  LDSM.16.M88.4 R4, [R223+0xf800] ;  /* 0x00f80000df04783b */ /* 0x000f220000000200 */
[----:B------:R-:W4:Y:S01]  /*6c00*/  MUFU.TANH R29, R29 ;  /* 0x0000001d001d7308 */ /* 0x000f220000002400 */
[----:B------:R-:W-:Y:S01]  /*6c10*/  FMUL.FTZ R31, R177, UR21 ;  /* 0x00000015b11f7c20 */ /* 0x000fe20008410000 */
[----:B-1----:R-:W-:Y:S01]  /*6c20*/  FMUL.FTZ R167, R178, UR21 ;  /* 0x00000015b2a77c20 */ /* 0x002fe20008410000 */
[----:B------:R-:W-:Y:S01]  /*6c30*/  FMUL.FTZ R30, R176, UR21 ;  /* 0x00000015b01e7c20 */ /* 0x000fe20008410000 */
[----:B------:R-:W-:-:S02]  /*6c40*/  FMUL.FTZ R179, R179, UR21 ;  /* 0x00000015b3b37c20 */ /* 0x000fc40008410000 */
[C---:B-----5:R-:W-:Y:S02]  /*6c50*/  HMMA.16816.F32.BF16 R200, R192.reuse, R12, R200 ;  /* 0x0000000cc0c8723c */ /* 0x060fe400000418c8 */
[----:B------:R-:W1:Y:S06]  /*6c60*/  MUFU.TANH R28, R28 ;  /* 0x0000001c001c7308 */ /* 0x000e6c0000002400 */
[----:B------:R-:W-:Y:S01]  /*6c70*/  HMMA.16816.F32.BF16 R196, R192, R14, R196 ;  /* 0x0000000ec0c4723c */ /* 0x000fe200000418c4 */
[----:B------:R-:W5:Y:S01]  /*6c80*/  LDSM.16.M88.4 R12, [R226+0xf800] ;  /* 0x00f80000e20c783b */ /* 0x000f620000000200 */
[----:B------:R-:W1:Y:S01]  /*6c90*/  MUFU.TANH R210, R207 ;  /* 0x000000cf00d27308 */ /* 0x000e620000002400 */
[----:B------:R-:W-:-:S05]  /*6ca0*/  DEPBAR.LE SB0, 0x0 ;  /* 0x000080000000791a */ /* 0x000fca0000000000 */
[----:B--2---:R-:W-:Y:S01]  /*6cb0*/  HMMA.16816.F32.BF16 R180, R8, R172, R180 ;  /* 0x000000ac08b4723c */ /* 0x004fe200000418b4 */
[----:B------:R-:W-:Y:S01]  /*6cc0*/  IMAD.SHL.U32 R172, R220, 0x2, RZ ;  /* 0x00000002dcac7824 */ /* 0x000fe200078e00ff */
[----:B------:R-:W-:Y:S04]  /*6cd0*/  MUFU.TANH R31, R31 ;  /* 0x0000001f001f7308 */ /* 0x000fe80000002400 */
[----:B------:R-:W-:Y:S02]  /*6ce0*/  LOP3.LUT R172, R172, 0x6, RZ, 0xc0, !PT ;  /* 0x00000006acac7812 */ /* 0x000fe400078ec0ff */
[----:B---3--:R-:W-:Y:S01]  /*6cf0*/  HMMA.16816.F32.BF16 R200, R32, R16, R200 ;  /* 0x0000001020c8723c */ /* 0x008fe200000418c8 */
[----:B------:R-:W-:Y:S01]  /*6d00*/  IMAD.U32 R17, RZ, RZ, UR17 ;  /* 0x00000011ff117e24 */ /* 0x000fe2000f8e00ff */
[----:B------:R-:W-:Y:S03]  /*6d10*/  MUFU.TANH R167, R167 ;  /* 0x000000a700a77308 */ /* 0x000fe60000002400 */
[----:B------:R-:W-:-:S03]  /*6d20*/  IMAD R17, R17, 0x40, R172 ;  /* 0x0000004011117824 */ /* 0x000fc600078e02ac */
[----:B------:R-:W-:Y:S01]  /*6d30*/  HMMA.16816.F32.BF16 R196, R32, R18, R196 ;  /* 0x0000001220c4723c */ /* 0x000fe200000418c4 */
[C---:B------:R-:W-:Y:S01]  /*6d40*/  VIADD R18, R17.reuse, 0xffffff81 ;  /* 0xffffff8111127836 */ /* 0x040fe20000000000 */
[----:B------:R-:W2:Y:S01]  /*6d50*/  MUFU.TANH R30, R30 ;  /* 0x0000001e001e7308 */ /* 0x000ea20000002400 */
[----:B------:R-:W-:Y:S02]  /*6d60*/  VIADD R172, R17, 0xffffff80 ;  /* 0xffffff8011ac7836 */ /* 0x000fe40000000000 */
[----:B------:R-:W-:Y:S01]  /*6d70*/  FMUL.FTZ R180, R180, UR21 ;  /* 0x00000015b4b47c20 */ /* 0x000fe20008410000 */
[----:B------:R-:W-:Y:S01]  /*6d80*/  FMUL.FTZ R181, R181, UR21 ;  /* 0x00000015b5b57c20 */ /* 0x000fe20008410000 */
[-C--:B------:R-:W-:Y:S01]  /*6d90*/  ISETP.GE.AND P2, PT, R18, R225.reuse, PT ;  /* 0x000000e11200720c */ /* 0x080fe20003f46270 */
[----:B------:R-:W-:Y:S01]  /*6da0*/  FMUL.FTZ R182, R182, UR21 ;  /* 0x00000015b6b67c20 */ /* 0x000fe20008410000 */
[----:B------:R-:W-:Y:S01]  /*6db0*/  HMMA.16816.F32.BF16 R168, R8, R174, R168 ;  /* 0x000000ae08a8723c */ /* 0x000fe200000418a8 */
[-C--:B------:R-:W-:Y:S01]  /*6dc0*/  ISETP.GE.AND P3, PT, R18, R224.reuse, PT ;  /* 0x000000e01200720c */ /* 0x080fe20003f66270 */
[----:B------:R-:W-:Y:S01]  /*6dd0*/  VIADD R18, R17, 0xffffff88 ;  /* 0xffffff8811127836 */ /* 0x000fe20000000000 */
[CC--:B------:R-:W-:Y:S01]  /*6de0*/  ISETP.GE.AND P1, PT, R172.reuse, R225.reuse, PT ;  /* 0x000000e1ac00720c */ /* 0x0c0fe20003f26270 */
[----:B------:R3:W2:Y:S01]  /*6df0*/  MUFU.TANH R16, R179 ;  /* 0x000000b300107308 */ /* 0x0006a20000002400 */
[-C--:B------:R-:W-:Y:S01]  /*6e00*/  ISETP.GE.AND P4, PT, R172, R224.reuse, PT ;  /* 0x000000e0ac00720c */ /* 0x080fe20003f86270 */
[----:B------:R-:W-:Y:S01]  /*6e10*/  FMUL.FTZ R183, R183, UR21 ;  /* 0x00000015b7b77c20 */ /* 0x000fe20008410000 */
[----:B------:R-:W-:Y:S01]  /*6e20*/  ISETP.GE.AND P5, PT, R18, R225, PT ;  /* 0x000000e11200720c */ /* 0x000fe20003fa6270 */
[----:B----4-:R-:W-:Y:S01]  /*6e30*/  HMMA.16816.F32.BF16 R200, R20, R4, R200 ;  /* 0x0000000414c8723c */ /* 0x010fe200000418c8 */
[----:B------:R-:W-:Y:S01]  /*6e40*/  FSEL R5, R184, -INF , !P1 ;  /* 0xff800000b8057808 */ /* 0x000fe20004800000 */
[C---:B------:R-:W-:Y:S01]  /*6e50*/  VIADD R4, R17.reuse, 0xffffff89 ;  /* 0xffffff8911047836 */ /* 0x040fe20000000000 */
[----:B------:R-:W-:Y:S01]  /*6e60*/  ISETP.GE.AND P1, PT, R18, R224, PT ;  /* 0x000000e01200720c */ /* 0x000fe20003f26270 */
[----:B------:R-:W-:Y:S01]  /*6e70*/  VIADD R18, R17, 0xffffff90 ;  /* 0xffffff9011127836 */ /* 0x000fe20000000000 */
[----:B------:R-:W4:Y:S01]  /*6e80*/  MUFU.TANH R209, R180 ;  /* 0x000000b400d17308 */ /* 0x000f220000002400 */
[----:B------:R-:W-:-:S02]  /*6e90*/  FSEL R188, R188, -INF , !P4 ;  /* 0xff800000bcbc7808 */ /* 0x000fc40006000000 */
[----:B------:R-:W-:Y:S01]  /*6ea0*/  HMMA.16816.F32.BF16 R196, R20, R6, R196 ;  /* 0x0000000614c4723c */ /* 0x000fe200000418c4 */
[----:B------:R-:W-:Y:S01]  /*6eb0*/  VIADD R6, R17, 0xffffff91 ;  /* 0xffffff9111067836 */ /* 0x000fe20000000000 */
[----:B------:R-:W-:Y:S01]  /*6ec0*/  FSEL R7, R24, -INF , !P5 ;  /* 0xff80000018077808 */ /* 0x000fe20006800000 */
[----:B------:R-:W-:Y:S01]  /*6ed0*/  FMUL.FTZ R168, R168, UR21 ;  /* 0x00000015a8a87c20 */ /* 0x000fe20008410000 */
[----:B------:R-:W-:Y:S01]  /*6ee0*/  FSEL R26, R26, -INF , !P1 ;  /* 0xff8000001a1a7808 */ /* 0x000fe20004800000 */
[----:B------:R-:W-:Y:S01]  /*6ef0*/  MUFU.TANH R207, R181 ;  /* 0x000000b500cf7308 */ /* 0x000fe20000002400 */
[-C--:B------:R-:W-:Y:S01]  /*6f00*/  ISETP.GE.AND P5, PT, R18, R224.reuse, PT ;  /* 0x000000e01200720c */ /* 0x080fe20003fa6270 */
[----:B------:R-:W-:Y:S01]  /*6f10*/  FMUL.FTZ R169, R169, UR21 ;  /* 0x00000015a9a97c20 */ /* 0x000fe20008410000 */
[-C--:B------:R-:W-:Y:S01]  /*6f20*/  ISETP.GE.AND P1, PT, R6, R225.reuse, PT ;  /* 0x000000e10600720c */ /* 0x080fe20003f26270 */
[----:B------:R-:W-:Y:S01]  /*6f30*/  FMUL.FTZ R170, R170, UR21 ;  /* 0x00000015aaaa7c20 */ /* 0x000fe20008410000 */
[C---:B------:R-:W-:Y:S01]  /*6f40*/  ISETP.GE.AND P4, PT, R4.reuse, R225, PT ;  /* 0x000000e10400720c */ /* 0x040fe20003f86270 */
[----:B------:R-:W-:Y:S01]  /*6f50*/  FMUL.FTZ R172, R171, UR21 ;  /* 0x00000015abac7c20 */ /* 0x000fe20008410000 */
[----:B-----5:R-:W-:Y:S01]  /*6f60*/  HMMA.16816.F32.BF16 R200, R8, R12, R200 ;  /* 0x0000000c08c8723c */ /* 0x020fe200000418c8 */
[----:B------:R-:W-:Y:S01]  /*6f70*/  VIADD R12, R17, 0xffffff99 ;  /* 0xffffff99110c7836 */ /* 0x000fe20000000000 */
[----:B------:R-:W-:Y:S01]  /*6f80*/  FSEL R19, R185, -INF , !P2 ;  /* 0xff800000b9137808 */ /* 0x000fe20005000000 */
[----:B------:R-:W5:Y:S01]  /*6f90*/  MUFU.TANH R208, R182 ;  /* 0x000000b600d07308 */ /* 0x000f620000002400 */
[----:B------:R-:W-:Y:S01]  /*6fa0*/  ISETP.GE.AND P2, PT, R4, R224, PT ;  /* 0x000000e00400720c */ /* 0x000fe20003f46270 */
[----:B------:R-:W-:Y:S01]  /*6fb0*/  VIADD R13, R17, 0xffffff98 ;  /* 0xffffff98110d7836 */ /* 0x000fe20000000000 */
[----:B------:R-:W-:-:S02]  /*6fc0*/  FSEL R4, R186, -INF , !P3 ;  /* 0xff800000ba047808 */ /* 0x000fc40005800000 */
[----:B------:R-:W-:Y:S01]  /*6fd0*/  HMMA.16816.F32.BF16 R196, R8, R14, R196 ;  /* 0x0000000e08c4723c */ /* 0x000fe200000418c4 */
[----:B------:R-:W-:Y:S01]  /*6fe0*/  FSEL R192, R29, -INF , !P5 ;  /* 0xff8000001dc07808 */ /* 0x000fe20006800000 */
[----:B------:R-:W-:Y:S01]  /*6ff0*/  VIADD R10, R17, 0xffffffa1 ;  /* 0xffffffa1110a7836 */ /* 0x000fe20000000000 */
[----:B------:R4:W5:Y:S01]  /*7000*/  MUFU.TANH R175, R168 ;  /* 0x000000a800af7308 */ /* 0x0009620000002400 */
[----:B------:R-:W-:Y:S01]  /*7010*/  FSEL R191, R191, -INF , !P1 ;  /* 0xff800000bfbf7808 */ /* 0x000fe20004800000 */
[----:B------:R-:W-:Y:S01]  /*7020*/  VIADD R9, R17, 0xffffffa8 ;  /* 0xffffffa811097836 */ /* 0x000fe20000000000 */
[-C--:B------:R-:W-:Y:S02]  /*7030*/  ISETP.GE.AND P3, PT, R18, R225.reuse, PT ;  /* 0x000000e11200720c */ /* 0x080fe40003f66270 */
[----:B------:R-:W-:Y:S02]  /*7040*/  FSEL R25, R25, -INF , !P4 ;  /* 0xff80000019197808 */ /* 0x000fe40006000000 */
[-C--:B------:R-:W-:Y:S01]  /*7050*/  ISETP.GE.AND P5, PT, R12, R225.reuse, PT ;  /* 0x000000e10c00720c */ /* 0x080fe20003fa6270 */
[----:B------:R-:W-:Y:S01]  /*7060*/  FMUL.FTZ R200, R200, UR21 ;  /* 0x00000015c8c87c20 */ /* 0x000fe20008410000 */
[-C--:B------:R-:W-:Y:S01]  /*7070*/  ISETP.GE.AND P1, PT, R12, R224.reuse, PT ;  /* 0x000000e00c00720c */ /* 0x080fe20003f26270 */
[----:B------:R-:W-:Y:S01]  /*7080*/  VIADD R12, R17, 0xffffffa0 ;  /* 0xffffffa0110c7836 */ /* 0x000fe20000000000 */
[-C--:B------:R-:W-:Y:S01]  /*7090*/  ISETP.GE.AND P4, PT, R6, R224.reuse, PT ;  /* 0x000000e00600720c */ /* 0x080fe20003f86270 */
[----:B------:R-:W-:Y:S01]  /*70a0*/  FMUL.FTZ R8, R201, UR21 ;  /* 0x00000015c9087c20 */ /* 0x000fe20008410000 */
[----:B-1----:R-:W-:Y:S01]  /*70b0*/  FSEL R193, R28, -INF , !P3 ;  /* 0xff8000001cc17808 */ /* 0x002fe20005800000 */
[----:B------:R-:W1:Y:S01]  /*70c0*/  MUFU.TANH R200, R200 ;  /* 0x000000c800c87308 */ /* 0x000e620000002400 */
[----:B------:R-:W-:Y:S01]  /*70d0*/  FSEL R6, R27, -INF , !P2 ;  /* 0xff8000001b067808 */ /* 0x000fe20005000000 */
[----:B------:R-:W-:Y:S01]  /*70e0*/  FMUL.FTZ R196, R196, UR21 ;  /* 0x00000015c4c47c20 */ /* 0x000fe20008410000 */
[----:B------:R-:W-:Y:S01]  /*70f0*/  ISETP.GE.AND P3, PT, R13, R224, PT ;  /* 0x000000e00d00720c */ /* 0x000fe20003f66270 */
[----:B---3--:R-:W-:Y:S01]  /*7100*/  FMUL.FTZ R179, R197, UR21 ;  /* 0x00000015c5b37c20 */ /* 0x008fe20008410000 */
[----:B------:R-:W-:Y:S01]  /*7110*/  FSEL R210, R210, -INF , !P4 ;  /* 0xff800000d2d27808 */ /* 0x000fe20006000000 */
[----:B------:R-:W-:Y:S01]  /*7120*/  FMUL.FTZ R202, R202, UR21 ;  /* 0x00000015caca7c20 */ /* 0x000fe20008410000 */
[-C--:B------:R-:W-:Y:S01]  /*7130*/  ISETP.GE.AND P2, PT, R13, R225.reuse, PT ;  /* 0x000000e10d00720c */ /* 0x080fe20003f46270 */
[----:B------:R3:W1:Y:S01]  /*7140*/  MUFU.TANH R173, R169 ;  /* 0x000000a900ad7308 */ /* 0x0006620000002400 */
[----:B------:R-:W-:Y:S01]  /*7150*/  ISETP.GE.AND P4, PT, R12, R225, PT ;  /* 0x000000e10c00720c */ /* 0x000fe20003f86270 */
[----:B------:R-:W-:Y:S01]  /*7160*/  FMUL.FTZ R178, R198, UR21 ;  /* 0x00000015c6b27c20 */ /* 0x000fe20008410000 */
[----:B--2---:R-:W-:Y:S01]  /*7170*/  FSEL R171, R30, -INF , !P2 ;  /* 0xff8000001eab7808 */ /* 0x004fe20005000000 */
[----:B------:R-:W-:Y:S01]  /*7180*/  FMUL.FTZ R199, R199, UR21 ;  /* 0x00000015c7c77c20 */ /* 0x000fe20008410000 */
[----:B----4-:R-:W-:-:S02]  /*7190*/  FSEL R168, R16, -INF , !P1 ;  /* 0xff80000010a87808 */ /* 0x010fc40004800000 */
[----:B------:R-:W-:Y:S01]  /*71a0*/  FSEL R209, R209, -INF , !P4 ;  /* 0xff800000d1d17808 */ /* 0x000fe20006000000 */
[----:B------:R2:W-:Y:S01]  /*71b0*/  MUFU.TANH R174, R170 ;  /* 0x000000aa00ae7308 */ /* 0x0005e20000002400 */
[-C--:B------:R-:W-:Y:S02]  /*71c0*/  ISETP.GE.AND P2, PT, R12, R224.reuse, PT ;  /* 0x000000e00c00720c */ /* 0x080fe40003f46270 */
[C---:B------:R-:W-:Y:S02]  /*71d0*/  ISETP.GE.AND P1, PT, R9.reuse, R225, PT ;  /* 0x000000e10900720c */ /* 0x040fe40003f26270 */
[----:B------:R-:W-:Y:S01]  /*71e0*/  ISETP.GE.AND P4, PT, R9, R224, PT ;  /* 0x000000e00900720c */ /* 0x000fe20003f86270 */
[----:B------:R-:W-:Y:S01]  /*71f0*/  VIADD R9, R17, 0xffffffb0 ;  /* 0xffffffb011097836 */ /* 0x000fe20000000000 */
[----:B-----5:R-:W-:Y:S01]  /*7200*/  FSEL R208, R208, -INF , !P2 ;  /* 0xff800000d0d07808 */ /* 0x020fe20005000000 */
[----:B------:R-:W4:Y:S01]  /*7210*/  MUFU.TANH R8, R8 ;  /* 0x0000000800087308 */ /* 0x000f220000002400 */
[----:B---3--:R-:W-:-:S02]  /*7220*/  FSEL R169, R31, -INF , !P5 ;  /* 0xff8000001fa97808 */ /* 0x008fc40006800000 */
[C---:B------:R-:W-:Y:S02]  /*7230*/  ISETP.GE.AND P5, PT, R10.reuse, R224, PT ;  /* 0x000000e00a00720c */ /* 0x040fe40003fa6270 */
[----:B------:R-:W-:Y:S02]  /*7240*/  FSEL R175, R175, -INF , !P1 ;  /* 0xff800000afaf7808 */ /* 0x000fe40004800000 */
[-C--:B------:R-:W-:Y:S01]  /*7250*/  ISETP.GE.AND P1, PT, R9, R225.reuse, PT ;  /* 0x000000e10900720c */ /* 0x080fe20003f26270 */
[----:B------:R-:W3:Y:S01]  /*7260*/  MUFU.TANH R201, R196 ;  /* 0x000000c400c97308 */ /* 0x000ee20000002400 */
[----:B--2---:R-:W-:Y:S02]  /*7270*/  FSEL R170, R167, -INF , !P3 ;  /* 0xff800000a7aa7808 */ /* 0x004fe40005800000 */
[----:B------:R-:W-:Y:S01]  /*7280*/  ISETP.GE.AND P3, PT, R10, R225, PT ;  /* 0x000000e10a00720c */ /* 0x000fe20003f66270 */
[----:B------:R-:W-:Y:S01]  /*7290*/  VIADD R10, R17, 0xffffffa9 ;  /* 0xffffffa9110a7836 */ /* 0x000fe20000000000 */
[----:B------:R-:W-:-:S02]  /*72a0*/  FMNMX3.FTZ R12, R164, R5, R19, !PT ;  /* 0x00000005a40c7276 */ /* 0x000fc40007810013 */
[----:B------:R-:W-:Y:S01]  /*72b0*/  FSEL R207, R207, -INF , !P3 ;  /* 0xff800000cfcf7808 */ /* 0x000fe20005800000 */
[----:B------:R-:W2:Y:S01]  /*72c0*/  MUFU.TANH R179, R179 ;  /* 0x000000b300b37308 */ /* 0x000ea20000002400 */
[C---:B------:R-:W-:Y:S02]  /*72d0*/  ISETP.GE.AND P2, PT, R10.reuse, R225, PT ;  /* 0x000000e10a00720c */ /* 0x040fe40003f46270 */
[----:B------:R-:W-:Y:S01]  /*72e0*/  ISETP.GE.AND P3, PT, R10, R224, PT ;  /* 0x000000e00a00720c */ /* 0x000fe20003f66270 */
[----:B------:R-:W-:Y:S01]  /*72f0*/  VIADD R10, R17, 0xffffffb1 ;  /* 0xffffffb1110a7836 */ /* 0x000fe20000000000 */
[----:B-1----:R-:W-:Y:S01]  /*7300*/  FSEL R205, R200, -INF , !P1 ;  /* 0xff800000c8cd7808 */ /* 0x002fe20004800000 */
[----:B------:R-:W-:Y:S01]  /*7310*/  FMUL.FTZ R200, R203, UR21 ;  /* 0x00000015cbc87c20 */ /* 0x000fe20008410000 */
[----:B------:R-:W-:Y:S01]  /*7320*/  FMNMX3.FTZ R12, R12, R7, R25, !PT ;  /* 0x000000070c0c7276 */ /* 0x000fe20007810019 */
[----:B------:R1:W1:Y:S01]  /*7330*/  MUFU.TANH R206, R183 ;  /* 0x000000b700ce7308 */ /* 0x0002620000002400 */
[----:B------:R-:W-:Y:S01]  /*7340*/  BAR.SYNC.DEFER_BLOCKING 0x0 ;  /* 0x0000000000007b1d */ /* 0x000fe20000010000 */
[----:B------:R-:W-:-:S02]  /*7350*/  ISETP.GE.AND P1, PT, R10, R225, PT ;  /* 0x000000e10a00720c */ /* 0x000fc40003f26270 */
[----:B------:R-:W-:Y:S02]  /*7360*/  FSEL R173, R173, -INF , !P2 ;  /* 0xff800000adad7808 */ /* 0x000fe40005000000 */
[----:B----4-:R-:W-:Y:S02]  /*7370*/  FSEL R203, R8, -INF , !P1 ;  /* 0xff80000008cb7808 */ /* 0x010fe40004800000 */
[----:B------:R-:W-:Y:S01]  /*7380*/  FMNMX3.FTZ R8, R12, R193, R191, !PT ;  /* 0x000000c10c087276 */ /* 0x000fe200078100bf */
[----:B------:R-:W4:Y:S01]  /*7390*/  MUFU.TANH R172, R172 ;  /* 0x000000ac00ac7308 */ /* 0x000f220000002400 */
[----:B------:R-:W-:Y:S01]  /*73a0*/  ISETP.GE.AND P2, PT, R9, R224, PT ;  /* 0x000000e00900720c */ /* 0x000fe20003f46270 */
[C---:B------:R-:W-:Y:S01]  /*73b0*/  VIADD R9, R17.reuse, 0xffffffb8 ;  /* 0xffffffb811097836 */ /* 0x040fe20000000000 */
[----:B------:R-:W-:Y:S01]  /*73c0*/  FMNMX3.FTZ R8, R8, R171, R169, !PT ;  /* 0x000000ab08087276 */ /* 0x000fe200078100a9 */
[----:B------:R-:W-:Y:S01]  /*73d0*/  VIADD R17, R17, 0xffffffb9 ;  /* 0xffffffb911117836 */ /* 0x000fe20000000000 */
[----:B------:R-:W-:-:S02]  /*73e0*/  FMNMX3.FTZ R13, R3, R188, R4, !PT ;  /* 0x000000bc030d7276 */ /* 0x000fc40007810004 */
[----:B------:R-:W-:Y:S01]  /*73f0*/  ISETP.GE.AND P1, PT, R9, R225, PT ;  /* 0x000000e10900720c */ /* 0x000fe20003f26270 */
[----:B------:R-:W1:Y:S01]  /*7400*/  MUFU.TANH R202, R202 ;  /* 0x000000ca00ca7308 */ /* 0x000e620000002400 */
[----:B------:R-:W-:Y:S02]  /*7410*/  FMNMX3.FTZ R8, R8, R209, R207, !PT ;  /* 0x000000d108087276 */ /* 0x000fe400078100cf */
[----:B---3--:R-:W-:Y:S02]  /*7420*/  FSEL R201, R201, -INF , !P1 ;  /* 0xff800000c9c97808 */ /* 0x008fe40004800000 */
[----:B------:R-:W-:Y:S02]  /*7430*/  ISETP.GE.AND P1, PT, R17, R225, PT ;  /* 0x000000e11100720c */ /* 0x000fe40003f26270 */
[----:B------:R-:W-:Y:S01]  /*7440*/  FMNMX3.FTZ R14, R8, R175, R173, !PT ;  /* 0x000000af080e7276 */ /* 0x000fe200078100ad */
[----:B------:R-:W3:Y:S01]  /*7450*/  MUFU.TANH R200, R200 ;  /* 0x000000c800c87308 */ /* 0x000ee20000002400 */
[----:B--2---:R-:W-:-:S02]  /*7460*/  FSEL R179, R179, -INF , !P1 ;  /* 0xff800000b3b37808 */ /* 0x004fc40004800000 */
[----:B------:R-:W-:Y:S02]  /*7470*/  FMNMX3.FTZ R13, R13, R26, R6, !PT ;  /* 0x0000001a0d0d7276 */ /* 0x000fe40007810006 */
[----:B------:R-:W-:-:S03]  /*7480*/  FMNMX3.FTZ R14, R14, R205, R203, !PT ;  /* 0x000000cd0e0e7276 */ /* 0x000fc600078100cb */
[----:B------:R-:W2:Y:S01]  /*7490*/  MUFU.TANH R178, R178 ;  /* 0x000000b200b27308 */ /* 0x000ea20000002400 */
[----:B-1--4-:R-:W-:Y:S05]  /*74a0*/  BRA.U !UP0, `(.L_x_439) ;  /* 0x0000000108b87547 */ /* 0x012fea000b800000 */
        /* <DEDUP_REMOVED lines=46> */
.L_x_439:
[----:B------:R-:W4:Y:S01]  /*7790*/  MUFU.TANH R176, R199 ;  /* 0x000000c700b07308 */ /* 0x000f220000002400 */
[----:B------:R-:W-:Y:S01]  /*77a0*/  FMNMX3.FTZ R13, R13, R192, R210, !PT ;  /* 0x000000c00d0d7276 */ /* 0x000fe200078100d2 */
[----:B------:R-:W5:Y:S01]  /*77b0*/  LDCU UR10, c[0x0][0x45c] ;  /* 0x00008b80ff0a77ac */ /* 0x000f620008000800 */
[----:B------:R-:W-:Y:S02]  /*77c0*/  FSEL R206, R206, -INF , !P5 ;  /* 0xff800000cece7808 */ /* 0x000fe40006800000 */
[----:B------:R-:W-:Y:S01]  /*77d0*/  FMNMX3.FTZ R11, R13, R170, R168, !PT ;  /* 0x000000aa0d0b7276 */ /* 0x000fe200078100a8 */
[----:B------:R-:W-:Y:S01]  /*77e0*/  UIADD3 UR18, UPT, UPT, UR17, -0x3, URZ ;  /* 0xfffffffd11127890 */ /* 0x000fe2000fffe0ff */
[----:B------:R-:W-:Y:S02]  /*77f0*/  ISETP.GE.AND P1, PT, R10, R224, PT ;  /* 0x000000e00a00720c */ /* 0x000fe40003f26270 */
[----:B------:R-:W-:Y:S02]  /*7800*/  FSEL R174, R174, -INF , !P4 ;  /* 0xff800000aeae7808 */ /* 0x000fe40006000000 */
[----:B------:R-:W-:-:S02]  /*7810*/  FSEL R172, R172, -INF , !P3 ;  /* 0xff800000acac7808 */ /* 0x000fc40005800000 */
[----:B------:R-:W-:Y:S02]  /*7820*/  FMNMX3.FTZ R11, R11, R208, R206, !PT ;  /* 0x000000d00b0b7276 */ /* 0x000fe400078100ce */
[-C--:B------:R-:W-:Y:S02]  /*7830*/  ISETP.GE.AND P5, PT, R9, R224.reuse, PT ;  /* 0x000000e00900720c */ /* 0x080fe40003fa6270 */
[----:B------:R-:W-:Y:S02]  /*7840*/  ISETP.GE.AND P3, PT, R17, R224, PT ;  /* 0x000000e01100720c */ /* 0x000fe40003f66270 */
[----:B------:R-:W-:Y:S02]  /*7850*/  FSEL R202, R202, -INF , !P2 ;  /* 0xff800000caca7808 */ /* 0x000fe40005000000 */
[----:B---3--:R-:W-:Y:S02]  /*7860*/  FSEL R200, R200, -INF , !P1 ;  /* 0xff800000c8c87808 */ /* 0x008fe40004800000 */
[----:B------:R-:W-:-:S02]  /*7870*/  FMNMX3.FTZ R11, R11, R174, R172, !PT ;  /* 0x000000ae0b0b7276 */ /* 0x000fc400078100ac */
[----:B--2---:R-:W-:Y:S02]  /*7880*/  FSEL R178, R178, -INF , !P5 ;  /* 0xff800000b2b27808 */ /* 0x004fe40006800000 */
[----:B----4-:R-:W-:Y:S02]  /*7890*/  FSEL R176, R176, -INF , !P3 ;  /* 0xff800000b0b07808 */ /* 0x010fe40005800000 */
[----:B------:R-:W-:Y:S02]  /*78a0*/  FMNMX3.FTZ R11, R11, R202, R200, !PT ;  /* 0x000000ca0b0b7276 */ /* 0x000fe400078100c8 */
[----:B------:R-:W-:Y:S02]  /*78b0*/  FMNMX3.FTZ R14, R14, R201, R179, !PT ;  /* 0x000000c90e0e7276 */ /* 0x000fe400078100b3 */
[----:B------:R-:W-:Y:S02]  /*78c0*/  FMNMX3.FTZ R11, R11, R178, R176, !PT ;  /* 0x000000b20b0b7276 */ /* 0x000fe400078100b0 */
[C---:B------:R-:W-:Y:S01]  /*78d0*/  IADD3 R16, PT, PT, R166.reuse, 0x10000, RZ ;  /* 0x00010000a6107810 */ /* 0x040fe20007ffe0ff */
[----:B------:R-:W2:Y:S01]  /*78e0*/  SHFL.BFLY PT, R9, R14, 0x2, 0x1f ;  /* 0x0c401f000e097f89 */ /* 0x000ea200000e0000 */
[----:B------:R-:W-:-:S02]  /*78f0*/  IADD3 R198, PT, PT, R166, 0x10040, RZ ;  /* 0x00010040a6c67810 */ /* 0x000fc40007ffe0ff */
[----:B------:R-:W-:Y:S01]  /*7900*/  @P6 IADD3 R198, PT, PT, R16, -0x40, RZ ;  /* 0xffffffc010c66810 */ /* 0x000fe20007ffe0ff */
[----:B------:R-:W3:Y:S01]  /*7910*/  SHFL.BFLY PT, R8, R11, 0x2, 0x1f ;  /* 0x0c401f000b087f89 */ /* 0x000ee200000e0000 */
[----:B------:R-:W-:-:S03]  /*7920*/  MOV R189, 0x20 ;  /* 0x0000002000bd7802 */ /* 0x000fc60000000f00 */
[----:B-1----:R-:W-:Y:S01]  /*7930*/  LDSM.16.MT88.4 R28, [R198] ;  /* 0x00000000c61c783b */ /* 0x002fe20000004200 */
[----:B------:R-:W-:-:S04]  /*7940*/  SEL R189, R189, 0xffffffe0, !P0 ;  /* 0xffffffe0bdbd7807 */ /* 0x000fc80004000000 */
[C---:B------:R-:W-:Y:S02]  /*7950*/  IADD3 R199, PT, PT, R189.reuse, R166, RZ ;  /* 0x000000a6bdc77210 */ /* 0x040fe40007ffe0ff */
[----:B------:R-:W-:-:S03]  /*7960*/  IADD3 R189, PT, PT, R189, R198, RZ ;  /* 0x000000c6bdbd7210 */ /* 0x000fc60007ffe0ff */
[----:B------:R-:W-:Y:S01]  /*7970*/  LDSM.16.MT88.4 R20, [R199+0x10000] ;  /* 0x01000000c714783b */ /* 0x000fe20000004200 */
[----:B--2---:R-:W-:Y:S02]  /*7980*/  FMNMX.FTZ R14, R14, R9, !PT ;  /* 0x000000090e0e7209 */ /* 0x004fe40007810000 */
[----:B---3--:R-:W-:-:S03]  /*7990*/  FMNMX.FTZ R8, R11, R8, !PT ;  /* 0x000000080b087209 */ /* 0x008fc60007810000 */
[----:B------:R-:W1:Y:S04]  /*79a0*/  SHFL.BFLY PT, R187, R14, 0x1, 0x1f ;  /* 0x0c201f000ebb7f89 */ /* 0x000e6800000e0000 */
[----:B------:R-:W2:Y:S01]  /*79b0*/  SHFL.BFLY PT, R185, R8, 0x1, 0x1f ;  /* 0x0c201f0008b97f89 */ /* 0x000ea200000e0000 */
[----:B-1----:R-:W-:-:S03]  /*79c0*/  FMNMX.FTZ R187, R14, R187, !PT ;  /* 0x000000bb0ebb7209 */ /* 0x002fc60007810000 */
[----:B------:R-:W-:Y:S01]  /*79d0*/  LDSM.16.MT88.4 R12, [R166+0x10000] ;  /* 0x01000000a60c783b */ /* 0x000fe20000004200 */
[----:B--2---:R-:W-:Y:S01]  /*79e0*/  FMNMX.FTZ R185, R8, R185, !PT ;  /* 0x000000b908b97209 */ /* 0x004fe20007810000 */
[C---:B-----5:R-:W-:Y:S01]  /*79f0*/  FMUL.FTZ R204, R187.reuse, UR10 ;  /* 0x0000000abbcc7c20 */ /* 0x060fe20008410000 */
[----:B------:R-:W-:Y:S02]  /*7a00*/  FSETP.NEU.FTZ.AND P2, PT, R187, -INF , PT ;  /* 0xff800000bb00780b */ /* 0x000fe40003f5d000 */
[C---:B------:R-:W-:Y:S01]  /*7a10*/  FSETP.NEU.FTZ.AND P1, PT, R185.reuse, -INF , PT ;  /* 0xff800000b900780b */ /* 0x040fe20003f3d000 */
[----:B------:R-:W-:Y:S01]  /*7a20*/  FMUL.FTZ R177, R185, UR10 ;  /* 0x0000000ab9b17c20 */ /* 0x000fe20008410000 */
[----:B------:R-:W-:-:S04]  /*7a30*/  FSEL R204, R204, RZ, P2 ;  /* 0x000000ffcccc7208 */ /* 0x000fc80001000000 */
[----:B------:R-:W-:Y:S01]  /*7a40*/  FSEL R177, R177, RZ, P1 ;  /* 0x000000ffb1b17208 */ /* 0x000fe20000800000 */
[--C-:B------:R-:W-:Y:S01]  /*7a50*/  FFMA.FTZ R186, R5, UR10, -R204.reuse ;  /* 0x0000000a05ba7c23 */ /* 0x100fe200080108cc */
[----:B------:R-:W-:Y:S01]  /*7a60*/  FSEL R5, R187, RZ, P2 ;  /* 0x000000ffbb057208 */ /* 0x000fe20001000000 */
[--C-:B------:R-:W-:Y:S01]  /*7a70*/  FFMA.FTZ R183, R19, UR10, -R204.reuse ;  /* 0x0000000a13b77c23 */ /* 0x100fe200080108cc */
[--C-:B------:R-:W-:Y:S01]  /*7a80*/  FFMA.FTZ R184, R7, UR10, -R204.reuse ;  /* 0x0000000a07b87c23 */ /* 0x100fe200080108cc */
[--C-:B------:R-:W-:Y:S01]  /*7a90*/  FFMA.FTZ R180, R4, UR10, -R177.reuse ;  /* 0x0000000a04b47c23 */ /* 0x100fe200080108b1 */
[----:B------:R-:W-:Y:S01]  /*7aa0*/  FSEL R4, R185, RZ, P1 ;  /* 0x000000ffb9047208 */ /* 0x000fe20000800000 */
[----:B------:R-:W-:Y:S01]  /*7ab0*/  FFMA.FTZ R182, R188, UR10, -R177 ;  /* 0x0000000abcb67c23 */ /* 0x000fe200080108b1 */
[----:B------:R-:W-:Y:S01]  /*7ac0*/  FADD.FTZ R188, R164, -R5 ;  /* 0x80000005a4bc7221 */ /* 0x000fe20000010000 */
[----:B------:R-:W-:Y:S01]  /*7ad0*/  FFMA.FTZ R181, R25, UR10, -R204 ;  /* 0x0000000a19b57c23 */ /* 0x000fe200080108cc */
[--C-:B------:R-:W-:Y:S01]  /*7ae0*/  FFMA.FTZ R167, R26, UR10, -R177.reuse ;  /* 0x0000000a1aa77c23 */ /* 0x100fe200080108b1 */
[----:B------:R-:W-:Y:S01]  /*7af0*/  FADD.FTZ R3, R3, -R4 ;  /* 0x8000000403037221 */ /* 0x000fe20000010000 */
[----:B------:R-:W-:Y:S01]  /*7b00*/  FMUL.FTZ R188, R188, UR10 ;  /* 0x0000000abcbc7c20 */ /* 0x000fe20008410000 */
[--C-:B------:R-:W-:Y:S01]  /*7b10*/  FFMA.FTZ R6, R6, UR10, -R177.reuse ;  /* 0x0000000a06067c23 */ /* 0x100fe200080108b1 */
[----:B------:R-:W-:Y:S01]  /*7b20*/  MUFU.EX2 R186, R186 ;  /* 0x000000ba00ba7308 */ /* 0x000fe20000000800 */
[----:B------:R-:W-:Y:S01]  /*7b30*/  FMUL.FTZ R3, R3, UR10 ;  /* 0x0000000a03037c20 */ /* 0x000fe20008410000 */
[--C-:B------:R-:W-:Y:S01]  /*7b40*/  FFMA.FTZ R197, R193, UR10, -R204.reuse ;  /* 0x0000000ac1c57c23 */ /* 0x100fe200080108cc */
[--C-:B------:R-:W-:Y:S01]  /*7b50*/  FFMA.FTZ R194, R191, UR10, -R204.reuse ;  /* 0x0000000abfc27c23 */ /* 0x100fe200080108cc */
[--C-:B------:R-:W-:Y:S01]  /*7b60*/  FFMA.FTZ R196, R192, UR10, -R177.reuse ;  /* 0x0000000ac0c47c23 */ /* 0x100fe200080108b1 */
[--C-:B------:R-:W-:Y:S01]  /*7b70*/  FFMA.FTZ R195, R171, UR10, -R204.reuse ;  /* 0x0000000aabc37c23 */ /* 0x100fe200080108cc */
[--C-:B------:R-:W-:Y:S01]  /*7b80*/  FFMA.FTZ R190, R169, UR10, -R204.reuse ;  /* 0x0000000aa9be7c23 */ /* 0x100fe200080108cc */
[--C-:B------:R-:W-:Y:S01]  /*7b90*/  FFMA.FTZ R193, R210, UR10, -R177.reuse ;  /* 0x0000000ad2c17c23 */ /* 0x100fe200080108b1 */
[----:B------:R-:W1:Y:S01]  /*7ba0*/  MUFU.EX2 R183, R183 ;  /* 0x000000b700b77308 */ /* 0x000e620000000800 */
[--C-:B------:R-:W-:Y:S01]  /*7bb0*/  FFMA.FTZ R192, R170, UR10, -R177.reuse ;  /* 0x0000000aaac07c23 */ /* 0x100fe200080108b1 */
[--C-:B------:R-:W-:Y:S01]  /*7bc0*/  FFMA.FTZ R191, R168, UR10, -R177.reuse ;  /* 0x0000000aa8bf7c23 */ /* 0x100fe200080108b1 */
[--C-:B------:R-:W-:Y:S01]  /*7bd0*/  FFMA.FTZ R210, R207, UR10, -R204.reuse ;  /* 0x0000000acfd27c23 */ /* 0x100fe200080108cc */
[----:B------:R-:W-:Y:S01]  /*7be0*/  LDSM.16.MT88.4 R168, [R166+0x12800] ;  /* 0x01280000a6a8783b */ /* 0x000fe20000004200 */
[--C-:B------:R-:W-:Y:S01]  /*7bf0*/  FFMA.FTZ R211, R206, UR10, -R177.reuse ;  /* 0x0000000aced37c23 */ /* 0x100fe200080108b1 */
[--C-:B------:R-:W-:Y:S01]  /*7c00*/  FFMA.FTZ R209, R209, UR10, -R204.reuse ;  /* 0x0000000ad1d17c23 */ /* 0x100fe200080108cc */
[--C-:B------:R-:W-:Y:S01]  /*7c10*/  FFMA.FTZ R207, R175, UR10, -R204.reuse ;  /* 0x0000000aafcf7c23 */ /* 0x100fe200080108cc */
[----:B------:R-:W-:Y:S01]  /*7c20*/  MUFU.EX2 R184, R184 ;  /* 0x000000b800b87308 */ /* 0x000fe20000000800 */
[--C-:B------:R-:W-:Y:S01]  /*7c30*/  FFMA.FTZ R212, R173, UR10, -R204.reuse ;  /* 0x0000000aadd47c23 */ /* 0x100fe200080108cc */
[--C-:B------:R-:W-:Y:S01]  /*7c40*/  FFMA.FTZ R208, R208, UR10, -R177.reuse ;  /* 0x0000000ad0d07c23 */ /* 0x100fe200080108b1 */
[--C-:B------:R-:W-:Y:S01]  /*7c50*/  FFMA.FTZ R206, R174, UR10, -R177.reuse ;  /* 0x0000000aaece7c23 */ /* 0x100fe200080108b1 */
[--C-:B------:R-:W-:Y:S01]  /*7c60*/  FFMA.FTZ R213, R172, UR10, -R177.reuse ;  /* 0x0000000aacd57c23 */ /* 0x100fe200080108b1 */
[--C-:B------:R-:W-:Y:S01]  /*7c70*/  FFMA.FTZ R214, R203, UR10, -R204.reuse ;  /* 0x0000000acbd67c23 */ /* 0x100fe200080108cc */
[----:B------:R-:W-:Y:S01]  /*7c80*/  LDSM.16.MT88.4 R172, [R189+0x1000] ;  /* 0x00100000bdac783b */ /* 0x000fe20000004200 */
[--C-:B------:R-:W-:Y:S01]  /*7c90*/  FFMA.FTZ R205, R205, UR10, -R204.reuse ;  /* 0x0000000acdcd7c23 */ /* 0x100fe200080108cc */
[----:B------:R-:W-:Y:S01]  /*7ca0*/  MUFU.EX2 R181, R181 ;  /* 0x000000b500b57308 */ /* 0x000fe20000000800 */
[----:B-1----:R-:W-:Y:S01]  /*7cb0*/  F2FP.BF16.F32.PACK_AB R4, R183, R186 ;  /* 0x000000bab704723e */ /* 0x002fe200000010ff */
[--C-:B------:R-:W-:Y:S01]  /*7cc0*/  FFMA.FTZ R201, R201, UR10, -R204.reuse ;  /* 0x0000000ac9c97c23 */ /* 0x100fe200080108cc */
[--C-:B------:R-:W-:Y:S01]  /*7cd0*/  FFMA.FTZ R203, R200, UR10, -R177.reuse ;  /* 0x0000000ac8cb7c23 */ /* 0x100fe200080108b1 */
[----:B------:R-:W-:Y:S01]  /*7ce0*/  FFMA.FTZ R204, R179, UR10, -R204 ;  /* 0x0000000ab3cc7c23 */ /* 0x000fe200080108cc */
[--C-:B------:R-:W-:Y:S01]  /*7cf0*/  FFMA.FTZ R202, R202, UR10, -R177.reuse ;  /* 0x0000000acaca7c23 */ /* 0x100fe200080108b1 */
[--C-:B------:R-:W-:Y:S01]  /*7d00*/  FFMA.FTZ R200, R178, UR10, -R177.reuse ;  /* 0x0000000ab2c87c23 */ /* 0x100fe200080108b1 */
[----:B------:R-:W-:Y:S01]  /*7d10*/  FFMA.FTZ R215, R176, UR10, -R177 ;  /* 0x0000000ab0d77c23 */ /* 0x000fe200080108b1 */
[----:B------:R-:W-:Y:S01]  /*7d20*/  MUFU.EX2 R182, R182 ;  /* 0x000000b600b67308 */ /* 0x000fe20000000800 */
[----:B------:R-:W-:Y:S07]  /*7d30*/  LDSM.16.MT88.4 R176, [R199+0x13800] ;  /* 0x01380000c7b0783b */ /* 0x000fee0000004200 */
[----:B------:R-:W1:Y:S08]  /*7d40*/  MUFU.EX2 R180, R180 ;  /* 0x000000b400b47308 */ /* 0x000e700000000800 */
[----:B------:R-:W-:Y:S08]  /*7d50*/  MUFU.EX2 R167, R167 ;  /* 0x000000a700a77308 */ /* 0x000ff00000000800 */
[----:B------:R2:W3:Y:S01]  /*7d60*/  MUFU.EX2 R164, R6 ;  /* 0x0000000600a47308 */ /* 0x0004e20000000800 */
[----:B-1----:R-:W-:-:S07]  /*7d70*/  F2FP.BF16.F32.PACK_AB R5, R180, R182 ;  /* 0x000000b6b405723e */ /* 0x002fce00000010ff */
[----:B------:R-:W1:Y:S08]  /*7d80*/  MUFU.EX2 R188, R188 ;  /* 0x000000bc00bc7308 */ /* 0x000e700000000800 */
[----:B------:R-:W4:Y:S01]  /*7d90*/  MUFU.EX2 R3, R3 ;  /* 0x0000000300037308 */ /* 0x000f220000000800 */
[----:B--2---:R-:W-:Y:S02]  /*7da0*/  F2FP.BF16.F32.PACK_AB R6, R181, R184 ;  /* 0x000000b8b506723e */ /* 0x004fe400000010ff */
[----:B---3--:R-:W-:-:S05]  /*7db0*/  F2FP.BF16.F32.PACK_AB R7, R164, R167 ;  /* 0x000000a7a407723e */ /* 0x008fca00000010ff */
[----:B------:R-:W-:Y:S01]  /*7dc0*/  MUFU.EX2 R197, R197 ;  /* 0x000000c500c57308 */ /* 0x000fe20000000800 */
[-C--:B-1----:R-:W-:Y:S01]  /*7dd0*/  FMUL.FTZ R24, R144, R188.reuse ;  /* 0x000000bc90187220 */ /* 0x082fe20000410000 */
[-C--:B------:R-:W-:Y:S01]  /*7de0*/  FMUL.FTZ R25, R145, R188.reuse ;  /* 0x000000bc91197220 */ /* 0x080fe20000410000 */
[-C--:B------:R-:W-:Y:S01]  /*7df0*/  FMUL.FTZ R32, R140, R188.reuse ;  /* 0x000000bc8c207220 */ /* 0x080fe20000410000 */
[-C--:B------:R-:W-:Y:S01]  /*7e00*/  FMUL.FTZ R33, R141, R188.reuse ;  /* 0x000000bc8d217220 */ /* 0x080fe20000410000 */
[-C--:B------:R-:W-:Y:S01]  /*7e10*/  FMUL.FTZ R36, R36, R188.reuse ;  /* 0x000000bc24247220 */ /* 0x080fe20000410000 */
[-C--:B------:R-:W-:Y:S01]  /*7e20*/  FMUL.FTZ R37, R37, R188.reuse ;  /* 0x000000bc25257220 */ /* 0x080fe20000410000 */
[-C--:B------:R-:W-:Y:S01]  /*7e30*/  FMUL.FTZ R40, R40, R188.reuse ;  /* 0x000000bc28287220 */ /* 0x080fe20000410000 */
[-C--:B------:R-:W-:Y:S01]  /*7e40*/  FMUL.FTZ R41, R41, R188.reuse ;  /* 0x000000bc29297220 */ /* 0x080fe20000410000 */
[-C--:B----4-:R-:W-:Y:S01]  /*7e50*/  FMUL.FTZ R26, R146, R3.reuse ;  /* 0x00000003921a7220 */ /* 0x090fe20000410000 */
[-C--:B------:R-:W-:Y:S01]  /*7e60*/  FMUL.FTZ R27, R147, R3.reuse ;  /* 0x00000003931b7220 */ /* 0x080fe20000410000 */
[-C--:B------:R-:W-:Y:S01]  /*7e70*/  FMUL.FTZ R34, R142, R3.reuse ;  /* 0x000000038e227220 */ /* 0x080fe20000410000 */
[-C--:B------:R-:W-:Y:S01]  /*7e80*/  FMUL.FTZ R35, R143, R3.reuse ;  /* 0x000000038f237220 */ /* 0x080fe20000410000 */
[----:B------:R-:W1:Y:S01]  /*7e90*/  LDSM.16.MT88.4 R144, [R198+0x2000] ;  /* 0x00200000c690783b */ /* 0x000e620000004200 */
[-C--:B------:R-:W-:Y:S01]  /*7ea0*/  FMUL.FTZ R38, R38, R3.reuse ;  /* 0x0000000326267220 */ /* 0x080fe20000410000 */
[-C--:B------:R-:W-:Y:S01]  /*7eb0*/  FMUL.FTZ R39, R39, R3.reuse ;  /* 0x0000000327277220 */ /* 0x080fe20000410000 */
[-C--:B------:R-:W-:Y:S01]  /*7ec0*/  FMUL.FTZ R42, R42, R3.reuse ;  /* 0x000000032a2a7220 */ /* 0x080fe20000410000 */
[C---:B------:R-:W-:Y:S01]  /*7ed0*/  HMMA.16816.F32.BF16 R24, R4.reuse, R28, R24 ;  /* 0x0000001c0418723c */ /* 0x040fe20000041818 */
[----:B------:R-:W2:Y:S01]  /*7ee0*/  LDSM.16.MT88.4 R140, [R166+0x12000] ;  /* 0x01200000a68c783b */ /* 0x000ea20000004200 */
        /* <DEDUP_REMOVED lines=46> */
[----:B------:R-:W1:Y:S01]  /*81d0*/  LDSM.16.MT88.4 R152, [R189] ;  /* 0x00000000bd98783b */ /* 0x000e620000004200 */
        /* <DEDUP_REMOVED lines=20> */
[----:B------:R-:W3:Y:S01]  /*8320*/  LDSM.16.MT88.4 R136, [R166+0x14000] ;  /* 0x01400000a688783b */ /* 0x000ee20000004200 */
[-C--:B------:R-:W-:Y:S01]  /*8330*/  FMUL.FTZ R89, R89, R188.reuse ;  /* 0x000000bc59597220 */ /* 0x080fe20000410000 */
[-C--:B------:R-:W-:Y:S01]  /*8340*/  FMUL.FTZ R90, R90, R3.reuse ;  /* 0x000000035a5a7220 */ /* 0x080fe20000410000 */
[-C--:B------:R-:W-:Y:S01]  /*8350*/  FMUL.FTZ R91, R91, R3.reuse ;  /* 0x000000035b5b7220 */ /* 0x080fe20000410000 */
[-C--:B------:R-:W-:Y:S01]  /*8360*/  FMUL.FTZ R92, R92, R188.reuse ;  /* 0x000000bc5c5c7220 */ /* 0x080fe20000410000 */
[-C--:B------:R-:W-:Y:S01]  /*8370*/  FMUL.FTZ R93, R93, R188.reuse ;  /* 0x000000bc5d5d7220 */ /* 0x080fe20000410000 */
[-C--:B------:R-:W-:Y:S01]  /*8380*/  FMUL.FTZ R94, R94, R3.reuse ;  /* 0x000000035e5e7220 */ /* 0x080fe20000410000 */
[C---:B------:R-:W-:Y:S01]  /*8390*/  HMMA.16816.F32.BF16 R56, R4.reuse, R146, R56 ;  /* 0x000000920438723c */ /* 0x040fe20000041838 */
[----:B------:R-:W4:Y:S01]  /*83a0*/  LDSM.16.MT88.4 R144, [R199+0x14000] ;  /* 0x01400000c790783b */ /* 0x000f220000004200 */
        /* <DEDUP_REMOVED lines=23> */
[----:B------:R-:W1:Y:S01]  /*8520*/  MUFU.EX2 R194, R194 ;  /* 0x000000c200c27308 */ /* 0x000e620000000800 */
[-C--:B------:R-:W-:Y:S01]  /*8530*/  FMUL.FTZ R148, R148, R188.reuse ;  /* 0x000000bc94947220 */ /* 0x080fe20000410000 */
[-C--:B------:R-:W-:Y:S01]  /*8540*/  FMUL.FTZ R149, R149, R188.reuse ;  /* 0x000000bc95957220 */ /* 0x080fe20000410000 */
[C---:B------:R-:W-:Y:S01]  /*8550*/  HMMA.16816.F32.BF16 R64, R4.reuse, R142, R64 ;  /* 0x0000008e0440723c */ /* 0x040fe20000041840 */
[----:B------:R-:W2:Y:S01]  /*8560*/  LDSM.16.MT88.4 R140, [R198+0x4000] ;  /* 0x00400000c68c783b */ /* 0x000ea20000004200 */
[-C--:B------:R-:W-:Y:S01]  /*8570*/  FMUL.FTZ R150, R150, R3.reuse ;  /* 0x0000000396967220 */ /* 0x080fe20000410000 */
[-C--:B------:R-:W-:Y:S01]  /*8580*/  FMUL.FTZ R151, R151, R3.reuse ;  /* 0x0000000397977220 */ /* 0x080fe20000410000 */
[-C--:B------:R-:W-:Y:S01]  /*8590*/  FMUL.FTZ R108, R108, R188.reuse ;  /* 0x000000bc6c6c7220 */ /* 0x080fe20000410000 */
[----:B------:R-:W-:Y:S01]  /*85a0*/  MUFU.EX2 R195, R195 ;  /* 0x000000c300c37308 */ /* 0x000fe20000000800 */
[-C--:B------:R-:W-:Y:S01]  /*85b0*/  FMUL.FTZ R109, R109, R188.reuse ;  /* 0x000000bc6d6d7220 */ /* 0x080fe20000410000 */
[-C--:B------:R-:W-:Y:S01]  /*85c0*/  FMUL.FTZ R110, R110, R3.reuse ;  /* 0x000000036e6e7220 */ /* 0x080fe20000410000 */
[C---:B---3--:R-:W-:Y:S01]  /*85d0*/  HMMA.16816.F32.BF16 R68, R4.reuse, R136, R68 ;  /* 0x000000880444723c */ /* 0x048fe20000041844 */
[-C--:B------:R-:W-:Y:S01]  /*85e0*/  FMUL.FTZ R111, R111, R3.reuse ;  /* 0x000000036f6f7220 */ /* 0x080fe20000410000 */
[-C--:B------:R-:W-:Y:S01]  /*85f0*/  FMUL.FTZ R112, R112, R188.reuse ;  /* 0x000000bc70707220 */ /* 0x080fe20000410000 */
[-C--:B------:R-:W-:Y:S01]  /*8600*/  FMUL.FTZ R113, R113, R188.reuse ;  /* 0x000000bc71717220 */ /* 0x080fe20000410000 */
[-C--:B------:R-:W-:Y:S01]  /*8610*/  FMUL.FTZ R114, R114, R3.reuse ;  /* 0x0000000372727220 */ /* 0x080fe20000410000 */
[----:B------:R-:W-:Y:S01]  /*8620*/  MUFU.EX2 R190, R190 ;  /* 0x000000be00be7308 */ /* 0x000fe20000000800 */
[-C--:B------:R-:W-:Y:S01]  /*8630*/  FMUL.FTZ R115, R115, R3.reuse ;  /* 0x0000000373737220 */ /* 0x080fe20000410000 */
[-C--:B------:R-:W-:Y:S01]  /*8640*/  FMUL.FTZ R116, R116, R188.reuse ;  /* 0x000000bc74747220 */ /* 0x080fe20000410000 */
[C---:B------:R-:W-:Y:S01]  /*8650*/  HMMA.16816.F32.BF16 R72, R4.reuse, R138, R72 ;  /* 0x0000008a0448723c */ /* 0x040fe20000041848 */
[----:B------:R-:W3:Y:S01]  /*8660*/  LDSM.16.MT88.4 R136, [R189+0x4000] ;  /* 0x00400000bd88783b */ /* 0x000ee20000004200 */
[-C--:B------:R-:W-:Y:S01]  /*8670*/  FMUL.FTZ R117, R117, R188.reuse ;  /* 0x000000bc75757220 */ /* 0x080fe20000410000 */
[-C--:B------:R-:W-:Y:S01]  /*8680*/  FMUL.FTZ R118, R118, R3.reuse ;  /* 0x0000000376767220 */ /* 0x080fe20000410000 */
[-C--:B------:R-:W-:Y:S01]  /*8690*/  FMUL.FTZ R119, R119, R3.reuse ;  /* 0x0000000377777220 */ /* 0x080fe20000410000 */
[----:B------:R-:W-:Y:S01]  /*86a0*/  MUFU.EX2 R196, R196 ;  /* 0x000000c400c47308 */ /* 0x000fe20000000800 */
[-C--:B------:R-:W-:Y:S01]  /*86b0*/  FMUL.FTZ R120, R120, R188.reuse ;  /* 0x000000bc78787220 */ /* 0x080fe20000410000 */
[-C--:B------:R-:W-:Y:S01]  /*86c0*/  FMUL.FTZ R121, R121, R188.reuse ;  /* 0x000000bc79797220 */ /* 0x080fe20000410000 */
[C---:B----4-:R-:W-:Y:S01]  /*86d0*/  HMMA.16816.F32.BF16 R76, R4.reuse, R144, R76 ;  /* 0x00000090044c723c */ /* 0x050fe2000004184c */
[-C--:B------:R-:W-:Y:S01]  /*86e0*/  FMUL.FTZ R122, R122, R3.reuse ;  /* 0x000000037a7a7220 */ /* 0x080fe20000410000 */
[-C--:B------:R-:W-:Y:S01]  /*86f0*/  FMUL.FTZ R123, R123, R3.reuse ;  /* 0x000000037b7b7220 */ /* 0x080fe20000410000 */
[-C--:B------:R-:W-:Y:S01]  /*8700*/  FMUL.FTZ R124, R124, R188.reuse ;  /* 0x000000bc7c7c7220 */ /* 0x080fe20000410000 */
[-C--:B------:R-:W-:Y:S01]  /*8710*/  FMUL.FTZ R125, R125, R188.reuse ;  /* 0x000000bc7d7d7220 */ /* 0x080fe20000410000 */
[----:B------:R-:W4:Y:S01]  /*8720*/  MUFU.EX2 R193, R193 ;  /* 0x000000c100c17308 */ /* 0x000f220000000800 */
[-C--:B------:R-:W-:Y:S01]  /*8730*/  FMUL.FTZ R126, R126, R3.reuse ;  /* 0x000000037e7e7220 */ /* 0x080fe20000410000 */
[-C--:B------:R-:W-:Y:S01]  /*8740*/  FMUL.FTZ R127, R127, R3.reuse ;  /* 0x000000037f7f7220 */ /* 0x080fe20000410000 */
[C---:B------:R-:W-:Y:S01]  /*8750*/  HMMA.16816.F32.BF16 R80, R4.reuse, R146, R80 ;  /* 0x000000920450723c */ /* 0x040fe20000041850 */
[----:B------:R-:W5:Y:S01]  /*8760*/  LDSM.16.MT88.4 R144, [R166+0x16000] ;  /* 0x01600000a690783b */ /* 0x000f620000004200 */
[-C--:B------:R-:W-:Y:S01]  /*8770*/  FMUL.FTZ R128, R128, R188.reuse ;  /* 0x000000bc80807220 */ /* 0x080fe20000410000 */
[-C--:B------:R-:W-:Y:S01]  /*8780*/  FMUL.FTZ R129, R129, R188.reuse ;  /* 0x000000bc81817220 */ /* 0x080fe20000410000 */
[-C--:B------:R-:W-:Y:S01]  /*8790*/  FMUL.FTZ R130, R130, R3.reuse ;  /* 0x0000000382827220 */ /* 0x080fe20000410000 */
[----:B------:R-:W-:Y:S01]  /*87a0*/  MUFU.EX2 R192, R192 ;  /* 0x000000c000c07308 */ /* 0x000fe20000000800 */
[-C--:B------:R-:W-:Y:S01]  /*87b0*/  FMUL.FTZ R131, R131, R3.reuse ;  /* 0x0000000383837220 */ /* 0x080fe20000410000 */
[----:B------:R-:W-:Y:S01]  /*87c0*/  LDSM.16.MT88.4 R160, [R198+0x2800] ;  /* 0x00280000c6a0783b */ /* 0x000fe20000004200 */
[C---:B------:R-:W-:Y:S01]  /*87d0*/  HMMA.16816.F32.BF16 R132, R4.reuse, R154, R132 ;  /* 0x0000009a0484723c */ /* 0x040fe20000041884 */
[----:B------:R-:W-:Y:S01]  /*87e0*/  FFMA.FTZ R186, R233, R188, R186 ;  /* 0x000000bce9ba7223 */ /* 0x000fe200000100ba */
[----:B------:R-:W-:Y:S01]  /*87f0*/  FFMA.FTZ R3, R231, R3, R182 ;  /* 0x00000003e7037223 */ /* 0x000fe200000100b6 */
[----:B------:R-:W-:Y:S02]  /*8800*/  LDSM.16.MT88.4 R152, [R189+0x6000] ;  /* 0x00600000bd98783b */ /* 0x000fe40000004200 */
[----:B------:R-:W4:Y:S01]  /*8810*/  MUFU.EX2 R191, R191 ;  /* 0x000000bf00bf7308 */ /* 0x000f220000000800 */
[----:B------:R-:W-:Y:S01]  /*8820*/  FADD.FTZ R183, R183, R186 ;  /* 0x000000bab7b77221 */ /* 0x000fe20000010000 */
[----:B------:R-:W-:Y:S01]  /*8830*/  FADD.FTZ R180, R180, R3 ;  /* 0x00000003b4b47221 */ /* 0x000fe20000010000 */
[----:B--2---:R-:W-:Y:S01]  /*8840*/  HMMA.16816.F32.BF16 R84, R4, R140, R84 ;  /* 0x0000008c0454723c */ /* 0x004fe20000041854 */
[----:B------:R-:W-:Y:S01]  /*8850*/  MOV R3, R185 ;  /* 0x000000b900037202 */ /* 0x000fe20000000f00 */
[----:B------:R-:W-:Y:S01]  /*8860*/  FADD.FTZ R184, R184, R183 ;  /* 0x000000b7b8b87221 */ /* 0x000fe20000010000 */
[----:B------:R-:W-:-:S02]  /*8870*/  FADD.FTZ R167, R167, R180 ;  /* 0x000000b4a7a77221 */ /* 0x000fc40000010000 */
[----:B------:R-:W-:Y:S01]  /*8880*/  MUFU.EX2 R209, R209 ;  /* 0x000000d100d17308 */ /* 0x000fe20000000800 */
[----:B------:R-:W-:Y:S01]  /*8890*/  FADD.FTZ R184, R181, R184 ;  /* 0x000000b8b5b87221 */ /* 0x000fe20000010000 */
[----:B------:R-:W-:Y:S01]  /*88a0*/  FADD.FTZ R167, R164, R167 ;  /* 0x000000a7a4a77221 */ /* 0x000fe20000010000 */
[----:B------:R-:W-:Y:S01]  /*88b0*/  HMMA.16816.F32.BF16 R88, R4, R142, R88 ;  /* 0x0000008e0458723c */ /* 0x000fe20000041858 */
[----:B------:R-:W2:Y:S01]  /*88c0*/  LDSM.16.MT88.4 R140, [R199+0x16000] ;  /* 0x01600000c78c783b */ /* 0x000ea20000004200 */
[----:B------:R-:W-:-:S03]  /*88d0*/  MOV R164, R187 ;  /* 0x000000bb00a47202 */ /* 0x000fc60000000f00 */
[----:B------:R-:W4:Y:S03]  /*88e0*/  MUFU.EX2 R210, R210 ;  /* 0x000000d200d27308 */ /* 0x000f260000000800 */
[C---:B---3--:R-:W-:Y:S05]  /*88f0*/  HMMA.16816.F32.BF16 R92, R4.reuse, R136, R92 ;  /* 0x00000088045c723c */ /* 0x048fea000004185c */
[----:B------:R-:W-:Y:S03]  /*8900*/  MUFU.EX2 R207, R207 ;  /* 0x000000cf00cf7308 */ /* 0x000fe60000000800 */
[C---:B------:R-:W-:Y:S01]  /*8910*/  HMMA.16816.F32.BF16 R96, R4.reuse, R138, R96 ;  /* 0x0000008a0460723c */ /* 0x040fe20000041860 */
[----:B------:R-:W3:Y:S04]  /*8920*/  LDSM.16.MT88.4 R136, [R198+0x6000] ;  /* 0x00600000c688783b */ /* 0x000ee80000004200 */
[----:B------:R-:W-:Y:S03]  /*8930*/  MUFU.EX2 R212, R212 ;  /* 0x000000d400d47308 */ /* 0x000fe60000000800 */
[C---:B-----5:R-:W-:Y:S05]  /*8940*/  HMMA.16816.F32.BF16 R100, R4.reuse, R144, R100 ;  /* 0x000000900464723c */ /* 0x060fea0000041864 */
[----:B------:R-:W-:Y:S03]  /*8950*/  MUFU.EX2 R208, R208 ;  /* 0x000000d000d07308 */ /* 0x000fe60000000800 */
[C---:B------:R-:W-:Y:S01]  /*8960*/  HMMA.16816.F32.BF16 R104, R4.reuse, R146, R104 ;  /* 0x000000920468723c */ /* 0x040fe20000041868 */
[----:B------:R-:W5:Y:S04]  /*8970*/  LDSM.16.MT88.4 R144, [R166+0x10800] ;  /* 0x01080000a690783b */ /* 0x000f680000004200 */
[----:B------:R-:W5:Y:S03]  /*8980*/  MUFU.EX2 R211, R211 ;  /* 0x000000d300d37308 */ /* 0x000f660000000800 */
[C---:B------:R-:W-:Y:S05]  /*8990*/  HMMA.16816.F32.BF16 R8, R4.reuse, R12, R8 ;  /* 0x0000000c0408723c */ /* 0x040fea0000041808 */
[----:B------:R-:W-:Y:S03]  /*89a0*/  MUFU.EX2 R206, R206 ;  /* 0x000000ce00ce7308 */ /* 0x000fe60000000800 */
[C---:B------:R-:W-:Y:S01]  /*89b0*/  HMMA.16816.F32.BF16 R12, R4.reuse, R14, R156 ;  /* 0x0000000e040c723c */ /* 0x040fe2000004189c */
[----:B------:R-:W-:Y:S04]  /*89c0*/  LDSM.16.MT88.4 R156, [R189+0x2800] ;  /* 0x00280000bd9c783b */ /* 0x000fe80000004200 */
[----:B------:R-:W5:Y:S03]  /*89d0*/  MUFU.EX2 R213, R213 ;  /* 0x000000d500d57308 */ /* 0x000f660000000800 */
[C---:B------:R-:W-:Y:S05]  /*89e0*/  HMMA.16816.F32.BF16 R16, R4.reuse, R20, R16 ;  /* 0x000000140410723c */ /* 0x040fea0000041810 */
[----:B------:R-:W-:Y:S03]  /*89f0*/  MUFU.EX2 R205, R205 ;  /* 0x000000cd00cd7308 */ /* 0x000fe60000000800 */
[C---:B------:R-:W-:Y:S01]  /*8a00*/  HMMA.16816.F32.BF16 R20, R4.reuse, R22, R148 ;  /* 0x000000160414723c */ /* 0x040fe20000041894 */
[----:B------:R-:W5:Y:S04]  /*8a10*/  LDSM.16.MT88.4 R148, [R199+0x10800] ;  /* 0x01080000c794783b */ /* 0x000f680000004200 */
[----:B------:R-:W5:Y:S03]  /*8a20*/  MUFU.EX2 R214, R214 ;  /* 0x000000d600d67308 */ /* 0x000f660000000800 */
[C---:B--2---:R-:W-:Y:S05]  /*8a30*/  HMMA.16816.F32.BF16 R108, R4.reuse, R140, R108 ;  /* 0x0000008c046c723c */ /* 0x044fea000004186c */
[----:B------:R-:W-:Y:S03]  /*8a40*/  MUFU.EX2 R201, R201 ;  /* 0x000000c900c97308 */ /* 0x000fe60000000800 */
[C---:B------:R-:W-:Y:S01]  /*8a50*/  HMMA.16816.F32.BF16 R112, R4.reuse, R142, R112 ;  /* 0x0000008e0470723c */ /* 0x040fe20000041870 */
[----:B------:R-:W2:Y:S04]  /*8a60*/  LDSM.16.MT88.4 R140, [R198+0x800] ;  /* 0x00080000c68c783b */ /* 0x000ea80000004200 */
[----:B------:R-:W-:Y:S03]  /*8a70*/  MUFU.EX2 R204, R204 ;  /* 0x000000cc00cc7308 */ /* 0x000fe60000000800 */
[C---:B---3--:R-:W-:Y:S05]  /*8a80*/  HMMA.16816.F32.BF16 R116, R4.reuse, R136, R116 ;  /* 0x000000880474723c */ /* 0x048fea0000041874 */
[----:B------:R-:W-:Y:S03]  /*8a90*/  MUFU.EX2 R202, R202 ;  /* 0x000000ca00ca7308 */ /* 0x000fe60000000800 */
[C---:B------:R-:W-:Y:S01]  /*8aa0*/  HMMA.16816.F32.BF16 R120, R4.reuse, R138, R120 ;  /* 0x0000008a0478723c */ /* 0x040fe20000041878 */
[----:B------:R-:W-:Y:S04]  /*8ab0*/  LDSM.16.MT88.4 R136, [R189+0x800] ;  /* 0x00080000bd88783b */ /* 0x000fe80000004200 */
[----:B------:R-:W3:Y:S03]  /*8ac0*/  MUFU.EX2 R203, R203 ;  /* 0x000000cb00cb7308 */ /* 0x000ee60000000800 */
[C---:B------:R-:W-:Y:S05]  /*8ad0*/  HMMA.16816.F32.BF16 R124, R4.reuse, R152, R124 ;  /* 0x00000098047c723c */ /* 0x040fea000004187c */
[----:B------:R-:W-:Y:S03]  /*8ae0*/  MUFU.EX2 R200, R200 ;  /* 0x000000c800c87308 */ /* 0x000fe60000000800 */
[----:B------:R-:W-:Y:S01]  /*8af0*/  HMMA.16816.F32.BF16 R4, R4, R154, R128 ;  /* 0x0000009a0404723c */ /* 0x000fe20000041880 */
[----:B-1----:R-:W-:Y:S01]  /*8b00*/  F2FP.BF16.F32.PACK_AB R128, R194, R197 ;  /* 0x000000c5c280723e */ /* 0x002fe200000010ff */
[----:B------:R-:W1:Y:S01]  /*8b10*/  LDSM.16.MT88.4 R152, [R166+0x14800] ;  /* 0x01480000a698783b */ /* 0x000e620000004200 */
[----:B----4-:R-:W-:Y:S01]  /*8b20*/  F2FP.BF16.F32.PACK_AB R129, R193, R196 ;  /* 0x000000c4c181723e */ /* 0x010fe200000010ff */
[----:B------:R-:W-:Y:S01]  /*8b30*/  FADD.FTZ R197, R197, R184 ;  /* 0x000000b8c5c57221 */ /* 0x000fe20000010000 */
[----:B------:R-:W-:Y:S01]  /*8b40*/  F2FP.BF16.F32.PACK_AB R130, R190, R195 ;  /* 0x000000c3be82723e */ /* 0x000fe200000010ff */
[----:B------:R-:W4:Y:S01]  /*8b50*/  MUFU.EX2 R215, R215 ;  /* 0x000000d700d77308 */ /* 0x000f220000000800 */
[----:B------:R-:W-:Y:S01]  /*8b60*/  F2FP.BF16.F32.PACK_AB R131, R191, R192 ;  /* 0x000000c0bf83723e */ /* 0x000fe200000010ff */
[----:B------:R-:W-:Y:S01]  /*8b70*/  FADD.FTZ R196, R196, R167 ;  /* 0x000000a7c4c47221 */ /* 0x000fe20000010000 */
[----:B------:R-:W-:-:S03]  /*8b80*/  FADD.FTZ R194, R194, R197 ;  /* 0x000000c5c2c27221 */ /* 0x000fc60000010000 */
[----:B------:R-:W-:Y:S01]  /*8b90*/  FADD.FTZ R193, R193, R196 ;  /* 0x000000c4c1c17221 */ /* 0x000fe20000010000 */
[----:B------:R-:W-:Y:S01]  /*8ba0*/  FADD.FTZ R195, R195, R194 ;  /* 0x000000c2c3c37221 */ /* 0x000fe20000010000 */
[----:B-----5:R-:W-:Y:S02]  /*8bb0*/  HMMA.16816.F32.BF16 R8, R128, R144, R8 ;  /* 0x000000908008723c */ /* 0x020fe40000041808 */
[----:B------:R-:W-:Y:S01]  /*8bc0*/  FADD.FTZ R192, R192, R193 ;  /* 0x000000c1c0c07221 */ /* 0x000fe20000010000 */
[----:B------:R-:W-:-:S03]  /*8bd0*/  FADD.FTZ R190, R190, R195 ;  /* 0x000000c3bebe7221 */ /* 0x000fc60000010000 */
[----:B------:R-:W-:Y:S02]  /*8be0*/  FADD.FTZ R191, R191, R192 ;  /* 0x000000c0bfbf7221 */ /* 0x000fe40000010000 */
[C---:B------:R-:W-:Y:S01]  /*8bf0*/  HMMA.16816.F32.BF16 R12, R128.reuse, R146, R12 ;  /* 0x00000092800c723c */ /* 0x040fe2000004180c */
[----:B------:R-:W5:Y:S07]  /*8c00*/  LDSM.16.MT88.4 R144, [R199+0x12800] ;  /* 0x01280000c790783b */ /* 0x000f6e0000004200 */
[C---:B------:R-:W-:Y:S08]  /*8c10*/  HMMA.16816.F32.BF16 R16, R128.reuse, R148, R16 ;  /* 0x000000948010723c */ /* 0x040ff00000041810 */
[C---:B------:R-:W-:Y:S01]  /*8c20*/  HMMA.16816.F32.BF16 R20, R128.reuse, R150, R20 ;  /* 0x000000968014723c */ /* 0x040fe20000041814 */
[----:B------:R-:W3:Y:S07]  /*8c30*/  LDSM.16.MT88.4 R148, [R199+0x14800] ;  /* 0x01480000c794783b */ /* 0x000eee0000004200 */
[C---:B--2---:R-:W-:Y:S08]  /*8c40*/  HMMA.16816.F32.BF16 R24, R128.reuse, R140, R24 ;  /* 0x0000008c8018723c */ /* 0x044ff00000041818 */
[C---:B------:R-:W-:Y:S01]  /*8c50*/  HMMA.16816.F32.BF16 R28, R128.reuse, R142, R28 ;  /* 0x0000008e801c723c */ /* 0x040fe2000004181c */
[----:B------:R-:W2:Y:S07]  /*8c60*/  LDSM.16.MT88.4 R140, [R198+0x4800] ;  /* 0x00480000c68c783b */ /* 0x000eae0000004200 */
[C---:B-1----:R-:W-:Y:S08]  /*8c70*/  HMMA.16816.F32.BF16 R68, R128.reuse, R152, R68 ;  /* 0x000000988044723c */ /* 0x042ff00000041844 */
[C---:B-----5:R-:W-:Y:S08]  /*8c80*/  HMMA.16816.F32.BF16 R44, R128.reuse, R144, R44 ;  /* 0x00000090802c723c */ /* 0x060ff0000004182c */
[C---:B------:R-:W-:Y:S01]  /*8c90*/  HMMA.16816.F32.BF16 R48, R128.reuse, R146, R48 ;  /* 0x000000928030723c */ /* 0x040fe20000041830 */
[----:B------:R-:W1:Y:S07]  /*8ca0*/  LDSM.16.MT88.4 R144, [R166+0x16800] ;  /* 0x01680000a690783b */ /* 0x000e6e0000004200 */
[C---:B------:R-:W-:Y:S01]  /*8cb0*/  HMMA.16816.F32.BF16 R72, R128.reuse, R154, R72 ;  /* 0x0000009a8048723c */ /* 0x040fe20000041848 */
[----:B------:R-:W5:Y:S07]  /*8cc0*/  LDSM.16.MT88.4 R152, [R199+0x16800] ;  /* 0x01680000c798783b */ /* 0x000f6e0000004200 */
[C---:B------:R-:W-:Y:S08]  /*8cd0*/  HMMA.16816.F32.BF16 R32, R128.reuse, R136, R32 ;  /* 0x000000888020723c */ /* 0x040ff00000041820 */
[C---:B------:R-:W-:Y:S01]  /*8ce0*/  HMMA.16816.F32.BF16 R132, R128.reuse, R138, R132 ;  /* 0x0000008a8084723c */ /* 0x040fe20000041884 */
[----:B------:R-:W4:Y:S07]  /*8cf0*/  LDSM.16.MT88.4 R136, [R189+0x4800] ;  /* 0x00480000bd88783b */ /* 0x000f2e0000004200 */
[C---:B---3--:R-:W-:Y:S08]  /*8d00*/  HMMA.16816.F32.BF16 R76, R128.reuse, R148, R76 ;  /* 0x00000094804c723c */ /* 0x048ff0000004184c */
[C---:B------:R-:W-:Y:S01]  /*8d10*/  HMMA.16816.F32.BF16 R80, R128.reuse, R150, R80 ;  /* 0x000000968050723c */ /* 0x040fe20000041850 */
[----:B------:R-:W-:Y:S07]  /*8d20*/  LDSM.16.MT88.4 R148, [R189+0x6800] ;  /* 0x00680000bd94783b */ /* 0x000fee0000004200 */
[C---:B--2---:R-:W-:Y:S08]  /*8d30*/  HMMA.16816.F32.BF16 R84, R128.reuse, R140, R84 ;  /* 0x0000008c8054723c */ /* 0x044ff00000041854 */
[C---:B------:R-:W-:Y:S01]  /*8d40*/  HMMA.16816.F32.BF16 R88, R128.reuse, R142, R88 ;  /* 0x0000008e8058723c */ /* 0x040fe20000041858 */
[----:B------:R-:W2:Y:S07]  /*8d50*/  LDSM.16.MT88.4 R140, [R198+0x6800] ;  /* 0x00680000c68c783b */ /* 0x000eae0000004200 */
[C---:B-1----:R-:W-:Y:S08]  /*8d60*/  HMMA.16816.F32.BF16 R100, R128.reuse, R144, R100 ;  /* 0x000000908064723c */ /* 0x042ff00000041864 */
[C---:B------:R-:W-:Y:S01]  /*8d70*/  HMMA.16816.F32.BF16 R104, R128.reuse, R146, R104 ;  /* 0x000000928068723c */ /* 0x040fe20000041868 */
[----:B------:R-:W-:Y:S07]  /*8d80*/  LDSM.16.MT88.4 R144, [R199+0x11000] ;  /* 0x01100000c790783b */ /* 0x000fee0000004200 */
[C---:B-----5:R-:W-:Y:S08]  /*8d90*/  HMMA.16816.F32.BF16 R108, R128.reuse, R152, R108 ;  /* 0x00000098806c723c */ /* 0x060ff0000004186c */
        /* <DEDUP_REMOVED lines=13> */
[----:B------:R-:W3:Y:S07]  /*8e70*/  LDSM.16.MT88.4 R136, [R198+0x1000] ;  /* 0x00100000c688783b */ /* 0x000eee0000004200 */
[C---:B--2---:R-:W-:Y:S08]  /*8e80*/  HMMA.16816.F32.BF16 R116, R128.reuse, R140, R116 ;  /* 0x0000008c8074723c */ /* 0x044ff00000041874 */
[C---:B------:R-:W-:Y:S01]  /*8e90*/  HMMA.16816.F32.BF16 R120, R128.reuse, R142, R120 ;  /* 0x0000008e8078723c */ /* 0x040fe20000041878 */
[----:B------:R-:W-:Y:S07]  /*8ea0*/  LDSM.16.MT88.4 R140, [R166+0x15000] ;  /* 0x01500000a68c783b */ /* 0x000fee0000004200 */
[C---:B------:R-:W-:Y:S08]  /*8eb0*/  HMMA.16816.F32.BF16 R124, R128.reuse, R148, R124 ;  /* 0x00000094807c723c */ /* 0x040ff0000004187c */
        /* <DEDUP_REMOVED lines=11> */
[----:B-1----:R-:W-:Y:S01]  /*8f70*/  HMMA.16816.F32.BF16 R8, R4, R152, R8 ;  /* 0x000000980408723c */ /* 0x002fe20000041808 */
[----:B------:R-:W-:Y:S01]  /*8f80*/  FADD.FTZ R206, R206, R211 ;  /* 0x000000d3cece7221 */ /* 0x000fe20000010000 */
[----:B------:R-:W-:-:S03]  /*8f90*/  FADD.FTZ R212, R212, R207 ;  /* 0x000000cfd4d47221 */ /* 0x000fc60000010000 */
[----:B------:R-:W-:-:S03]  /*8fa0*/  FADD.FTZ R213, R213, R206 ;  /* 0x000000ced5d57221 */ /* 0x000fc60000010000 */
[C---:B------:R-:W-:Y:S01]  /*8fb0*/  HMMA.16816.F32.BF16 R12, R4.reuse, R154, R12 ;  /* 0x0000009a040c723c */ /* 0x040fe2000004180c */
[----:B------:R-:W1:Y:S07]  /*8fc0*/  LDSM.16.MT88.4 R152, [R199+0x15000] ;  /* 0x01500000c798783b */ /* 0x000e6e0000004200 */
[C---:B------:R-:W-:Y:S08]  /*8fd0*/  HMMA.16816.F32.BF16 R16, R4.reuse, R144, R16 ;  /* 0x000000900410723c */ /* 0x040ff00000041810 */
[C---:B------:R-:W-:Y:S01]  /*8fe0*/  HMMA.16816.F32.BF16 R20, R4.reuse, R146, R20 ;  /* 0x000000920414723c */ /* 0x040fe20000041814 */
[----:B------:R-:W4:Y:S07]  /*8ff0*/  LDSM.16.MT88.4 R144, [R198+0x5000] ;  /* 0x00500000c690783b */ /* 0x000f2e0000004200 */
[C---:B---3--:R-:W-:Y:S08]  /*9000*/  HMMA.16816.F32.BF16 R24, R4.reuse, R136, R24 ;  /* 0x000000880418723c */ /* 0x048ff00000041818 */
[C---:B------:R-:W-:Y:S08]  /*9010*/  HMMA.16816.F32.BF16 R28, R4.reuse, R138, R28 ;  /* 0x0000008a041c723c */ /* 0x040ff0000004181c */
[C---:B------:R-:W-:Y:S01]  /*9020*/  HMMA.16816.F32.BF16 R136, R4.reuse, R172, R32 ;  /* 0x000000ac0488723c */ /* 0x040fe20000041820 */
[----:B------:R-:W3:Y:S07]  /*9030*/  LDSM.16.MT88.4 R32, [R189+0x5000] ;  /* 0x00500000bd20783b */ /* 0x000eee0000004200 */
[C---:B--2---:R-:W-:Y:S08]  /*9040*/  HMMA.16816.F32.BF16 R60, R4.reuse, R148, R60 ;  /* 0x00000094043c723c */ /* 0x044ff0000004183c */
        /* <DEDUP_REMOVED lines=11> */
[C---:B------:R-:W-:Y:S08]  /*9100*/  HMMA.16816.F32.BF16 R52, R4.reuse, R156, R52 ;  /* 0x0000009c0434723c */ /* 0x040ff00000041834 */
[C---:B------:R-:W-:Y:S01]  /*9110*/  HMMA.16816.F32.BF16 R56, R4.reuse, R158, R56 ;  /* 0x0000009e0438723c */ /* 0x040fe20000041838 */
[----:B------:R-:W4:Y:S07]  /*9120*/  LDSM.16.MT88.4 R156, [R166+0x11800] ;  /* 0x01180000a69c783b */ /* 0x000f2e0000004200 */
[C---:B------:R-:W-:Y:S01]  /*9130*/  HMMA.16816.F32.BF16 R132, R4.reuse, R174, R132 ;  /* 0x000000ae0484723c */ /* 0x040fe20000041884 */
[----:B------:R-:W-:Y:S07]  /*9140*/  LDSM.16.MT88.4 R172, [R199+0x15800] ;  /* 0x01580000c7ac783b */ /* 0x000fee0000004200 */
[C---:B------:R-:W-:Y:S08]  /*9150*/  HMMA.16816.F32.BF16 R36, R4.reuse, R168, R36 ;  /* 0x000000a80424723c */ /* 0x040ff00000041824 */
[C---:B------:R-:W-:Y:S01]  /*9160*/  HMMA.16816.F32.BF16 R40, R4.reuse, R170, R40 ;  /* 0x000000aa0428723c */ /* 0x040fe20000041828 */
[----:B------:R-:W-:Y:S07]  /*9170*/  LDSM.16.MT88.4 R168, [R198+0x3800] ;  /* 0x00380000c6a8783b */ /* 0x000fee0000004200 */
[C---:B------:R-:W-:Y:S08]  /*9180*/  HMMA.16816.F32.BF16 R44, R4.reuse, R160, R44 ;  /* 0x000000a0042c723c */ /* 0x040ff0000004182c */
[C---:B------:R-:W-:Y:S08]  /*9190*/  HMMA.16816.F32.BF16 R48, R4.reuse, R162, R48 ;  /* 0x000000a20430723c */ /* 0x040ff00000041830 */
[C---:B---3--:R-:W-:Y:S08]  /*91a0*/  HMMA.16816.F32.BF16 R92, R4.reuse, R32, R92 ;  /* 0x00000020045c723c */ /* 0x048ff0000004185c */
[C---:B------:R-:W-:Y:S01]  /*91b0*/  HMMA.16816.F32.BF16 R96, R4.reuse, R34, R96 ;  /* 0x000000220460723c */ /* 0x040fe20000041860 */
[----:B------:R-:W-:Y:S07]  /*91c0*/  LDSM.16.MT88.4 R32, [R166+0x15800] ;  /* 0x01580000a620783b */ /* 0x000fee0000004200 */
[C---:B--2---:R-:W-:Y:S08]  /*91d0*/  HMMA.16816.F32.BF16 R100, R4.reuse, R148, R100 ;  /* 0x000000940464723c */ /* 0x044ff00000041864 */
[C---:B------:R-:W-:Y:S01]  /*91e0*/  HMMA.16816.F32.BF16 R104, R4.reuse, R150, R104 ;  /* 0x000000960468723c */ /* 0x040fe20000041868 */
[----:B------:R-:W-:Y:S07]  /*91f0*/  LDSM.16.MT88.4 R148, [R199+0x11800] ;  /* 0x01180000c794783b */ /* 0x000fee0000004200 */
[C---:B-----5:R-:W-:Y:S08]  /*9200*/  HMMA.16816.F32.BF16 R108, R4.reuse, R140, R108 ;  /* 0x0000008c046c723c */ /* 0x060ff0000004186c */
[C---:B------:R-:W-:Y:S01]  /*9210*/  HMMA.16816.F32.BF16 R112, R4.reuse, R142, R112 ;  /* 0x0000008e0470723c */ /* 0x040fe20000041870 */
[----:B------:R-:W2:Y:S07]  /*9220*/  LDSM.16.MT88.4 R140, [R166+0x13800] ;  /* 0x01380000a68c783b */ /* 0x000eae0000004200 */
[C---:B-1----:R-:W-:Y:S08]  /*9230*/  HMMA.16816.F32.BF16 R116, R4.reuse, R152, R116 ;  /* 0x000000980474723c */ /* 0x042ff00000041874 */
[C---:B------:R-:W-:Y:S01]  /*9240*/  HMMA.16816.F32.BF16 R120, R4.reuse, R154, R120 ;  /* 0x0000009a0478723c */ /* 0x040fe20000041878 */
[----:B------:R-:W1:Y:S07]  /*9250*/  LDSM.16.MT88.4 R152, [R166+0x17800] ;  /* 0x01780000a698783b */ /* 0x000e6e0000004200 */
[C---:B----4-:R-:W-:Y:S08]  /*9260*/  HMMA.16816.F32.BF16 R124, R4.reuse, R144, R124 ;  /* 0x00000090047c723c */ /* 0x050ff0000004187c */
        /* <DEDUP_REMOVED lines=16> */
[C---:B--2---:R-:W-:Y:S08]  /*9370*/  HMMA.16816.F32.BF16 R36, R4.reuse, R140, R36 ;  /* 0x0000008c0424723c */ /* 0x044ff00000041824 */
[C---:B-1----:R-:W-:Y:S08]  /*9380*/  HMMA.16816.F32.BF16 R100, R4.reuse, R152, R100 ;  /* 0x000000980464723c */ /* 0x042ff00000041864 */
[C---:B------:R-:W-:Y:S08]  /*9390*/  HMMA.16816.F32.BF16 R104, R4.reuse, R154, R104 ;  /* 0x0000009a0468723c */ /* 0x040ff00000041868 */
[C---:B------:R-:W-:Y:S01]  /*93a0*/  HMMA.16816.F32.BF16 R40, R4.reuse, R142, R40 ;  /* 0x0000008e0428723c */ /* 0x040fe20000041828 */
[----:B------:R-:W1:Y:S07]  /*93b0*/  LDSM.16.MT88.4 R140, [R198+0x1800] ;  /* 0x00180000c68c783b */ /* 0x000e6e0000004200 */
[C---:B------:R-:W-:Y:S01]  /*93c0*/  HMMA.16816.F32.BF16 R152, R4.reuse, R148, R16 ;  /* 0x000000940498723c */ /* 0x040fe20000041810 */
[----:B------:R-:W-:Y:S07]  /*93d0*/  LDSM.16.MT88.4 R16, [R189+0x3800] ;  /* 0x00380000bd10783b */ /* 0x000fee0000004200 */
[C---:B------:R-:W-:Y:S01]  /*93e0*/  HMMA.16816.F32.BF16 R156, R4.reuse, R158, R12 ;  /* 0x0000009e049c723c */ /* 0x040fe2000004180c */
[----:B------:R-:W-:Y:S07]  /*93f0*/  LDSM.16.MT88.4 R12, [R198+0x7800] ;  /* 0x00780000c60c783b */ /* 0x000fee0000004200 */
[C---:B------:R-:W-:Y:S08]  /*9400*/  HMMA.16816.F32.BF16 R68, R4.reuse, R32, R68 ;  /* 0x000000200444723c */ /* 0x040ff00000041844 */
[C---:B------:R-:W-:Y:S01]  /*9410*/  HMMA.16816.F32.BF16 R72, R4.reuse, R34, R72 ;  /* 0x000000220448723c */ /* 0x040fe20000041848 */
[----:B------:R-:W2:Y:S07]  /*9420*/  LDSM.16.MT88.4 R32, [R198+0x5800] ;  /* 0x00580000c620783b */ /* 0x000eae0000004200 */
[C---:B------:R-:W-:Y:S01]  /*9430*/  HMMA.16816.F32.BF16 R148, R4.reuse, R150, R20 ;  /* 0x000000960494723c */ /* 0x040fe20000041814 */
[----:B------:R-:W4:Y:S07]  /*9440*/  LDSM.16.MT88.4 R20, [R189+0x5800] ;  /* 0x00580000bd14783b */ /* 0x000f2e0000004200 */
[C---:B---3--:R-:W-:Y:S08]  /*9450*/  HMMA.16816.F32.BF16 R136, R4.reuse, R8, R136 ;  /* 0x000000080488723c */ /* 0x048ff00000041888 */
[C---:B------:R-:W-:Y:S01]  /*9460*/  HMMA.16816.F32.BF16 R132, R4.reuse, R10, R132 ;  /* 0x0000000a0484723c */ /* 0x040fe20000041884 */
[----:B------:R-:W3:Y:S07]  /*9470*/  LDSM.16.MT88.4 R8, [R189+0x7800] ;  /* 0x00780000bd08783b */ /* 0x000eee0000004200 */
[C---:B------:R-:W-:Y:S08]  /*9480*/  HMMA.16816.F32.BF16 R108, R4.reuse, R144, R108 ;  /* 0x00000090046c723c */ /* 0x040ff0000004186c */
[C---:B------:R-:W-:Y:S08]  /*9490*/  HMMA.16816.F32.BF16 R112, R4.reuse, R146, R112 ;  /* 0x000000920470723c */ /* 0x040ff00000041870 */
[C---:B-1----:R-:W-:Y:S08]  /*94a0*/  HMMA.16816.F32.BF16 R144, R4.reuse, R140, R24 ;  /* 0x0000008c0490723c */ /* 0x042ff00000041818 */
        /* <DEDUP_REMOVED lines=16> */
[----:B------:R-:W-:-:S15]  /*95b0*/  HMMA.16816.F32.BF16 R128, R4, R10, R128 ;  /* 0x0000000a0480723c */ /* 0x000fde0000041880 */
[----:B------:R-:W-:-:S05]  /*95c0*/  NOP ;  /* 0x0000000000007918 */ /* 0x000fca0000000000 */
.L_x_438:
[----:B------:R-:W-:-:S09]  /*95d0*/  UISETP.GE.AND UP0, UPT, UR18, URZ, UPT ;  /* 0x000000ff1200728c */ /* 0x000fd2000bf06270 */
[----:B------:R-:W-:Y:S05]  /*95e0*/  BRA.U !UP0, `(.L_x_440) ;  /* 0x0000003508f87547 */ /* 0x000fea000b800000 */
[----:B------:R-:W1:Y:S01]  /*95f0*/  S2R R5, SR_TID.X ;  /* 0x0000000000057919 */ /* 0x000e620000002100 */
[----:B------:R-:W-:Y:S01]  /*9600*/  IMAD.U32 R10, RZ, RZ, UR20 ;  /* 0x00000014ff0a7e24 */ /* 0x000fe2000f8e00ff */
[----:B------:R-:W-:Y:S01]  /*9610*/  UIMAD UR24, UR24, UR4, URZ ;  /* 0x00000004181872a4 */ /* 0x000fe2000f8e02ff */
[----:B------:R-:W-:Y:S01]  /*9620*/  IMAD.U32 R11, RZ, RZ, UR19 ;  /* 0x00000013ff0b7e24 */ /* 0x000fe2000f8e00ff */
[----:B------:R-:W-:Y:S01]  /*9630*/  UIMAD.WIDE.U32 UR20, UR18, UR6, URZ ;  /* 0x00000006121472a5 */ /* 0x000fe2000f8e00ff */
[----:B------:R-:W-:Y:S01]  /*9640*/  IMAD.U32 R6, RZ, RZ, UR4 ;  /* 0x00000004ff067e24 */ /* 0x000fe2000f8e00ff */
[----:B------:R-:W-:Y:S01]  /*9650*/  UIMAD UR5, UR16, UR5, UR24 ;  /* 0x00000005100572a4 */ /* 0x000fe2000f8e0218 */
[----:B------:R-:W-:Y:S01]  /*9660*/  IMAD.WIDE.U32 R10, R0, UR6, R10 ;  /* 0x00000006000a7c25 */ /* 0x000fe2000f8e000a */
[----:B------:R-:W-:Y:S01]  /*9670*/  USHF.L.U64.HI UR10, UR6, 0x5, UR7 ;  /* 0x00000005060a7899 */ /* 0x000fe20008010207 */
[----:B------:R-:W-:Y:S01]  /*9680*/  MOV R169, R164 ;  /* 0x000000a400a97202 */ /* 0x000fe20000000f00 */
[----:B------:R-:W-:Y:S01]  /*9690*/  USHF.L.U32 UR11, UR6, 0x5, URZ ;  /* 0x00000005060b7899 */ /* 0x000fe200080006ff */
[----:B------:R-:W-:Y:S01]  /*96a0*/  IMAD.IADD R11, R2, 0x1, R11 ;  /* 0x00000001020b7824 */ /* 0x000fe200078e020b */
[----:B------:R-:W-:Y:S01]  /*96b0*/  USHF.L.U32 UR17, UR6, 0x7, URZ ;  /* 0x0000000706117899 */ /* 0x000fe200080006ff */
[----:B------:R-:W-:Y:S01]  /*96c0*/  IMAD.MOV.U32 R224, RZ, RZ, 0x20 ;  /* 0x00000020ffe07424 */ /* 0x000fe200078e00ff */
[----:B------:R-:W-:Y:S01]  /*96d0*/  UIADD3 UR28, UP0, UPT, UR28, -0x180, URZ ;  /* 0xfffffe801c1c7890 */ /* 0x000fe2000ff1e0ff */
[----:B------:R-:W-:Y:S01]  /*96e0*/  IMAD.WIDE.U32 R6, R6, UR16, R10 ;  /* 0x0000001006067c25 */ /* 0x000fe2000f8e000a */
[----:B------:R-:W-:-:S02]  /*96f0*/  USHF.L.U64.HI UR16, UR6, 0x7, UR7 ;  /* 0x0000000706107899 */ /* 0x000fc40008010207 */
[----:B------:R-:W-:Y:S01]  /*9700*/  UIMAD UR7, UR18, UR7, UR21 ;  /* 0x00000007120772a4 */ /* 0x000fe2000f8e0215 */
[----:B------:R-:W-:Y:S01]  /*9710*/  SEL R224, R224, 0xffffffe0, !P0 ;  /* 0xffffffe0e0e07807 */ /* 0x000fe20004000000 */
[----:B------:R-:W-:Y:S01]  /*9720*/  UMOV UR6, 0x400 ;  /* 0x0000040000067882 */ /* 0x000fe20000000000 */
[----:B------:R-:W-:Y:S01]  /*9730*/  UIADD3 UR18, UPT, UPT, UR18, 0x1, URZ ;  /* 0x0000000112127890 */ /* 0x000fe2000fffe0ff */
[----:B------:R-:W2:Y:S01]  /*9740*/  LDCU UR4, c[0x0][0x45c] ;  /* 0x00008b80ff0477ac */ /* 0x000ea20008000800 */
[----:B------:R-:W-:Y:S01]  /*9750*/  UIADD3.X UR25, UPT, UPT, UR25, -0x1, URZ, UP0, !UPT ;  /* 0xffffffff19197890 */ /* 0x000fe200087fe4ff */
[C---:B-1----:R-:W-:Y:S02]  /*9760*/  IMAD.SHL.U32 R219, R5.reuse, 0x40, RZ ;  /* 0x0000004005db7824 */ /* 0x042fe400078e00ff */
[C---:B------:R-:W-:Y:S02]  /*9770*/  IMAD.SHL.U32 R0, R5.reuse, 0x8, RZ ;  /* 0x0000000805007824 */ /* 0x040fe400078e00ff */
[----:B------:R-:W-:Y:S01]  /*9780*/  IMAD.SHL.U32 R223, R5, 0x20, RZ ;  /* 0x0000002005df7824 */ /* 0x000fe200078e00ff */
[----:B------:R-:W-:-:S02]  /*9790*/  LOP3.LUT R9, R219, 0x1c0, RZ, 0xc0, !PT ;  /* 0x000001c0db097812 */ /* 0x000fc400078ec0ff */
[--C-:B------:R-:W-:Y:S02]  /*97a0*/  LOP3.LUT R229, R165, 0x1e00, R0.reuse, 0xf8, !PT ;  /* 0x00001e00a5e57812 */ /* 0x100fe400078ef800 */
[----:B------:R-:W-:Y:S02]  /*97b0*/  LOP3.LUT R4, R9, 0x38, R0, 0xf8, !PT ;  /* 0x0000003809047812 */ /* 0x000fe400078ef800 */
[----:B------:R-:W-:Y:S02]  /*97c0*/  LOP3.LUT R9, R0, 0x38, RZ, 0xc0, !PT ;  /* 0x0000003800097812 */ /* 0x000fe400078ec0ff */
[----:B------:R-:W-:Y:S02]  /*97d0*/  LOP3.LUT R0, R219, 0x200, RZ, 0xc0, !PT ;  /* 0x00000200db007812 */ /* 0x000fe400078ec0ff */
[----:B------:R-:W-:Y:S01]  /*97e0*/  IADD3 R9, P1, PT, R9, R6, RZ ;  /* 0x0000000609097210 */ /* 0x000fe20007f3e0ff */
[----:B------:R-:W-:Y:S01]  /*97f0*/  IMAD.U32 R6, RZ, RZ, UR20 ;  /* 0x00000014ff067e24 */ /* 0x000fe2000f8e00ff */
[----:B------:R-:W-:-:S02]  /*9800*/  LOP3.LUT R223, R0, 0x7c00, R223, 0xf8, !PT ;  /* 0x00007c0000df7812 */ /* 0x000fc400078ef8df */
[----:B------:R-:W-:Y:S01]  /*9810*/  IADD3.X R2, PT, PT, R7, UR5, RZ, P1, !PT ;  /* 0x0000000507027c10 */ /* 0x000fe20008ffe4ff */
[----:B------:R-:W1:Y:S01]  /*9820*/  S2UR UR5, SR_CgaCtaId ;  /* 0x00000000000579c3 */ /* 0x000e620000008800 */
[----:B------:R-:W-:Y:S02]  /*9830*/  MOV R7, UR21 ;  /* 0x0000001500077c02 */ /* 0x000fe40008000f00 */
[C---:B------:R-:W-:Y:S01]  /*9840*/  SHF.L.U64.HI R7, R9.reuse, 0x1, R2 ;  /* 0x0000000109077819 */ /* 0x040fe20000010202 */
[----:B------:R-:W-:Y:S01]  /*9850*/  IMAD.SHL.U32 R9, R9, 0x2, RZ ;  /* 0x0000000209097824 */ /* 0x000fe200078e00ff */
[----:B------:R-:W-:Y:S01]  /*9860*/  SHF.R.U32.HI R0, RZ, 0x1, R5 ;  /* 0x00000001ff007819 */ /* 0x000fe20000011605 */
[----:B------:R-:W-:Y:S01]  /*9870*/  IMAD.U32 R2, RZ, RZ, UR7 ;  /* 0x00000007ff027e24 */ /* 0x000fe2000f8e00ff */
[----:B------:R-:W-:Y:S01]  /*9880*/  LOP3.LUT R226, R219, 0x400, RZ, 0xc0, !PT ;  /* 0x00000400dbe27812 */ /* 0x000fe200078ec0ff */
[----:B------:R-:W3:Y:S01]  /*9890*/  LDCU UR7, c[0x0][0x50c] ;  /* 0x0000a180ff0777ac */ /* 0x000ee20008000800 */
[----:B------:R-:W-:-:S02]  /*98a0*/  LEA R234, P1, R6, R9, 0x7 ;  /* 0x0000000906ea7211 */ /* 0x000fc400078238ff */
[C---:B------:R-:W-:Y:S02]  /*98b0*/  LOP3.LUT R5, R4.reuse, 0x8, R5, 0x78, !PT ;  /* 0x0000000804057812 */ /* 0x040fe400078e7805 */
[----:B------:R-:W-:Y:S02]  /*98c0*/  LOP3.LUT R0, R4, 0x8, R0, 0x78, !PT ;  /* 0x0000000804007812 */ /* 0x000fe400078e7800 */
[----:B------:R-:W-:Y:S01]  /*98d0*/  LEA.HI.X R7, R6, R7, R2, 0x7, P1 ;  /* 0x0000000706077211 */ /* 0x000fe200008f3c02 */
[----:B------:R-:W-:Y:S01]  /*98e0*/  IMAD.MOV.U32 R2, RZ, RZ, 0x40 ;  /* 0x00000040ff027424 */ /* 0x000fe200078e00ff */
[----:B------:R-:W-:Y:S01]  /*98f0*/  LOP3.LUT R223, R223, R0, RZ, 0xfc, !PT ;  /* 0x00000000dfdf7212 */ /* 0x000fe200078efcff */
[----:B------:R-:W-:Y:S01]  /*9900*/  IMAD R226, R5, 0x2, R226 ;  /* 0x0000000205e27824 */ /* 0x000fe200078e02e2 */
[----:B------:R-:W-:Y:S01]  /*9910*/  LOP3.LUT R219, R0, 0x200, R219, 0xf8, !PT ;  /* 0x0000020000db7812 */ /* 0x000fe200078ef8db */
[----:B------:R-:W-:Y:S01]  /*9920*/  IMAD.MOV.U32 R0, RZ, RZ, R3 ;  /* 0x000000ffff007224 */ /* 0x000fe200078e0003 */
[----:B------:R-:W-:-:S02]  /*9930*/  SEL R2, R2, 0xffffffc0, !P6 ;  /* 0xffffffc002027807 */ /* 0x000fc40007000000 */
[----:B------:R-:W-:Y:S01]  /*9940*/  IADD3 R234, P1, PT, R234, UR8, RZ ;  /* 0x00000008eaea7c10 */ /* 0x000fe2000ff3e0ff */
[----:B-1----:R-:W-:-:S03]  /*9950*/  ULEA UR5, UR5, UR6, 0x18 ;  /* 0x0000000605057291 */ /* 0x002fc6000f8ec0ff */
[----:B------:R-:W-:-:S03]  /*9960*/  IADD3.X R235, PT, PT, R7, UR9, RZ, P1, !PT ;  /* 0x0000000907eb7c10 */ /* 0x000fc60008ffe4ff */
[----:B------:R-:W-:Y:S01]  /*9970*/  LEA R223, R223, UR5, 0x1 ;  /* 0x00000005dfdf7c11 */ /* 0x000fe2000f8e08ff */
[----:B------:R-:W-:Y:S01]  /*9980*/  VIADD R221, R226, UR5 ;  /* 0x00000005e2dd7c36 */ /* 0x000fe20008000000 */
[----:B------:R-:W-:Y:S02]  /*9990*/  LEA R219, R219, UR5, 0x1 ;  /* 0x00000005dbdb7c11 */ /* 0x000fe4000f8e08ff */
[----:B------:R-:W-:Y:S01]  /*99a0*/  LEA R229, R229, UR5, 0x1 ;  /* 0x00000005e5e57c11 */ /* 0x000fe2000f8e08ff */
[--C-:B------:R-:W-:Y:S01]  /*99b0*/  IMAD.IADD R222, R2, 0x1, R223.reuse ;  /* 0x0000000102de7824 */ /* 0x100fe200078e02df */
[----:B------:R-:W-:Y:S01]  /*99c0*/  IADD3 R232, PT, PT, R219, 0x10000, RZ ;  /* 0x00010000dbe87810 */ /* 0x000fe20007ffe0ff */
[C---:B------:R-:W-:Y:S02]  /*99d0*/  IMAD.IADD R225, R221.reuse, 0x1, R2 ;  /* 0x00000001dde17824 */ /* 0x040fe400078e0202 */
[----:B------:R-:W-:Y:S02]  /*99e0*/  IMAD.IADD R221, R221, 0x1, R224 ;  /* 0x00000001dddd7824 */ /* 0x000fe400078e02e0 */
[----:B------:R-:W-:-:S02]  /*99f0*/  IMAD.IADD R220, R224, 0x1, R223 ;  /* 0x00000001e0dc7824 */ /* 0x000fc400078e02df */
[C---:B------:R-:W-:Y:S02]  /*9a00*/  IMAD.IADD R218, R224.reuse, 0x1, R219 ;  /* 0x00000001e0da7824 */ /* 0x040fe400078e02db */
[----:B------:R-:W-:Y:S02]  /*9a10*/  VIADD R230, R219, 0x10040 ;  /* 0x00010040dbe67836 */ /* 0x000fe40000000000 */
[C---:B------:R-:W-:Y:S02]  /*9a20*/  IMAD.IADD R217, R224.reuse, 0x1, R225 ;  /* 0x00000001e0d97824 */ /* 0x040fe400078e02e1 */
[----:B------:R-:W-:Y:S01]  /*9a30*/  IMAD.IADD R216, R224, 0x1, R222 ;  /* 0x00000001e0d87824 */ /* 0x000fe200078e02de */
[----:B--23--:R-:W-:Y:S06]  /*9a40*/  BRA `(.L_x_441) ;  /* 0x0000000000a47947 */ /* 0x00cfec0003800000 */
.L_x_443:
        /* <DEDUP_REMOVED lines=41> */
.L_x_441:
        /* <DEDUP_REMOVED lines=24> */
[----:B------:R-:W-:Y:S05]  /*9e60*/  LDGSTS.E.BYPASS.LTC128B.128 [R229+0x11800], desc[UR14][R2.64+0x300] ;  /* 0x1180030002e57fae */ /* 0x000fea000b981a0e */
[----:B------:R-:W-:Y:S05]  /*9e70*/  LDGSTS.E.BYPASS.LTC128B.128 [R229+0x13800], desc[UR14][R2.64+0x380] ;  /* 0x1380038002e57fae */ /* 0x000fea000b981a0e */
[----:B------:R-:W-:Y:S05]  /*9e80*/  LDGSTS.E.BYPASS.LTC128B.128 [R229+0x15800], desc[UR14][R2.64+0x400] ;  /* 0x1580040002e57fae */ /* 0x000fea000b981a0e */
[----:B------:R2:W-:Y:S05]  /*9e90*/  LDGSTS.E.BYPASS.LTC128B.128 [R229+0x17800], desc[UR14][R2.64+0x480] ;  /* 0x1780048002e57fae */ /* 0x0005ea000b981a0e */
[----:B------:R-:W-:Y:S05]  /*9ea0*/  LDSM.16.M88.4 R172, [R223] ;  /* 0x00000000dfac783b */ /* 0x000fea0000000200 */
[----:B------:R-:W3:Y:S05]  /*9eb0*/  LDSM.16.M88.4 R176, [R226+UR5+0x8000] ;  /* 0x00800005e2b0783b */ /* 0x000eea0008000200 */
[----:B------:R-:W4:Y:S05]  /*9ec0*/  LDSM.16.M88.4 R180, [R226+UR5+0x8800] ;  /* 0x00880005e2b4783b */ /* 0x000f2a0008000200 */
[----:B------:R-:W5:Y:S05]  /*9ed0*/  LDSM.16.M88.4 R184, [R226+UR5+0x9000] ;  /* 0x00900005e2b8783b */ /* 0x000f6a0008000200 */
[----:B------:R-:W0:Y:S05]  /*9ee0*/  LDGDEPBAR ;  /* 0x00000000000079af */ /* 0x000e2a0000000000 */
[----:B------:R-:W2:Y:S05]  /*9ef0*/  LDSM.16.M88.4 R188, [R226+UR5+0x9800] ;  /* 0x00980005e2bc783b */ /* 0x000eaa0008000200 */
[----:B------:R-:W-:Y:S05]  /*9f00*/  LDSM.16.M88.4 R192, [R220] ;  /* 0x00000000dcc0783b */ /* 0x000fea0000000200 */
[----:B------:R-:W2:Y:S05]  /*9f10*/  LDSM.16.M88.4 R196, [R221+0x8000] ;  /* 0x00800000ddc4783b */ /* 0x000eaa0000000200 */
[----:B------:R-:W2:Y:S05]  /*9f20*/  LDSM.16.M88.4 R200, [R221+0x8800] ;  /* 0x00880000ddc8783b */ /* 0x000eaa0000000200 */
[----:B-1----:R-:W-:Y:S01]  /*9f30*/  LDSM.16.M88.4 R164, [R225+0x9800] ;  /* 0x00980000e1a4783b */ /* 0x002fe20000000200 */
[C---:B---3--:R-:W-:Y:S04]  /*9f40*/  HMMA.16816.F32.BF16 R4, R172.reuse, R176, RZ ;  /* 0x000000b0ac04723c */ /* 0x048fe800000418ff */
[----:B------:R-:W-:Y:S04]  /*9f50*/  LDSM.16.M88.4 R204, [R217+0x8000] ;  /* 0x00800000d9cc783b */ /* 0x000fe80000000200 */
[C---:B------:R-:W-:Y:S01]  /*9f60*/  HMMA.16816.F32.BF16 R8, R172.reuse, R178, RZ ;  /* 0x000000b2ac08723c */ /* 0x040fe200000418ff */
[----:B------:R-:W1:Y:S05]  /*9f70*/  LDSM.16.M88.4 R176, [R221+0x9000] ;  /* 0x00900000ddb0783b */ /* 0x000e6a0000000200 */
[----:B------:R-:W-:Y:S02]  /*9f80*/  LDSM.16.M88.4 R208, [R225+0xa000] ;  /* 0x00a00000e1d0783b */ /* 0x000fe40000000200 */
[C---:B----4-:R-:W-:Y:S03]  /*9f90*/  HMMA.16816.F32.BF16 R12, R172.reuse, R180, RZ ;  /* 0x000000b4ac0c723c */ /* 0x050fe600000418ff */
[----:B------:R-:W-:Y:S05]  /*9fa0*/  LDSM.16.M88.4 R212, [R221+0xc000] ;  /* 0x00c00000ddd4783b */ /* 0x000fea0000000200 */
[C---:B------:R-:W-:Y:S01]  /*9fb0*/  HMMA.16816.F32.BF16 R16, R172.reuse, R182, RZ ;  /* 0x000000b6ac10723c */ /* 0x040fe200000418ff */
[----:B------:R-:W-:Y:S07]  /*9fc0*/  LDSM.16.M88.4 R180, [R222] ;  /* 0x00000000deb4783b */ /* 0x000fee0000000200 */
[C---:B-----5:R-:W-:Y:S08]  /*9fd0*/  HMMA.16816.F32.BF16 R20, R172.reuse, R184, RZ ;  /* 0x000000b8ac14723c */ /* 0x060ff000000418ff */
[C---:B------:R-:W-:Y:S01]  /*9fe0*/  HMMA.16816.F32.BF16 R24, R172.reuse, R186, RZ ;  /* 0x000000baac18723c */ /* 0x040fe200000418ff */
[----:B------:R-:W-:Y:S07]  /*9ff0*/  LDSM.16.M88.4 R184, [R225+0x8000] ;  /* 0x00800000e1b8783b */ /* 0x000fee0000000200 */
[C---:B--2---:R-:W-:Y:S08]  /*a000*/  HMMA.16816.F32.BF16 R28, R172.reuse, R188, RZ ;  /* 0x000000bcac1c723c */ /* 0x044ff000000418ff */
        /* <DEDUP_REMOVED lines=8> */
[----:B------:R-:W5:Y:S07]  /*a090*/  LDSM.16.M88.4 R200, [R216] ;  /* 0x00000000d8c8783b */ /* 0x000f6e0000000200 */
[C---:B-1----:R-:W-:Y:S08]  /*a0a0*/  HMMA.16816.F32.BF16 R20, R192.reuse, R176, R20 ;  /* 0x000000b0c014723c */ /* 0x042ff00000041814 */
[C---:B------:R-:W-:Y:S01]  /*a0b0*/  HMMA.16816.F32.BF16 R24, R192.reuse, R178, R24 ;  /* 0x000000b2c018723c */ /* 0x040fe20000041818 */
[----:B------:R-:W-:Y:S07]  /*a0c0*/  LDSM.16.M88.4 R176, [R217+0x9000] ;  /* 0x00900000d9b0783b */ /* 0x000fee0000000200 */
[C---:B--2---:R-:W-:Y:S08]  /*a0d0*/  HMMA.16816.F32.BF16 R28, R192.reuse, R172, R28 ;  /* 0x000000acc01c723c */ /* 0x044ff0000004181c */
[----:B------:R-:W-:Y:S01]  /*a0e0*/  HMMA.16816.F32.BF16 R32, R192, R174, R32 ;  /* 0x000000aec020723c */ /* 0x000fe20000041820 */
[----:B------:R-:W1:Y:S05]  /*a0f0*/  LDSM.16.M88.4 R172, [R217+0x8800] ;  /* 0x00880000d9ac783b */ /* 0x000e6a0000000200 */
[----:B------:R-:W-:Y:S02]  /*a100*/  LDSM.16.M88.4 R192, [R226+UR5+0xb000] ;  /* 0x00b00005e2c0783b */ /* 0x000fe40008000200 */
[C---:B------:R-:W-:Y:S08]  /*a110*/  HMMA.16816.F32.BF16 R4, R180.reuse, R184, R4 ;  /* 0x000000b8b404723c */ /* 0x040ff00000041804 */
[C---:B------:R-:W-:Y:S01]  /*a120*/  HMMA.16816.F32.BF16 R8, R180.reuse, R186, R8 ;  /* 0x000000bab408723c */ /* 0x040fe20000041808 */
[----:B------:R-:W-:Y:S07]  /*a130*/  LDSM.16.M88.4 R184, [R226+UR5+0xa000] ;  /* 0x00a00005e2b8783b */ /* 0x000fee0008000200 */
[C---:B---3--:R-:W-:Y:S08]  /*a140*/  HMMA.16816.F32.BF16 R12, R180.reuse, R188, R12 ;  /* 0x000000bcb40c723c */ /* 0x048ff0000004180c */
[C---:B------:R-:W-:Y:S01]  /*a150*/  HMMA.16816.F32.BF16 R16, R180.reuse, R190, R16 ;  /* 0x000000beb410723c */ /* 0x040fe20000041810 */
[----:B------:R-:W-:Y:S07]  /*a160*/  LDSM.16.M88.4 R188, [R226+UR5+0xa800] ;  /* 0x00a80005e2bc783b */ /* 0x000fee0008000200 */
[C---:B----4-:R-:W-:Y:S08]  /*a170*/  HMMA.16816.F32.BF16 R20, R180.reuse, R196, R20 ;  /* 0x000000c4b414723c */ /* 0x050ff00000041814 */
[C---:B------:R-:W-:Y:S01]  /*a180*/  HMMA.16816.F32.BF16 R24, R180.reuse, R198, R24 ;  /* 0x000000c6b418723c */ /* 0x040fe20000041818 */
[----:B------:R-:W-:Y:S07]  /*a190*/  LDSM.16.M88.4 R196, [R220+0x2000] ;  /* 0x00200000dcc4783b */ /* 0x000fee0000000200 */
[C---:B------:R-:W-:Y:S08]  /*a1a0*/  HMMA.16816.F32.BF16 R28, R180.reuse, R164, R28 ;  /* 0x000000a4b41c723c */ /* 0x040ff0000004181c */
[----:B------:R-:W-:Y:S01]  /*a1b0*/  HMMA.16816.F32.BF16 R32, R180, R166, R32 ;  /* 0x000000a6b420723c */ /* 0x000fe20000041820 */
[----:B------:R-:W2:Y:S05]  /*a1c0*/  LDSM.16.M88.4 R164, [R217+0x9800] ;  /* 0x00980000d9a4783b */ /* 0x000eaa0000000200 */
[----:B------:R-:W3:Y:S02]  /*a1d0*/  LDSM.16.M88.4 R180, [R223+0x2000] ;  /* 0x00200000dfb4783b */ /* 0x000ee40000000200 */
[C---:B-----5:R-:W-:Y:S08]  /*a1e0*/  HMMA.16816.F32.BF16 R4, R200.reuse, R204, R4 ;  /* 0x000000ccc804723c */ /* 0x060ff00000041804 */
[C---:B------:R-:W-:Y:S01]  /*a1f0*/  HMMA.16816.F32.BF16 R8, R200.reuse, R206, R8 ;  /* 0x000000cec808723c */ /* 0x040fe20000041808 */
[----:B------:R-:W-:Y:S07]  /*a200*/  LDSM.16.M88.4 R204, [R221+0xa000] ;  /* 0x00a00000ddcc783b */ /* 0x000fee0000000200 */
[C---:B-1----:R-:W-:Y:S08]  /*a210*/  HMMA.16816.F32.BF16 R12, R200.reuse, R172, R12 ;  /* 0x000000acc80c723c */ /* 0x042ff0000004180c */
[C---:B------:R-:W-:Y:S01]  /*a220*/  HMMA.16816.F32.BF16 R16, R200.reuse, R174, R16 ;  /* 0x000000aec810723c */ /* 0x040fe20000041810 */
[----:B------:R-:W1:Y:S07]  /*a230*/  LDSM.16.M88.4 R172, [R226+UR5+0xb800] ;  /* 0x00b80005e2ac783b */ /* 0x000e6e0008000200 */
[C---:B------:R-:W-:Y:S08]  /*a240*/  HMMA.16816.F32.BF16 R20, R200.reuse, R176, R20 ;  /* 0x000000b0c814723c */ /* 0x040ff00000041814 */
[C---:B------:R-:W-:Y:S01]  /*a250*/  HMMA.16816.F32.BF16 R24, R200.reuse, R178, R24 ;  /* 0x000000b2c818723c */ /* 0x040fe20000041818 */
[----:B------:R-:W4:Y:S07]  /*a260*/  LDSM.16.M88.4 R176, [R221+0xa800] ;  /* 0x00a80000ddb0783b */ /* 0x000f2e0000000200 */
[C---:B--2---:R-:W-:Y:S08]  /*a270*/  HMMA.16816.F32.BF16 R28, R200.reuse, R164, R28 ;  /* 0x000000a4c81c723c */ /* 0x044ff0000004181c */
[----:B------:R-:W-:Y:S01]  /*a280*/  HMMA.16816.F32.BF16 R32, R200, R166, R32 ;  /* 0x000000a6c820723c */ /* 0x000fe20000041820 */
[----:B------:R-:W2:Y:S05]  /*a290*/  LDSM.16.M88.4 R164, [R221+0xb000] ;  /* 0x00b00000dda4783b */ /* 0x000eaa0000000200 */
[----:B------:R-:W-:Y:S02]  /*a2a0*/  LDSM.16.M88.4 R200, [R222+0x2000] ;  /* 0x00200000dec8783b */ /* 0x000fe40000000200 */
        /* <DEDUP_REMOVED lines=9> */
[C---:B-1----:R-:W-:Y:S08]  /*a340*/  HMMA.16816.F32.BF16 R28, R180.reuse, R172, R28 ;  /* 0x000000acb41c723c */ /* 0x042ff0000004181c */
[----:B------:R-:W-:Y:S01]  /*a350*/  HMMA.16816.F32.BF16 R32, R180, R174, R32 ;  /* 0x000000aeb420723c */ /* 0x000fe20000041820 */
[----:B------:R-:W1:Y:S05]  /*a360*/  LDSM.16.M88.4 R172, [R225+0xa800] ;  /* 0x00a80000e1ac783b */ /* 0x000e6a0000000200 */
[----:B------:R-:W5:Y:S02]  /*a370*/  LDSM.16.M88.4 R180, [R225+0xb000] ;  /* 0x00b00000e1b4783b */ /* 0x000f640000000200 */
[C---:B------:R-:W-:Y:S08]  /*a380*/  HMMA.16816.F32.BF16 R4, R196.reuse, R204, R4 ;  /* 0x000000ccc404723c */ /* 0x040ff00000041804 */
[C---:B------:R-:W-:Y:S01]  /*a390*/  HMMA.16816.F32.BF16 R8, R196.reuse, R206, R8 ;  /* 0x000000cec408723c */ /* 0x040fe20000041808 */
[----:B------:R-:W5:Y:S07]  /*a3a0*/  LDSM.16.M88.4 R204, [R217+0xa000] ;  /* 0x00a00000d9cc783b */ /* 0x000f6e0000000200 */
[C---:B----4-:R-:W-:Y:S08]  /*a3b0*/  HMMA.16816.F32.BF16 R12, R196.reuse, R176, R12 ;  /* 0x000000b0c40c723c */ /* 0x050ff0000004180c */
[C---:B------:R-:W-:Y:S01]  /*a3c0*/  HMMA.16816.F32.BF16 R16, R196.reuse, R178, R16 ;  /* 0x000000b2c410723c */ /* 0x040fe20000041810 */
[----:B------:R-:W-:Y:S07]  /*a3d0*/  LDSM.16.M88.4 R176, [R217+0xb000] ;  /* 0x00b00000d9b0783b */ /* 0x000fee0000000200 */
[C---:B--2---:R-:W-:Y:S08]  /*a3e0*/  HMMA.16816.F32.BF16 R20, R196.reuse, R164, R20 ;  /* 0x000000a4c414723c */ /* 0x044ff00000041814 */
[C---:B------:R-:W-:Y:S01]  /*a3f0*/  HMMA.16816.F32.BF16 R24, R196.reuse, R166, R24 ;  /* 0x000000a6c418723c */ /* 0x040fe20000041818 */
[----:B------:R-:W2:Y:S07]  /*a400*/  LDSM.16.M88.4 R164, [R217+0xa800] ;  /* 0x00a80000d9a4783b */ /* 0x000eae0000000200 */
[C---:B---3--:R-:W-:Y:S08]  /*a410*/  HMMA.16816.F32.BF16 R28, R196.reuse, R184, R28 ;  /* 0x000000b8c41c723c */ /* 0x048ff0000004181c */
[----:B------:R-:W-:Y:S01]  /*a420*/  HMMA.16816.F32.BF16 R32, R196, R186, R32 ;  /* 0x000000bac420723c */ /* 0x000fe20000041820 */
[----:B------:R-:W3:Y:S05]  /*a430*/  LDSM.16.M88.4 R184, [R217+0xb800] ;  /* 0x00b80000d9b8783b */ /* 0x000eea0000000200 */
[----:B------:R-:W-:Y:S02]  /*a440*/  LDSM.16.M88.4 R196, [R223+0x4000] ;  /* 0x00400000dfc4783b */ /* 0x000fe40000000200 */
[C---:B------:R-:W-:Y:S08]  /*a450*/  HMMA.16816.F32.BF16 R4, R200.reuse, R208, R4 ;  /* 0x000000d0c804723c */ /* 0x040ff00000041804 */
[C---:B------:R-:W-:Y:S01]  /*a460*/  HMMA.16816.F32.BF16 R8, R200.reuse, R210, R8 ;  /* 0x000000d2c808723c */ /* 0x040fe20000041808 */
[----:B------:R-:W4:Y:S07]  /*a470*/  LDSM.16.M88.4 R208, [R226+UR5+0xc000] ;  /* 0x00c00005e2d0783b */ /* 0x000f2e0008000200 */
[C---:B-1----:R-:W-:Y:S08]  /*a480*/  HMMA.16816.F32.BF16 R12, R200.reuse, R172, R12 ;  /* 0x000000acc80c723c */ /* 0x042ff0000004180c */
[C---:B------:R-:W-:Y:S01]  /*a490*/  HMMA.16816.F32.BF16 R16, R200.reuse, R174, R16 ;  /* 0x000000aec810723c */ /* 0x040fe20000041810 */
[----:B------:R-:W1:Y:S07]  /*a4a0*/  LDSM.16.M88.4 R172, [R226+UR5+0xc800] ;  /* 0x00c80005e2ac783b */ /* 0x000e6e0008000200 */
[C---:B-----5:R-:W-:Y:S08]  /*a4b0*/  HMMA.16816.F32.BF16 R20, R200.reuse, R180, R20 ;  /* 0x000000b4c814723c */ /* 0x060ff00000041814 */
[C---:B------:R-:W-:Y:S01]  /*a4c0*/  HMMA.16816.F32.BF16 R24, R200.reuse, R182, R24 ;  /* 0x000000b6c818723c */ /* 0x040fe20000041818 */
[----:B------:R-:W5:Y:S07]  /*a4d0*/  LDSM.16.M88.4 R180, [R226+UR5+0xd000] ;  /* 0x00d00005e2b4783b */ /* 0x000f6e0008000200 */
[C---:B------:R-:W-:Y:S08]  /*a4e0*/  HMMA.16816.F32.BF16 R28, R200.reuse, R188, R28 ;  /* 0x000000bcc81c723c */ /* 0x040ff0000004181c */
[----:B------:R-:W-:Y:S01]  /*a4f0*/  HMMA.16816.F32.BF16 R32, R200, R190, R32 ;  /* 0x000000bec820723c */ /* 0x000fe20000041820 */
[----:B------:R-:W5:Y:S05]  /*a500*/  LDSM.16.M88.4 R188, [R226+UR5+0xd800] ;  /* 0x00d80005e2bc783b */ /* 0x000f6a0008000200 */
[----:B------:R-:W5:Y:S02]  /*a510*/  LDSM.16.M88.4 R200, [R220+0x4000] ;  /* 0x00400000dcc8783b */ /* 0x000f640000000200 */
        /* <DEDUP_REMOVED lines=11> */
[----:B------:R-:W3:Y:S05]  /*a5d0*/  LDSM.16.M88.4 R184, [R221+0xd800] ;  /* 0x00d80000ddb8783b */ /* 0x000eea0000000200 */
[----:B------:R-:W3:Y:S02]  /*a5e0*/  LDSM.16.M88.4 R192, [R222+0x4000] ;  /* 0x00400000dec0783b */ /* 0x000ee40000000200 */
[C---:B----4-:R-:W-:Y:S08]  /*a5f0*/  HMMA.16816.F32.BF16 R4, R196.reuse, R208, R4 ;  /* 0x000000d0c404723c */ /* 0x050ff00000041804 */
[C---:B------:R-:W-:Y:S01]  /*a600*/  HMMA.16816.F32.BF16 R8, R196.reuse, R210, R8 ;  /* 0x000000d2c408723c */ /* 0x040fe20000041808 */
[----:B------:R-:W-:Y:S07]  /*a610*/  LDSM.16.M88.4 R208, [R217+0xc000] ;  /* 0x00c00000d9d0783b */ /* 0x000fee0000000200 */
[C---:B-1----:R-:W-:Y:S08]  /*a620*/  HMMA.16816.F32.BF16 R12, R196.reuse, R172, R12 ;  /* 0x000000acc40c723c */ /* 0x042ff0000004180c */
[C---:B------:R-:W-:Y:S01]  /*a630*/  HMMA.16816.F32.BF16 R16, R196.reuse, R174, R16 ;  /* 0x000000aec410723c */ /* 0x040fe20000041810 */
[----:B------:R-:W1:Y:S07]  /*a640*/  LDSM.16.M88.4 R172, [R225+0xc800] ;  /* 0x00c80000e1ac783b */ /* 0x000e6e0000000200 */
[C---:B-----5:R-:W-:Y:S08]  /*a650*/  HMMA.16816.F32.BF16 R20, R196.reuse, R180, R20 ;  /* 0x000000b4c414723c */ /* 0x060ff00000041814 */
[C---:B------:R-:W-:Y:S01]  /*a660*/  HMMA.16816.F32.BF16 R24, R196.reuse, R182, R24 ;  /* 0x000000b6c418723c */ /* 0x040fe20000041818 */
[----:B------:R-:W4:Y:S07]  /*a670*/  LDSM.16.M88.4 R180, [R225+0xd000] ;  /* 0x00d00000e1b4783b */ /* 0x000f2e0000000200 */
[C---:B------:R-:W-:Y:S08]  /*a680*/  HMMA.16816.F32.BF16 R28, R196.reuse, R188, R28 ;  /* 0x000000bcc41c723c */ /* 0x040ff0000004181c */
[----:B------:R-:W-:Y:S01]  /*a690*/  HMMA.16816.F32.BF16 R32, R196, R190, R32 ;  /* 0x000000bec420723c */ /* 0x000fe20000041820 */
[----:B------:R-:W5:Y:S05]  /*a6a0*/  LDSM.16.M88.4 R188, [R225+0xd800] ;  /* 0x00d80000e1bc783b */ /* 0x000f6a0000000200 */
        /* <DEDUP_REMOVED lines=16> */
[----:B------:R-:W3:Y:S07]  /*a7b0*/  LDSM.16.M88.4 R204, [R226+UR5+0xe000] ;  /* 0x00e00005e2cc783b */ /* 0x000eee0008000200 */
[C---:B-1----:R-:W-:Y:S08]  /*a7c0*/  HMMA.16816.F32.BF16 R12, R192.reuse, R172, R12 ;  /* 0x000000acc00c723c */ /* 0x042ff0000004180c */
[C---:B------:R-:W-:Y:S01]  /*a7d0*/  HMMA.16816.F32.BF16 R16, R192.reuse, R174, R16 ;  /* 0x000000aec010723c */ /* 0x040fe20000041810 */
[----:B------:R-:W1:Y:S07]  /*a7e0*/  LDSM.16.M88.4 R172, [R226+UR5+0xe800] ;  /* 0x00e80005e2ac783b */ /* 0x000e6e0008000200 */
[C---:B----4-:R-:W-:Y:S08]  /*a7f0*/  HMMA.16816.F32.BF16 R20, R192.reuse, R180, R20 ;  /* 0x000000b4c014723c */ /* 0x050ff00000041814 */
[C---:B------:R-:W-:Y:S01]  /*a800*/  HMMA.16816.F32.BF16 R24, R192.reuse, R182, R24 ;  /* 0x000000b6c018723c */ /* 0x040fe20000041818 */
[----:B------:R-:W4:Y:S07]  /*a810*/  LDSM.16.M88.4 R180, [R226+UR5+0xf000] ;  /* 0x00f00005e2b4783b */ /* 0x000f2e0008000200 */
[C---:B-----5:R-:W-:Y:S08]  /*a820*/  HMMA.16816.F32.BF16 R28, R192.reuse, R188, R28 ;  /* 0x000000bcc01c723c */ /* 0x060ff0000004181c */
[----:B------:R-:W-:Y:S01]  /*a830*/  HMMA.16816.F32.BF16 R32, R192, R190, R32 ;  /* 0x000000bec020723c */ /* 0x000fe20000041820 */
[----:B------:R-:W5:Y:S05]  /*a840*/  LDSM.16.M88.4 R188, [R226+UR5+0xf800] ;  /* 0x00f80005e2bc783b */ /* 0x000f6a0008000200 */
[----:B------:R-:W-:Y:S02]  /*a850*/  LDSM.16.M88.4 R192, [R220+0x6000] ;  /* 0x00600000dcc0783b */ /* 0x000fe40000000200 */
        /* <DEDUP_REMOVED lines=15> */
[----:B------:R-:W3:Y:S07]  /*a950*/  LDSM.16.M88.4 R204, [R225+0xe000] ;  /* 0x00e00000e1cc783b */ /* 0x000eee0000000200 */
[C---:B-1----:R-:W-:Y:S08]  /*a960*/  HMMA.16816.F32.BF16 R12, R200.reuse, R172, R12 ;  /* 0x000000acc80c723c */ /* 0x042ff0000004180c */
[C---:B------:R-:W-:Y:S01]  /*a970*/  HMMA.16816.F32.BF16 R16, R200.reuse, R174, R16 ;  /* 0x000000aec810723c */ /* 0x040fe20000041810 */
[----:B------:R-:W1:Y:S07]  /*a980*/  LDSM.16.M88.4 R172, [R225+0xe800] ;  /* 0x00e80000e1ac783b */ /* 0x000e6e0000000200 */
[C---:B----4-:R-:W-:Y:S08]  /*a990*/  HMMA.16816.F32.BF16 R20, R200.reuse, R180, R20 ;  /* 0x000000b4c814723c */ /* 0x050ff00000041814 */
[C---:B------:R-:W-:Y:S01]  /*a9a0*/  HMMA.16816.F32.BF16 R24, R200.reuse, R182, R24 ;  /* 0x000000b6c818723c */ /* 0x040fe20000041818 */
[----:B------:R-:W4:Y:S07]  /*a9b0*/  LDSM.16.M88.4 R180, [R225+0xf000] ;  /* 0x00f00000e1b4783b */ /* 0x000f2e0000000200 */
[C---:B-----5:R-:W-:Y:S08]  /*a9c0*/  HMMA.16816.F32.BF16 R28, R200.reuse, R188, R28 ;  /* 0x000000bcc81c723c */ /* 0x060ff0000004181c */
[----:B------:R-:W-:Y:S01]  /*a9d0*/  HMMA.16816.F32.BF16 R32, R200, R190, R32 ;  /* 0x000000bec820723c */ /* 0x000fe20000041820 */
[----:B------:R-:W5:Y:S05]  /*a9e0*/  LDSM.16.M88.4 R188, [R225+0xf800] ;  /* 0x00f80000e1bc783b */ /* 0x000f6a0000000200 */
[----:B------:R-:W5:Y:S02]  /*a9f0*/  LDSM.16.M88.4 R200, [R216+0x6000] ;  /* 0x00600000d8c8783b */ /* 0x000f640000000200 */
[C---:B------:R-:W-:Y:S08]  /*aa00*/  HMMA.16816.F32.BF16 R4, R192.reuse, R208, R4 ;  /* 0x000000d0c004723c */ /* 0x040ff00000041804 */
[C---:B------:R-:W-:Y:S08]  /*aa10*/  HMMA.16816.F32.BF16 R8, R192.reuse, R210, R8 ;  /* 0x000000d2c008723c */ /* 0x040ff00000041808 */
[C---:B--2---:R-:W-:Y:S08]  /*aa20*/  HMMA.16816.F32.BF16 R12, R192.reuse, R164, R12 ;  /* 0x000000a4c00c723c */ /* 0x044ff0000004180c */
[C---:B------:R-:W-:Y:S01]  /*aa30*/  HMMA.16816.F32.BF16 R16, R192.reuse, R166, R16 ;  /* 0x000000a6c010723c */ /* 0x040fe20000041810 */
[----:B------:R-:W2:Y:S07]  /*aa40*/  LDSM.16.M88.4 R164, [R217+0xe800] ;  /* 0x00e80000d9a4783b */ /* 0x000eae0000000200 */
[C---:B------:R-:W-:Y:S08]  /*aa50*/  HMMA.16816.F32.BF16 R20, R192.reuse, R176, R20 ;  /* 0x000000b0c014723c */ /* 0x040ff00000041814 */
[C---:B------:R-:W-:Y:S08]  /*aa60*/  HMMA.16816.F32.BF16 R24, R192.reuse, R178, R24 ;  /* 0x000000b2c018723c */ /* 0x040ff00000041818 */
[C---:B---3--:R-:W-:Y:S08]  /*aa70*/  HMMA.16816.F32.BF16 R28, R192.reuse, R184, R28 ;  /* 0x000000b8c01c723c */ /* 0x048ff0000004181c */
[----:B------:R-:W-:Y:S08]  /*aa80*/  HMMA.16816.F32.BF16 R32, R192, R186, R32 ;  /* 0x000000bac020723c */ /* 0x000ff00000041820 */
[C---:B------:R-:W-:Y:S08]  /*aa90*/  HMMA.16816.F32.BF16 R4, R196.reuse, R204, R4 ;  /* 0x000000ccc404723c */ /* 0x040ff00000041804 */
[C---:B------:R-:W-:Y:S08]  /*aaa0*/  HMMA.16816.F32.BF16 R8, R196.reuse, R206, R8 ;  /* 0x000000cec408723c */ /* 0x040ff00000041808 */
[C---:B-1----:R-:W-:Y:S08]  /*aab0*/  HMMA.16816.F32.BF16 R12, R196.reuse, R172, R12 ;  /* 0x000000acc40c723c */ /* 0x042ff0000004180c */
[C---:B------:R-:W-:Y:S01]  /*aac0*/  HMMA.16816.F32.BF16 R16, R196.reuse, R174, R16 ;  /* 0x000000aec410723c */ /* 0x040fe20000041810 */
[----:B------:R-:W1:Y:S07]  /*aad0*/  LDSM.16.M88.4 R172, [R217+0xf000] ;  /* 0x00f00000d9ac783b */ /* 0x000e6e0000000200 */
[C---:B----4-:R-:W-:Y:S08]  /*aae0*/  HMMA.16816.F32.BF16 R20, R196.reuse, R180, R20 ;  /* 0x000000b4c414723c */ /* 0x050ff00000041814 */
[C---:B------:R-:W-:Y:S08]  /*aaf0*/  HMMA.16816.F32.BF16 R24, R196.reuse, R182, R24 ;  /* 0x000000b6c418723c */ /* 0x040ff00000041818 */
[C---:B-----5:R-:W-:Y:S08]  /*ab00*/  HMMA.16816.F32.BF16 R28, R196.reuse, R188, R28 ;  /* 0x000000bcc41c723c */ /* 0x060ff0000004181c */
[----:B------:R-:W-:Y:S08]  /*ab10*/  HMMA.16816.F32.BF16 R32, R196, R190, R32 ;  /* 0x000000bec420723c */ /* 0x000ff00000041820 */
[C---:B------:R-:W-:Y:S08]  /*ab20*/  HMMA.16816.F32.BF16 R4, R200.reuse, R212, R4 ;  /* 0x000000d4c804723c */ /* 0x040ff00000041804 */
[C---:B------:R-:W-:Y:S08]  /*ab30*/  HMMA.16816.F32.BF16 R8, R200.reuse, R214, R8 ;  /* 0x000000d6c808723c */ /* 0x040ff00000041808 */
[C---:B--2---:R-:W-:Y:S03]  /*ab40*/  HMMA.16816.F32.BF16 R12, R200.reuse, R164, R12 ;  /* 0x000000a4c80c723c */ /* 0x044fe6000004180c */
[----:B------:R-:W-:Y:S01]  /*ab50*/  FMUL.FTZ R247, R4, UR7 ;  /* 0x0000000704f77c20 */ /* 0x000fe20008410000 */
[----:B------:R-:W-:Y:S01]  /*ab60*/  FMUL.FTZ R245, R5, UR7 ;  /* 0x0000000705f57c20 */ /* 0x000fe20008410000 */
[----:B------:R-:W-:Y:S01]  /*ab70*/  FMUL.FTZ R242, R6, UR7 ;  /* 0x0000000706f27c20 */ /* 0x000fe20008410000 */
[----:B------:R-:W-:Y:S02]  /*ab80*/  FMUL.FTZ R240, R7, UR7 ;  /* 0x0000000707f07c20 */ /* 0x000fe40008410000 */
[C---:B------:R-:W-:Y:S01]  /*ab90*/  HMMA.16816.F32.BF16 R16, R200.reuse, R166, R16 ;  /* 0x000000a6c810723c */ /* 0x040fe20000041810 */
[----:B------:R-:W-:Y:S01]  /*aba0*/  MUFU.TANH R247, R247 ;  /* 0x000000f700f77308 */ /* 0x000fe20000002400 */
[----:B------:R-:W2:Y:S01]  /*abb0*/  LDSM.16.M88.4 R164, [R217+0xf800] ;  /* 0x00f80000d9a4783b */ /* 0x000ea20000000200 */
[----:B------:R-:W-:Y:S04]  /*abc0*/  DEPBAR.LE SB0, 0x0 ;  /* 0x000080000000791a */ /* 0x000fe80000000000 */
[----:B------:R-:W-:Y:S01]  /*abd0*/  FMUL.FTZ R251, R8, UR7 ;  /* 0x0000000708fb7c20 */ /* 0x000fe20008410000 */
[C---:B-1----:R-:W-:Y:S03]  /*abe0*/  HMMA.16816.F32.BF16 R20, R200.reuse, R172, R20 ;  /* 0x000000acc814723c */ /* 0x042fe60000041814 */
[----:B------:R-:W1:Y:S01]  /*abf0*/  MUFU.TANH R245, R245 ;  /* 0x000000f500f57308 */ /* 0x000e620000002400 */
[----:B------:R-:W-:Y:S01]  /*ac00*/  BAR.SYNC.DEFER_BLOCKING 0x0 ;  /* 0x0000000000007b1d */ /* 0x000fe20000010000 */
[----:B------:R-:W-:Y:S01]  /*ac10*/  FMUL.FTZ R249, R9, UR7 ;  /* 0x0000000709f97c20 */ /* 0x000fe20008410000 */
[----:B------:R-:W-:Y:S01]  /*ac20*/  FMUL.FTZ R246, R10, UR7 ;  /* 0x000000070af67c20 */ /* 0x000fe20008410000 */
[----:B------:R-:W-:Y:S01]  /*ac30*/  FMUL.FTZ R244, R11, UR7 ;  /* 0x000000070bf47c20 */ /* 0x000fe20008410000 */
[C---:B------:R-:W-:Y:S05]  /*ac40*/  HMMA.16816.F32.BF16 R24, R200.reuse, R174, R24 ;  /* 0x000000aec818723c */ /* 0x040fea0000041818 */
[----:B------:R-:W-:Y:S01]  /*ac50*/  MUFU.TANH R242, R242 ;  /* 0x000000f200f27308 */ /* 0x000fe20000002400 */
[----:B------:R-:W-:Y:S01]  /*ac60*/  FMUL.FTZ R241, R12, UR7 ;  /* 0x000000070cf17c20 */ /* 0x000fe20008410000 */
[----:B------:R-:W-:Y:S01]  /*ac70*/  FMUL.FTZ R243, R13, UR7 ;  /* 0x000000070df37c20 */ /* 0x000fe20008410000 */
[----:B------:R-:W-:Y:S01]  /*ac80*/  FMUL.FTZ R238, R14, UR7 ;  /* 0x000000070eee7c20 */ /* 0x000fe20008410000 */
[----:B------:R-:W-:Y:S01]  /*ac90*/  FMUL.FTZ R236, R15, UR7 ;  /* 0x000000070fec7c20 */ /* 0x000fe20008410000 */
[----:B------:R-:W-:Y:S01]  /*aca0*/  FMUL.FTZ R239, R16, UR7 ;  /* 0x0000000710ef7c20 */ /* 0x000fe20008410000 */
[----:B------:R-:W-:Y:S04]  /*acb0*/  FMUL.FTZ R237, R17, UR7 ;  /* 0x0000000711ed7c20 */ /* 0x000fe80008410000 */
[----:B------:R-:W3:Y:S01]  /*acc0*/  MUFU.TANH R240, R240 ;  /* 0x000000f000f07308 */ /* 0x000ee20000002400 */
[----:B------:R-:W-:Y:S01]  /*acd0*/  FMUL.FTZ R214, R18, UR7 ;  /* 0x0000000712d67c20 */ /* 0x000fe20008410000 */
[----:B------:R-:W-:Y:S01]  /*ace0*/  FMUL.FTZ R212, R19, UR7 ;  /* 0x0000000713d47c20 */ /* 0x000fe20008410000 */
[----:B------:R-:W-:Y:S01]  /*acf0*/  FMUL.FTZ R215, R20, UR7 ;  /* 0x0000000714d77c20 */ /* 0x000fe20008410000 */
[----:B------:R-:W-:Y:S01]  /*ad00*/  FMUL.FTZ R213, R21, UR7 ;  /* 0x0000000715d57c20 */ /* 0x000fe20008410000 */
[----:B------:R-:W-:Y:S01]  /*ad10*/  FMUL.FTZ R210, R22, UR7 ;  /* 0x0000000716d27c20 */ /* 0x000fe20008410000 */
[----:B------:R-:W-:Y:S01]  /*ad20*/  FMUL.FTZ R208, R23, UR7 ;  /* 0x0000000717d07c20 */ /* 0x000fe20008410000 */
[----:B-1----:R-:W-:Y:S03]  /*ad30*/  FMNMX3.FTZ R2, R169, R247, R245, !PT ;  /* 0x000000f7a9027276 */ /* 0x002fe600078100f5 */
[----:B------:R-:W-:Y:S01]  /*ad40*/  MUFU.TANH R251, R251 ;  /* 0x000000fb00fb7308 */ /* 0x000fe20000002400 */
[----:B------:R-:W-:Y:S01]  /*ad50*/  FMUL.FTZ R211, R24, UR7 ;  /* 0x0000000718d37c20 */ /* 0x000fe20008410000 */
[----:B------:R-:W-:Y:S01]  /*ad60*/  FMUL.FTZ R209, R25, UR7 ;  /* 0x0000000719d17c20 */ /* 0x000fe20008410000 */
[----:B------:R-:W-:Y:S01]  /*ad70*/  FMUL.FTZ R206, R26, UR7 ;  /* 0x000000071ace7c20 */ /* 0x000fe20008410000 */
[----:B------:R-:W-:Y:S06]  /*ad80*/  FMUL.FTZ R204, R27, UR7 ;  /* 0x000000071bcc7c20 */ /* 0x000fec0008410000 */
[----:B------:R-:W1:Y:S01]  /*ad90*/  MUFU.TANH R249, R249 ;  /* 0x000000f900f97308 */ /* 0x000e620000002400 */
[C---:B--2---:R-:W-:Y:S03]  /*ada0*/  HMMA.16816.F32.BF16 R28, R200.reuse, R164, R28 ;  /* 0x000000a4c81c723c */ /* 0x044fe6000004181c */
[----:B---3--:R-:W-:Y:S06]  /*adb0*/  FMNMX3.FTZ R3, R0, R242, R240, !PT ;  /* 0x000000f200037276 */ /* 0x008fec00078100f0 */
[----:B------:R-:W-:Y:S01]  /*adc0*/  MUFU.TANH R246, R246 ;  /* 0x000000f600f67308 */ /* 0x000fe20000002400 */
[----:B------:R-:W-:Y:S09]  /*add0*/  HMMA.16816.F32.BF16 R32, R200, R166, R32 ;  /* 0x000000a6c820723c */ /* 0x000ff20000041820 */
[----:B------:R-:W2:Y:S01]  /*ade0*/  MUFU.TANH R244, R244 ;  /* 0x000000f400f47308 */ /* 0x000ea20000002400 */
[----:B-1----:R-:W-:Y:S01]  /*adf0*/  FMNMX3.FTZ R2, R2, R251, R249, !PT ;  /* 0x000000fb02027276 */ /* 0x002fe200078100f9 */
[----:B------:R-:W-:Y:S01]  /*ae00*/  FMUL.FTZ R207, R28, UR7 ;  /* 0x000000071ccf7c20 */ /* 0x000fe20008410000 */
[----:B------:R-:W-:Y:S01]  /*ae10*/  FMUL.FTZ R205, R29, UR7 ;  /* 0x000000071dcd7c20 */ /* 0x000fe20008410000 */
[----:B------:R-:W-:Y:S01]  /*ae20*/  FMUL.FTZ R168, R30, UR7 ;  /* 0x000000071ea87c20 */ /* 0x000fe20008410000 */
[----:B------:R-:W-:Y:S05]  /*ae30*/  FMUL.FTZ R167, R31, UR7 ;  /* 0x000000071fa77c20 */ /* 0x000fea0008410000 */
[----:B------:R-:W-:Y:S01]  /*ae40*/  MUFU.TANH R241, R241 ;  /* 0x000000f100f17308 */ /* 0x000fe20000002400 */
[----:B------:R-:W-:Y:S01]  /*ae50*/  FMUL.FTZ R171, R32, UR7 ;  /* 0x0000000720ab7c20 */ /* 0x000fe20008410000 */
[----:B------:R-:W-:Y:S01]  /*ae60*/  FMUL.FTZ R170, R33, UR7 ;  /* 0x0000000721aa7c20 */ /* 0x000fe20008410000 */
[----:B------:R-:W-:Y:S01]  /*ae70*/  FMUL.FTZ R34, R34, UR7 ;  /* 0x0000000722227c20 */ /* 0x000fe20008410000 */
[----:B------:R-:W-:Y:S06]  /*ae80*/  FMUL.FTZ R35, R35, UR7 ;  /* 0x0000000723237c20 */ /* 0x000fec0008410000 */
[----:B------:R-:W1:Y:S01]  /*ae90*/  MUFU.TANH R243, R243 ;  /* 0x000000f300f37308 */ /* 0x000e620000002400 */
[----:B--2---:R-:W-:Y:S09]  /*aea0*/  FMNMX3.FTZ R3, R3, R246, R244, !PT ;  /* 0x000000f603037276 */ /* 0x004ff200078100f4 */
[----:B------:R-:W-:Y:S10]  /*aeb0*/  MUFU.TANH R238, R238 ;  /* 0x000000ee00ee7308 */ /* 0x000ff40000002400 */
[----:B------:R-:W2:Y:S01]  /*aec0*/  MUFU.TANH R236, R236 ;  /* 0x000000ec00ec7308 */ /* 0x000ea20000002400 */
[----:B-1----:R-:W-:Y:S09]  /*aed0*/  FMNMX3.FTZ R2, R2, R241, R243, !PT ;  /* 0x000000f102027276 */ /* 0x002ff200078100f3 */
[----:B------:R-:W-:Y:S10]  /*aee0*/  MUFU.TANH R239, R239 ;  /* 0x000000ef00ef7308 */ /* 0x000ff40000002400 */
        /* <DEDUP_REMOVED lines=26> */
[----:B------:R2:W3:Y:S10]  /*b090*/  MUFU.TANH R166, R34 ;  /* 0x0000002200a67308 */ /* 0x0004f40000002400 */
[----:B------:R2:W4:Y:S01]  /*b0a0*/  MUFU.TANH R165, R35 ;  /* 0x0000002300a57308 */ /* 0x0005220000002400 */
[----:B-1----:R-:W-:Y:S01]  /*b0b0*/  FMNMX3.FTZ R248, R2, R171, R170, !PT ;  /* 0x000000ab02f87276 */ /* 0x002fe200078100aa */
[----:B------:R-:W-:Y:S06]  /*b0c0*/  BRA.U.ANY UP0, `(.L_x_443) ;  /* 0xffffffe900607547 */ /* 0x000fec000b93ffff */
.L_x_442:
[----:B------:R-:W5:Y:S01]  /*b0d0*/  SHFL.BFLY PT, R3, R248, 0x2, 0x1f ;  /* 0x0c401f00f8037f89 */ /* 0x000f6200000e0000 */
[----:B---34-:R-:W-:Y:S01]  /*b0e0*/  FMNMX3.FTZ R7, R7, R166, R165, !PT ;  /* 0x000000a607077276 */ /* 0x018fe200078100a5 */
[----:B------:R-:W-:Y:S01]  /*b0f0*/  UIADD3 UR18, UPT, UPT, UR18, -0x1, URZ ;  /* 0xffffffff12127890 */ /* 0x000fe2000fffe0ff */
[----:B------:R-:W-:Y:S05]  /*b100*/  MOV R181, R230 ;  /* 0x000000e600b57202 */ /* 0x000fea0000000f00 */
[----:B-1----:R-:W-:Y:S01]  /*b110*/  LDSM.16.MT88.4 R12, [R219+0x10000] ;  /* 0x01000000db0c783b */ /* 0x002fe20000004200 */
[----:B------:R-:W-:Y:S01]  /*b120*/  @P6 IADD3 R181, PT, PT, R232, -0x40, RZ ;  /* 0xffffffc0e8b56810 */ /* 0x000fe20007ffe0ff */
[----:B------:R-:W-:Y:S03]  /*b130*/  UISETP.NE.AND UP0, UPT, UR18, URZ, UPT ;  /* 0x000000ff1200728c */ /* 0x000fe6000bf05270 */
[----:B------:R-:W-:Y:S03]  /*b140*/  IADD3 R180, PT, PT, R224, R181, RZ ;  /* 0x000000b5e0b47210 */ /* 0x000fe60007ffe0ff */
[----:B------:R-:W1:Y:S08]  /*b150*/  SHFL.BFLY PT, R2, R7, 0x2, 0x1f ;  /* 0x0c401f0007027f89 */ /* 0x000e7000000e0000 */
[----:B------:R-:W-:Y:S08]  /*b160*/  LDSM.16.MT88.4 R20, [R218+0x10000] ;  /* 0x01000000da14783b */ /* 0x000ff00000004200 */
[----:B------:R-:W-:Y:S08]  /*b170*/  LDSM.16.MT88.4 R28, [R181] ;  /* 0x00000000b51c783b */ /* 0x000ff00000004200 */
[----:B------:R-:W-:Y:S08]  /*b180*/  LDSM.16.MT88.4 R172, [R218+0x14800] ;  /* 0x01480000daac783b */ /* 0x000ff00000004200 */
[----:B------:R-:W-:Y:S01]  /*b190*/  LDSM.16.MT88.4 R176, [R181+0x4800] ;  /* 0x00480000b5b0783b */ /* 0x000fe20000004200 */
[----:B-----5:R-:W-:Y:S02]  /*b1a0*/  FMNMX.FTZ R9, R248, R3, !PT ;  /* 0x00000003f8097209 */ /* 0x020fe40007810000 */
[----:B-1----:R-:W-:Y:S05]  /*b1b0*/  FMNMX.FTZ R4, R7, R2, !PT ;  /* 0x0000000207047209 */ /* 0x002fea0007810000 */
[----:B------:R-:W1:Y:S08]  /*b1c0*/  SHFL.BFLY PT, R164, R9, 0x1, 0x1f ;  /* 0x0c201f0009a47f89 */ /* 0x000e7000000e0000 */
[----:B------:R-:W3:Y:S01]  /*b1d0*/  SHFL.BFLY PT, R3, R4, 0x1, 0x1f ;  /* 0x0c201f0004037f89 */ /* 0x000ee200000e0000 */
[----:B-1----:R-:W-:Y:S02]  /*b1e0*/  FMNMX.FTZ R164, R9, R164, !PT ;  /* 0x000000a409a47209 */ /* 0x002fe40007810000 */
[----:B---3--:R-:W-:Y:S03]  /*b1f0*/  FMNMX.FTZ R3, R4, R3, !PT ;  /* 0x0000000304037209 */ /* 0x008fe60007810000 */
[C---:B------:R-:W-:Y:S01]  /*b200*/  FMUL.FTZ R190, R164.reuse, UR4 ;  /* 0x00000004a4be7c20 */ /* 0x040fe20008410000 */
[C---:B------:R-:W-:Y:S01]  /*b210*/  FSETP.NEU.FTZ.AND P0, PT, R164.reuse, -INF , PT ;  /* 0xff800000a400780b */ /* 0x040fe20003f1d000 */
[----:B------:R-:W-:Y:S01]  /*b220*/  FADD.FTZ R2, -R164, R169 ;  /* 0x000000a9a4027221 */ /* 0x000fe20000010100 */
[C---:B------:R-:W-:Y:S02]  /*b230*/  FMUL.FTZ R169, R3.reuse, UR4 ;  /* 0x0000000403a97c20 */ /* 0x040fe40008410000 */
[----:B------:R-:W-:Y:S01]  /*b240*/  FSEL R190, R190, RZ, P0 ;  /* 0x000000ffbebe7208 */ /* 0x000fe20000000000 */
[C---:B------:R-:W-:Y:S01]  /*b250*/  FADD.FTZ R0, -R3.reuse, R0 ;  /* 0x0000000003007221 */ /* 0x040fe20000010100 */
[----:B------:R-:W-:Y:S01]  /*b260*/  FSETP.NEU.FTZ.AND P0, PT, R3, -INF , PT ;  /* 0xff8000000300780b */ /* 0x000fe20003f1d000 */
[----:B------:R-:W-:Y:S02]  /*b270*/  FMUL.FTZ R5, R2, UR4 ;  /* 0x0000000402057c20 */ /* 0x000fe40008410000 */
[--C-:B------:R-:W-:Y:S01]  /*b280*/  FFMA.FTZ R189, R247, UR4, -R190.reuse ;  /* 0x00000004f7bd7c23 */ /* 0x100fe200080108be */
[----:B------:R-:W-:Y:S01]  /*b290*/  FSEL R169, R169, RZ, P0 ;  /* 0x000000ffa9a97208 */ /* 0x000fe20000000000 */
[--C-:B------:R-:W-:Y:S01]  /*b2a0*/  FFMA.FTZ R188, R245, UR4, -R190.reuse ;  /* 0x00000004f5bc7c23 */ /* 0x100fe200080108be */
        /* <DEDUP_REMOVED lines=11> */
[--C-:B------:R-:W-:Y:S01]  /*b360*/  FFMA.FTZ R200, R213, UR4, -R190.reuse ;  /* 0x00000004d5c87c23 */ /* 0x100fe200080108be */
[--C-:B------:R-:W-:Y:S01]  /*b370*/  FFMA.FTZ R201, R210, UR4, -R169.reuse ;  /* 0x00000004d2c97c23 */ /* 0x100fe200080108a9 */
[--C-:B------:R-:W-:Y:S01]  /*b380*/  FFMA.FTZ R203, R211, UR4, -R190.reuse ;  /* 0x00000004d3cb7c23 */ /* 0x100fe200080108be */
[--C-:B------:R-:W-:Y:S03]  /*b390*/  FFMA.FTZ R206, R206, UR4, -R169.reuse ;  /* 0x00000004cece7c23 */ /* 0x100fe600080108a9 */
[----:B------:R-:W3:Y:S01]  /*b3a0*/  MUFU.EX2 R0, R6 ;  /* 0x0000000600007308 */ /* 0x000ee20000000800 */
[--C-:B------:R-:W-:Y:S01]  /*b3b0*/  FFMA.FTZ R209, R204, UR4, -R169.reuse ;  /* 0x00000004ccd17c23 */ /* 0x100fe200080108a9 */
[--C-:B------:R-:W-:Y:S01]  /*b3c0*/  FFMA.FTZ R191, R241, UR4, -R190.reuse ;  /* 0x00000004f1bf7c23 */ /* 0x100fe200080108be */
[--C-:B------:R-:W-:Y:S01]  /*b3d0*/  FFMA.FTZ R192, R243, UR4, -R190.reuse ;  /* 0x00000004f3c07c23 */ /* 0x100fe200080108be */
[--C-:B------:R-:W-:Y:S01]  /*b3e0*/  FFMA.FTZ R193, R238, UR4, -R169.reuse ;  /* 0x00000004eec17c23 */ /* 0x100fe200080108a9 */
[--C-:B------:R-:W-:Y:S01]  /*b3f0*/  FFMA.FTZ R194, R236, UR4, -R169.reuse ;  /* 0x00000004ecc27c23 */ /* 0x100fe200080108a9 */
[--C-:B------:R-:W-:Y:S01]  /*b400*/  FFMA.FTZ R195, R239, UR4, -R190.reuse ;  /* 0x00000004efc37c23 */ /* 0x100fe200080108be */
[--C-:B------:R-:W-:Y:S03]  /*b410*/  FFMA.FTZ R196, R237, UR4, -R190.reuse ;  /* 0x00000004edc47c23 */ /* 0x100fe600080108be */
[----:B------:R-:W-:Y:S01]  /*b420*/  MUFU.EX2 R189, R189 ;  /* 0x000000bd00bd7308 */ /* 0x000fe20000000800 */
[C---:B-1----:R-:W-:Y:S01]  /*b430*/  FMUL.FTZ R4, R2.reuse, R160 ;  /* 0x000000a002047220 */ /* 0x042fe20000410000 */
[C---:B------:R-:W-:Y:S01]  /*b440*/  FMUL.FTZ R5, R2.reuse, R161 ;  /* 0x000000a102057220 */ /* 0x040fe20000410000 */
[C---:B------:R-:W-:Y:S01]  /*b450*/  FMUL.FTZ R8, R2.reuse, R156 ;  /* 0x0000009c02087220 */ /* 0x040fe20000410000 */
[C---:B------:R-:W-:Y:S01]  /*b460*/  FMUL.FTZ R9, R2.reuse, R157 ;  /* 0x0000009d02097220 */ /* 0x040fe20000410000 */
[C---:B------:R-:W-:Y:S01]  /*b470*/  FMUL.FTZ R16, R2.reuse, R148 ;  /* 0x0000009402107220 */ /* 0x040fe20000410000 */
[C---:B------:R-:W-:Y:S01]  /*b480*/  FMUL.FTZ R17, R2.reuse, R149 ;  /* 0x0000009502117220 */ /* 0x040fe20000410000 */
[----:B------:R-:W-:Y:S03]  /*b490*/  FMUL.FTZ R24, R2, R140 ;  /* 0x0000008c02187220 */ /* 0x000fe60000410000 */
[----:B------:R-:W1:Y:S01]  /*b4a0*/  MUFU.EX2 R188, R188 ;  /* 0x000000bc00bc7308 */ /* 0x000e620000000800 */
[C---:B---3--:R-:W-:Y:S01]  /*b4b0*/  FMUL.FTZ R6, R0.reuse, R162 ;  /* 0x000000a200067220 */ /* 0x048fe20000410000 */
[C---:B------:R-:W-:Y:S01]  /*b4c0*/  FMUL.FTZ R7, R0.reuse, R163 ;  /* 0x000000a300077220 */ /* 0x040fe20000410000 */
[C---:B------:R-:W-:Y:S01]  /*b4d0*/  FMUL.FTZ R10, R0.reuse, R158 ;  /* 0x0000009e000a7220 */ /* 0x040fe20000410000 */
[C---:B------:R-:W-:Y:S01]  /*b4e0*/  FMUL.FTZ R11, R0.reuse, R159 ;  /* 0x0000009f000b7220 */ /* 0x040fe20000410000 */
[C---:B------:R-:W-:Y:S01]  /*b4f0*/  FMUL.FTZ R18, R0.reuse, R150 ;  /* 0x0000009600127220 */ /* 0x040fe20000410000 */
[----:B------:R-:W-:Y:S01]  /*b500*/  FMUL.FTZ R19, R0, R151 ;  /* 0x0000009700137220 */ /* 0x000fe20000410000 */
[----:B------:R-:W-:Y:S03]  /*b510*/  FMUL.FTZ R25, R2, R141 ;  /* 0x0000008d02197220 */ /* 0x000fe60000410000 */
[----:B------:R-:W-:Y:S01]  /*b520*/  MUFU.EX2 R187, R187 ;  /* 0x000000bb00bb7308 */ /* 0x000fe20000000800 */
[C---:B------:R-:W-:Y:S01]  /*b530*/  FMUL.FTZ R26, R0.reuse, R142 ;  /* 0x0000008e001a7220 */ /* 0x040fe20000410000 */
[----:B------:R-:W-:Y:S01]  /*b540*/  FMUL.FTZ R27, R0, R143 ;  /* 0x0000008f001b7220 */ /* 0x000fe20000410000 */
[----:B------:R-:W-:Y:S01]  /*b550*/  LDSM.16.MT88.4 R148, [R180+0x800] ;  /* 0x00080000b494783b */ /* 0x000fe20000004200 */
[C---:B------:R-:W-:Y:S01]  /*b560*/  FMUL.FTZ R32, R2.reuse, R132 ;  /* 0x0000008402207220 */ /* 0x040fe20000410000 */
[----:B------:R-:W-:Y:S01]  /*b570*/  FMUL.FTZ R33, R2, R133 ;  /* 0x0000008502217220 */ /* 0x000fe20000410000 */
[C---:B--2---:R-:W-:Y:S01]  /*b580*/  FMUL.FTZ R34, R0.reuse, R134 ;  /* 0x0000008600227220 */ /* 0x044fe20000410000 */
[----:B------:R-:W-:Y:S03]  /*b590*/  FMUL.FTZ R35, R0, R135 ;  /* 0x0000008700237220 */ /* 0x000fe60000410000 */
[----:B------:R-:W2:Y:S01]  /*b5a0*/  MUFU.EX2 R184, R184 ;  /* 0x000000b800b87308 */ /* 0x000ea20000000800 */
[----:B-1----:R-:W-:Y:S01]  /*b5b0*/  F2FP.BF16.F32.PACK_AB R160, R188, R189 ;  /* 0x000000bdbca0723e */ /* 0x002fe200000010ff */
[C---:B------:R-:W-:Y:S01]  /*b5c0*/  FMUL.FTZ R36, R2.reuse, R36 ;  /* 0x0000002402247220 */ /* 0x040fe20000410000 */
[----:B------:R-:W-:Y:S01]  /*b5d0*/  LDSM.16.MT88.4 R132, [R181+0x2000] ;  /* 0x00200000b584783b */ /* 0x000fe20000004200 */
[----:B------:R-:W-:Y:S01]  /*b5e0*/  FMUL.FTZ R37, R2, R37 ;  /* 0x0000002502257220 */ /* 0x000fe20000410000 */
[C---:B------:R-:W-:Y:S01]  /*b5f0*/  FMUL.FTZ R38, R0.reuse, R38 ;  /* 0x0000002600267220 */ /* 0x040fe20000410000 */
[----:B------:R-:W-:Y:S01]  /*b600*/  FMUL.FTZ R39, R0, R39 ;  /* 0x0000002700277220 */ /* 0x000fe20000410000 */
[C---:B------:R-:W-:Y:S03]  /*b610*/  FMUL.FTZ R40, R2.reuse, R40 ;  /* 0x0000002802287220 */ /* 0x040fe60000410000 */
[----:B------:R-:W-:Y:S01]  /*b620*/  MUFU.EX2 R186, R186 ;  /* 0x000000ba00ba7308 */ /* 0x000fe20000000800 */
[----:B------:R-:W-:Y:S01]  /*b630*/  FMUL.FTZ R41, R2, R41 ;  /* 0x0000002902297220 */ /* 0x000fe20000410000 */
[C---:B------:R-:W-:Y:S01]  /*b640*/  FMUL.FTZ R42, R0.reuse, R42 ;  /* 0x0000002a002a7220 */ /* 0x040fe20000410000 */
[----:B------:R-:W-:Y:S01]  /*b650*/  LDSM.16.MT88.4 R140, [R180+0x2000] ;  /* 0x00200000b48c783b */ /* 0x000fe20000004200 */
[----:B------:R-:W-:Y:S01]  /*b660*/  FMUL.FTZ R43, R0, R43 ;  /* 0x0000002b002b7220 */ /* 0x000fe20000410000 */
[C---:B------:R-:W-:Y:S01]  /*b670*/  FMUL.FTZ R44, R2.reuse, R44 ;  /* 0x0000002c022c7220 */ /* 0x040fe20000410000 */
[----:B------:R-:W-:Y:S01]  /*b680*/  FMUL.FTZ R45, R2, R45 ;  /* 0x0000002d022d7220 */ /* 0x000fe20000410000 */
[----:B------:R-:W-:Y:S03]  /*b690*/  FMUL.FTZ R46, R0, R46 ;  /* 0x0000002e002e7220 */ /* 0x000fe60000410000 */
[----:B------:R-:W1:Y:S01]  /*b6a0*/  MUFU.EX2 R185, R185 ;  /* 0x000000b900b97308 */ /* 0x000e620000000800 */
[----:B--2---:R-:W-:Y:S01]  /*b6b0*/  F2FP.BF16.F32.PACK_AB R161, R184, R187 ;  /* 0x000000bbb8a1723e */ /* 0x004fe200000010ff */
[----:B------:R-:W-:Y:S01]  /*b6c0*/  FMUL.FTZ R47, R0, R47 ;  /* 0x0000002f002f7220 */ /* 0x000fe20000410000 */
[----:B------:R-:W-:Y:S01]  /*b6d0*/  LDSM.16.MT88.4 R156, [R218+0x12800] ;  /* 0x01280000da9c783b */ /* 0x000fe20000004200 */
        /* <DEDUP_REMOVED lines=13> */
[----:B-1----:R-:W-:Y:S01]  /*b7b0*/  F2FP.BF16.F32.PACK_AB R162, R185, R186 ;  /* 0x000000bab9a2723e */ /* 0x002fe200000010ff */
        /* <DEDUP_REMOVED lines=22> */
[C---:B------:R-:W-:Y:S01]  /*b920*/  HMMA.16816.F32.BF16 R4, R160.reuse, R12, R4 ;  /* 0x0000000ca004723c */ /* 0x040fe20000041804 */
[----:B------:R-:W-:Y:S04]  /*b930*/  MUFU.EX2 R199, R199 ;  /* 0x000000c700c77308 */ /* 0x000fe80000000800 */
[C---:B------:R-:W-:Y:S01]  /*b940*/  FMUL.FTZ R12, R2.reuse, R152 ;  /* 0x00000098020c7220 */ /* 0x040fe20000410000 */
[C---:B------:R-:W-:Y:S01]  /*b950*/  FMUL.FTZ R13, R2.reuse, R153 ;  /* 0x00000099020d7220 */ /* 0x040fe20000410000 */
[----:B------:R-:W-:Y:S01]  /*b960*/  FMUL.FTZ R80, R2, R80 ;  /* 0x0000005002507220 */ /* 0x000fe20000410000 */
[C---:B------:R-:W-:Y:S03]  /*b970*/  HMMA.16816.F32.BF16 R8, R160.reuse, R14, R8 ;  /* 0x0000000ea008723c */ /* 0x040fe60000041808 */
[----:B------:R-:W-:Y:S01]  /*b980*/  MUFU.EX2 R200, R200 ;  /* 0x000000c800c87308 */ /* 0x000fe20000000800 */
[C---:B------:R-:W-:Y:S01]  /*b990*/  FMUL.FTZ R14, R0.reuse, R154 ;  /* 0x0000009a000e7220 */ /* 0x040fe20000410000 */
[----:B------:R-:W-:Y:S01]  /*b9a0*/  FMUL.FTZ R15, R0, R155 ;  /* 0x0000009b000f7220 */ /* 0x000fe20000410000 */
[----:B------:R-:W-:Y:S01]  /*b9b0*/  FMUL.FTZ R81, R2, R81 ;  /* 0x0000005102517220 */ /* 0x000fe20000410000 */
[----:B------:R-:W1:Y:S01]  /*b9c0*/  LDSM.16.MT88.4 R152, [R180] ;  /* 0x00000000b498783b */ /* 0x000e620000004200 */
[C---:B------:R-:W-:Y:S01]  /*b9d0*/  FMUL.FTZ R82, R0.reuse, R82 ;  /* 0x0000005200527220 */ /* 0x040fe20000410000 */
[----:B------:R-:W-:Y:S01]  /*b9e0*/  FMUL.FTZ R83, R0, R83 ;  /* 0x0000005300537220 */ /* 0x000fe20000410000 */
[C---:B------:R-:W-:Y:S01]  /*b9f0*/  FMUL.FTZ R84, R2.reuse, R84 ;  /* 0x0000005402547220 */ /* 0x040fe20000410000 */
[C---:B------:R-:W-:Y:S01]  /*ba00*/  FMUL.FTZ R85, R2.reuse, R85 ;  /* 0x0000005502557220 */ /* 0x040fe20000410000 */
[C---:B------:R-:W-:Y:S01]  /*ba10*/  HMMA.16816.F32.BF16 R12, R160.reuse, R20, R12 ;  /* 0x00000014a00c723c */ /* 0x040fe2000004180c */
[----:B------:R-:W-:Y:S02]  /*ba20*/  MUFU.EX2 R201, R201 ;  /* 0x000000c900c97308 */ /* 0x000fe40000000800 */
[C---:B------:R-:W-:Y:S01]  /*ba30*/  FMUL.FTZ R20, R2.reuse, R144 ;  /* 0x0000009002147220 */ /* 0x040fe20000410000 */
[----:B------:R-:W-:Y:S01]  /*ba40*/  FMUL.FTZ R21, R2, R145 ;  /* 0x0000009102157220 */ /* 0x000fe20000410000 */
[C---:B------:R-:W-:Y:S01]  /*ba50*/  FMUL.FTZ R86, R0.reuse, R86 ;  /* 0x0000005600567220 */ /* 0x040fe20000410000 */
[----:B------:R-:W-:Y:S01]  /*ba60*/  FMUL.FTZ R87, R0, R87 ;  /* 0x0000005700577220 */ /* 0x000fe20000410000 */
[----:B------:R-:W-:Y:S01]  /*ba70*/  FMUL.FTZ R88, R2, R88 ;  /* 0x0000005802587220 */ /* 0x000fe20000410000 */
[C---:B------:R-:W-:Y:S03]  /*ba80*/  HMMA.16816.F32.BF16 R16, R160.reuse, R22, R16 ;  /* 0x00000016a010723c */ /* 0x040fe60000041810 */
[----:B------:R-:W-:Y:S01]  /*ba90*/  MUFU.EX2 R202, R202 ;  /* 0x000000ca00ca7308 */ /* 0x000fe20000000800 */
[C---:B------:R-:W-:Y:S01]  /*baa0*/  FMUL.FTZ R22, R0.reuse, R146 ;  /* 0x0000009200167220 */ /* 0x040fe20000410000 */
[----:B------:R-:W-:Y:S01]  /*bab0*/  FMUL.FTZ R23, R0, R147 ;  /* 0x0000009300177220 */ /* 0x000fe20000410000 */
[----:B------:R-:W-:Y:S01]  /*bac0*/  FMUL.FTZ R89, R2, R89 ;  /* 0x0000005902597220 */ /* 0x000fe20000410000 */
[----:B------:R-:W2:Y:S01]  /*bad0*/  LDSM.16.MT88.4 R144, [R219+0x12000] ;  /* 0x01200000db90783b */ /* 0x000ea20000004200 */
        /* <DEDUP_REMOVED lines=16> */
[----:B------:R-:W3:Y:S01]  /*bbe0*/  LDSM.16.MT88.4 R136, [R218+0x12000] ;  /* 0x01200000da88783b */ /* 0x000ee20000004200 */
[C---:B------:R-:W-:Y:S01]  /*bbf0*/  FMUL.FTZ R98, R0.reuse, R98 ;  /* 0x0000006200627220 */ /* 0x040fe20000410000 */
[----:B------:R-:W-:Y:S01]  /*bc00*/  FMUL.FTZ R99, R0, R99 ;  /* 0x0000006300637220 */ /* 0x000fe20000410000 */
[C---:B------:R-:W-:Y:S01]  /*bc10*/  FMUL.FTZ R100, R2.reuse, R100 ;  /* 0x0000006402647220 */ /* 0x040fe20000410000 */
[----:B------:R-:W-:Y:S01]  /*bc20*/  FMUL.FTZ R101, R2, R101 ;  /* 0x0000006502657220 */ /* 0x000fe20000410000 */
[C---:B-1----:R-:W-:Y:S01]  /*bc30*/  HMMA.16816.F32.BF16 R28, R160.reuse, R152, R28 ;  /* 0x00000098a01c723c */ /* 0x042fe2000004181c */
[----:B------:R-:W-:Y:S02]  /*bc40*/  MUFU.EX2 R206, R206 ;  /* 0x000000ce00ce7308 */ /* 0x000fe40000000800 */
[C---:B------:R-:W-:Y:S01]  /*bc50*/  FMUL.FTZ R102, R0.reuse, R102 ;  /* 0x0000006600667220 */ /* 0x040fe20000410000 */
[----:B------:R-:W-:Y:S01]  /*bc60*/  FMUL.FTZ R103, R0, R103 ;  /* 0x0000006700677220 */ /* 0x000fe20000410000 */
[C---:B------:R-:W-:Y:S01]  /*bc70*/  FMUL.FTZ R104, R2.reuse, R104 ;  /* 0x0000006802687220 */ /* 0x040fe20000410000 */
[----:B------:R-:W-:Y:S01]  /*bc80*/  FMUL.FTZ R105, R2, R105 ;  /* 0x0000006902697220 */ /* 0x000fe20000410000 */
[C---:B------:R-:W-:Y:S01]  /*bc90*/  FMUL.FTZ R106, R0.reuse, R106 ;  /* 0x0000006a006a7220 */ /* 0x040fe20000410000 */
[C---:B------:R-:W-:Y:S01]  /*bca0*/  HMMA.16816.F32.BF16 R32, R160.reuse, R154, R32 ;  /* 0x0000009aa020723c */ /* 0x040fe20000041820 */
[----:B------:R-:W-:Y:S02]  /*bcb0*/  LDSM.16.MT88.4 R152, [R219+0x12800] ;  /* 0x01280000db98783b */ /* 0x000fe40000004200 */
        /* <DEDUP_REMOVED lines=32> */
[----:B------:R-:W1:Y:S02]  /*bec0*/  LDSM.16.MT88.4 R136, [R219+0x14000] ;  /* 0x01400000db88783b */ /* 0x000e640000004200 */
[----:B------:R-:W-:Y:S01]  /*bed0*/  MUFU.EX2 R194, R194 ;  /* 0x000000c200c27308 */ /* 0x000fe20000000800 */
[C---:B------:R-:W-:Y:S01]  /*bee0*/  FMUL.FTZ R130, R0.reuse, R130 ;  /* 0x0000008200827220 */ /* 0x040fe20000410000 */
[----:B------:R-:W-:Y:S01]  /*bef0*/  FMUL.FTZ R131, R0, R131 ;  /* 0x0000008300837220 */ /* 0x000fe20000410000 */
[--C-:B------:R-:W-:Y:S01]  /*bf00*/  FFMA.FTZ R197, R214, UR4, -R169.reuse ;  /* 0x00000004d6c57c23 */ /* 0x100fe200080108a9 */
[--C-:B------:R-:W-:Y:S01]  /*bf10*/  FFMA.FTZ R198, R212, UR4, -R169.reuse ;  /* 0x00000004d4c67c23 */ /* 0x100fe200080108a9 */
[--C-:B------:R-:W-:Y:S01]  /*bf20*/  FFMA.FTZ R210, R167, UR4, -R169.reuse ;  /* 0x00000004a7d27c23 */ /* 0x100fe200080108a9 */
[C---:B------:R-:W-:Y:S04]  /*bf30*/  HMMA.16816.F32.BF16 R52, R160.reuse, R132, R52 ;  /* 0x00000084a034723c */ /* 0x040fe80000041834 */
[----:B------:R-:W-:Y:S01]  /*bf40*/  MUFU.EX2 R195, R195 ;  /* 0x000000c300c37308 */ /* 0x000fe20000000800 */
[--C-:B------:R-:W-:Y:S01]  /*bf50*/  FFMA.FTZ R167, R171, UR4, -R190.reuse ;  /* 0x00000004aba77c23 */ /* 0x100fe200080108be */
[--C-:B------:R-:W-:Y:S01]  /*bf60*/  FFMA.FTZ R204, R207, UR4, -R190.reuse ;  /* 0x00000004cfcc7c23 */ /* 0x100fe200080108be */
[--C-:B------:R-:W-:Y:S01]  /*bf70*/  FFMA.FTZ R207, R168, UR4, -R169.reuse ;  /* 0x00000004a8cf7c23 */ /* 0x100fe200080108a9 */
[--C-:B------:R-:W-:Y:S01]  /*bf80*/  FFMA.FTZ R205, R205, UR4, -R190.reuse ;  /* 0x00000004cdcd7c23 */ /* 0x100fe200080108be */
[----:B------:R-:W-:Y:S01]  /*bf90*/  FFMA.FTZ R190, R170, UR4, -R190 ;  /* 0x00000004aabe7c23 */ /* 0x000fe200080108be */
[C---:B------:R-:W-:Y:S01]  /*bfa0*/  HMMA.16816.F32.BF16 R56, R160.reuse, R134, R56 ;  /* 0x00000086a038723c */ /* 0x040fe20000041838 */
[----:B------:R-:W2:Y:S03]  /*bfb0*/  LDSM.16.MT88.4 R132, [R218+0x14000] ;  /* 0x01400000da84783b */ /* 0x000ea60000004200 */
[----:B------:R-:W-:Y:S01]  /*bfc0*/  MUFU.EX2 R196, R196 ;  /* 0x000000c400c47308 */ /* 0x000fe20000000800 */
[--C-:B------:R-:W-:Y:S01]  /*bfd0*/  FFMA.FTZ R166, R166, UR4, -R169.reuse ;  /* 0x00000004a6a67c23 */ /* 0x100fe200080108a9 */
[----:B------:R-:W-:Y:S01]  /*bfe0*/  FFMA.FTZ R169, R165, UR4, -R169 ;  /* 0x00000004a5a97c23 */ /* 0x000fe200080108a9 */
[----:B------:R-:W-:Y:S01]  /*bff0*/  FFMA.FTZ R189, R2, R233, R189 ;  /* 0x000000e902bd7223 */ /* 0x000fe200000100bd */
[----:B------:R-:W-:Y:S01]  /*c000*/  IADD3 R234, P0, PT, R234, -UR17, RZ ;  /* 0x80000011eaea7c10 */ /* 0x000fe2000ff1e0ff */
[----:B------:R-:W-:Y:S01]  /*c010*/  FFMA.FTZ R187, R0, R231, R187 ;  /* 0x000000e700bb7223 */ /* 0x000fe200000100bb */
[C---:B------:R-:W-:Y:S04]  /*c020*/  HMMA.16816.F32.BF16 R60, R160.reuse, R140, R60 ;  /* 0x0000008ca03c723c */ /* 0x040fe8000004183c */
[----:B------:R-:W-:Y:S01]  /*c030*/  MUFU.EX2 R197, R197 ;  /* 0x000000c500c57308 */ /* 0x000fe20000000800 */
[----:B------:R-:W-:Y:S01]  /*c040*/  FADD.FTZ R189, R188, R189 ;  /* 0x000000bdbcbd7221 */ /* 0x000fe20000010000 */
[----:B------:R-:W-:Y:S01]  /*c050*/  FADD.FTZ R184, R184, R187 ;  /* 0x000000bbb8b87221 */ /* 0x000fe20000010000 */
[----:B------:R-:W-:Y:S02]  /*c060*/  IADD3.X R235, PT, PT, R235, ~UR16, RZ, P0, !PT ;  /* 0x80000010ebeb7c10 */ /* 0x000fe400087fe4ff */
[----:B------:R-:W-:Y:S01]  /*c070*/  FADD.FTZ R0, R186, R189 ;  /* 0x000000bdba007221 */ /* 0x000fe20000010000 */
[C---:B------:R-:W-:Y:S01]  /*c080*/  HMMA.16816.F32.BF16 R64, R160.reuse, R142, R64 ;  /* 0x0000008ea040723c */ /* 0x040fe20000041840 */
[----:B------:R-:W3:Y:S03]  /*c090*/  LDSM.16.MT88.4 R140, [R181+0x4000] ;  /* 0x00400000b58c783b */ /* 0x000ee60000004200 */
[----:B------:R-:W-:Y:S01]  /*c0a0*/  MUFU.EX2 R198, R198 ;  /* 0x000000c600c67308 */ /* 0x000fe20000000800 */
[----:B------:R-:W-:Y:S01]  /*c0b0*/  FADD.FTZ R183, R183, R184 ;  /* 0x000000b8b7b77221 */ /* 0x000fe20000010000 */
[----:B------:R-:W-:Y:S03]  /*c0c0*/  FADD.FTZ R0, R185, R0 ;  /* 0x00000000b9007221 */ /* 0x000fe60000010000 */
[----:B------:R-:W-:Y:S01]  /*c0d0*/  FADD.FTZ R182, R182, R183 ;  /* 0x000000b7b6b67221 */ /* 0x000fe20000010000 */
[C---:B-1----:R-:W-:Y:S04]  /*c0e0*/  HMMA.16816.F32.BF16 R68, R160.reuse, R136, R68 ;  /* 0x00000088a044723c */ /* 0x042fe80000041844 */
[----:B------:R-:W-:Y:S04]  /*c0f0*/  MUFU.EX2 R204, R204 ;  /* 0x000000cc00cc7308 */ /* 0x000fe80000000800 */
[C---:B------:R-:W-:Y:S01]  /*c100*/  HMMA.16816.F32.BF16 R72, R160.reuse, R138, R72 ;  /* 0x0000008aa048723c */ /* 0x040fe20000041848 */
[----:B------:R-:W1:Y:S05]  /*c110*/  LDSM.16.MT88.4 R136, [R180+0x4000] ;  /* 0x00400000b488783b */ /* 0x000e6a0000004200 */
[----:B------:R-:W4:Y:S02]  /*c120*/  MUFU.EX2 R205, R205 ;  /* 0x000000cd00cd7308 */ /* 0x000f240000000800 */
[C---:B--2---:R-:W-:Y:S08]  /*c130*/  HMMA.16816.F32.BF16 R76, R160.reuse, R132, R76 ;  /* 0x00000084a04c723c */ /* 0x044ff0000004184c */
[----:B------:R-:W-:Y:S01]  /*c140*/  MUFU.EX2 R207, R207 ;  /* 0x000000cf00cf7308 */ /* 0x000fe20000000800 */
[C---:B------:R-:W-:Y:S01]  /*c150*/  HMMA.16816.F32.BF16 R80, R160.reuse, R134, R80 ;  /* 0x00000086a050723c */ /* 0x040fe20000041850 */
[----:B------:R-:W2:Y:S08]  /*c160*/  LDSM.16.MT88.4 R132, [R219+0x16000] ;  /* 0x01600000db84783b */ /* 0x000eb00000004200 */
[----:B------:R-:W-:Y:S01]  /*c170*/  MUFU.EX2 R210, R210 ;  /* 0x000000d200d27308 */ /* 0x000fe20000000800 */
[----:B----4-:R-:W-:Y:S01]  /*c180*/  F2FP.BF16.F32.PACK_AB R168, R205, R204 ;  /* 0x000000cccda8723e */ /* 0x010fe200000010ff */
[C---:B---3--:R-:W-:Y:S08]  /*c190*/  HMMA.16816.F32.BF16 R84, R160.reuse, R140, R84 ;  /* 0x0000008ca054723c */ /* 0x048ff00000041854 */
[----:B------:R-:W-:Y:S01]  /*c1a0*/  MUFU.EX2 R167, R167 ;  /* 0x000000a700a77308 */ /* 0x000fe20000000800 */
[C---:B------:R-:W-:Y:S01]  /*c1b0*/  HMMA.16816.F32.BF16 R88, R160.reuse, R142, R88 ;  /* 0x0000008ea058723c */ /* 0x040fe20000041858 */
[----:B------:R-:W3:Y:S08]  /*c1c0*/  LDSM.16.MT88.4 R140, [R218+0x16000] ;  /* 0x01600000da8c783b */ /* 0x000ef00000004200 */
[----:B------:R-:W4:Y:S01]  /*c1d0*/  MUFU.EX2 R190, R190 ;  /* 0x000000be00be7308 */ /* 0x000f220000000800 */
[C---:B-1----:R-:W-:Y:S09]  /*c1e0*/  HMMA.16816.F32.BF16 R92, R160.reuse, R136, R92 ;  /* 0x00000088a05c723c */ /* 0x042ff2000004185c */
[----:B------:R-:W-:Y:S01]  /*c1f0*/  MUFU.EX2 R166, R166 ;  /* 0x000000a600a67308 */ /* 0x000fe20000000800 */
[C---:B------:R-:W-:Y:S01]  /*c200*/  HMMA.16816.F32.BF16 R96, R160.reuse, R138, R96 ;  /* 0x0000008aa060723c */ /* 0x040fe20000041860 */
[----:B------:R-:W1:Y:S08]  /*c210*/  LDSM.16.MT88.4 R136, [R181+0x6000] ;  /* 0x00600000b588783b */ /* 0x000e700000004200 */
[----:B------:R5:W3:Y:S01]  /*c220*/  MUFU.EX2 R165, R169 ;  /* 0x000000a900a57308 */ /* 0x000ae20000000800 */
[----:B----4-:R-:W-:Y:S01]  /*c230*/  F2FP.BF16.F32.PACK_AB R170, R190, R167 ;  /* 0x000000a7beaa723e */ /* 0x010fe200000010ff */
[C---:B--2---:R-:W-:Y:S08]  /*c240*/  HMMA.16816.F32.BF16 R100, R160.reuse, R132, R100 ;  /* 0x00000084a064723c */ /* 0x044ff00000041864 */
[C---:B------:R-:W-:Y:S01]  /*c250*/  HMMA.16816.F32.BF16 R104, R160.reuse, R134, R104 ;  /* 0x00000086a068723c */ /* 0x040fe20000041868 */
[----:B------:R-:W2:Y:S02]  /*c260*/  LDSM.16.MT88.4 R132, [R180+0x6000] ;  /* 0x00600000b484783b */ /* 0x000ea40000004200 */
[----:B-----5:R-:W-:Y:S02]  /*c270*/  F2FP.BF16.F32.PACK_AB R169, R210, R207 ;  /* 0x000000cfd2a9723e */ /* 0x020fe400000010ff */
[----:B---3--:R-:W-:Y:S03]  /*c280*/  F2FP.BF16.F32.PACK_AB R171, R165, R166 ;  /* 0x000000a6a5ab723e */ /* 0x008fe600000010ff */
[C---:B------:R-:W-:Y:S08]  /*c290*/  HMMA.16816.F32.BF16 R108, R160.reuse, R140, R108 ;  /* 0x0000008ca06c723c */ /* 0x040ff0000004186c */
[C---:B------:R-:W-:Y:S01]  /*c2a0*/  HMMA.16816.F32.BF16 R112, R160.reuse, R142, R112 ;  /* 0x0000008ea070723c */ /* 0x040fe20000041870 */
[----:B------:R-:W-:Y:S07]  /*c2b0*/  LDSM.16.MT88.4 R140, [R218+0x10800] ;  /* 0x01080000da8c783b */ /* 0x000fee0000004200 */
[C---:B-1----:R-:W-:Y:S08]  /*c2c0*/  HMMA.16816.F32.BF16 R116, R160.reuse, R136, R116 ;  /* 0x00000088a074723c */ /* 0x042ff00000041874 */
[C---:B------:R-:W-:Y:S01]  /*c2d0*/  HMMA.16816.F32.BF16 R120, R160.reuse, R138, R120 ;  /* 0x0000008aa078723c */ /* 0x040fe20000041878 */
[----:B------:R-:W1:Y:S07]  /*c2e0*/  LDSM.16.MT88.4 R136, [R219+0x10800] ;  /* 0x01080000db88783b */ /* 0x000e6e0000004200 */
[C---:B--2---:R-:W-:Y:S03]  /*c2f0*/  HMMA.16816.F32.BF16 R124, R160.reuse, R132, R124 ;  /* 0x00000084a07c723c */ /* 0x044fe6000004187c */
[----:B------:R-:W-:Y:S01]  /*c300*/  F2FP.BF16.F32.PACK_AB R132, R192, R191 ;  /* 0x000000bfc084723e */ /* 0x000fe200000010ff */
[----:B------:R-:W-:Y:S01]  /*c310*/  FADD.FTZ R191, R191, R0 ;  /* 0x00000000bfbf7221 */ /* 0x000fe20000010000 */
[----:B------:R-:W-:Y:S01]  /*c320*/  F2FP.BF16.F32.PACK_AB R133, R194, R193 ;  /* 0x000000c1c285723e */ /* 0x000fe200000010ff */
[----:B------:R-:W-:Y:S02]  /*c330*/  FADD.FTZ R193, R193, R182 ;  /* 0x000000b6c1c17221 */ /* 0x000fe40000010000 */
[----:B------:R-:W-:Y:S01]  /*c340*/  HMMA.16816.F32.BF16 R128, R160, R134, R128 ;  /* 0x00000086a080723c */ /* 0x000fe20000041880 */
[----:B------:R-:W-:Y:S02]  /*c350*/  LDSM.16.MT88.4 R160, [R180+0x2800] ;  /* 0x00280000b4a0783b */ /* 0x000fe40000004200 */
[----:B------:R-:W-:Y:S01]  /*c360*/  F2FP.BF16.F32.PACK_AB R134, R196, R195 ;  /* 0x000000c3c486723e */ /* 0x000fe200000010ff */
[----:B------:R-:W-:Y:S01]  /*c370*/  FADD.FTZ R192, R192, R191 ;  /* 0x000000bfc0c07221 */ /* 0x000fe20000010000 */
[----:B------:R-:W-:Y:S01]  /*c380*/  F2FP.BF16.F32.PACK_AB R135, R198, R197 ;  /* 0x000000c5c687723e */ /* 0x000fe200000010ff */
[----:B------:R-:W-:Y:S02]  /*c390*/  FADD.FTZ R194, R194, R193 ;  /* 0x000000c1c2c27221 */ /* 0x000fe40000010000 */
[----:B------:R-:W-:Y:S02]  /*c3a0*/  FADD.FTZ R195, R195, R192 ;  /* 0x000000c0c3c37221 */ /* 0x000fe40000010000 */
[----:B------:R-:W-:Y:S02]  /*c3b0*/  FADD.FTZ R197, R197, R194 ;  /* 0x000000c2c5c57221 */ /* 0x000fe40000010000 */
[----:B------:R-:W-:Y:S02]  /*c3c0*/  FADD.FTZ R196, R196, R195 ;  /* 0x000000c3c4c47221 */ /* 0x000fe40000010000 */
[----:B------:R-:W-:Y:S01]  /*c3d0*/  FADD.FTZ R198, R198, R197 ;  /* 0x000000c5c6c67221 */ /* 0x000fe20000010000 */
[C---:B-1----:R-:W-:Y:S08]  /*c3e0*/  HMMA.16816.F32.BF16 R4, R132.reuse, R136, R4 ;  /* 0x000000888404723c */ /* 0x042ff00000041804 */
        /* <DEDUP_REMOVED lines=17> */
[C---:B-1----:R-:W-:Y:S08]  /*c500*/  HMMA.16816.F32.BF16 R52, R132.reuse, R136, R52 ;  /* 0x000000888434723c */ /* 0x042ff00000041834 */
[C---:B------:R-:W-:Y:S01]  /*c510*/  HMMA.16816.F32.BF16 R56, R132.reuse, R138, R56 ;  /* 0x0000008a8438723c */ /* 0x040fe20000041838 */
[----:B------:R-:W1:Y:S07]  /*c520*/  LDSM.16.MT88.4 R136, [R218+0x16800] ;  /* 0x01680000da88783b */ /* 0x000e6e0000004200 */
[C---:B------:R-:W-:Y:S08]  /*c530*/  HMMA.16816.F32.BF16 R60, R132.reuse, R160, R60 ;  /* 0x000000a0843c723c */ /* 0x040ff0000004183c */
[C---:B------:R-:W-:Y:S01]  /*c540*/  HMMA.16816.F32.BF16 R64, R132.reuse, R162, R64 ;  /* 0x000000a28440723c */ /* 0x040fe20000041840 */
[----:B------:R-:W-:Y:S07]  /*c550*/  LDSM.16.MT88.4 R160, [R181+0x3000] ;  /* 0x00300000b5a0783b */ /* 0x000fee0000004200 */
        /* <DEDUP_REMOVED lines=9> */
[C---:B---3--:R-:W-:Y:S08]  /*c5f0*/  HMMA.16816.F32.BF16 R92, R132.reuse, R144, R92 ;  /* 0x00000090845c723c */ /* 0x048ff0000004185c */
[C---:B------:R-:W-:Y:S01]  /*c600*/  HMMA.16816.F32.BF16 R96, R132.reuse, R146, R96 ;  /* 0x000000928460723c */ /* 0x040fe20000041860 */
[----:B------:R-:W3:Y:S07]  /*c610*/  LDSM.16.MT88.4 R144, [R180+0x6800] ;  /* 0x00680000b490783b */ /* 0x000eee0000004200 */
[C---:B----4-:R-:W-:Y:S08]  /*c620*/  HMMA.16816.F32.BF16 R100, R132.reuse, R148, R100 ;  /* 0x000000948464723c */ /* 0x050ff00000041864 */
[C---:B------:R-:W-:Y:S01]  /*c630*/  HMMA.16816.F32.BF16 R104, R132.reuse, R150, R104 ;  /* 0x000000968468723c */ /* 0x040fe20000041868 */
[----:B------:R-:W-:Y:S07]  /*c640*/  LDSM.16.MT88.4 R148, [R218+0x11000] ;  /* 0x01100000da94783b */ /* 0x000fee0000004200 */
[C---:B-1----:R-:W-:Y:S08]  /*c650*/  HMMA.16816.F32.BF16 R108, R132.reuse, R136, R108 ;  /* 0x00000088846c723c */ /* 0x042ff0000004186c */
[C---:B------:R-:W-:Y:S01]  /*c660*/  HMMA.16816.F32.BF16 R112, R132.reuse, R138, R112 ;  /* 0x0000008a8470723c */ /* 0x040fe20000041870 */
[----:B------:R-:W1:Y:S07]  /*c670*/  LDSM.16.MT88.4 R136, [R219+0x11000] ;  /* 0x01100000db88783b */ /* 0x000e6e0000004200 */
[C---:B--2---:R-:W-:Y:S08]  /*c680*/  HMMA.16816.F32.BF16 R116, R132.reuse, R140, R116 ;  /* 0x0000008c8474723c */ /* 0x044ff00000041874 */
[C---:B------:R-:W-:Y:S01]  /*c690*/  HMMA.16816.F32.BF16 R120, R132.reuse, R142, R120 ;  /* 0x0000008e8478723c */ /* 0x040fe20000041878 */
[----:B------:R-:W2:Y:S07]  /*c6a0*/  LDSM.16.MT88.4 R140, [R181+0x1000] ;  /* 0x00100000b58c783b */ /* 0x000eae0000004200 */
[C---:B---3--:R-:W-:Y:S08]  /*c6b0*/  HMMA.16816.F32.BF16 R124, R132.reuse, R144, R124 ;  /* 0x00000090847c723c */ /* 0x048ff0000004187c */
[----:B------:R-:W-:Y:S01]  /*c6c0*/  HMMA.16816.F32.BF16 R128, R132, R146, R128 ;  /* 0x000000928480723c */ /* 0x000fe20000041880 */
[----:B------:R-:W3:Y:S02]  /*c6d0*/  LDSM.16.MT88.4 R144, [R218+0x13000] ;  /* 0x01300000da90783b */ /* 0x000ee40000004200 */
[----:B------:R-:W-:Y:S01]  /*c6e0*/  F2FP.BF16.F32.PACK_AB R132, R200, R199 ;  /* 0x000000c7c884723e */ /* 0x000fe200000010ff */
[----:B------:R-:W-:Y:S01]  /*c6f0*/  FADD.FTZ R199, R199, R196 ;  /* 0x000000c4c7c77221 */ /* 0x000fe20000010000 */
[----:B------:R-:W-:Y:S01]  /*c700*/  F2FP.BF16.F32.PACK_AB R133, R202, R201 ;  /* 0x000000c9ca85723e */ /* 0x000fe200000010ff */
[----:B------:R-:W-:Y:S01]  /*c710*/  FADD.FTZ R201, R201, R198 ;  /* 0x000000c6c9c97221 */ /* 0x000fe20000010000 */
[----:B------:R-:W-:Y:S01]  /*c720*/  F2FP.BF16.F32.PACK_AB R134, R208, R203 ;  /* 0x000000cbd086723e */ /* 0x000fe200000010ff */
[----:B------:R-:W-:Y:S01]  /*c730*/  FADD.FTZ R200, R200, R199 ;  /* 0x000000c7c8c87221 */ /* 0x000fe20000010000 */
[C---:B------:R-:W-:Y:S01]  /*c740*/  F2FP.BF16.F32.PACK_AB R135, R209.reuse, R206 ;  /* 0x000000ced187723e */ /* 0x040fe200000010ff */
[----:B------:R-:W-:Y:S04]  /*c750*/  FADD.FTZ R201, R202, R201 ;  /* 0x000000c9cac97221 */ /* 0x000fe80000010000 */
[----:B------:R-:W-:Y:S02]  /*c760*/  FADD.FTZ R206, R206, R201 ;  /* 0x000000c9cece7221 */ /* 0x000fe40000010000 */
[C---:B-1----:R-:W-:Y:S03]  /*c770*/  HMMA.16816.F32.BF16 R4, R132.reuse, R136, R4 ;  /* 0x000000888404723c */ /* 0x042fe60000041804 */
[----:B------:R-:W-:Y:S04]  /*c780*/  FADD.FTZ R206, R209, R206 ;  /* 0x000000ced1ce7221 */ /* 0x000fe80000010000 */
[----:B------:R-:W-:Y:S01]  /*c790*/  FADD.FTZ R207, R207, R206 ;  /* 0x000000cecfcf7221 */ /* 0x000fe20000010000 */
[C---:B------:R-:W-:Y:S01]  /*c7a0*/  HMMA.16816.F32.BF16 R8, R132.reuse, R138, R8 ;  /* 0x0000008a8408723c */ /* 0x040fe20000041808 */
[----:B------:R-:W1:Y:S02]  /*c7b0*/  LDSM.16.MT88.4 R136, [R219+0x15000] ;  /* 0x01500000db88783b */ /* 0x000e640000004200 */
[----:B------:R-:W-:Y:S04]  /*c7c0*/  FADD.FTZ R207, R210, R207 ;  /* 0x000000cfd2cf7221 */ /* 0x000fe80000010000 */
[----:B------:R-:W-:Y:S01]  /*c7d0*/  FADD.FTZ R166, R166, R207 ;  /* 0x000000cfa6a67221 */ /* 0x000fe20000010000 */
[C---:B------:R-:W-:Y:S03]  /*c7e0*/  HMMA.16816.F32.BF16 R12, R132.reuse, R148, R12 ;  /* 0x00000094840c723c */ /* 0x040fe6000004180c */
[----:B------:R-:W-:Y:S05]  /*c7f0*/  FADD.FTZ R231, R165, R166 ;  /* 0x000000a6a5e77221 */ /* 0x000fea0000010000 */
[C---:B------:R-:W-:Y:S01]  /*c800*/  HMMA.16816.F32.BF16 R16, R132.reuse, R150, R16 ;  /* 0x000000968410723c */ /* 0x040fe20000041810 */
[----:B------:R-:W4:Y:S07]  /*c810*/  LDSM.16.MT88.4 R148, [R181+0x5000] ;  /* 0x00500000b594783b */ /* 0x000f2e0000004200 */
[C---:B--2---:R-:W-:Y:S08]  /*c820*/  HMMA.16816.F32.BF16 R20, R132.reuse, R140, R20 ;  /* 0x0000008c8414723c */ /* 0x044ff00000041814 */
[C---:B------:R-:W-:Y:S01]  /*c830*/  HMMA.16816.F32.BF16 R24, R132.reuse, R142, R24 ;  /* 0x0000008e8418723c */ /* 0x040fe20000041818 */
[----:B------:R-:W2:Y:S07]  /*c840*/  LDSM.16.MT88.4 R140, [R180+0x5000] ;  /* 0x00500000b48c783b */ /* 0x000eae0000004200 */
[C---:B------:R-:W-:Y:S08]  /*c850*/  HMMA.16816.F32.BF16 R28, R132.reuse, R152, R28 ;  /* 0x00000098841c723c */ /* 0x040ff0000004181c */
[C---:B------:R-:W-:Y:S08]  /*c860*/  HMMA.16816.F32.BF16 R32, R132.reuse, R154, R32 ;  /* 0x0000009a8420723c */ /* 0x040ff00000041820 */
[C---:B------:R-:W-:Y:S08]  /*c870*/  HMMA.16816.F32.BF16 R36, R132.reuse, R156, R36 ;  /* 0x0000009c8424723c */ /* 0x040ff00000041824 */
[C---:B------:R-:W-:Y:S01]  /*c880*/  HMMA.16816.F32.BF16 R40, R132.reuse, R158, R40 ;  /* 0x0000009e8428723c */ /* 0x040fe20000041828 */
[----:B------:R-:W-:Y:S07]  /*c890*/  LDSM.16.MT88.4 R156, [R219+0x11800] ;  /* 0x01180000db9c783b */ /* 0x000fee0000004200 */
[C---:B---3--:R-:W-:Y:S08]  /*c8a0*/  HMMA.16816.F32.BF16 R44, R132.reuse, R144, R44 ;  /* 0x00000090842c723c */ /* 0x048ff0000004182c */
[C---:B------:R-:W-:Y:S01]  /*c8b0*/  HMMA.16816.F32.BF16 R48, R132.reuse, R146, R48 ;  /* 0x000000928430723c */ /* 0x040fe20000041830 */
[----:B------:R-:W3:Y:S07]  /*c8c0*/  LDSM.16.MT88.4 R144, [R219+0x17000] ;  /* 0x01700000db90783b */ /* 0x000eee0000004200 */
[C---:B------:R-:W-:Y:S08]  /*c8d0*/  HMMA.16816.F32.BF16 R52, R132.reuse, R160, R52 ;  /* 0x000000a08434723c */ /* 0x040ff00000041834 */
[C---:B------:R-:W-:Y:S08]  /*c8e0*/  HMMA.16816.F32.BF16 R56, R132.reuse, R162, R56 ;  /* 0x000000a28438723c */ /* 0x040ff00000041838 */
        /* <DEDUP_REMOVED lines=9> */
[C---:B----4-:R-:W-:Y:S08]  /*c980*/  HMMA.16816.F32.BF16 R84, R132.reuse, R148, R84 ;  /* 0x000000948454723c */ /* 0x050ff00000041854 */
[C---:B------:R-:W-:Y:S01]  /*c990*/  HMMA.16816.F32.BF16 R88, R132.reuse, R150, R88 ;  /* 0x000000968458723c */ /* 0x040fe20000041858 */
[----:B------:R-:W-:Y:S07]  /*c9a0*/  LDSM.16.MT88.4 R148, [R180+0x7000] ;  /* 0x00700000b494783b */ /* 0x000fee0000004200 */
        /* <DEDUP_REMOVED lines=10> */
[C---:B------:R-:W-:Y:S08]  /*ca50*/  HMMA.16816.F32.BF16 R120, R132.reuse, R142, R120 ;  /* 0x0000008e8478723c */ /* 0x040ff00000041878 */
[C---:B------:R-:W-:Y:S08]  /*ca60*/  HMMA.16816.F32.BF16 R124, R132.reuse, R148, R124 ;  /* 0x00000094847c723c */ /* 0x040ff0000004187c */
[----:B------:R-:W-:Y:S01]  /*ca70*/  HMMA.16816.F32.BF16 R128, R132, R150, R128 ;  /* 0x000000968480723c */ /* 0x000fe20000041880 */
[----:B------:R-:W2:Y:S07]  /*ca80*/  LDSM.16.MT88.4 R132, [R180+0x1800] ;  /* 0x00180000b484783b */ /* 0x000eae0000004200 */
[C---:B------:R-:W-:Y:S01]  /*ca90*/  HMMA.16816.F32.BF16 R160, R168.reuse, R156, R4 ;  /* 0x0000009ca8a0723c */ /* 0x040fe20000041804 */
[----:B------:R-:W4:Y:S07]  /*caa0*/  LDSM.16.MT88.4 R4, [R219+0x13800] ;  /* 0x01380000db04783b */ /* 0x000f2e0000004200 */
[C---:B------:R-:W-:Y:S01]  /*cab0*/  HMMA.16816.F32.BF16 R156, R168.reuse, R158, R8 ;  /* 0x0000009ea89c723c */ /* 0x040fe20000041808 */
[----:B------:R-:W5:Y:S07]  /*cac0*/  LDSM.16.MT88.4 R8, [R218+0x13800] ;  /* 0x01380000da08783b */ /* 0x000f6e0000004200 */
[C---:B---3--:R-:W-:Y:S01]  /*cad0*/  HMMA.16816.F32.BF16 R152, R168.reuse, R144, R12 ;  /* 0x00000090a898723c */ /* 0x048fe2000004180c */
[----:B------:R-:W3:Y:S07]  /*cae0*/  LDSM.16.MT88.4 R12, [R180+0x3800] ;  /* 0x00380000b40c783b */ /* 0x000eee0000004200 */
[C---:B------:R-:W-:Y:S01]  /*caf0*/  HMMA.16816.F32.BF16 R148, R168.reuse, R146, R16 ;  /* 0x00000092a894723c */ /* 0x040fe20000041810 */
[----:B------:R-:W3:Y:S07]  /*cb00*/  LDSM.16.MT88.4 R16, [R219+0x15800] ;  /* 0x01580000db10783b */ /* 0x000eee0000004200 */
[C---:B-1----:R-:W-:Y:S01]  /*cb10*/  HMMA.16816.F32.BF16 R144, R168.reuse, R136, R20 ;  /* 0x00000088a890723c */ /* 0x042fe20000041814 */
[----:B------:R-:W1:Y:S07]  /*cb20*/  LDSM.16.MT88.4 R20, [R218+0x15800] ;  /* 0x01580000da14783b */ /* 0x000e6e0000004200 */
[C---:B------:R-:W-:Y:S01]  /*cb30*/  HMMA.16816.F32.BF16 R140, R168.reuse, R138, R24 ;  /* 0x0000008aa88c723c */ /* 0x040fe20000041818 */
[----:B------:R-:W1:Y:S07]  /*cb40*/  LDSM.16.MT88.4 R24, [R180+0x5800] ;  /* 0x00580000b418783b */ /* 0x000e6e0000004200 */
[C---:B--2---:R-:W-:Y:S01]  /*cb50*/  HMMA.16816.F32.BF16 R136, R168.reuse, R132, R28 ;  /* 0x00000084a888723c */ /* 0x044fe2000004181c */
[----:B------:R-:W2:Y:S07]  /*cb60*/  LDSM.16.MT88.4 R28, [R219+0x17800] ;  /* 0x01780000db1c783b */ /* 0x000eae0000004200 */
[C---:B------:R-:W-:Y:S08]  /*cb70*/  HMMA.16816.F32.BF16 R132, R168.reuse, R134, R32 ;  /* 0x00000086a884723c */ /* 0x040ff00000041820 */
[C---:B----4-:R-:W-:Y:S08]  /*cb80*/  HMMA.16816.F32.BF16 R36, R168.reuse, R4, R36 ;  /* 0x00000004a824723c */ /* 0x050ff00000041824 */
[C---:B------:R-:W-:Y:S01]  /*cb90*/  HMMA.16816.F32.BF16 R40, R168.reuse, R6, R40 ;  /* 0x00000006a828723c */ /* 0x040fe20000041828 */
[----:B------:R-:W4:Y:S07]  /*cba0*/  LDSM.16.MT88.4 R4, [R218+0x17800] ;  /* 0x01780000da04783b */ /* 0x000f2e0000004200 */
[C---:B-----5:R-:W-:Y:S08]  /*cbb0*/  HMMA.16816.F32.BF16 R44, R168.reuse, R8, R44 ;  /* 0x00000008a82c723c */ /* 0x060ff0000004182c */
[C---:B------:R-:W-:Y:S01]  /*cbc0*/  HMMA.16816.F32.BF16 R48, R168.reuse, R10, R48 ;  /* 0x0000000aa830723c */ /* 0x040fe20000041830 */
[----:B------:R-:W5:Y:S07]  /*cbd0*/  LDSM.16.MT88.4 R8, [R181+0x7800] ;  /* 0x00780000b508783b */ /* 0x000f6e0000004200 */
[C---:B------:R-:W-:Y:S08]  /*cbe0*/  HMMA.16816.F32.BF16 R52, R168.reuse, R172, R52 ;  /* 0x000000aca834723c */ /* 0x040ff00000041834 */
[C---:B------:R-:W-:Y:S08]  /*cbf0*/  HMMA.16816.F32.BF16 R56, R168.reuse, R174, R56 ;  /* 0x000000aea838723c */ /* 0x040ff00000041838 */
        /* <DEDUP_REMOVED lines=11> */
[C---:B--2---:R-:W-:Y:S08]  /*ccb0*/  HMMA.16816.F32.BF16 R100, R168.reuse, R28, R100 ;  /* 0x0000001ca864723c */ /* 0x044ff00000041864 */
[C---:B------:R-:W-:Y:S08]  /*ccc0*/  HMMA.16816.F32.BF16 R104, R168.reuse, R30, R104 ;  /* 0x0000001ea868723c */ /* 0x040ff00000041868 */
[C---:B----4-:R-:W-:Y:S03]  /*ccd0*/  HMMA.16816.F32.BF16 R108, R168.reuse, R4, R108 ;  /* 0x00000004a86c723c */ /* 0x050fe6000004186c */
[----:B------:R-:W-:Y:S04]  /*cce0*/  FADD.FTZ R5, R203, R200 ;  /* 0x000000c8cb057221 */ /* 0x000fe80000010000 */
[----:B------:R-:W-:Y:S01]  /*ccf0*/  FADD.FTZ R5, R208, R5 ;  /* 0x00000005d0057221 */ /* 0x000fe20000010000 */
[C---:B------:R-:W-:Y:S03]  /*cd00*/  HMMA.16816.F32.BF16 R112, R168.reuse, R6, R112 ;  /* 0x00000006a870723c */ /* 0x040fe60000041870 */
[----:B------:R-:W-:Y:S04]  /*cd10*/  FADD.FTZ R0, R204, R5 ;  /* 0x00000005cc007221 */ /* 0x000fe80000010000 */
[----:B------:R-:W-:Y:S01]  /*cd20*/  FADD.FTZ R0, R205, R0 ;  /* 0x00000000cd007221 */ /* 0x000fe20000010000 */
[C---:B-----5:R-:W-:Y:S03]  /*cd30*/  HMMA.16816.F32.BF16 R116, R168.reuse, R8, R116 ;  /* 0x00000008a874723c */ /* 0x060fe60000041874 */
[----:B------:R-:W-:Y:S01]  /*cd40*/  FADD.FTZ R167, R167, R0 ;  /* 0x00000000a7a77221 */ /* 0x000fe20000010000 */
[----:B------:R-:W-:Y:S03]  /*cd50*/  MOV R0, R3 ;  /* 0x0000000300007202 */ /* 0x000fe60000000f00 */
[----:B------:R-:W-:Y:S01]  /*cd60*/  FADD.FTZ R233, R190, R167 ;  /* 0x000000a7bee97221 */ /* 0x000fe20000010000 */
[C---:B------:R-:W-:Y:S08]  /*cd70*/  HMMA.16816.F32.BF16 R120, R168.reuse, R10, R120 ;  /* 0x0000000aa878723c */ /* 0x040ff00000041878 */
[C---:B---3--:R-:W-:Y:S08]  /*cd80*/  HMMA.16816.F32.BF16 R124, R168.reuse, R12, R124 ;  /* 0x0000000ca87c723c */ /* 0x048ff0000004187c */
[----:B------:R-:W-:Y:S03]  /*cd90*/  HMMA.16816.F32.BF16 R128, R168, R14, R128 ;  /* 0x0000000ea880723c */ /* 0x000fe60000041880 */
[----:B------:R-:W-:Y:S05]  /*cda0*/  MOV R169, R164 ;  /* 0x000000a400a97202 */ /* 0x000fea0000000f00 */
[----:B------:R-:W-:Y:S01]  /*cdb0*/  @!UPT UIADD3 URZ, UPT, UPT, URZ, URZ, URZ ;  /* 0x000000fffffff290 */ /* 0x000fe2000fffe0ff */
[----:B------:R-:W-:Y:S11]  /*cdc0*/  BRA.U UP0, `(.L_x_441) ;  /* 0xffffffcd00c47547 */ /* 0x000ff6000b83ffff */
.L_x_440:
        /* <DEDUP_REMOVED lines=332> */
.L_x_444:
        /* <DEDUP_REMOVED lines=51> */
.L_x_446:
[----:B------:R-:W-:Y:S05]  /*e5c0*/  BSYNC.RECONVERGENT B0 ;  /* 0x0000000000007941 */ /* 0x000fea0003800200 */
.L_x_445:
        /* <DEDUP_REMOVED lines=37> */
.L_x_448:
[----:B------:R-:W-:Y:S05]  /*e820*/  BSYNC.RECONVERGENT B0 ;  /* 0x0000000000007941 */ /* 0x000fea0003800200 */
.L_x_447:
        /* <DEDUP_REMOVED lines=22> */
.L_x_450:
[----:B------:R-:W-:Y:S05]  /*e990*/  BSYNC.RECONVERGENT B0 ;  /* 0x0000000000007941 */ /* 0x000fea0003800200 */
.L_x_449:
        /* <DEDUP_REMOVED lines=22> */
.L_x_452:
[----:B------:R-:W-:Y:S05]  /*eb00*/  BSYNC.RECONVERGENT B0 ;  /* 0x0000000000007941 */ /* 0x000fea0003800200 */
.L_x_451:
        /* <DEDUP_REMOVED lines=21> */
.L_x_453:
        /* <DEDUP_REMOVED lines=10> */
.L_x_1191:


//--------------------- .text._ZN5flash16flash_fwd_kernelI23Flash_fwd_kernel_traitsILi256ELi64ELi64ELi4ELb0ELb0EN7cutlass10bfloat16_tE19Flash_kernel_traitsILi256ELi64ELi64ELi4ES3_EELb1ELb1ELb0ELb1ELb0ELb0ELb0ELb0EEEvNS_16Flash_fwd_paramsE --------------------------
	.section	.text._ZN5flash16flash_fwd_kernelI23Flash_fwd_kernel_traitsILi256ELi64ELi64ELi4ELb0ELb0EN7cutlass10bfloat16_tE19Flash_kernel_traitsILi256ELi64ELi64ELi4ES3_EELb1ELb1ELb0ELb1ELb0ELb0ELb0ELb0EEEvNS_16Flash_fwd_paramsE,"ax",@progbits
	.align	128
        .global         _ZN5flash16flash_fwd_kernelI23Flash_fwd_kernel_traitsILi256ELi64ELi64ELi4ELb0ELb0EN7cutlass10bfloat16_tE19Flash_kernel_traitsILi256ELi64ELi64ELi4ES3_EELb1ELb1ELb0ELb1ELb0ELb0ELb0ELb0EEEvNS_16Flash_fwd_paramsE
        .type           _ZN5flash16flash_fwd_kernelI23Flash_fwd_kernel_traitsILi256ELi64ELi64ELi4ELb0ELb0EN7cutlass10bfloat16_tE19Flash_kernel_traitsILi256ELi64ELi64ELi4ES3_EELb1ELb1ELb0ELb1ELb0ELb0ELb0ELb0EEEvNS_16Flash_fwd_paramsE,@function
        .size           _ZN5flash16flash_fwd_kernelI23Flash_fwd_kernel_traitsILi256ELi64ELi64ELi4ELb0ELb0EN7cutlass10bfloat16_tE19Flash_kernel_traitsILi256ELi64ELi64ELi4ES3_EELb1ELb1ELb0ELb1ELb0ELb0ELb0ELb0EEEvNS_16Flash_fwd_paramsE,(.L_x_1192 - _ZN5flash16flash_fwd_kernelI23Flash_fwd_kernel_traitsILi256ELi64ELi64ELi4ELb0ELb0EN7cutlass10bfloat16_tE19Flash_kernel_traitsILi256ELi64ELi64ELi4ES3_EELb1ELb1ELb0ELb1ELb0ELb0ELb0ELb0EEEvNS_16Flash_fwd_paramsE)
        .other          _ZN5flash16flash_fwd_kernelI23Flash_fwd_kernel_traitsILi256ELi64ELi64ELi4ELb0ELb0EN7cutlass10bfloat16_tE19Flash_kernel_traitsILi256ELi64ELi64ELi4ES3_EELb1ELb1ELb0ELb1ELb0ELb0ELb0ELb0EEEvNS_16Flash_fwd_paramsE,@"STO_CUDA_ENTRY STV_DEFAULT"
_ZN5flash16flash_fwd_kernelI23Flash_fwd_kernel_traitsILi256ELi64ELi64ELi4ELb0ELb0EN7cutlass10bfloat16_tE19Flash_kernel_traitsILi256ELi64ELi64ELi4ES3_EELb1ELb1ELb0ELb1ELb0ELb0ELb0ELb0EEEvNS_16Flash_fwd_paramsE:
.text._ZN5flash16flash_fwd_kernelI23Flash_fwd_kernel_traitsILi256ELi64ELi64ELi4ELb0ELb0EN7cutlass10bfloat16_tE19Flash_kernel_traitsILi256ELi64ELi64ELi4ES3_EELb1ELb1ELb0ELb1ELb0ELb0ELb0ELb0EEEvNS_16Flash_fwd_paramsE:
        /* <DEDUP_REMOVED lines=38> */
[----:B------:R-:W-:-:S02]  /*0260*/  @UP3 UIADD3 UR12, UP1, UPT, UR11, UR8, URZ ;  /* 0x000000080b0c3290 */ /* 0x000fc4000ff3e0ff */
[----:B------:R-:W-:Y:S02]  /*0270*/  UISETP.EQ.OR.EX UP2, UPT, UR7, URZ, !UP5, UP2 ;  /* 0x000000ff0700728c */ /* 0x000fe4000ef42720 */
[----:B------:R-:W-:Y:S02]  /*0280*/  @UP3 UIADD3.X UR13, UPT, UPT, UR10, UR9, URZ, UP1, !UPT ;  /* 0x000000090a0d3290 */ /* 0x000fe40008ffe4ff */
[----:B------:R-:W-:Y:S02]  /*0290*/  UIADD3 UR9, UP1, UPT, UR11, UR6, URZ ;  /* 0x000000060b097290 */ /* 0x000fe4000ff3e0ff */
[----:B-1----:R-:W-:Y:S02]  /*02a0*/  UISETP.NE.U32.AND UP0, UPT, UR4, URZ, UPT ;  /* 0x000000ff0400728c */ /* 0x002fe4000bf05070 */
[----:B------:R-:W-:Y:S02]  /*02b0*/  UIADD3.X UR8, UPT, UPT, UR10, UR7, URZ, UP1, !UPT ;  /* 0x000000070a087290 */ /* 0x000fe40008ffe4ff */
[----:B------:R-:W-:-:S11]  /*02c0*/  UISETP.NE.AND.EX UP0, UPT, UR5, URZ, UPT, UP0 ;  /* 0x000000ff0500728c */ /* 0x000fd6000bf05300 */
[----:B------:R-:W-:-:S04]  /*02d0*/  @UP0 UIADD3 UR4, UP1, UPT, UR11, UR4, URZ ;  /* 0x000000040b040290 */ /* 0x000fc8000ff3e0ff */
[----:B------:R-:W-:Y:S02]  /*02e0*/  @UP0 UIADD3.X UR5, UPT, UPT, UR10, UR5, URZ, UP1, !UPT ;  /* 0x000000050a050290 */ /* 0x000fe40008ffe4ff */
[----:B------:R-:W-:-:S04]  /*02f0*/  IMAD.U32 R10, RZ, RZ, UR4 ;  /* 0x00000004ff0a7e24 */ /* 0x000fc8000f8e00ff */
[----:B------:R-:W-:Y:S01]  /*0300*/  IMAD.U32 R11, RZ, RZ, UR5 ;  /* 0x00000005ff0b7e24 */ /* 0x000fe2000f8e00ff */
[----:B----4-:R-:W-:Y:S02]  /*0310*/  @P1 R2UR UR28, R8 ;  /* 0x00000000081c12ca */ /* 0x010fe400000e0000 */
[----:B------:R-:W-:Y:S02]  /*0320*/  @P1 R2UR UR29, R9 ;  /* 0x00000000091d12ca */ /* 0x000fe400000e0000 */
[----:B------:R-:W-:Y:S01]  /*0330*/  @P1 IADD3 R85, P0, PT, R6, R0, RZ ;  /* 0x0000000006551210 */ /* 0x000fe20007f1e0ff */
[----:B------:R-:W1:Y:S04]  /*0340*/  @!UP4 LDCU UR27, c[0x0][0x434] ;  /* 0x00008680ff1bc7ac */ /* 0x000e680008000800 */
[----:B------:R-:W-:Y:S01]  /*0350*/  @P1 IMAD.X R3, RZ, RZ, R7, P0 ;  /* 0x000000ffff031224 */ /* 0x000fe200000e0607 */
[----:B------:R-:W-:-:S03]  /*0360*/  UMOV UR18, 0xffffffff ;  /* 0xffffffff00127882 */ /* 0x000fc60000000000 */
[----:B------:R-:W-:Y:S01]  /*0370*/  IMAD.U32 R8, RZ, RZ, UR28 ;  /* 0x0000001cff087e24 */ /* 0x000fe2000f8e00ff */
[----:B------:R-:W3:Y:S01]  /*0380*/  @!UP0 LDCU.64 UR4, c[0x0][0x488] ;  /* 0x00009100ff0487ac */ /* 0x000ee20008000a00 */
[----:B------:R-:W-:Y:S02]  /*0390*/  IMAD.U32 R9, RZ, RZ, UR29 ;  /* 0x0000001dff097e24 */ /* 0x000fe4000f8e00ff */
[----:B------:R-:W-:-:S03]  /*03a0*/  @!P3 IMAD.MOV.U32 R2, RZ, RZ, R85 ;  /* 0x000000ffff02b224 */ /* 0x000fc600078e0055 */
[----:B--2---:R2:W-:Y:S01]  /*03b0*/  @!P3 STG.E.64 desc[UR20][R4.64], R8 ;  /* 0x000000080400b986 */ /* 0x0045e2000c101b14 */
[----:B------:R-:W-:-:S03]  /*03c0*/  PLOP3.LUT P1, PT, PT, PT, UP3, 0x80, 0x8 ;  /* 0x000000000008781c */ /* 0x000fc60003f2f038 */
[----:B------:R4:W-:Y:S01]  /*03d0*/  @!P3 STG.E.64 desc[UR20][R4.64+0x8], R2 ;  /* 0x000008020400b986 */ /* 0x0009e2000c101b14 */
[----:B------:R-:W-:Y:S02]  /*03e0*/  PLOP3.LUT P3, PT, PT, PT, UP2, 0x80, 0x8 ;  /* 0x000000000008781c */ /* 0x000fe40003f6f028 */
[----:B------:R-:W-:-:S13]  /*03f0*/  PLOP3.LUT P0, PT, PT, PT, UP0, 0x80, 0x8 ;  /* 0x000000000008781c */ /* 0x000fda0003f0f008 */
[----:B------:R-:W5:Y:S01]  /*0400*/  @P0 LDG.E R0, desc[UR20][R10.64] ;  /* 0x000000140a000981 */ /* 0x000f62000c1e1900 */
[----:B--2---:R-:W-:Y:S02]  /*0410*/  IMAD.U32 R8, RZ, RZ, UR16 ;  /* 0x00000010ff087e24 */ /* 0x004fe4000f8e00ff */
[----:B------:R-:W-:-:S05]  /*0420*/  IMAD.U32 R9, RZ, RZ, UR17 ;  /* 0x00000011ff097e24 */ /* 0x000fca000f8e00ff */
[----:B------:R-:W2:Y:S04]  /*0430*/  @P4 LDG.E R6, desc[UR20][R8.64] ;  /* 0x0000001408064981 */ /* 0x000ea8000c1e1900 */
[----:B----4-:R4:W3:Y:S01]  /*0440*/  @P2 LDG.E R2, desc[UR20][R8.64+0x4] ;  /* 0x0000041408022981 */ /* 0x0108e2000c1e1900 */
[----:B------:R-:W-:Y:S02]  /*0450*/  IMAD.U32 R4, RZ, RZ, UR12 ;  /* 0x0000000cff047e24 */ /* 0x000fe4000f8e00ff */
[----:B------:R-:W-:-:S05]  /*0460*/  IMAD.U32 R5, RZ, RZ, UR13 ;  /* 0x0000000dff057e24 */ /* 0x000fca000f8e00ff */
[----:B------:R-:W3:Y:S01]  /*0470*/  @P1 LDG.E R4, desc[UR20][R4.64] ;  /* 0x0000001404041981 */ /* 0x000ee2000c1e1900 */
[----:B----4-:R-:W-:Y:S02]  /*0480*/  IMAD.U32 R8, RZ, RZ, UR9 ;  /* 0x00000009ff087e24 */ /* 0x010fe4000f8e00ff */
[----:B------:R-:W-:-:S05]  /*0490*/  IMAD.U32 R9, RZ, RZ, UR8 ;  /* 0x00000008ff097e24 */ /* 0x000fca000f8e00ff */
[----:B------:R-:W4:Y:S01]  /*04a0*/  @!P3 LDG.E R5, desc[UR20][R8.64] ;  /* 0x000000140805b981 */ /* 0x000f22000c1e1900 */
[----:B------:R-:W-:Y:S01]  /*04b0*/  UISETP.NE.U32.AND UP1, UPT, UR6, URZ, UPT ;  /* 0x000000ff0600728c */ /* 0x000fe2000bf25070 */
[----:B------:R-:W-:Y:S01]  /*04c0*/  UMOV UR13, 0xffffffff ;  /* 0xffffffff000d7882 */ /* 0x000fe20000000000 */
[----:B------:R-:W-:Y:S02]  /*04d0*/  USHF.L.U32 UR26, UR14, 0x6, URZ ;  /* 0x000000060e1a7899 */ /* 0x000fe400080006ff */
[----:B------:R-:W-:Y:S01]  /*04e0*/  UISETP.NE.AND.EX UP1, UPT, UR7, URZ, UPT, UP1 ;  /* 0x000000ff0700728c */ /* 0x000fe2000bf25310 */
[----:B------:R-:W-:Y:S01]  /*04f0*/  UMOV UR12, URZ ;  /* 0x000000ff000c7c82 */ /* 0x000fe20008000000 */
[----:B------:R-:W1:Y:S01]  /*0500*/  @!UP0 LDCU UR6, c[0x0][0x43c] ;  /* 0x00008780ff0687ac */ /* 0x000e620008000800 */
[----:B--2---:R-:W-:Y:S02]  /*0510*/  @P4 R2UR UR18, R6 ;  /* 0x00000000061242ca */ /* 0x004fe400000e0000 */
[----:B---3--:R-:W-:-:S13]  /*0520*/  @P2 R2UR UR8, R2 ;  /* 0x00000000020822ca */ /* 0x008fda00000e0000 */
[----:B-1----:R-:W-:-:S04]  /*0530*/  @UP4 UIADD3 UR27, UPT, UPT, UR8, -UR18, URZ ;  /* 0x80000012081b4290 */ /* 0x002fc8000fffe0ff */
[----:B------:R-:W-:Y:S01]  /*0540*/  UISETP.GT.AND UP2, UPT, UR27, UR26, UPT ;  /* 0x0000001a1b00728c */ /* 0x000fe2000bf44270 */
[----:B------:R-:W-:-:S05]  /*0550*/  @P1 R2UR UR12, R4 ;  /* 0x00000000040c12ca */ /* 0x000fca00000e0000 */
[----:B------:R-:W-:Y:S02]  /*0560*/  PLOP3.LUT P1, PT, PT, PT, UP2, 0x80, 0x8 ;  /* 0x000000000008781c */ /* 0x000fe40003f2f028 */
[----:B----4-:R-:W-:Y:S01]  /*0570*/  @!P3 R2UR UR13, R5 ;  /* 0x00000000050db2ca */ /* 0x010fe200000e0000 */
[----:B------:R-:W-:Y:S01]  /*0580*/  @!UP0 UISETP.NE.U32.AND UP2, UPT, UR4, URZ, UPT ;  /* 0x000000ff0400828c */ /* 0x000fe2000bf45070 */
[----:B------:R-:W1:Y:S01]  /*0590*/  @!UP1 LDCU UR4, c[0x0][0x438] ;  /* 0x00008700ff0497ac */ /* 0x000e620008000800 */
[----:B------:R-:W-:-:S12]  /*05a0*/  BRA.U !UP1, `(.L_x_454) ;  /* 0x0000000109187547 */ /* 0x000fd8000b800000 */
[----:B------:R-:W-:-:S13]  /*05b0*/  PLOP3.LUT P2, PT, PT, PT, UP5, 0x80, 0x8 ;  /* 0x000000000008781c */ /* 0x000fda0003f4f058 */
[----:B------:R-:W1:Y:S04]  /*05c0*/  @P2 LDG.E R2, desc[UR20][R8.64+0x4] ;  /* 0x0000041408022981 */ /* 0x000e68000c1e1900 */
[----:B------:R-:W2:Y:S01]  /*05d0*/  @!P2 LDG.E R8, desc[UR20][R8.64] ;  /* 0x000000140808a981 */ /* 0x000ea2000c1e1900 */
[----:B-1----:R-:W-:-:S13]  /*05e0*/  @P2 R2UR UR4, R2 ;  /* 0x00000000020422ca */ /* 0x002fda00000e0000 */
[----:B------:R-:W-:-:S07]  /*05f0*/  @UP5 UIADD3 UR4, UPT, UPT, UR4, -UR13, URZ ;  /* 0x8000000d04045290 */ /* 0x000fce000fffe0ff */
[----:B--2---:R-:W-:Y:S02]  /*0600*/  @!P2 R2UR UR4, R8 ;  /* 0x000000000804a2ca */ /* 0x004fe400000e0000 */
.L_x_454:
        /* <DEDUP_REMOVED lines=48> */
.L_x_456:
        /* <DEDUP_REMOVED lines=57> */
.L_x_458:
[----:B------:R-:W-:Y:S05]  /*0ca0*/  BSYNC.RECONVERGENT B0 ;  /* 0x0000000000007941 */ /* 0x000fea0003800200 */
.L_x_457:
        /* <DEDUP_REMOVED lines=24> */
.L_x_460:
[----:B------:R-:W-:Y:S05]  /*0e30*/  BSYNC.RECONVERGENT B0 ;  /* 0x0000000000007941 */ /* 0x000fea0003800200 */
.L_x_459:
        /* <DEDUP_REMOVED lines=24> */
.L_x_462:
[----:B------:R-:W-:Y:S05]  /*0fc0*/  BSYNC.RECONVERGENT B0 ;  /* 0x0000000000007941 */ /* 0x000fea0003800200 */
.L_x_461:
        /* <DEDUP_REMOVED lines=26> */
.L_x_464:
[----:B------:R-:W-:Y:S05]  /*1170*/  BSYNC.RECONVERGENT B0 ;  /* 0x0000000000007941 */ /* 0x000fea0003800200 */
.L_x_463:
        /* <DEDUP_REMOVED lines=10> */
.L_x_466:
[----:B------:R-:W-:Y:S05]  /*1220*/  BSYNC.RECONVERGENT B0 ;  /* 0x0000000000007941 */ /* 0x000fea0003800200 */
.L_x_465:
        /* <DEDUP_REMOVED lines=10> */
.L_x_468:
[----:B------:R-:W-:Y:S05]  /*12d0*/  BSYNC.RECONVERGENT B0 ;  /* 0x0000000000007941 */ /* 0x000fea0003800200 */
.L_x_467:
        /* <DEDUP_REMOVED lines=10> */
.L_x_470:
[----:B------:R-:W-:Y:S05]  /*1380*/  BSYNC.RECONVERGENT B0 ;  /* 0x0000000000007941 */ /* 0x000fea0003800200 */
.L_x_469:
        /* <DEDUP_REMOVED lines=10> */
.L_x_455:
        /* <DEDUP_REMOVED lines=21> */
.L_x_471:
[----:B------:R-:W1:Y:S01]  /*1580*/  LDCU.64 UR10, c[0x0][0x3b8] ;  /* 0x00007700ff0a77ac */ /* 0x000e620008000a00 */
[----:B------:R-:W-:-:S04]  /*1590*/  UIADD3 UR6, UPT, UPT, UR12, UR13, URZ ;  /* 0x0000000d0c067290 */ /* 0x000fc8000fffe0ff */
[----:B-1----:R-:W-:Y:S02]  /*15a0*/  UIMAD.WIDE.U32 UR14, UR6, UR10, URZ ;  /* 0x0000000a060e72a5 */ /* 0x002fe4000f8e00ff */
[----:B------:R-:W-:-:S04]  /*15b0*/  UIMAD UR6, UR6, UR11, URZ ;  /* 0x0000000b060672a4 */ /* 0x000fc8000f8e02ff */
[----:B------:R-:W-:Y:S02]  /*15c0*/  UIADD3 UR6, UPT, UPT, UR15, UR6, URZ ;  /* 0x000000060f067290 */ /* 0x000fe4000fffe0ff */
.L_x_472:
        /* <DEDUP_REMOVED lines=39> */
.L_x_473:
[----:B------:R-:W1:Y:S01]  /*1840*/  LDCU.64 UR8, c[0x0][0x3c0] ;  /* 0x00007800ff0877ac */ /* 0x000e620008000a00 */
[----:B------:R-:W-:-:S04]  /*1850*/  UIADD3 UR12, UPT, UPT, UR12, UR13, URZ ;  /* 0x0000000d0c0c7290 */ /* 0x000fc8000fffe0ff */
[----:B-1----:R-:W-:Y:S02]  /*1860*/  UIMAD.WIDE.U32 UR4, UR12, UR8, URZ ;  /* 0x000000080c0472a5 */ /* 0x002fe4000f8e00ff */
[----:B------:R-:W-:-:S04]  /*1870*/  UIMAD UR12, UR12, UR9, URZ ;  /* 0x000000090c0c72a4 */ /* 0x000fc8000f8e02ff */
[----:B------:R-:W-:-:S12]  /*1880*/  UIADD3 UR15, UPT, UPT, UR5, UR12, URZ ;  /* 0x0000000c050f7290 */ /* 0x000fd8000fffe0ff */
.L_x_474:
[----:B------:R-:W-:Y:S01]  /*1890*/  IMAD.SHL.U32 R235, R213, 0x8, RZ ;  /* 0x00000008d5eb7824 */ /* 0x000fe200078e00ff */
[----:B------:R-:W1:Y:S01]  /*18a0*/  S2R R8, SR_CTAID.X ;  /* 0x0000000000087919 */ /* 0x000e620000002500 */
[----:B------:R-:W-:Y:S01]  /*18b0*/  SHF.R.S32.HI R225, RZ, 0x1f, R4 ;  /* 0x0000001fffe17819 */ /* 0x000fe20000011404 */
[----:B------:R-:W2:Y:S01]  /*18c0*/  S2UR UR31, SR_CgaCtaId ;  /* 0x00000000001f79c3 */ /* 0x000ea20000008800 */
[----:B------:R-:W-:Y:S01]  /*18d0*/  SHF.R.U32.HI R14, RZ, 0x3, R213 ;  /* 0x00000003ff0e7819 */ /* 0x000fe200000116d5 */
        /* <DEDUP_REMOVED lines=11> */
[----:B------:R-:W-:Y:S01]  /*1990*/  IADD3.X R17, PT, PT, RZ, UR15, RZ, P0, !PT ;  /* 0x0000000fff117c10 */ /* 0x000fe200087fe4ff */
[C---:B------:R-:W-:Y:S01]  /*19a0*/  IMAD.WIDE.U32 R6, R14.reuse, UR10, R6 ;  /* 0x0000000a0e067c25 */ /* 0x040fe2000f8e0006 */
[----:B------:R-:W3:Y:S01]  /*19b0*/  LDCU.64 UR14, c[0x0][0x390] ;  /* 0x00007200ff0e77ac */ /* 0x000ee20008000a00 */
[----:B------:R-:W-:Y:S02]  /*19c0*/  IADD3 R12, P0, PT, R211, UR32, RZ ;  /* 0x00000020d30c7c10 */ /* 0x000fe4000ff1e0ff */
[C---:B------:R-:W-:Y:S01]  /*19d0*/  IMAD.WIDE.U32 R16, R14.reuse, UR8, R16 ;  /* 0x000000080e107c25 */ /* 0x040fe2000f8e0010 */
[----:B------:R-:W-:Y:S02]  /*19e0*/  LOP3.LUT R229, R229, 0x38, R213, 0x78, !PT ;  /* 0x00000038e5e57812 */ /* 0x000fe400078e78d5 */
[----:B------:R-:W-:Y:S01]  /*19f0*/  LOP3.LUT R234, R211, 0x40, RZ, 0xfc, !PT ;  /* 0x00000040d3ea7812 */ /* 0x000fe200078efcff */
[C---:B------:R-:W-:Y:S01]  /*1a00*/  IMAD R7, R14.reuse, UR11, R7 ;  /* 0x0000000b0e077c24 */ /* 0x040fe2000f8e0207 */
[----:B------:R-:W-:Y:S01]  /*1a10*/  LOP3.LUT R229, R229, R0, RZ, 0xfc, !PT ;  /* 0x00000000e5e57212 */ /* 0x000fe200078efcff */
[----:B------:R-:W-:Y:S01]  /*1a20*/  IMAD R17, R14, UR9, R17 ;  /* 0x000000090e117c24 */ /* 0x000fe2000f8e0211 */
[C---:B------:R-:W-:Y:S01]  /*1a30*/  LOP3.LUT R233, R211.reuse, 0x80, RZ, 0xfc, !PT ;  /* 0x00000080d3e97812 */ /* 0x040fe200078efcff */
[----:B------:R-:W-:Y:S01]  /*1a40*/  IMAD.X R13, RZ, RZ, UR30, P0 ;  /* 0x0000001eff0d7e24 */ /* 0x000fe200080e06ff */
[----:B------:R-:W-:Y:S01]  /*1a50*/  LOP3.LUT R232, R211, 0xc0, RZ, 0xfc, !PT ;  /* 0x000000c0d3e87812 */ /* 0x000fe200078efcff */
[----:B----4-:R-:W-:-:S02]  /*1a60*/  IMAD.U32 R10, RZ, RZ, UR12 ;  /* 0x0000000cff0a7e24 */ /* 0x010fc4000f8e00ff */
        /* <DEDUP_REMOVED lines=10> */
[----:B------:R-:W-:Y:S01]  /*1b10*/  IMAD.IADD R225, R5, 0x1, R225 ;  /* 0x0000000105e17824 */ /* 0x000fe200078e02e1 */
[----:B---3--:R-:W-:Y:S01]  /*1b20*/  LEA R226, P0, R4, UR14, 0x1 ;  /* 0x0000000e04e27c11 */ /* 0x008fe2000f8008ff */
[----:B--2---:R-:W-:Y:S01]  /*1b30*/  ULEA UR6, UR31, UR6, 0x18 ;  /* 0x000000061f067291 */ /* 0x004fe2000f8ec0ff */
[----:B------:R-:W-:Y:S01]  /*1b40*/  LEA R228, P1, R6, UR16, 0x1 ;  /* 0x0000001006e47c11 */ /* 0x000fe2000f8208ff */
[----:B------:R-:W-:Y:S01]  /*1b50*/  IMAD.WIDE.U32 R10, R10, UR24, R12 ;  /* 0x000000180a0a7c25 */ /* 0x000fe2000f8e000c */
[----:B------:R-:W-:Y:S01]  /*1b60*/  LEA.HI.X R225, R4, UR15, R225, 0x1, P0 ;  /* 0x0000000f04e17c11 */ /* 0x000fe200080f0ce1 */
[----:B------:R-:W-:Y:S01]  /*1b70*/  UIADD3 UR15, UPT, UPT, UR19, -0x1, URZ ;  /* 0xffffffff130f7890 */ /* 0x000fe2000fffe0ff */
[----:B------:R-:W-:Y:S01]  /*1b80*/  LEA.HI.X R227, R6, UR17, R227, 0x1, P1 ;  /* 0x0000001106e37c11 */ /* 0x000fe200088f0ce3 */
[C---:B------:R-:W-:Y:S01]  /*1b90*/  VIADD R6, R14.reuse, 0x10 ;  /* 0x000000100e067836 */ /* 0x040fe20000000000 */
[----:B------:R-:W-:Y:S01]  /*1ba0*/  IADD3 R5, PT, PT, R14, 0x20, RZ ;  /* 0x000000200e057810 */ /* 0x000fe20007ffe0ff */
[----:B------:R-:W-:Y:S01]  /*1bb0*/  IMAD.U32 R12, RZ, RZ, UR13 ;  /* 0x0000000dff0c7e24 */ /* 0x000fe2000f8e00ff */
[----:B------:R-:W-:Y:S01]  /*1bc0*/  UIMAD UR14, UR15, -0x40, UR22 ;  /* 0xffffffc00f0e78a4 */ /* 0x000fe2000f8e0216 */
[----:B-1----:R-:W-:Y:S01]  /*1bd0*/  IMAD.WIDE.U32 R8, R8, 0x40, R14 ;  /* 0x0000004008087825 */ /* 0x002fe200078e000e */
[----:B------:R-:W-:-:S02]  /*1be0*/  ISETP.GE.AND P0, PT, R6, UR7, PT ;  /* 0x0000000706007c0c */ /* 0x000fc4000bf06270 */
        /* <DEDUP_REMOVED lines=38> */
.L_x_476:
[----:B------:R-:W-:Y:S05]  /*1e50*/  BSYNC.RECONVERGENT B0 ;  /* 0x0000000000007941 */ /* 0x000fea0003800200 */
.L_x_475:
        /* <DEDUP_REMOVED lines=42> */
.L_x_478:
[----:B------:R-:W-:Y:S05]  /*2100*/  BSYNC.RECONVERGENT B0 ;  /* 0x0000000000007941 */ /* 0x000fea0003800200 */
.L_x_477:
        /* <DEDUP_REMOVED lines=41> */
.L_x_480:
[----:B------:R-:W-:Y:S05]  /*23a0*/  BSYNC.RECONVERGENT B0 ;  /* 0x0000000000007941 */ /* 0x000fea0003800200 */
.L_x_479:
        /* <DEDUP_REMOVED lines=40> */
.L_x_482:
[----:B------:R-:W-:Y:S05]  /*2630*/  BSYNC.RECONVERGENT B0 ;  /* 0x0000000000007941 */ /* 0x000fea0003800200 */
.L_x_481:
        /* <DEDUP_REMOVED lines=34> */
.L_x_484:
[----:B------:R-:W-:Y:S05]  /*2860*/  BSYNC.RECONVERGENT B0 ;  /* 0x0000000000007941 */ /* 0x000fea0003800200 */
.L_x_483:
        /* <DEDUP_REMOVED lines=36> */
.L_x_486:
[----:B------:R-:W-:Y:S05]  /*2ab0*/  BSYNC.RECONVERGENT B0 ;  /* 0x0000000000007941 */ /* 0x000fea0003800200 */
.L_x_485:
        /* <DEDUP_REMOVED lines=36> */
.L_x_488:
[----:B------:R-:W-:Y:S05]  /*2d00*/  BSYNC.RECONVERGENT B0 ;  /* 0x0000000000007941 */ /* 0x000fea0003800200 */
.L_x_487:
        /* <DEDUP_REMOVED lines=37> */
.L_x_490:
[----:B------:R-:W-:Y:S05]  /*2f60*/  BSYNC.RECONVERGENT B0 ;  /* 0x0000000000007941 */ /* 0x000fea0003800200 */
.L_x_489:
[----:B------:R-:W5:Y:S01]  /*2f70*/  LDCU.64 UR12, c[0x0][0x538] ;  /* 0x0000a700ff0c77ac */ /* 0x000f620008000a00 */
[----:B------:R-:W0:Y:S01]  /*2f80*/  LDGDEPBAR ;  /* 0x00000000000079af */ /* 0x000e220000000000 */
[----:B-----5:R-:W-:-:S04]  /*2f90*/  UISETP.NE.U32.AND UP1, UPT, UR12, URZ, UPT ;  /* 0x000000ff0c00728c */ /* 0x020fc8000bf25070 */
[----:B------:R-:W-:Y:S01]  /*2fa0*/  UISETP.NE.AND.EX UP1, UPT, UR13, URZ, UPT, UP1 ;  /* 0x000000ff0d00728c */ /* 0x000fe2000bf25310 */
[--C-:B------:R-:W-:Y:S02]  /*2fb0*/  SHF.R.U32.HI R2, RZ, 0x2, R213.reuse ;  /* 0x00000002ff027819 */ /* 0x100fe400000116d5 */
[----:B------:R-:W-:Y:S01]  /*2fc0*/  SHF.R.U32.HI R215, RZ, 0x1, R213 ;  /* 0x00000001ffd77819 */ /* 0x000fe200000116d5 */
[----:B------:R-:W-:Y:S01]  /*2fd0*/  IMAD.U32 R86, RZ, RZ, UR26 ;  /* 0x0000001aff567e24 */ /* 0x000fe2000f8e00ff */
[----:B------:R-:W-:-:S04]  /*2fe0*/  DEPBAR.LE SB0, 0x0 ;  /* 0x000080000000791a */ /* 0x000fc80000000000 */
[----:B------:R-:W-:Y:S02]  /*2ff0*/  PLOP3.LUT P0, PT, PT, PT, UP1, 0x80, 0x8 ;  /* 0x000000000008781c */ /* 0x000fe40003f0f018 */
[----:B------:R-:W5:Y:S01]  /*3000*/  @UP1 LDCU.64 UR4, c[0x0][0x540] ;  /* 0x0000a800ff0417ac */ /* 0x000f620008000a00 */
[----:B------:R-:W-:Y:S01]  /*3010*/  @UP1 UMOV UR32, UR24 ;  /* 0x0000001800201c82 */ /* 0x000fe20008000000 */
[----:B------:R-:W-:Y:S02]  /*3020*/  @UP1 UMOV UR33, URZ ;  /* 0x000000ff00211c82 */ /* 0x000fe40008000000 */
[----:B-----5:R-:W-:Y:S01]  /*3030*/  @UP1 UIMAD.WIDE.U32 UR32, UR25, UR4, UR32 ;  /* 0x00000004192012a5 */ /* 0x020fe2000f8e0020 */
[----:B------:R-:W5:Y:S03]  /*3040*/  LDCU UR4, c[0x0][0x3e0] ;  /* 0x00007c00ff0477ac */ /* 0x000f660008000800 */
[----:B------:R-:W-:-:S02]  /*3050*/  @UP1 UIMAD UR5, UR25, UR5, UR33 ;  /* 0x00000005190512a4 */ /* 0x000fc4000f8e0221 */
[----:B------:R-:W-:-:S04]  /*3060*/  @UP1 ULEA UR12, UP0, UR32, UR12, 0x2 ;  /* 0x0000000c200c1291 */ /* 0x000fc8000f8010ff */
[----:B------:R-:W-:Y:S02]  /*3070*/  @UP1 ULEA.HI.X UR13, UR32, UR13, UR5, 0x2, UP0 ;  /* 0x0000000d200d1291 */ /* 0x000fe400080f1405 */
[----:B-1----:R-:W-:-:S03]  /*3080*/  IMAD.U32 R8, RZ, RZ, UR12 ;  /* 0x0000000cff087e24 */ /* 0x002fc6000f8e00ff */
[----:B------:R-:W1:Y:S01]  /*3090*/  @UP1 LDCU UR5, c[0x0][0x458] ;  /* 0x00008b00ff0517ac */ /* 0x000e620008000800 */
[----:B------:R-:W-:-:S05]  /*30a0*/  IMAD.U32 R9, RZ, RZ, UR13 ;  /* 0x0000000dff097e24 */ /* 0x000fca000f8e00ff */
[----:B------:R2:W3:Y:S01]  /*30b0*/  @P0 LDG.E R7, desc[UR20][R8.64] ;  /* 0x0000001408070981 */ /* 0x0004e2000c1e1900 */
[----:B-----5:R-:W-:Y:S01]  /*30c0*/  UIMAD UR4, UR25, UR4, UR24 ;  /* 0x00000004190472a4 */ /* 0x020fe2000f8e0218 */
[----:B------:R-:W-:Y:S01]  /*30d0*/  IMAD.SHL.U32 R212, R213, 0x20, RZ ;  /* 0x00000020d5d47824 */ /* 0x000fe200078e00ff */
[----:B------:R-:W-:Y:S01]  /*30e0*/  USHF.L.U32 UR24, UR8, 0x6, URZ ;  /* 0x0000000608187899 */ /* 0x000fe200080006ff */
[----:B------:R-:W-:Y:S01]  /*30f0*/  LOP3.LUT R177, R215, 0x8, RZ, 0xc0, !PT ;  /* 0x00000008d7b17812 */ /* 0x000fe200078ec0ff */
[----:B------:R-:W-:Y:S01]  /*3100*/  USHF.L.U32 UR4, UR4, 0x5, URZ ;  /* 0x0000000504047899 */ /* 0x000fe200080006ff */
[----:B------:R-:W-:Y:S01]  /*3110*/  BSSY.RECONVERGENT B0, `(.L_x_491) ;  /* 0x000003e000007945 */ /* 0x000fe20003800200 */
[----:B------:R-:W-:Y:S01]  /*3120*/  USHF.L.U64.HI UR13, UR8, 0x6, UR9 ;  /* 0x00000006080d7899 */ /* 0x000fe20008010209 */
[----:B------:R-:W-:Y:S01]  /*3130*/  LOP3.LUT R212, R212, 0x7c00, RZ, 0xc0, !PT ;  /* 0x00007c00d4d47812 */ /* 0x000fe200078ec0ff */
[----:B------:R-:W-:Y:S02]  /*3140*/  UIMAD.WIDE.U32 UR24, UR24, UR15, URZ ;  /* 0x0000000f181872a5 */ /* 0x000fe4000f8e00ff */
[----:B------:R-:W-:Y:S01]  /*3150*/  UIMAD UR13, UR13, UR15, URZ ;  /* 0x0000000f0d0d72a4 */ /* 0x000fe2000f8e02ff */
[----:B-1----:R-:W3:Y:S01]  /*3160*/  @P0 MUFU.RCP R0, UR5 ;  /* 0x0000000500000d08 */ /* 0x002ee20008001000 */
[----:B------:R-:W-:-:S02]  /*3170*/  UMOV UR5, URZ ;  /* 0x000000ff00057c82 */ /* 0x000fc40008000000 */
[----:B------:R-:W-:Y:S01]  /*3180*/  UIADD3 UR13, UPT, UPT, UR25, UR13, URZ ;  /* 0x0000000d190d7290 */ /* 0x000fe2000fffe0ff */
[----:B--2---:R-:W-:-:S04]  /*3190*/  LOP3.LUT R8, R215, 0x1f0, RZ, 0xc0, !PT ;  /* 0x000001f0d7087812 */ /* 0x004fc800078ec0ff */
[----:B------:R-:W-:Y:S01]  /*31a0*/  IADD3 R86, PT, PT, R8, 0x1, R86 ;  /* 0x0000000108567810 */ /* 0x000fe20007ffe056 */
[----:B------:R-:W-:Y:S01]  /*31b0*/  BAR.SYNC.DEFER_BLOCKING 0x0 ;  /* 0x0000000000007b1d */ /* 0x000fe20000010000 */
[----:B---3--:R-:W-:Y:S01]  /*31c0*/  @P0 FMUL.FTZ R0, R7, R0 ;  /* 0x0000000007000220 */ /* 0x008fe20000410000 */
[----:B------:R-:W-:Y:S02]  /*31d0*/  LOP3.LUT R7, R2, 0x7, RZ, 0xc0, !PT ;  /* 0x0000000702077812 */ /* 0x000fe400078ec0ff */
[C---:B------:R-:W-:Y:S02]  /*31e0*/  LOP3.LUT R2, R213.reuse, 0x1f, RZ, 0xc0, !PT ;  /* 0x0000001fd5027812 */ /* 0x040fe400078ec0ff */
[----:B------:R-:W-:Y:S01]  /*31f0*/  @P0 R2UR UR12, R0 ;  /* 0x00000000000c02ca */ /* 0x000fe200000e0000 */
[----:B------:R-:W-:Y:S01]  /*3200*/  IMAD.SHL.U32 R0, R213, 0x40, RZ ;  /* 0x00000040d5007824 */ /* 0x000fe200078e00ff */
[----:B------:R-:W-:Y:S01]  /*3210*/  IADD3 R85, P2, P1, R85, UR4, R2 ;  /* 0x0000000455557c10 */ /* 0x000fe2000f95e002 */
[----:B------:R-:W-:Y:S01]  /*3220*/  USHF.R.S32.HI UR4, URZ, 0x1f, UR4 ;  /* 0x0000001fff047899 */ /* 0x000fe20008011404 */
[----:B------:R-:W-:Y:S01]  /*3230*/  IADD3 R86, PT, PT, R86, -UR27, R7 ;  /* 0x8000001b56567c10 */ /* 0x000fe2000fffe007 */
[----:B------:R-:W-:Y:S01]  /*3240*/  IMAD.U32 R2, RZ, RZ, UR22 ;  /* 0x00000016ff027e24 */ /* 0x000fe2000f8e00ff */
[----:B------:R-:W-:-:S02]  /*3250*/  LOP3.LUT R7, R211, 0x1c0, R0, 0xf8, !PT ;  /* 0x000001c0d3077812 */ /* 0x000fc400078ef800 */
[----:B------:R-:W-:Y:S02]  /*3260*/  LOP3.LUT R176, R212, 0x200, R0, 0xf8, !PT ;  /* 0x00000200d4b07812 */ /* 0x000fe400078ef800 */
[----:B------:R-:W-:Y:S02]  /*3270*/  IADD3.X R3, PT, PT, R3, UR4, RZ, P2, P1 ;  /* 0x0000000403037c10 */ /* 0x000fe400097e24ff */
[----:B------:R-:W-:Y:S01]  /*3280*/  IADD3 R86, PT, PT, R86, UR23, R2 ;  /* 0x0000001756567c10 */ /* 0x000fe2000fffe002 */
[----:B------:R-:W-:Y:S01]  /*3290*/  @UP1 UMOV UR5, UR12 ;  /* 0x0000000c00051c82 */ /* 0x000fe20008000000 */
[----:B------:R-:W-:Y:S01]  /*32a0*/  LOP3.LUT R177, R7, R177, RZ, 0x3c, !PT ;  /* 0x000000b107b17212 */ /* 0x000fe200078e3cff */
        /* <DEDUP_REMOVED lines=32> */
.L_x_492:
[----:B------:R2:W-:Y:S04]  /*34b0*/  STS.128 [R229+0x10000], RZ ;  /* 0x010000ffe5007388 */ /* 0x0005e80000000c00 */
[----:B------:R2:W-:Y:S04]  /*34c0*/  STS.128 [R229+0x12000], RZ ;  /* 0x012000ffe5007388 */ /* 0x0005e80000000c00 */
[----:B------:R2:W-:Y:S04]  /*34d0*/  STS.128 [R229+0x14000], RZ ;  /* 0x014000ffe5007388 */ /* 0x0005e80000000c00 */
[----:B------:R2:W-:Y:S02]  /*34e0*/  STS.128 [R229+0x16000], RZ ;  /* 0x016000ffe5007388 */ /* 0x0005e40000000c00 */
.L_x_493:
[----:B------:R-:W-:Y:S05]  /*34f0*/  BSYNC.RECONVERGENT B0 ;  /* 0x0000000000007941 */ /* 0x000fea0003800200 */
.L_x_491:
        /* <DEDUP_REMOVED lines=46> */
.L_x_495:
[----:B------:R-:W-:Y:S05]  /*37e0*/  BSYNC.RECONVERGENT B0 ;  /* 0x0000000000007941 */ /* 0x000fea0003800200 */
.L_x_494:
        /* <DEDUP_REMOVED lines=39> */
.L_x_497:
[----:B------:R-:W-:Y:S05]  /*3a60*/  BSYNC.RECONVERGENT B0 ;  /* 0x0000000000007941 */ /* 0x000fea0003800200 */
.L_x_496:
        /* <DEDUP_REMOVED lines=41> */
.L_x_499:
[----:B------:R-:W-:Y:S05]  /*3d00*/  BSYNC.RECONVERGENT B0 ;  /* 0x0000000000007941 */ /* 0x000fea0003800200 */
.L_x_498:
[----:B------:R-:W-:Y:S01]  /*3d10*/  LDSM.16.M88.4 R24, [R83] ;  /* 0x000000005318783b */ /* 0x000fe20000000200 */
[----:B------:R-:W-:Y:S01]  /*3d20*/  IMAD.MOV.U32 R84, RZ, RZ, 0x20 ;  /* 0x00000020ff547424 */ /* 0x000fe200078e00ff */
[C---:B------:R-:W-:Y:S01]  /*3d30*/  LOP3.LUT P0, R2, R213.reuse, 0x2, RZ, 0xc0, !PT ;  /* 0x00000002d5027812 */ /* 0x040fe2000780c0ff */
[----:B------:R-:W-:Y:S01]  /*3d40*/  VIADD R214, R82, UR6 ;  /* 0x0000000652d67c36 */ /* 0x000fe20008000000 */
[----:B-1----:R-:W1:Y:S01]  /*3d50*/  LDSM.16.M88.4 R8, [R82+UR6+0x9800] ;  /* 0x009800065208783b */ /* 0x002e620008000200 */
[----:B------:R-:W-:Y:S01]  /*3d60*/  IMAD.MOV.U32 R188, RZ, RZ, 0x40 ;  /* 0x00000040ffbc7424 */ /* 0x000fe200078e00ff */
[----:B------:R-:W-:Y:S01]  /*3d70*/  SEL R84, R84, 0xffffffe0, !P0 ;  /* 0xffffffe054547807 */ /* 0x000fe20004000000 */
[----:B------:R-:W-:Y:S01]  /*3d80*/  IMAD.SHL.U32 R194, R213, 0x2, RZ ;  /* 0x00000002d5c27824 */ /* 0x000fe200078e00ff */
[----:B------:R-:W5:Y:S01]  /*3d90*/  LDSM.16.M88.4 R44, [R82+UR6+0x8000] ;  /* 0x00800006522c783b */ /* 0x000f620008000200 */
[----:B------:R-:W-:Y:S01]  /*3da0*/  IMAD.U32 R165, RZ, RZ, UR22 ;  /* 0x00000016ffa57e24 */ /* 0x000fe2000f8e00ff */
[----:B------:R-:W-:Y:S01]  /*3db0*/  VIMNMX R166, PT, PT, R86, UR22, PT ;  /* 0x0000001656a67c48 */ /* 0x000fe2000bfe0100 */
[--C-:B------:R-:W-:Y:S01]  /*3dc0*/  IMAD.IADD R81, R83, 0x1, R84.reuse ;  /* 0x0000000153517824 */ /* 0x100fe200078e0254 */
[----:B------:R-:W2:Y:S01]  /*3dd0*/  LDSM.16.M88.4 R36, [R82+UR6+0x8800] ;  /* 0x008800065224783b */ /* 0x000ea20008000200 */
[----:B------:R-:W-:Y:S01]  /*3de0*/  IMAD.IADD R80, R214, 0x1, R84 ;  /* 0x00000001d6507824 */ /* 0x000fe200078e0254 */
[----:B------:R-:W-:Y:S01]  /*3df0*/  LOP3.LUT R193, R194, 0x6, RZ, 0xc0, !PT ;  /* 0x00000006c2c17812 */ /* 0x000fe200078ec0ff */
[----:B------:R-:W-:Y:S01]  /*3e00*/  UISETP.NE.AND UP1, UPT, UR19, 0x1, UPT ;  /* 0x000000011300788c */ /* 0x000fe2000bf25270 */
[----:B------:R-:W3:Y:S01]  /*3e10*/  LDSM.16.M88.4 R28, [R82+UR6+0x9000] ;  /* 0x00900006521c783b */ /* 0x000ee20008000200 */
[----:B------:R-:W-:-:S03]  /*3e20*/  VIADDMNMX R165, R86, 0x8, R165, PT ;  /* 0x0000000856a57846 */ /* 0x000fc600038001a5 */
[----:B----4-:R-:W-:Y:S04]  /*3e30*/  LDSM.16.M88.4 R12, [R81] ;  /* 0x00000000510c783b */ /* 0x010fe80000000200 */
[----:B------:R-:W4:Y:S04]  /*3e40*/  LDSM.16.M88.4 R4, [R80+0x8000] ;  /* 0x008000005004783b */ /* 0x000f280000000200 */
[----:B------:R-:W4:Y:S04]  /*3e50*/  LDSM.16.M88.4 R16, [R80+0x8800] ;  /* 0x008800005010783b */ /* 0x000f280000000200 */
[----:B------:R-:W4:Y:S04]  /*3e60*/  LDSM.16.M88.4 R56, [R80+0x9000] ;  /* 0x009000005038783b */ /* 0x000f280000000200 */
[----:B------:R-:W4:Y:S04]  /*3e70*/  LDSM.16.M88.4 R20, [R80+0x9800] ;  /* 0x009800005014783b */ /* 0x000f280000000200 */
[----:B------:R-:W-:Y:S01]  /*3e80*/  LDSM.16.M88.4 R64, [R82+UR6+0xb800] ;  /* 0x00b800065240783b */ /* 0x000fe20008000200 */
[----:B-1----:R-:W-:Y:S01]  /*3e90*/  HMMA.16816.F32.BF16 R72, R24, R8, RZ ;  /* 0x000000081848723c */ /* 0x002fe200000418ff */
[----:B------:R-:W-:-:S02]  /*3ea0*/  LOP3.LUT R8, R213, 0x4, RZ, 0xc0, !PT ;  /* 0x00000004d5087812 */ /* 0x000fc400078ec0ff */
[----:B------:R-:W-:Y:S02]  /*3eb0*/  LDSM.16.M88.4 R60, [R80+0xb000] ;  /* 0x00b00000503c783b */ /* 0x000fe40000000200 */
[----:B------:R-:W-:Y:S02]  /*3ec0*/  ISETP.NE.AND P0, PT, R8, RZ, PT ;  /* 0x000000ff0800720c */ /* 0x000fe40003f05270 */
[----:B------:R-:W0:Y:S01]  /*3ed0*/  LDGDEPBAR ;  /* 0x00000000000079af */ /* 0x000e220000000000 */
[----:B-----5:R-:W-:Y:S01]  /*3ee0*/  HMMA.16816.F32.BF16 R48, R24, R44, RZ ;  /* 0x0000002c1830723c */ /* 0x020fe200000418ff */
[----:B------:R-:W-:-:S05]  /*3ef0*/  SEL R188, R188, 0xffffffc0, !P0 ;  /* 0xffffffc0bcbc7807 */ /* 0x000fca0004000000 */
[--C-:B------:R-:W-:Y:S02]  /*3f00*/  IMAD.IADD R89, R83, 0x1, R188.reuse ;  /* 0x0000000153597824 */ /* 0x100fe400078e02bc */
[----:B------:R-:W-:Y:S01]  /*3f10*/  IMAD.IADD R167, R214, 0x1, R188 ;  /* 0x00000001d6a77824 */ /* 0x000fe200078e02bc */
[----:B--2---:R-:W-:Y:S01]  /*3f20*/  HMMA.16816.F32.BF16 R40, R24, R36, RZ ;  /* 0x000000241828723c */ /* 0x004fe200000418ff */
[C---:B------:R-:W-:Y:S01]  /*3f30*/  IMAD.IADD R88, R84.reuse, 0x1, R89 ;  /* 0x0000000154587824 */ /* 0x040fe200078e0259 */
[----:B------:R-:W-:Y:S01]  /*3f40*/  LDSM.16.M88.4 R52, [R89] ;  /* 0x000000005934783b */ /* 0x000fe20000000200 */
[----:B------:R-:W-:-:S03]  /*3f50*/  IMAD.IADD R87, R84, 0x1, R167 ;  /* 0x0000000154577824 */ /* 0x000fc600078e02a7 */
[----:B------:R-:W-:Y:S02]  /*3f60*/  LDSM.16.M88.4 R76, [R167+0xa800] ;  /* 0x00a80000a74c783b */ /* 0x000fe40000000200 */
[C---:B---3--:R-:W-:Y:S02]  /*3f70*/  HMMA.16816.F32.BF16 R32, R24.reuse, R28, RZ ;  /* 0x0000001c1820723c */ /* 0x048fe400000418ff */
[----:B------:R-:W-:Y:S06]  /*3f80*/  LDSM.16.M88.4 R68, [R167+0xb000] ;  /* 0x00b00000a744783b */ /* 0x000fec0000000200 */
[C---:B------:R-:W-:Y:S08]  /*3f90*/  HMMA.16816.F32.BF16 R44, R24.reuse, R46, RZ ;  /* 0x0000002e182c723c */ /* 0x040ff000000418ff */
[C---:B------:R-:W-:Y:S08]  /*3fa0*/  HMMA.16816.F32.BF16 R36, R24.reuse, R38, RZ ;  /* 0x000000261824723c */ /* 0x040ff000000418ff */
[C---:B------:R-:W-:Y:S08]  /*3fb0*/  HMMA.16816.F32.BF16 R28, R24.reuse, R30, RZ ;  /* 0x0000001e181c723c */ /* 0x040ff000000418ff */
[----:B------:R-:W-:Y:S01]  /*3fc0*/  HMMA.16816.F32.BF16 R24, R24, R10, RZ ;  /* 0x0000000a1818723c */ /* 0x000fe200000418ff */
[----:B------:R-:W1:Y:S07]  /*3fd0*/  LDSM.16.M88.4 R8, [R167+0x8000] ;  /* 0x00800000a708783b */ /* 0x000e6e0000000200 */
[C---:B----4-:R-:W-:Y:S08]  /*3fe0*/  HMMA.16816.F32.BF16 R48, R12.reuse, R4, R48 ;  /* 0x000000040c30723c */ /* 0x050ff00000041830 */
        /* <DEDUP_REMOVED lines=24> */
[----:B------:R-:W4:Y:S03]  /*4170*/  LDSM.16.M88.4 R56, [R82+UR6+0xa000] ;  /* 0x00a000065238783b */ /* 0x000f260008000200 */
[C---:B-1----:R-:W-:Y:S08]  /*4180*/  HMMA.16816.F32.BF16 R40, R12.reuse, R8, R40 ;  /* 0x000000080c28723c */ /* 0x042ff00000041828 */
[C---:B------:R-:W-:Y:S01]  /*4190*/  HMMA.16816.F32.BF16 R36, R12.reuse, R10, R36 ;  /* 0x0000000a0c24723c */ /* 0x040fe20000041824 */
[----:B------:R-:W1:Y:S07]  /*41a0*/  LDSM.16.M88.4 R8, [R82+UR6+0xa800] ;  /* 0x00a800065208783b */ /* 0x000e6e0008000200 */
[C---:B------:R-:W-:Y:S08]  /*41b0*/  HMMA.16816.F32.BF16 R48, R12.reuse, R20, R48 ;  /* 0x000000140c30723c */ /* 0x040ff00000041830 */
[C---:B------:R-:W-:Y:S01]  /*41c0*/  HMMA.16816.F32.BF16 R44, R12.reuse, R22, R44 ;  /* 0x000000160c2c723c */ /* 0x040fe2000004182c */
[----:B------:R-:W-:Y:S07]  /*41d0*/  LDSM.16.M88.4 R20, [R81+0x2000] ;  /* 0x002000005114783b */ /* 0x000fee0000000200 */
[C---:B--2---:R-:W-:Y:S08]  /*41e0*/  HMMA.16816.F32.BF16 R32, R12.reuse, R4, R32 ;  /* 0x000000040c20723c */ /* 0x044ff00000041820 */
[C---:B------:R-:W-:Y:S01]  /*41f0*/  HMMA.16816.F32.BF16 R28, R12.reuse, R6, R28 ;  /* 0x000000060c1c723c */ /* 0x040fe2000004181c */
[----:B------:R-:W2:Y:S07]  /*4200*/  LDSM.16.M88.4 R4, [R82+UR6+0xb000] ;  /* 0x00b000065204783b */ /* 0x000eae0008000200 */
[C---:B---3--:R-:W-:Y:S08]  /*4210*/  HMMA.16816.F32.BF16 R72, R12.reuse, R16, R72 ;  /* 0x000000100c48723c */ /* 0x048ff00000041848 */
[----:B------:R-:W-:Y:S01]  /*4220*/  HMMA.16816.F32.BF16 R24, R12, R18, R24 ;  /* 0x000000120c18723c */ /* 0x000fe20000041818 */
[----:B------:R-:W3:Y:S04]  /*4230*/  LDSM.16.M88.4 R12, [R80+0xa800] ;  /* 0x00a80000500c783b */ /* 0x000ee80000000200 */
[----:B------:R-:W5:Y:S03]  /*4240*/  LDSM.16.M88.4 R16, [R80+0xa000] ;  /* 0x00a000005010783b */ /* 0x000f660000000200 */
        /* <DEDUP_REMOVED lines=11> */
[----:B------:R-:W-:Y:S04]  /*4300*/  LDSM.16.M88.4 R52, [R87+0xa000] ;  /* 0x00a000005734783b */ /* 0x000fe80000000200 */
[----:B------:R-:W-:Y:S03]  /*4310*/  LDSM.16.M88.4 R64, [R87+0xa800] ;  /* 0x00a800005740783b */ /* 0x000fe60000000200 */
[C---:B---3--:R-:W-:Y:S08]  /*4320*/  HMMA.16816.F32.BF16 R40, R20.reuse, R12, R40 ;  /* 0x0000000c1428723c */ /* 0x048ff00000041828 */
[C---:B------:R-:W-:Y:S01]  /*4330*/  HMMA.16816.F32.BF16 R36, R20.reuse, R14, R36 ;  /* 0x0000000e1424723c */ /* 0x040fe20000041824 */
[----:B------:R-:W2:Y:S07]  /*4340*/  LDSM.16.M88.4 R12, [R167+0xb800] ;  /* 0x00b80000a70c783b */ /* 0x000eae0000000200 */
[C---:B-----5:R-:W-:Y:S08]  /*4350*/  HMMA.16816.F32.BF16 R48, R20.reuse, R16, R48 ;  /* 0x000000101430723c */ /* 0x060ff00000041830 */
[C---:B------:R-:W-:Y:S01]  /*4360*/  HMMA.16816.F32.BF16 R44, R20.reuse, R18, R44 ;  /* 0x00000012142c723c */ /* 0x040fe2000004182c */
[----:B------:R-:W3:Y:S07]  /*4370*/  LDSM.16.M88.4 R16, [R88+0x2000] ;  /* 0x002000005810783b */ /* 0x000eee0000000200 */
[C---:B------:R-:W-:Y:S08]  /*4380*/  HMMA.16816.F32.BF16 R32, R20.reuse, R60, R32 ;  /* 0x0000003c1420723c */ /* 0x040ff00000041820 */
[C---:B------:R-:W-:Y:S01]  /*4390*/  HMMA.16816.F32.BF16 R28, R20.reuse, R62, R28 ;  /* 0x0000003e141c723c */ /* 0x040fe2000004181c */
[----:B------:R-:W5:Y:S07]  /*43a0*/  LDSM.16.M88.4 R60, [R87+0xb000] ;  /* 0x00b00000573c783b */ /* 0x000f6e0000000200 */
[C---:B----4-:R-:W-:Y:S08]  /*43b0*/  HMMA.16816.F32.BF16 R72, R20.reuse, R56, R72 ;  /* 0x000000381448723c */ /* 0x050ff00000041848 */
[----:B------:R-:W-:Y:S01]  /*43c0*/  HMMA.16816.F32.BF16 R24, R20, R58, R24 ;  /* 0x0000003a1418723c */ /* 0x000fe20000041818 */
[----:B------:R-:W4:Y:S04]  /*43d0*/  LDSM.16.M88.4 R56, [R87+0xb800] ;  /* 0x00b800005738783b */ /* 0x000f280000000200 */
[----:B------:R-:W-:Y:S03]  /*43e0*/  LDSM.16.M88.4 R20, [R83+0x4000] ;  /* 0x004000005314783b */ /* 0x000fe60000000200 */
[C---:B-1----:R-:W-:Y:S08]  /*43f0*/  HMMA.16816.F32.BF16 R48, R8.reuse, R4, R48 ;  /* 0x000000040830723c */ /* 0x042ff00000041830 */
[C---:B------:R-:W-:Y:S01]  /*4400*/  HMMA.16816.F32.BF16 R44, R8.reuse, R6, R44 ;  /* 0x00000006082c723c */ /* 0x040fe2000004182c */
[----:B------:R-:W1:Y:S07]  /*4410*/  LDSM.16.M88.4 R4, [R82+UR6+0xc000] ;  /* 0x00c000065204783b */ /* 0x000e6e0008000200 */
        /* <DEDUP_REMOVED lines=8> */
[----:B------:R-:W2:Y:S04]  /*44a0*/  LDSM.16.M88.4 R12, [R82+UR6+0xc800] ;  /* 0x00c80006520c783b */ /* 0x000ea80008000200 */
[----:B------:R-:W2:Y:S03]  /*44b0*/  LDSM.16.M88.4 R8, [R82+UR6+0xd000] ;  /* 0x00d000065208783b */ /* 0x000ea60008000200 */
[C---:B---3--:R-:W-:Y:S08]  /*44c0*/  HMMA.16816.F32.BF16 R48, R16.reuse, R52, R48 ;  /* 0x000000341030723c */ /* 0x048ff00000041830 */
[C---:B------:R-:W-:Y:S01]  /*44d0*/  HMMA.16816.F32.BF16 R44, R16.reuse, R54, R44 ;  /* 0x00000036102c723c */ /* 0x040fe2000004182c */
[----:B------:R-:W3:Y:S07]  /*44e0*/  LDSM.16.M88.4 R52, [R82+UR6+0xd800] ;  /* 0x00d800065234783b */ /* 0x000eee0008000200 */
[C---:B------:R-:W-:Y:S08]  /*44f0*/  HMMA.16816.F32.BF16 R40, R16.reuse, R64, R40 ;  /* 0x000000401028723c */ /* 0x040ff00000041828 */
[C---:B------:R-:W-:Y:S01]  /*4500*/  HMMA.16816.F32.BF16 R36, R16.reuse, R66, R36 ;  /* 0x000000421024723c */ /* 0x040fe20000041824 */
[----:B------:R-:W-:Y:S07]  /*4510*/  LDSM.16.M88.4 R64, [R80+0xd800] ;  /* 0x00d800005040783b */ /* 0x000fee0000000200 */
[C---:B-----5:R-:W-:Y:S08]  /*4520*/  HMMA.16816.F32.BF16 R32, R16.reuse, R60, R32 ;  /* 0x0000003c1020723c */ /* 0x060ff00000041820 */
[C---:B------:R-:W-:Y:S01]  /*4530*/  HMMA.16816.F32.BF16 R28, R16.reuse, R62, R28 ;  /* 0x0000003e101c723c */ /* 0x040fe2000004181c */
[----:B------:R-:W-:Y:S07]  /*4540*/  LDSM.16.M88.4 R60, [R81+0x4000] ;  /* 0x00400000513c783b */ /* 0x000fee0000000200 */
[C---:B----4-:R-:W-:Y:S08]  /*4550*/  HMMA.16816.F32.BF16 R72, R16.reuse, R56, R72 ;  /* 0x000000381048723c */ /* 0x050ff00000041848 */
        /* <DEDUP_REMOVED lines=11> */
[----:B------:R-:W2:Y:S07]  /*4610*/  LDSM.16.M88.4 R8, [R89+0x4000] ;  /* 0x004000005908783b */ /* 0x000eae0000000200 */
[C---:B---3--:R-:W-:Y:S08]  /*4620*/  HMMA.16816.F32.BF16 R72, R20.reuse, R52, R72 ;  /* 0x000000341448723c */ /* 0x048ff00000041848 */
[----:B------:R-:W-:Y:S01]  /*4630*/  HMMA.16816.F32.BF16 R24, R20, R54, R24 ;  /* 0x000000361418723c */ /* 0x000fe20000041818 */
[----:B------:R-:W3:Y:S04]  /*4640*/  LDSM.16.M88.4 R52, [R167+0xd000] ;  /* 0x00d00000a734783b */ /* 0x000ee80000000200 */
[----:B------:R-:W-:Y:S03]  /*4650*/  LDSM.16.M88.4 R20, [R87+0xc000] ;  /* 0x00c000005714783b */ /* 0x000fe60000000200 */
[C---:B----4-:R-:W-:Y:S08]  /*4660*/  HMMA.16816.F32.BF16 R48, R60.reuse, R16, R48 ;  /* 0x000000103c30723c */ /* 0x050ff00000041830 */
[C---:B------:R-:W-:Y:S01]  /*4670*/  HMMA.16816.F32.BF16 R44, R60.reuse, R18, R44 ;  /* 0x000000123c2c723c */ /* 0x040fe2000004182c */
[----:B------:R-:W4:Y:S07]  /*4680*/  LDSM.16.M88.4 R16, [R167+0xd800] ;  /* 0x00d80000a710783b */ /* 0x000f2e0000000200 */
[C---:B-1----:R-:W-:Y:S08]  /*4690*/  HMMA.16816.F32.BF16 R40, R60.reuse, R4, R40 ;  /* 0x000000043c28723c */ /* 0x042ff00000041828 */
        /* <DEDUP_REMOVED lines=11> */
[----:B------:R-:W1:Y:S07]  /*4750*/  LDSM.16.M88.4 R12, [R87+0xc800] ;  /* 0x00c80000570c783b */ /* 0x000e6e0000000200 */
[C---:B------:R-:W-:Y:S08]  /*4760*/  HMMA.16816.F32.BF16 R40, R8.reuse, R56, R40 ;  /* 0x000000380828723c */ /* 0x040ff00000041828 */
[C---:B------:R-:W-:Y:S01]  /*4770*/  HMMA.16816.F32.BF16 R36, R8.reuse, R58, R36 ;  /* 0x0000003a0824723c */ /* 0x040fe20000041824 */
[----:B------:R-:W-:Y:S07]  /*4780*/  LDSM.16.M88.4 R56, [R82+UR6+0xe000] ;  /* 0x00e000065238783b */ /* 0x000fee0008000200 */
[C---:B---3--:R-:W-:Y:S08]  /*4790*/  HMMA.16816.F32.BF16 R32, R8.reuse, R52, R32 ;  /* 0x000000340820723c */ /* 0x048ff00000041820 */
[C---:B------:R-:W-:Y:S01]  /*47a0*/  HMMA.16816.F32.BF16 R28, R8.reuse, R54, R28 ;  /* 0x00000036081c723c */ /* 0x040fe2000004181c */
[----:B------:R-:W-:Y:S07]  /*47b0*/  LDSM.16.M88.4 R52, [R82+UR6+0xf000] ;  /* 0x00f000065234783b */ /* 0x000fee0008000200 */
[C---:B----4-:R-:W-:Y:S08]  /*47c0*/  HMMA.16816.F32.BF16 R72, R8.reuse, R16, R72 ;  /* 0x000000100848723c */ /* 0x050ff00000041848 */
[----:B------:R-:W-:Y:S01]  /*47d0*/  HMMA.16816.F32.BF16 R24, R8, R18, R24 ;  /* 0x000000120818723c */ /* 0x000fe20000041818 */
[----:B------:R-:W-:Y:S04]  /*47e0*/  LDSM.16.M88.4 R16, [R83+0x6000] ;  /* 0x006000005310783b */ /* 0x000fe80000000200 */
[----:B------:R-:W2:Y:S03]  /*47f0*/  LDSM.16.M88.4 R8, [R82+UR6+0xe800] ;  /* 0x00e800065208783b */ /* 0x000ea60008000200 */
[C---:B-1----:R-:W-:Y:S08]  /*4800*/  HMMA.16816.F32.BF16 R40, R4.reuse, R12, R40 ;  /* 0x0000000c0428723c */ /* 0x042ff00000041828 */
[C---:B------:R-:W-:Y:S01]  /*4810*/  HMMA.16816.F32.BF16 R36, R4.reuse, R14, R36 ;  /* 0x0000000e0424723c */ /* 0x040fe20000041824 */
[----:B------:R-:W-:Y:S07]  /*4820*/  LDSM.16.M88.4 R12, [R80+0xe000] ;  /* 0x00e00000500c783b */ /* 0x000fee0000000200 */
[C---:B------:R-:W-:Y:S08]  /*4830*/  HMMA.16816.F32.BF16 R48, R4.reuse, R20, R48 ;  /* 0x000000140430723c */ /* 0x040ff00000041830 */
[C---:B------:R-:W-:Y:S01]  /*4840*/  HMMA.16816.F32.BF16 R44, R4.reuse, R22, R44 ;  /* 0x00000016042c723c */ /* 0x040fe2000004182c */
[----:B------:R-:W1:Y:S07]  /*4850*/  LDSM.16.M88.4 R20, [R82+UR6+0xf800] ;  /* 0x00f800065214783b */ /* 0x000e6e0008000200 */
[C---:B------:R-:W-:Y:S08]  /*4860*/  HMMA.16816.F32.BF16 R32, R4.reuse, R64, R32 ;  /* 0x000000400420723c */ /* 0x040ff00000041820 */
[C---:B------:R-:W-:Y:S01]  /*4870*/  HMMA.16816.F32.BF16 R28, R4.reuse, R66, R28 ;  /* 0x00000042041c723c */ /* 0x040fe2000004181c */
[----:B------:R-:W-:Y:S07]  /*4880*/  LDSM.16.M88.4 R64, [R167+0xe000] ;  /* 0x00e00000a740783b */ /* 0x000fee0000000200 */
[C---:B------:R-:W-:Y:S08]  /*4890*/  HMMA.16816.F32.BF16 R72, R4.reuse, R60, R72 ;  /* 0x0000003c0448723c */ /* 0x040ff00000041848 */
[----:B------:R-:W-:Y:S01]  /*48a0*/  HMMA.16816.F32.BF16 R24, R4, R62, R24 ;  /* 0x0000003e0418723c */ /* 0x000fe20000041818 */
[----:B------:R-:W3:Y:S04]  /*48b0*/  LDSM.16.M88.4 R4, [R80+0xe800] ;  /* 0x00e800005004783b */ /* 0x000ee80000000200 */
[----:B------:R-:W-:Y:S03]  /*48c0*/  LDSM.16.M88.4 R60, [R167+0xe800] ;  /* 0x00e80000a73c783b */ /* 0x000fe60000000200 */
[C---:B--2---:R-:W-:Y:S08]  /*48d0*/  HMMA.16816.F32.BF16 R40, R16.reuse, R8, R40 ;  /* 0x000000081028723c */ /* 0x044ff00000041828 */
[C---:B------:R-:W-:Y:S01]  /*48e0*/  HMMA.16816.F32.BF16 R36, R16.reuse, R10, R36 ;  /* 0x0000000a1024723c */ /* 0x040fe20000041824 */
[----:B------:R-:W2:Y:S04]  /*48f0*/  LDSM.16.M88.4 R8, [R80+0xf000] ;  /* 0x00f000005008783b */ /* 0x000ea80000000200 */
[----:B------:R-:W4:Y:S03]  /*4900*/  LDSM.16.M88.4 R80, [R80+0xf800] ;  /* 0x00f800005050783b */ /* 0x000f260000000200 */
[C---:B------:R-:W-:Y:S08]  /*4910*/  HMMA.16816.F32.BF16 R48, R16.reuse, R56, R48 ;  /* 0x000000381030723c */ /* 0x040ff00000041830 */
[C---:B------:R-:W-:Y:S01]  /*4920*/  HMMA.16816.F32.BF16 R44, R16.reuse, R58, R44 ;  /* 0x0000003a102c723c */ /* 0x040fe2000004182c */
[----:B------:R-:W5:Y:S07]  /*4930*/  LDSM.16.M88.4 R56, [R167+0xf000] ;  /* 0x00f00000a738783b */ /* 0x000f6e0000000200 */
[C---:B------:R-:W-:Y:S08]  /*4940*/  HMMA.16816.F32.BF16 R32, R16.reuse, R52, R32 ;  /* 0x000000341020723c */ /* 0x040ff00000041820 */
[C---:B------:R-:W-:Y:S01]  /*4950*/  HMMA.16816.F32.BF16 R28, R16.reuse, R54, R28 ;  /* 0x00000036101c723c */ /* 0x040fe2000004181c */
[----:B------:R-:W5:Y:S07]  /*4960*/  LDSM.16.M88.4 R52, [R167+0xf800] ;  /* 0x00f80000a734783b */ /* 0x000f6e0000000200 */
[C---:B-1----:R-:W-:Y:S08]  /*4970*/  HMMA.16816.F32.BF16 R24, R16.reuse, R22, R24 ;  /* 0x000000161018723c */ /* 0x042ff00000041818 */
[----:B------:R-:W-:Y:S01]  /*4980*/  HMMA.16816.F32.BF16 R72, R16, R20, R72 ;  /* 0x000000141048723c */ /* 0x000fe20000041848 */
[----:B------:R-:W-:Y:S04]  /*4990*/  LDSM.16.M88.4 R20, [R87+0xe000] ;  /* 0x00e000005714783b */ /* 0x000fe80000000200 */
[----:B------:R-:W-:Y:S03]  /*49a0*/  LDSM.16.M88.4 R16, [R87+0xe800] ;  /* 0x00e800005710783b */ /* 0x000fe60000000200 */
[C---:B------:R-:W-:Y:S08]  /*49b0*/  HMMA.16816.F32.BF16 R48, R76.reuse, R12, R48 ;  /* 0x0000000c4c30723c */ /* 0x040ff00000041830 */
[C---:B------:R-:W-:Y:S01]  /*49c0*/  HMMA.16816.F32.BF16 R44, R76.reuse, R14, R44 ;  /* 0x0000000e4c2c723c */ /* 0x040fe2000004182c */
[----:B------:R-:W-:Y:S07]  /*49d0*/  LDSM.16.M88.4 R12, [R87+0xf000] ;  /* 0x00f00000570c783b */ /* 0x000fee0000000200 */
[C---:B---3--:R-:W-:Y:S08]  /*49e0*/  HMMA.16816.F32.BF16 R40, R76.reuse, R4, R40 ;  /* 0x000000044c28723c */ /* 0x048ff00000041828 */
[C---:B------:R-:W-:Y:S01]  /*49f0*/  HMMA.16816.F32.BF16 R36, R76.reuse, R6, R36 ;  /* 0x000000064c24723c */ /* 0x040fe20000041824 */
[----:B------:R-:W1:Y:S07]  /*4a00*/  LDSM.16.M88.4 R4, [R88+0x6000] ;  /* 0x006000005804783b */ /* 0x000e6e0000000200 */
[C---:B--2---:R-:W-:Y:S08]  /*4a10*/  HMMA.16816.F32.BF16 R32, R76.reuse, R8, R32 ;  /* 0x000000084c20723c */ /* 0x044ff00000041820 */
[----:B------:R-:W-:Y:S01]  /*4a20*/  HMMA.16816.F32.BF16 R28, R76, R10, R28 ;  /* 0x0000000a4c1c723c */ /* 0x000fe2000004181c */
[----:B------:R-:W2:Y:S01]  /*4a30*/  LDSM.16.M88.4 R8, [R87+0xf800] ;  /* 0x00f800005708783b */ /* 0x000ea20000000200 */
[----:B------:R-:W-:-:S06]  /*4a40*/  DEPBAR.LE SB0, 0x0 ;  /* 0x000080000000791a */ /* 0x000fcc0000000000 */
[C---:B----4-:R-:W-:Y:S08]  /*4a50*/  HMMA.16816.F32.BF16 R24, R76.reuse, R82, R24 ;  /* 0x000000524c18723c */ /* 0x050ff00000041818 */
[----:B------:R-:W-:Y:S08]  /*4a60*/  HMMA.16816.F32.BF16 R72, R76, R80, R72 ;  /* 0x000000504c48723c */ /* 0x000ff00000041848 */
[C---:B-----5:R-:W-:Y:S08]  /*4a70*/  HMMA.16816.F32.BF16 R28, R68.reuse, R58, R28 ;  /* 0x0000003a441c723c */ /* 0x060ff0000004181c */
[C---:B------:R-:W-:Y:S08]  /*4a80*/  HMMA.16816.F32.BF16 R24, R68.reuse, R54, R24 ;  /* 0x000000364418723c */ /* 0x040ff00000041818 */
[C---:B------:R-:W-:Y:S08]  /*4a90*/  HMMA.16816.F32.BF16 R44, R68.reuse, R66, R44 ;  /* 0x00000042442c723c */ /* 0x040ff0000004182c */
[C---:B------:R-:W-:Y:S08]  /*4aa0*/  HMMA.16816.F32.BF16 R48, R68.reuse, R64, R48 ;  /* 0x000000404430723c */ /* 0x040ff00000041830 */
[C---:B------:R-:W-:Y:S08]  /*4ab0*/  HMMA.16816.F32.BF16 R40, R68.reuse, R60, R40 ;  /* 0x0000003c4428723c */ /* 0x040ff00000041828 */
[C---:B------:R-:W-:Y:S08]  /*4ac0*/  HMMA.16816.F32.BF16 R32, R68.reuse, R56, R32 ;  /* 0x000000384420723c */ /* 0x040ff00000041820 */
[C---:B------:R-:W-:Y:S08]  /*4ad0*/  HMMA.16816.F32.BF16 R36, R68.reuse, R62, R36 ;  /* 0x0000003e4424723c */ /* 0x040ff00000041824 */
[----:B------:R-:W-:Y:S08]  /*4ae0*/  HMMA.16816.F32.BF16 R72, R68, R52, R72 ;  /* 0x000000344448723c */ /* 0x000ff00000041848 */
[----:B-1----:R-:W-:Y:S01]  /*4af0*/  HMMA.16816.F32.BF16 R28, R4, R14, R28 ;  /* 0x0000000e041c723c */ /* 0x002fe2000004181c */
[----:B------:R-:W-:-:S04]  /*4b00*/  IMAD.U32 R15, RZ, RZ, UR15 ;  /* 0x0000000fff0f7e24 */ /* 0x000fc8000f8e00ff */
[----:B------:R-:W-:-:S03]  /*4b10*/  IMAD R15, R15, 0x40, R193 ;  /* 0x000000400f0f7824 */ /* 0x000fc600078e02c1 */
[----:B--2---:R-:W-:Y:S01]  /*4b20*/  HMMA.16816.F32.BF16 R24, R4, R10, R24 ;  /* 0x0000000a0418723c */ /* 0x004fe20000041818 */
[C---:B------:R-:W-:Y:S02]  /*4b30*/  VIADD R10, R15.reuse, 0x10 ;  /* 0x000000100f0a7836 */ /* 0x040fe40000000000 */
[----:B------:R-:W-:-:S05]  /*4b40*/  VIADD R11, R15, 0x18 ;  /* 0x000000180f0b7836 */ /* 0x000fca0000000000 */
[C---:B------:R-:W-:Y:S08]  /*4b50*/  HMMA.16816.F32.BF16 R44, R4.reuse, R22, R44 ;  /* 0x00000016042c723c */ /* 0x040ff0000004182c */
[----:B------:R-:W-:Y:S01]  /*4b60*/  HMMA.16816.F32.BF16 R48, R4, R20, R48 ;  /* 0x000000140430723c */ /* 0x000fe20000041830 */
[----:B------:R-:W-:Y:S01]  /*4b70*/  VIADD R20, R15, 0x9 ;  /* 0x000000090f147836 */ /* 0x000fe20000000000 */
[----:B------:R-:W-:Y:S01]  /*4b80*/  I2FP.F32.U32 R21, R15 ;  /* 0x0000000f00157245 */ /* 0x000fe20000201000 */
[----:B------:R-:W-:Y:S03]  /*4b90*/  BAR.SYNC.DEFER_BLOCKING 0x0 ;  /* 0x0000000000007b1d */ /* 0x000fe60000010000 */
[----:B------:R-:W-:-:S02]  /*4ba0*/  ISETP.GE.AND P6, PT, R20, R166, PT ;  /* 0x000000a61400720c */ /* 0x000fc40003fc6270 */
[----:B------:R-:W-:Y:S01]  /*4bb0*/  HMMA.16816.F32.BF16 R40, R4, R16, R40 ;  /* 0x000000100428723c */ /* 0x000fe20000041828 */
[C---:B------:R-:W-:Y:S02]  /*4bc0*/  VIADD R16, R15.reuse, 0x38 ;  /* 0x000000380f107836 */ /* 0x040fe40000000000 */
[----:B------:R-:W-:-:S03]  /*4bd0*/  VIADD R17, R15, 0x20 ;  /* 0x000000200f117836 */ /* 0x000fc60000000000 */
[C---:B------:R-:W-:Y:S02]  /*4be0*/  ISETP.GE.AND P5, PT, R16.reuse, R166, PT ;  /* 0x000000a61000720c */ /* 0x040fe40003fa6270 */
[C---:B------:R-:W-:Y:S01]  /*4bf0*/  HMMA.16816.F32.BF16 R32, R4.reuse, R12, R32 ;  /* 0x0000000c0420723c */ /* 0x040fe20000041820 */
[----:B------:R-:W-:Y:S01]  /*4c00*/  VIADD R13, R15, 0x8 ;  /* 0x000000080f0d7836 */ /* 0x000fe20000000000 */
[-C--:B------:R-:W-:Y:S02]  /*4c10*/  ISETP.GE.AND P4, PT, R16, R165.reuse, PT ;  /* 0x000000a51000720c */ /* 0x080fe40003f86270 */
[----:B------:R-:W-:Y:S02]  /*4c20*/  I2FP.F32.U32 R16, R16 ;  /* 0x0000001000107245 */ /* 0x000fe40000201000 */
[C---:B------:R-:W-:Y:S02]  /*4c30*/  ISETP.GE.AND P1, PT, R13.reuse, R166, PT ;  /* 0x000000a60d00720c */ /* 0x040fe40003f26270 */
[----:B------:R-:W-:Y:S01]  /*4c40*/  HMMA.16816.F32.BF16 R36, R4, R18, R36 ;  /* 0x000000120424723c */ /* 0x000fe20000041824 */
[----:B------:R-:W-:Y:S01]  /*4c50*/  ISETP.GE.AND P0, PT, R13, R165, PT ;  /* 0x000000a50d00720c */ /* 0x000fe20003f06270 */
[----:B------:R-:W-:Y:S01]  /*4c60*/  FFMA.FTZ R24, R16, UR5, R24 ;  /* 0x0000000510187c23 */ /* 0x000fe20008010018 */
[----:B------:R-:W-:-:S04]  /*4c70*/  I2FP.F32.U32 R13, R13 ;  /* 0x0000000d000d7245 */ /* 0x000fc80000201000 */
[----:B------:R-:W-:Y:S01]  /*4c80*/  FSEL R210, R24, -INF , !P5 ;  /* 0xff80000018d27808 */ /* 0x000fe20006800000 */
[----:B------:R-:W-:Y:S01]  /*4c90*/  HMMA.16816.F32.BF16 R72, R4, R8, R72 ;  /* 0x000000080448723c */ /* 0x000fe20000041848 */
[----:B------:R-:W-:Y:S02]  /*4ca0*/  VIADD R7, R15, 0x1 ;  /* 0x000000010f077836 */ /* 0x000fe40000000000 */
[C---:B------:R-:W-:Y:S01]  /*4cb0*/  FFMA.FTZ R18, R13.reuse, UR5, R44 ;  /* 0x000000050d127c23 */ /* 0x040fe2000801002c */
[----:B------:R-:W-:Y:S01]  /*4cc0*/  FFMA.FTZ R13, R13, UR5, R46 ;  /* 0x000000050d0d7c23 */ /* 0x000fe2000801002e */
[-C--:B------:R-:W-:Y:S01]  /*4cd0*/  ISETP.GE.AND P5, PT, R20, R165.reuse, PT ;  /* 0x000000a51400720c */ /* 0x080fe20003fa6270 */
[----:B------:R-:W-:Y:S01]  /*4ce0*/  VIADD R9, R15, 0x11 ;  /* 0x000000110f097836 */ /* 0x000fe20000000000 */
[----:B------:R-:W-:Y:S01]  /*4cf0*/  ISETP.GE.AND P3, PT, R7, R166, PT ;  /* 0x000000a60700720c */ /* 0x000fe20003f66270 */
[----:B------:R-:W-:Y:S01]  /*4d00*/  VIADD R8, R15, 0x19 ;  /* 0x000000190f087836 */ /* 0x000fe20000000000 */
[----:B------:R-:W-:-:S02]  /*4d10*/  ISETP.GE.AND P2, PT, R7, R165, PT ;  /* 0x000000a50700720c */ /* 0x000fc40003f46270 */
[----:B------:R-:W-:Y:S02]  /*4d20*/  I2FP.F32.U32 R7, R7 ;  /* 0x0000000700077245 */ /* 0x000fe40000201000 */
[----:B------:R-:W-:Y:S02]  /*4d30*/  I2FP.F32.U32 R20, R20 ;  /* 0x0000001400147245 */ /* 0x000fe40000201000 */
[----:B------:R-:W-:Y:S01]  /*4d40*/  FSEL R18, R18, -INF , !P1 ;  /* 0xff80000012127808 */ /* 0x000fe20004800000 */
[C---:B------:R-:W-:Y:S01]  /*4d50*/  FFMA.FTZ R14, R7.reuse, UR5, R49 ;  /* 0x00000005070e7c23 */ /* 0x040fe20008010031 */
[----:B------:R-:W-:Y:S01]  /*4d60*/  FFMA.FTZ R7, R7, UR5, R51 ;  /* 0x0000000507077c23 */ /* 0x000fe20008010033 */
[----:B------:R-:W-:Y:S01]  /*4d70*/  FSEL R13, R13, -INF , !P0 ;  /* 0xff8000000d0d7808 */ /* 0x000fe20004000000 */
[C---:B------:R-:W-:Y:S01]  /*4d80*/  FFMA.FTZ R19, R20.reuse, UR5, R45 ;  /* 0x0000000514137c23 */ /* 0x040fe2000801002d */
[----:B------:R-:W-:Y:S01]  /*4d90*/  ISETP.GE.AND P1, PT, R9, R166, PT ;  /* 0x000000a60900720c */ /* 0x000fe20003f26270 */
[----:B------:R-:W-:Y:S01]  /*4da0*/  FFMA.FTZ R20, R20, UR5, R47 ;  /* 0x0000000514147c23 */ /* 0x000fe2000801002f */
[----:B------:R-:W-:-:S02]  /*4db0*/  FSEL R14, R14, -INF , !P3 ;  /* 0xff8000000e0e7808 */ /* 0x000fc40005800000 */
[----:B------:R-:W-:Y:S02]  /*4dc0*/  FSEL R7, R7, -INF , !P2 ;  /* 0xff80000007077808 */ /* 0x000fe40005000000 */
[-C--:B------:R-:W-:Y:S02]  /*4dd0*/  ISETP.GE.AND P0, PT, R9, R165.reuse, PT ;  /* 0x000000a50900720c */ /* 0x080fe40003f06270 */
[C---:B------:R-:W-:Y:S02]  /*4de0*/  ISETP.GE.AND P3, PT, R10.reuse, R166, PT ;  /* 0x000000a60a00720c */ /* 0x040fe40003f66270 */
[----:B------:R-:W-:Y:S02]  /*4df0*/  ISETP.GE.AND P2, PT, R10, R165, PT ;  /* 0x000000a50a00720c */ /* 0x000fe40003f46270 */
[----:B------:R-:W-:Y:S02]  /*4e00*/  I2FP.F32.U32 R9, R9 ;  /* 0x0000000900097245 */ /* 0x000fe40000201000 */
[----:B------:R-:W-:-:S02]  /*4e10*/  I2FP.F32.U32 R10, R10 ;  /* 0x0000000a000a7245 */ /* 0x000fc40000201000 */
[----:B------:R-:W-:Y:S01]  /*4e20*/  FSEL R20, R20, -INF , !P5 ;  /* 0xff80000014147808 */ /* 0x000fe20006800000 */
[----:B------:R-:W-:Y:S01]  /*4e30*/  FFMA.FTZ R4, R9, UR5, R41 ;  /* 0x0000000509047c23 */ /* 0x000fe20008010029 */
[----:B------:R-:W-:Y:S01]  /*4e40*/  FSEL R19, R19, -INF , !P6 ;  /* 0xff80000013137808 */ /* 0x000fe20007000000 */
[C---:B------:R-:W-:Y:S01]  /*4e50*/  FFMA.FTZ R6, R10.reuse, UR5, R40 ;  /* 0x000000050a067c23 */ /* 0x040fe20008010028 */
[C---:B------:R-:W-:Y:S01]  /*4e60*/  ISETP.GE.AND P5, PT, R11.reuse, R165, PT ;  /* 0x000000a50b00720c */ /* 0x040fe20003fa6270 */
[----:B------:R-:W-:Y:S01]  /*4e70*/  FFMA.FTZ R10, R10, UR5, R42 ;  /* 0x000000050a0a7c23 */ /* 0x000fe2000801002a */
[----:B------:R-:W-:Y:S01]  /*4e80*/  ISETP.GE.AND P6, PT, R11, R166, PT ;  /* 0x000000a60b00720c */ /* 0x000fe20003fc6270 */
[----:B------:R-:W-:Y:S01]  /*4e90*/  FFMA.FTZ R9, R9, UR5, R43 ;  /* 0x0000000509097c23 */ /* 0x000fe2000801002b */
[----:B------:R-:W-:Y:S02]  /*4ea0*/  P2R R22, PR, RZ, 0x20 ;  /* 0x00000020ff167803 */ /* 0x000fe40000000000 */
[----:B------:R-:W-:-:S02]  /*4eb0*/  FSEL R4, R4, -INF , !P1 ;  /* 0xff80000004047808 */ /* 0x000fc40004800000 */
[----:B------:R-:W-:Y:S02]  /*4ec0*/  P2R R40, PR, RZ, 0x40 ;  /* 0x00000040ff287803 */ /* 0x000fe40000000000 */
[----:B------:R-:W-:Y:S02]  /*4ed0*/  FSEL R6, R6, -INF , !P3 ;  /* 0xff80000006067808 */ /* 0x000fe40005800000 */
[CC--:B------:R-:W-:Y:S02]  /*4ee0*/  ISETP.GE.AND P1, PT, R17.reuse, R166.reuse, PT ;  /* 0x000000a61100720c */ /* 0x0c0fe40003f26270 */
[-C--:B------:R-:W-:Y:S02]  /*4ef0*/  ISETP.GE.AND P5, PT, R17, R165.reuse, PT ;  /* 0x000000a51100720c */ /* 0x080fe40003fa6270 */
[C---:B------:R-:W-:Y:S02]  /*4f00*/  ISETP.GE.AND P3, PT, R8.reuse, R166, PT ;  /* 0x000000a60800720c */ /* 0x040fe40003f66270 */
[----:B------:R-:W-:-:S02]  /*4f10*/  ISETP.GE.AND P6, PT, R8, R165, PT ;  /* 0x000000a50800720c */ /* 0x000fc40003fc6270 */
[----:B------:R-:W-:Y:S02]  /*4f20*/  I2FP.F32.U32 R17, R17 ;  /* 0x0000001100117245 */ /* 0x000fe40000201000 */
[----:B------:R-:W-:Y:S02]  /*4f30*/  I2FP.F32.U32 R11, R11 ;  /* 0x0000000b000b7245 */ /* 0x000fe40000201000 */
[----:B------:R-:W-:Y:S01]  /*4f40*/  I2FP.F32.U32 R8, R8 ;  /* 0x0000000800087245 */ /* 0x000fe20000201000 */
[C---:B------:R-:W-:Y:S01]  /*4f50*/  FFMA.FTZ R32, R17.reuse, UR5, R32 ;  /* 0x0000000511207c23 */ /* 0x040fe20008010020 */
[----:B------:R-:W-:Y:S01]  /*4f60*/  FFMA.FTZ R34, R17, UR5, R34 ;  /* 0x0000000511227c23 */ /* 0x000fe20008010022 */
[----:B------:R-:W-:Y:S01]  /*4f70*/  FFMA.FTZ R5, R11, UR5, R36 ;  /* 0x000000050b057c23 */ /* 0x000fe20008010024 */
[----:B------:R-:W-:Y:S01]  /*4f80*/  FFMA.FTZ R17, R21, UR5, R48 ;  /* 0x0000000515117c23 */ /* 0x000fe20008010030 */
[----:B------:R-:W-:Y:S01]  /*4f90*/  FFMA.FTZ R12, R8, UR5, R37 ;  /* 0x00000005080c7c23 */ /* 0x000fe20008010025 */
[----:B------:R-:W-:Y:S01]  /*4fa0*/  FSEL R10, R10, -INF , !P2 ;  /* 0xff8000000a0a7808 */ /* 0x000fe20005000000 */
[----:B------:R-:W-:Y:S01]  /*4fb0*/  FFMA.FTZ R11, R11, UR5, R38 ;  /* 0x000000050b0b7c23 */ /* 0x000fe20008010026 */
[----:B------:R-:W-:Y:S01]  /*4fc0*/  P2R R24, PR, RZ, 0x8 ;  /* 0x00000008ff187803 */ /* 0x000fe20000000000 */
[----:B------:R-:W-:Y:S01]  /*4fd0*/  FFMA.FTZ R8, R8, UR5, R39 ;  /* 0x0000000508087c23 */ /* 0x000fe20008010027 */
[----:B------:R-:W-:Y:S01]  /*4fe0*/  FSEL R9, R9, -INF , !P0 ;  /* 0xff80000009097808 */ /* 0x000fe20004000000 */
[----:B------:R-:W-:Y:S01]  /*4ff0*/  FFMA.FTZ R21, R21, UR5, R50 ;  /* 0x0000000515157c23 */ /* 0x000fe20008010032 */
[----:B------:R-:W-:Y:S01]  /*5000*/  P2R R23, PR, RZ, 0x2 ;  /* 0x00000002ff177803 */ /* 0x000fe20000000000 */
[----:B------:R-:W-:Y:S06]  /*5010*/  BRA.U !UP1, `(.L_x_500) ;  /* 0x0000000509c47547 */ /* 0x000fec000b800000 */
[----:B------:R-:W-:-:S04]  /*5020*/  UIADD3 UR4, UPT, UPT, UR19, -0x2, URZ ;  /* 0xfffffffe13047890 */ /* 0x000fc8000fffe0ff */
[----:B------:R-:W-:Y:S02]  /*5030*/  UIMAD.WIDE.U32 UR12, UR17, UR4, URZ ;  /* 0x00000004110c72a5 */ /* 0x000fe4000f8e00ff */
[----:B------:R-:W-:-:S04]  /*5040*/  UIMAD UR4, UR16, UR4, URZ ;  /* 0x00000004100472a4 */ /* 0x000fc8000f8e02ff */
[----:B------:R-:W-:Y:S01]  /*5050*/  UIADD3 UR4, UPT, UPT, UR13, UR4, URZ ;  /* 0x000000040d047290 */ /* 0x000fe2000fffe0ff */
[----:B------:R-:W-:Y:S01]  /*5060*/  IMAD.U32 R38, RZ, RZ, UR12 ;  /* 0x0000000cff267e24 */ /* 0x000fe2000f8e00ff */
[----:B------:R-:W-:Y:S01]  /*5070*/  UIADD3 UR12, UP0, UPT, UR31, UR12, URZ ;  /* 0x0000000c1f0c7290 */ /* 0x000fe2000ff1e0ff */
[----:B------:R-:W-:-:S03]  /*5080*/  IMAD.U32 R39, RZ, RZ, UR13 ;  /* 0x0000000dff277e24 */ /* 0x000fc6000f8e00ff */
[----:B------:R-:W-:Y:S01]  /*5090*/  IMAD.U32 R36, RZ, RZ, UR4 ;  /* 0x00000004ff247e24 */ /* 0x000fe2000f8e00ff */
[----:B------:R-:W-:Y:S01]  /*50a0*/  UIADD3.X UR4, UPT, UPT, UR30, UR4, URZ, UP0, !UPT ;  /* 0x000000041e047290 */ /* 0x000fe200087fe4ff */
[CC--:B------:R-:W-:Y:S01]  /*50b0*/  LEA R44, P0, R38.reuse, R228.reuse, 0x1 ;  /* 0x000000e4262c7211 */ /* 0x0c0fe200078008ff */
[----:B------:R-:W-:Y:S01]  /*50c0*/  IMAD.U32 R37, RZ, RZ, UR12 ;  /* 0x0000000cff257e24 */ /* 0x000fe2000f8e00ff */
[----:B------:R-:W-:Y:S02]  /*50d0*/  UIADD3 UR14, UP0, UPT, UR31, UR12, URZ ;  /* 0x0000000c1f0e7290 */ /* 0x000fe4000ff1e0ff */
[-C--:B------:R-:W-:Y:S01]  /*50e0*/  LEA.HI.X R45, R38, R227.reuse, R36, 0x1, P0 ;  /* 0x000000e3262d7211 */ /* 0x080fe200000f0c24 */
[----:B------:R-:W-:Y:S01]  /*50f0*/  IMAD.U32 R36, RZ, RZ, UR4 ;  /* 0x00000004ff247e24 */ /* 0x000fe2000f8e00ff */
[C---:B------:R-:W-:Y:S01]  /*5100*/  LEA R42, P0, R37.reuse, R228, 0x1 ;  /* 0x000000e4252a7211 */ /* 0x040fe200078008ff */
[----:B------:R-:W-:Y:S02]  /*5110*/  UIADD3.X UR13, UPT, UPT, UR30, UR4, URZ, UP0, !UPT ;  /* 0x000000041e0d7290 */ /* 0x000fe400087fe4ff */
[----:B------:R-:W-:Y:S01]  /*5120*/  ULEA UR12, UP0, UR10, UR12, 0x5 ;  /* 0x0000000c0a0c7291 */ /* 0x000fe2000f8028ff */
[----:B------:R-:W-:Y:S01]  /*5130*/  LEA.HI.X R43, R37, R227, R36, 0x1, P0 ;  /* 0x000000e3252b7211 */ /* 0x000fe200000f0c24 */
[----:B------:R-:W-:-:S02]  /*5140*/  IMAD.U32 R37, RZ, RZ, UR14 ;  /* 0x0000000eff257e24 */ /* 0x000fc4000f8e00ff */
[----:B------:R-:W-:Y:S01]  /*5150*/  ULEA.HI.X UR4, UR10, UR4, UR11, 0x5, UP0 ;  /* 0x000000040a047291 */ /* 0x000fe200080f2c0b */
[----:B------:R-:W-:Y:S02]  /*5160*/  IMAD.U32 R36, RZ, RZ, UR13 ;  /* 0x0000000dff247e24 */ /* 0x000fe4000f8e00ff */
[----:B------:R-:W-:-:S04]  /*5170*/  LEA R38, P0, R37, R228, 0x1 ;  /* 0x000000e425267211 */ /* 0x000fc800078008ff */
[----:B------:R-:W-:Y:S01]  /*5180*/  LEA.HI.X R39, R37, R227, R36, 0x1, P0 ;  /* 0x000000e325277211 */ /* 0x000fe200000f0c24 */
[----:B------:R-:W-:Y:S02]  /*5190*/  IMAD.U32 R36, RZ, RZ, UR4 ;  /* 0x00000004ff247e24 */ /* 0x000fe4000f8e00ff */
[----:B------:R-:W-:Y:S01]  /*51a0*/  IMAD.U32 R37, RZ, RZ, UR12 ;  /* 0x0000000cff257e24 */ /* 0x000fe2000f8e00ff */
[----:B------:R-:W1:Y:S04]  /*51b0*/  LDCU UR4, c[0x0][0x440] ;  /* 0x00008800ff0477ac */ /* 0x000e680008000800 */
        /* <DEDUP_REMOVED lines=87> */
.L_x_500:
[----:B------:R-:W-:Y:S01]  /*5730*/  ISETP.NE.AND P2, PT, R24, RZ, PT ;  /* 0x000000ff1800720c */ /* 0x000fe20003f45270 */
[C---:B------:R-:W-:Y:S01]  /*5740*/  VIADD R24, R15.reuse, 0x21 ;  /* 0x000000210f187836 */ /* 0x040fe20000000000 */
[----:B------:R-:W-:Y:S01]  /*5750*/  FSEL R8, R8, -INF , !P6 ;  /* 0xff80000008087808 */ /* 0x000fe20007000000 */
[C---:B------:R-:W-:Y:S01]  /*5760*/  VIADD R37, R15.reuse, 0x29 ;  /* 0x000000290f257836 */ /* 0x040fe20000000000 */
[----:B------:R-:W-:Y:S01]  /*5770*/  ISETP.NE.AND P0, PT, R40, RZ, PT ;  /* 0x000000ff2800720c */ /* 0x000fe20003f05270 */
[----:B-1----:R-:W-:Y:S01]  /*5780*/  VIADD R38, R15, 0x28 ;  /* 0x000000280f267836 */ /* 0x002fe20000000000 */
[----:B------:R-:W-:Y:S01]  /*5790*/  ISETP.NE.AND P6, PT, R23, RZ, PT ;  /* 0x000000ff1700720c */ /* 0x000fe20003fc5270 */
[----:B------:R-:W-:Y:S01]  /*57a0*/  VIADD R36, R15, 0x30 ;  /* 0x000000300f247836 */ /* 0x000fe20000000000 */
[----:B------:R-:W-:Y:S01]  /*57b0*/  I2FP.F32.U32 R23, R24 ;  /* 0x0000001800177245 */ /* 0x000fe20000201000 */
[----:B------:R-:W-:Y:S01]  /*57c0*/  FFMA.FTZ R26, R16, UR5, R26 ;  /* 0x00000005101a7c23 */ /* 0x000fe2000801001a */
[----:B------:R-:W-:Y:S01]  /*57d0*/  FSEL R5, R5, -INF , !P0 ;  /* 0xff80000005057808 */ /* 0x000fe20004000000 */
[----:B------:R-:W-:Y:S01]  /*57e0*/  USHF.L.U32 UR22, UR19, 0x1, URZ ;  /* 0x0000000113167899 */ /* 0x000fe200080006ff */
[-C--:B------:R-:W-:Y:S01]  /*57f0*/  ISETP.GE.AND P0, PT, R15, R166.reuse, PT ;  /* 0x000000a60f00720c */ /* 0x080fe20003f06270 */
[C---:B------:R-:W-:Y:S01]  /*5800*/  FFMA.FTZ R199, R23.reuse, UR5, R33 ;  /* 0x0000000517c77c23 */ /* 0x040fe20008010021 */
[----:B------:R-:W-:Y:S01]  /*5810*/  FSEL R12, R12, -INF , !P2 ;  /* 0xff8000000c0c7808 */ /* 0x000fe20005000000 */
[----:B------:R-:W-:Y:S01]  /*5820*/  FFMA.FTZ R35, R23, UR5, R35 ;  /* 0x0000000517237c23 */ /* 0x000fe20008010023 */
[-C--:B------:R-:W-:Y:S01]  /*5830*/  ISETP.GE.AND P2, PT, R24, R166.reuse, PT ;  /* 0x000000a61800720c */ /* 0x080fe20003f46270 */
[----:B------:R-:W-:Y:S01]  /*5840*/  UIADD3 UR12, UPT, UPT, UR22, -0x2, URZ ;  /* 0xfffffffe160c7890 */ /* 0x000fe2000fffe0ff */
[----:B------:R-:W-:Y:S01]  /*5850*/  FSEL R17, R17, -INF , !P0 ;  /* 0xff80000011117808 */ /* 0x000fe20004000000 */
[----:B------:R-:W-:Y:S01]  /*5860*/  UIADD3 UR4, UPT, UPT, UR29, -0x4498517b, URZ ;  /* 0xbb67ae851d047890 */ /* 0x000fe2000fffe0ff */
[----:B------:R-:W-:Y:S01]  /*5870*/  FSEL R198, R32, -INF , !P6 ;  /* 0xff80000020c67808 */ /* 0x000fe20007000000 */
[----:B------:R-:W-:Y:S01]  /*5880*/  IMAD.WIDE.U32 R238, R85, -0x2daee0ad, RZ ;  /* 0xd2511f5355ee7825 */ /* 0x000fe200078e00ff */
[----:B------:R-:W-:Y:S01]  /*5890*/  FSEL R199, R199, -INF , !P2 ;  /* 0xff800000c7c77808 */ /* 0x000fe20005000000 */
[----:B------:R-:W1:Y:S01]  /*58a0*/  LDCU UR17, c[0x0][0x45c] ;  /* 0x00008b80ff1177ac */ /* 0x000e620008000800 */
[----:B------:R-:W-:-:S02]  /*58b0*/  ISETP.GE.AND P2, PT, R37, R166, PT ;  /* 0x000000a62500720c */ /* 0x000fc40003f46270 */
[----:B------:R-:W-:Y:S01]  /*58c0*/  ISETP.GE.AND P0, PT, R37, R165, PT ;  /* 0x000000a52500720c */ /* 0x000fe20003f06270 */
[----:B------:R-:W-:Y:S01]  /*58d0*/  UIADD3 UR16, UPT, UPT, UR28, -0x61c88647, URZ ;  /* 0x9e3779b91c107890 */ /* 0x000fe2000fffe0ff */
[----:B------:R-:W-:Y:S01]  /*58e0*/  I2FP.F32.U32 R32, R37 ;  /* 0x0000002500207245 */ /* 0x000fe20000201000 */
[----:B------:R-:W-:Y:S01]  /*58f0*/  UIADD3 UR15, UPT, UPT, UR28, 0x3c6ef372, URZ ;  /* 0x3c6ef3721c0f7890 */ /* 0x000fe2000fffe0ff */
[----:B------:R-:W-:Y:S01]  /*5900*/  FMNMX3.FTZ R37, R17, R14, R18, !PT ;  /* 0x0000000e11257276 */ /* 0x000fe20007810012 */
[----:B------:R-:W-:Y:S01]  /*5910*/  UIADD3 UR27, UPT, UPT, UR29, 0x76cf5d0a, URZ ;  /* 0x76cf5d0a1d1b7890 */ /* 0x000fe2000fffe0ff */
[----:B------:R-:W-:Y:S01]  /*5920*/  I2FP.F32.U32 R33, R38 ;  /* 0x0000002600217245 */ /* 0x000fe20000201000 */
[----:B------:R-:W-:Y:S01]  /*5930*/  FFMA.FTZ R201, R32, UR5, R29 ;  /* 0x0000000520c97c23 */ /* 0x000fe2000801001d */
[----:B------:R-:W-:Y:S01]  /*5940*/  ISETP.NE.AND P1, PT, R22, RZ, PT ;  /* 0x000000ff1600720c */ /* 0x000fe20003f25270 */
[----:B------:R-:W-:Y:S01]  /*5950*/  FFMA.FTZ R31, R32, UR5, R31 ;  /* 0x00000005201f7c23 */ /* 0x000fe2000801001f */
[----:B------:R-:W-:Y:S01]  /*5960*/  ISETP.GE.AND P3, PT, R24, R165, PT ;  /* 0x000000a51800720c */ /* 0x000fe20003f66270 */
[----:B------:R-:W-:Y:S01]  /*5970*/  VIADD R24, R15, 0x31 ;  /* 0x000000310f187836 */ /* 0x000fe20000000000 */
[----:B------:R-:W-:Y:S01]  /*5980*/  FMNMX3.FTZ R37, R37, R19, R6, !PT ;  /* 0x0000001325257276 */ /* 0x000fe20007810006 */
[C---:B------:R-:W-:Y:S01]  /*5990*/  FFMA.FTZ R28, R33.reuse, UR5, R28 ;  /* 0x00000005211c7c23 */ /* 0x040fe2000801001c */
[----:B------:R-:W-:Y:S01]  /*59a0*/  FSEL R202, R34, -INF , !P5 ;  /* 0xff80000022ca7808 */ /* 0x000fe20006800000 */
[----:B------:R-:W2:Y:S01]  /*59b0*/  S2R R22, SR_CTAID.X ;  /* 0x0000000000167919 */ /* 0x000ea20000002500 */
[----:B------:R-:W-:Y:S01]  /*59c0*/  I2FP.F32.U32 R34, R36 ;  /* 0x0000002400227245 */ /* 0x000fe20000201000 */
[----:B------:R-:W-:Y:S01]  /*59d0*/  FFMA.FTZ R30, R33, UR5, R30 ;  /* 0x00000005211e7c23 */ /* 0x000fe2000801001e */
[----:B------:R-:W-:Y:S01]  /*59e0*/  FSEL R11, R11, -INF , !P1 ;  /* 0xff8000000b0b7808 */ /* 0x000fe20004800000 */
[----:B------:R-:W-:Y:S01]  /*59f0*/  UIADD3 UR26, UPT, UPT, UR29, 0x32370b8f, URZ ;  /* 0x32370b8f1d1a7890 */ /* 0x000fe2000fffe0ff */
[----:B------:R-:W-:Y:S01]  /*5a00*/  ISETP.GE.AND P6, PT, R38, R166, PT ;  /* 0x000000a62600720c */ /* 0x000fe20003fc6270 */
[C---:B------:R-:W-:Y:S01]  /*5a10*/  FFMA.FTZ R72, R34.reuse, UR5, R72 ;  /* 0x0000000522487c23 */ /* 0x040fe20008010048 */
[C---:B------:R-:W-:Y:S01]  /*5a20*/  ISETP.GE.AND P1, PT, R15.reuse, R165, PT ;  /* 0x000000a50f00720c */ /* 0x040fe20003f26270 */
[----:B------:R-:W-:Y:S01]  /*5a30*/  VIADD R15, R15, 0x39 ;  /* 0x000000390f0f7836 */ /* 0x000fe20000000000 */
[----:B------:R-:W-:Y:S01]  /*5a40*/  FMNMX3.FTZ R37, R37, R4, R5, !PT ;  /* 0x0000000425257276 */ /* 0x000fe20007810005 */
[----:B------:R-:W-:Y:S01]  /*5a50*/  FFMA.FTZ R74, R34, UR5, R74 ;  /* 0x00000005224a7c23 */ /* 0x000fe2000801004a */
[----:B------:R-:W-:Y:S01]  /*5a60*/  I2FP.F32.U32 R29, R24 ;  /* 0x00000018001d7245 */ /* 0x000fe20000201000 */
[----:B------:R-:W-:Y:S01]  /*5a70*/  UIADD3 UR14, UPT, UPT, UR28, -0x255992d5, URZ ;  /* 0xdaa66d2b1c0e7890 */ /* 0x000fe2000fffe0ff */
[----:B------:R-:W-:Y:S01]  /*5a80*/  FSEL R200, R28, -INF , !P6 ;  /* 0xff8000001cc87808 */ /* 0x000fe20007000000 */
[----:B------:R-:W-:Y:S01]  /*5a90*/  UIADD3 UR13, UPT, UPT, UR28, 0x78dde6e4, URZ ;  /* 0x78dde6e41c0d7890 */ /* 0x000fe2000fffe0ff */
[----:B------:R-:W-:Y:S01]  /*5aa0*/  ISETP.GE.AND P6, PT, R36, R166, PT ;  /* 0x000000a62400720c */ /* 0x000fe20003fc6270 */
[----:B------:R-:W-:Y:S01]  /*5ab0*/  FFMA.FTZ R73, R29, UR5, R73 ;  /* 0x000000051d497c23 */ /* 0x000fe20008010049 */
[----:B------:R-:W-:Y:S01]  /*5ac0*/  FMNMX3.FTZ R37, R37, R12, R198, !PT ;  /* 0x0000000c25257276 */ /* 0x000fe200078100c6 */
[----:B------:R-:W-:Y:S01]  /*5ad0*/  FFMA.FTZ R75, R29, UR5, R75 ;  /* 0x000000051d4b7c23 */ /* 0x000fe2000801004b */
[----:B------:R-:W-:Y:S01]  /*5ae0*/  I2FP.F32.U32 R28, R15 ;  /* 0x0000000f001c7245 */ /* 0x000fe20000201000 */
[----:B------:R-:W-:Y:S01]  /*5af0*/  UIADD3 UR24, UPT, UPT, UR29, -0x56f99767, URZ ;  /* 0xa90668991d187890 */ /* 0x000fe2000fffe0ff */
[----:B------:R-:W-:Y:S01]  /*5b00*/  FSEL R201, R201, -INF , !P2 ;  /* 0xff800000c9c97808 */ /* 0x000fe20005000000 */
[----:B------:R-:W-:Y:S01]  /*5b10*/  UIADD3 UR25, UPT, UPT, UR29, -0x126145ec, URZ ;  /* 0xed9eba141d197890 */ /* 0x000fe2000fffe0ff */
[-C--:B------:R-:W-:Y:S01]  /*5b20*/  ISETP.GE.AND P2, PT, R24, R166.reuse, PT ;  /* 0x000000a61800720c */ /* 0x080fe20003f46270 */
[----:B------:R-:W-:Y:S01]  /*5b30*/  FFMA.FTZ R209, R28, UR5, R25 ;  /* 0x000000051cd17c23 */ /* 0x000fe20008010019 */
[----:B------:R-:W-:Y:S01]  /*5b40*/  FSEL R218, R72, -INF , !P6 ;  /* 0xff80000048da7808 */ /* 0x000fe20007000000 */
[----:B------:R-:W-:Y:S01]  /*5b50*/  FFMA.FTZ R27, R28, UR5, R27 ;  /* 0x000000051c1b7c23 */ /* 0x000fe2000801001b */
[----:B------:R-:W-:Y:S01]  /*5b60*/  FMNMX3.FTZ R37, R37, R199, R200, !PT ;  /* 0x000000c725257276 */ /* 0x000fe200078100c8 */
[----:B------:R-:W-:Y:S01]  /*5b70*/  UIADD3 UR23, UPT, UPT, UR29, 0x646e171e, URZ ;  /* 0x646e171e1d177890 */ /* 0x000fe2000fffe0ff */
[----:B------:R-:W-:Y:S01]  /*5b80*/  ISETP.GE.AND P6, PT, R15, R166, PT ;  /* 0x000000a60f00720c */ /* 0x000fe20003fc6270 */
[----:B------:R-:W-:Y:S01]  /*5b90*/  UIADD3 UR22, UPT, UPT, UR22, -0x1, URZ ;  /* 0xffffffff16167890 */ /* 0x000fe2000fffe0ff */
[----:B------:R-:W-:-:S02]  /*5ba0*/  FSEL R217, R73, -INF , !P2 ;  /* 0xff80000049d97808 */ /* 0x000fc40005000000 */
[----:B------:R-:W-:Y:S02]  /*5bb0*/  FMNMX3.FTZ R25, R37, R201, R218, !PT ;  /* 0x000000c925197276 */ /* 0x000fe400078100da */
[----:B------:R-:W-:Y:S02]  /*5bc0*/  FSEL R209, R209, -INF , !P6 ;  /* 0xff800000d1d17808 */ /* 0x000fe40007000000 */
[----:B------:R-:W-:Y:S02]  /*5bd0*/  FMNMX3.FTZ R25, R25, R217, R210, !PT ;  /* 0x000000d919197276 */ /* 0x000fe400078100d2 */
[----:B------:R-:W-:Y:S02]  /*5be0*/  FSEL R21, R21, -INF , !P1 ;  /* 0xff80000015157808 */ /* 0x000fe40004800000 */
[----:B------:R-:W-:Y:S02]  /*5bf0*/  ISETP.GE.AND P1, PT, R15, R165, PT ;  /* 0x000000a50f00720c */ /* 0x000fe40003f26270 */
[----:B------:R-:W-:-:S02]  /*5c00*/  FMNMX.FTZ R15, R209, R25, !PT ;  /* 0x00000019d10f7209 */ /* 0x000fc40007810000 */
[----:B------:R-:W-:Y:S02]  /*5c10*/  ISETP.GE.AND P6, PT, R24, R165, PT ;  /* 0x000000a51800720c */ /* 0x000fe40003fc6270 */
[----:B------:R-:W-:Y:S01]  /*5c20*/  FMNMX3.FTZ R24, R21, R7, R13, !PT ;  /* 0x0000000715187276 */ /* 0x000fe2000781000d */
[----:B------:R-:W3:Y:S01]  /*5c30*/  SHFL.BFLY PT, R16, R15, 0x2, 0x1f ;  /* 0x0c401f000f107f89 */ /* 0x000ee200000e0000 */
[-C--:B------:R-:W-:Y:S02]  /*5c40*/  ISETP.GE.AND P5, PT, R38, R165.reuse, PT ;  /* 0x000000a52600720c */ /* 0x080fe40003fa6270 */
[----:B------:R-:W-:Y:S02]  /*5c50*/  FMNMX3.FTZ R24, R24, R20, R10, !PT ;  /* 0x0000001418187276 */ /* 0x000fe4000781000a */
[----:B------:R-:W-:Y:S02]  /*5c60*/  ISETP.GE.AND P2, PT, R36, R165, PT ;  /* 0x000000a52400720c */ /* 0x000fe40003f46270 */
[----:B------:R-:W-:-:S02]  /*5c70*/  FMNMX3.FTZ R24, R24, R9, R11, !PT ;  /* 0x0000000918187276 */ /* 0x000fc4000781000b */
[----:B------:R-:W-:Y:S02]  /*5c80*/  FSEL R207, R35, -INF , !P3 ;  /* 0xff80000023cf7808 */ /* 0x000fe40005800000 */
[----:B------:R-:W-:Y:S02]  /*5c90*/  FSEL R203, R30, -INF , !P5 ;  /* 0xff8000001ecb7808 */ /* 0x000fe40006800000 */
[----:B------:R-:W-:Y:S02]  /*5ca0*/  FMNMX3.FTZ R24, R24, R8, R202, !PT ;  /* 0x0000000818187276 */ /* 0x000fe400078100ca */
[----:B------:R-:W-:Y:S02]  /*5cb0*/  FSEL R205, R31, -INF , !P0 ;  /* 0xff8000001fcd7808 */ /* 0x000fe40004000000 */
[----:B------:R-:W-:Y:S02]  /*5cc0*/  FSEL R208, R74, -INF , !P2 ;  /* 0xff8000004ad07808 */ /* 0x000fe40005000000 */
[----:B------:R-:W-:-:S02]  /*5cd0*/  FMNMX3.FTZ R24, R24, R207, R203, !PT ;  /* 0x000000cf18187276 */ /* 0x000fc400078100cb */
[----:B------:R-:W-:Y:S02]  /*5ce0*/  SHF.R.U32.HI R23, RZ, 0x5, R213 ;  /* 0x00000005ff177819 */ /* 0x000fe400000116d5 */
[----:B------:R-:W-:Y:S02]  /*5cf0*/  FSEL R175, R26, -INF , !P4 ;  /* 0xff8000001aaf7808 */ /* 0x000fe40006000000 */
[----:B------:R-:W-:Y:S01]  /*5d00*/  FSEL R206, R75, -INF , !P6 ;  /* 0xff8000004bce7808 */ /* 0x000fe20007000000 */
[----:B--2---:R-:W-:Y:S01]  /*5d10*/  IMAD R22, R22, 0x4, R23 ;  /* 0x0000000416167824 */ /* 0x004fe200078e0217 */
[----:B------:R-:W-:Y:S02]  /*5d20*/  FMNMX3.FTZ R24, R24, R205, R208, !PT ;  /* 0x000000cd18187276 */ /* 0x000fe400078100d0 */
[----:B------:R-:W-:Y:S01]  /*5d30*/  FSEL R174, R27, -INF , !P1 ;  /* 0xff8000001bae7808 */ /* 0x000fe20004800000 */
[----:B------:R-:W-:Y:S01]  /*5d40*/  IMAD.WIDE.U32 R242, R22, -0x326172a9, RZ ;  /* 0xcd9e8d5716f27825 */ /* 0x000fe200078e00ff */
[----:B------:R-:W-:-:S02]  /*5d50*/  FMNMX3.FTZ R24, R24, R206, R175, !PT ;  /* 0x000000ce18187276 */ /* 0x000fc400078100af */
[----:B---3--:R-:W-:Y:S02]  /*5d60*/  FMNMX.FTZ R16, R15, R16, !PT ;  /* 0x000000100f107209 */ /* 0x008fe40007810000 */
[----:B------:R-:W-:Y:S02]  /*5d70*/  FMNMX.FTZ R22, R174, R24, !PT ;  /* 0x00000018ae167209 */ /* 0x000fe40007810000 */
[----:B------:R-:W-:Y:S01]  /*5d80*/  LOP3.LUT R3, R3, UR28, R243, 0x96, !PT ;  /* 0x0000001c03037c12 */ /* 0x000fe2000f8e96f3 */
[----:B------:R-:W2:Y:S01]  /*5d90*/  SHFL.BFLY PT, R164, R16, 0x1, 0x1f ;  /* 0x0c201f0010a47f89 */ /* 0x000ea200000e0000 */
[----:B------:R-:W-:-:S03]  /*5da0*/  LOP3.LUT R0, R177, 0x200, R0, 0xf8, !PT ;  /* 0x00000200b1007812 */ /* 0x000fc600078ef800 */
[----:B------:R-:W3:Y:S01]  /*5db0*/  SHFL.BFLY PT, R15, R22, 0x2, 0x1f ;  /* 0x0c401f00160f7f89 */ /* 0x000ee200000e0000 */
[----:B------:R-:W-:Y:S01]  /*5dc0*/  IMAD.WIDE.U32 R236, R3, -0x2daee0ad, RZ ;  /* 0xd2511f5303ec7825 */ /* 0x000fe200078e00ff */
[----:B------:R-:W-:-:S03]  /*5dd0*/  LEA R0, R0, UR6, 0x1 ;  /* 0x0000000600007c11 */ /* 0x000fc6000f8e08ff */
[----:B------:R-:W-:Y:S01]  /*5de0*/  IMAD.U32 R3, RZ, RZ, UR12 ;  /* 0x0000000cff037e24 */ /* 0x000fe2000f8e00ff */
[----:B------:R-:W-:Y:S01]  /*5df0*/  LOP3.LUT R230, R238, UR4, R237, 0x96, !PT ;  /* 0x00000004eee67c12 */ /* 0x000fe2000f8e96ed */
[----:B------:R-:W-:Y:S01]  /*5e00*/  UIADD3 UR4, UPT, UPT, UR28, -0x4ab325aa, URZ ;  /* 0xb54cda561c047890 */ /* 0x000fe2000fffe0ff */
[--C-:B------:R-:W-:Y:S01]  /*5e10*/  IMAD.IADD R219, R188, 0x1, R0.reuse ;  /* 0x00000001bcdb7824 */ /* 0x100fe200078e0200 */
[----:B------:R-:W-:Y:S01]  /*5e20*/  UIADD3 UR12, UPT, UPT, UR28, 0x1715609d, URZ ;  /* 0x1715609d1c0c7890 */ /* 0x000fe2000fffe0ff */
[----:B------:R-:W-:Y:S01]  /*5e30*/  LOP3.LUT R3, R3, UR29, R239, 0x96, !PT ;  /* 0x0000001d03037c12 */ /* 0x000fe2000f8e96ef */
[----:B------:R-:W-:Y:S01]  /*5e40*/  IMAD.WIDE.U32 R230, R230, -0x326172a9, RZ ;  /* 0xcd9e8d57e6e67825 */ /* 0x000fe200078e00ff */
[----:B------:R-:W-:Y:S03]  /*5e50*/  LDSM.16.MT88.4 R156, [R0+0x10000] ;  /* 0x01000000009c783b */ /* 0x000fe60000004200 */
[----:B------:R-:W-:Y:S01]  /*5e60*/  IMAD.WIDE.U32 R24, R3, -0x326172a9, RZ ;  /* 0xcd9e8d5703187825 */ /* 0x000fe200078e00ff */
[----:B------:R-:W-:Y:S03]  /*5e70*/  LDSM.16.MT88.4 R48, [R219+0x10000] ;  /* 0x01000000db30783b */ /* 0x000fe60000004200 */
[----:B------:R-:W-:Y:S01]  /*5e80*/  IMAD.IADD R197, R84, 0x1, R219 ;  /* 0x0000000154c57824 */ /* 0x000fe200078e02db */
[----:B--2---:R-:W-:Y:S01]  /*5e90*/  FMNMX.FTZ R164, R16, R164, !PT ;  /* 0x000000a410a47209 */ /* 0x004fe20007810000 */
[----:B------:R-:W-:Y:S01]  /*5ea0*/  IMAD.IADD R172, R84, 0x1, R0 ;  /* 0x0000000154ac7824 */ /* 0x000fe200078e0200 */
[----:B------:R-:W-:Y:S01]  /*5eb0*/  LOP3.LUT R3, R242, UR16, R25, 0x96, !PT ;  /* 0x00000010f2037c12 */ /* 0x000fe2000f8e9619 */
[----:B------:R-:W-:Y:S01]  /*5ec0*/  LDSM.16.MT88.4 R64, [R0+0x12000] ;  /* 0x012000000040783b */ /* 0x000fe20000004200 */
[----:B------:R-:W-:Y:S01]  /*5ed0*/  LOP3.LUT R24, R24, UR15, R231, 0x96, !PT ;  /* 0x0000000f18187c12 */ /* 0x000fe2000f8e96e7 */
[----:B-1----:R-:W-:Y:S01]  /*5ee0*/  FMUL.FTZ R216, R164, UR17 ;  /* 0x00000011a4d87c20 */ /* 0x002fe20008410000 */
[----:B---3--:R-:W-:Y:S01]  /*5ef0*/  FMNMX.FTZ R22, R22, R15, !PT ;  /* 0x0000000f16167209 */ /* 0x008fe20007810000 */
[----:B------:R-:W-:Y:S01]  /*5f00*/  IMAD.WIDE.U32 R26, R3, -0x2daee0ad, RZ ;  /* 0xd2511f53031a7825 */ /* 0x000fe200078e00ff */
[----:B------:R-:W-:Y:S01]  /*5f10*/  FSETP.NEU.FTZ.AND P0, PT, R164, -INF , PT ;  /* 0xff800000a400780b */ /* 0x000fe20003f1d000 */
[----:B------:R-:W-:Y:S02]  /*5f20*/  LDSM.16.MT88.4 R40, [R172+0x10000] ;  /* 0x01000000ac28783b */ /* 0x000fe40000004200 */
[----:B------:R-:W-:Y:S01]  /*5f30*/  IMAD.WIDE.U32 R24, R24, -0x2daee0ad, RZ ;  /* 0xd2511f5318187825 */ /* 0x000fe200078e00ff */
[----:B------:R-:W-:Y:S01]  /*5f40*/  FSEL R216, R216, RZ, P0 ;  /* 0x000000ffd8d87208 */ /* 0x000fe20000000000 */
[----:B------:R-:W1:Y:S01]  /*5f50*/  SHFL.BFLY PT, R3, R22, 0x1, 0x1f ;  /* 0x0c201f0016037f89 */ /* 0x000e6200000e0000 */
[----:B------:R-:W-:-:S02]  /*5f60*/  LOP3.LUT R15, R236, UR27, R27, 0x96, !PT ;  /* 0x0000001bec0f7c12 */ /* 0x000fc4000f8e961b */
[----:B------:R-:W-:Y:S01]  /*5f70*/  LOP3.LUT R16, R26, UR26, R25, 0x96, !PT ;  /* 0x0000001a1a107c12 */ /* 0x000fe2000f8e9619 */
[--C-:B------:R-:W-:Y:S01]  /*5f80*/  FFMA.FTZ R196, R17, UR17, -R216.reuse ;  /* 0x0000001111c47c23 */ /* 0x100fe200080108d8 */
[----:B------:R-:W-:Y:S01]  /*5f90*/  FFMA.FTZ R195, R14, UR17, -R216 ;  /* 0x000000110ec37c23 */ /* 0x000fe200080108d8 */
[----:B------:R-:W-:-:S04]  /*5fa0*/  IMAD.WIDE.U32 R26, R15, -0x326172a9, RZ ;  /* 0xcd9e8d570f1a7825 */ /* 0x000fc800078e00ff */
[--C-:B------:R-:W-:Y:S01]  /*5fb0*/  FFMA.FTZ R192, R18, UR17, -R216.reuse ;  /* 0x0000001112c07c23 */ /* 0x100fe200080108d8 */
[--C-:B------:R-:W-:Y:S01]  /*5fc0*/  FFMA.FTZ R189, R19, UR17, -R216.reuse ;  /* 0x0000001113bd7c23 */ /* 0x100fe200080108d8 */
[----:B------:R-:W-:Y:S01]  /*5fd0*/  FFMA.FTZ R187, R6, UR17, -R216 ;  /* 0x0000001106bb7c23 */ /* 0x000fe200080108d8 */
[----:B------:R-:W-:Y:S01]  /*5fe0*/  IMAD.WIDE.U32 R16, R16, -0x326172a9, RZ ;  /* 0xcd9e8d5710107825 */ /* 0x000fe200078e00ff */
[----:B------:R-:W-:-:S03]  /*5ff0*/  LOP3.LUT R23, R230, UR14, R27, 0x96, !PT ;  /* 0x0000000ee6177c12 */ /* 0x000fc6000f8e961b */
[--C-:B------:R-:W-:Y:S01]  /*6000*/  FFMA.FTZ R184, R4, UR17, -R216.reuse ;  /* 0x0000001104b87c23 */ /* 0x100fe200080108d8 */
[--C-:B------:R-:W-:Y:S01]  /*6010*/  FFMA.FTZ R183, R5, UR17, -R216.reuse ;  /* 0x0000001105b77c23 */ /* 0x100fe200080108d8 */
[----:B------:R-:W-:Y:S01]  /*6020*/  MUFU.EX2 R192, R192 ;  /* 0x000000c000c07308 */ /* 0x000fe20000000800 */
[----:B------:R-:W-:Y:S01]  /*6030*/  LOP3.LUT R15, R26, UR13, R17, 0x96, !PT ;  /* 0x0000000d1a0f7c12 */ /* 0x000fe2000f8e9611 */
[----:B------:R-:W-:Y:S01]  /*6040*/  IMAD.WIDE.U32 R26, R23, -0x2daee0ad, RZ ;  /* 0xd2511f53171a7825 */ /* 0x000fe200078e00ff */
[----:B------:R-:W2:Y:S03]  /*6050*/  LDSM.16.MT88.4 R72, [R172+0x12000] ;  /* 0x01200000ac48783b */ /* 0x000ea60000004200 */
[--C-:B------:R-:W-:Y:S01]  /*6060*/  FFMA.FTZ R180, R12, UR17, -R216.reuse ;  /* 0x000000110cb47c23 */ /* 0x100fe200080108d8 */
[--C-:B------:R-:W-:Y:S01]  /*6070*/  FFMA.FTZ R198, R198, UR17, -R216.reuse ;  /* 0x00000011c6c67c23 */ /* 0x100fe200080108d8 */
[----:B------:R-:W-:Y:S01]  /*6080*/  IMAD.WIDE.U32 R14, R15, -0x2daee0ad, RZ ;  /* 0xd2511f530f0e7825 */ /* 0x000fe200078e00ff */
[----:B------:R-:W-:Y:S01]  /*6090*/  LOP3.LUT R18, R24, UR25, R27, 0x96, !PT ;  /* 0x0000001918127c12 */ /* 0x000fe2000f8e961b */
[----:B------:R-:W-:Y:S01]  /*60a0*/  MUFU.EX2 R189, R189 ;  /* 0x000000bd00bd7308 */ /* 0x000fe20000000800 */
[----:B------:R-:W3:Y:S01]  /*60b0*/  LDSM.16.MT88.4 R104, [R172+0x14000] ;  /* 0x01400000ac68783b */ /* 0x000ee20000004200 */
[----:B-1----:R-:W-:Y:S01]  /*60c0*/  FMNMX.FTZ R3, R22, R3, !PT ;  /* 0x0000000316037209 */ /* 0x002fe20007810000 */
[----:B------:R-:W-:Y:S01]  /*60d0*/  FFMA.FTZ R199, R199, UR17, -R216 ;  /* 0x00000011c7c77c23 */ /* 0x000fe200080108d8 */
[----:B------:R-:W-:Y:S01]  /*60e0*/  LOP3.LUT R17, R26, UR24, R15, 0x96, !PT ;  /* 0x000000181a117c12 */ /* 0x000fe2000f8e960f */
[----:B------:R-:W-:Y:S01]  /*60f0*/  IMAD.WIDE.U32 R18, R18, -0x326172a9, RZ ;  /* 0xcd9e8d5712127825 */ /* 0x000fe200078e00ff */
[----:B------:R-:W1:Y:S03]  /*6100*/  LDC R15, c[0x0][0x4f8] ;  /* 0x00013e00ff0f7b82 */ /* 0x000e660000000800 */
[C---:B------:R-:W-:Y:S01]  /*6110*/  FMUL.FTZ R204, R3.reuse, UR17 ;  /* 0x0000001103cc7c20 */ /* 0x040fe20008410000 */
[----:B------:R-:W-:Y:S01]  /*6120*/  FSETP.NEU.FTZ.AND P0, PT, R3, -INF , PT ;  /* 0xff8000000300780b */ /* 0x000fe20003f1d000 */
[----:B------:R-:W-:Y:S01]  /*6130*/  IMAD.WIDE.U32 R22, R17, -0x326172a9, RZ ;  /* 0xcd9e8d5711167825 */ /* 0x000fe200078e00ff */
[----:B------:R-:W-:Y:S01]  /*6140*/  MUFU.EX2 R196, R196 ;  /* 0x000000c400c47308 */ /* 0x000fe20000000800 */
[----:B------:R-:W4:Y:S01]  /*6150*/  LDSM.16.MT88.4 R136, [R172+0x16000] ;  /* 0x01600000ac88783b */ /* 0x000f220000004200 */
[----:B------:R-:W-:Y:S01]  /*6160*/  FSEL R204, R204, RZ, P0 ;  /* 0x000000ffcccc7208 */ /* 0x000fe20000000000 */
[----:B------:R-:W-:Y:S01]  /*6170*/  IMAD.MOV.U32 R17, RZ, RZ, R22 ;  /* 0x000000ffff117224 */ /* 0x000fe200078e0016 */
[----:B------:R-:W-:Y:S01]  /*6180*/  PRMT R147, R22, 0x7772, RZ ;  /* 0x0000777216937816 */ /* 0x000fe200000000ff */
[----:B------:R-:W-:Y:S01]  /*6190*/  LDSM.16.MT88.4 R56, [R197+0x10000] ;  /* 0x01000000c538783b */ /* 0x000fe20000004200 */
[----:B------:R-:W-:Y:S01]  /*61a0*/  LOP3.LUT R145, R18, UR4, R23, 0x96, !PT ;  /* 0x0000000412917c12 */ /* 0x000fe2000f8e9617 */
[--C-:B------:R-:W-:Y:S01]  /*61b0*/  FFMA.FTZ R186, R13, UR17, -R204.reuse ;  /* 0x000000110dba7c23 */ /* 0x100fe200080108cc */
[--C-:B------:R-:W-:Y:S01]  /*61c0*/  FFMA.FTZ R185, R20, UR17, -R204.reuse ;  /* 0x0000001114b97c23 */ /* 0x100fe200080108cc */
[--C-:B------:R-:W-:Y:S01]  /*61d0*/  FFMA.FTZ R191, R21, UR17, -R204.reuse ;  /* 0x0000001115bf7c23 */ /* 0x100fe200080108cc */
[--C-:B------:R-:W-:Y:S01]  /*61e0*/  FFMA.FTZ R190, R7, UR17, -R204.reuse ;  /* 0x0000001107be7c23 */ /* 0x100fe200080108cc */
[----:B------:R-:W-:Y:S01]  /*61f0*/  PRMT R13, R22, 0x7773, RZ ;  /* 0x00007773160d7816 */ /* 0x000fe200000000ff */
[----:B------:R-:W-:Y:S01]  /*6200*/  MUFU.EX2 R195, R195 ;  /* 0x000000c300c37308 */ /* 0x000fe20000000800 */
[----:B------:R-:W-:Y:S01]  /*6210*/  LOP3.LUT R144, R145, 0xffff, RZ, 0xc0, !PT ;  /* 0x0000ffff91907812 */ /* 0x000fe200078ec0ff */
[----:B------:R-:W-:Y:S01]  /*6220*/  LDSM.16.MT88.4 R80, [R219+0x12000] ;  /* 0x01200000db50783b */ /* 0x000fe20000004200 */
[----:B------:R-:W-:Y:S01]  /*6230*/  PRMT R147, R147, 0x5410, R13 ;  /* 0x0000541093937816 */ /* 0x000fe2000000000d */
[--C-:B------:R-:W-:Y:S01]  /*6240*/  FFMA.FTZ R182, R10, UR17, -R204.reuse ;  /* 0x000000110ab67c23 */ /* 0x100fe200080108cc */
[----:B------:R-:W-:Y:S01]  /*6250*/  LOP3.LUT R13, R145, 0xff, RZ, 0xc0, !PT ;  /* 0x000000ff910d7812 */ /* 0x000fe200078ec0ff */
[----:B------:R-:W-:Y:S01]  /*6260*/  LDSM.16.MT88.4 R88, [R197+0x12000] ;  /* 0x01200000c558783b */ /* 0x000fe20000004200 */
[----:B------:R-:W-:Y:S01]  /*6270*/  LOP3.LUT R147, R147, 0xff00ff, RZ, 0xc0, !PT ;  /* 0x00ff00ff93937812 */ /* 0x000fe200078ec0ff */
[----:B------:R-:W-:Y:S01]  /*6280*/  MUFU.EX2 R186, R186 ;  /* 0x000000ba00ba7308 */ /* 0x000fe20000000800 */
[----:B-1----:R-:W-:Y:S01]  /*6290*/  LOP3.LUT R15, R15, 0xff, RZ, 0xc0, !PT ;  /* 0x000000ff0f0f7812 */ /* 0x002fe200078ec0ff */
[----:B------:R-:W-:Y:S01]  /*62a0*/  LDSM.16.MT88.4 R96, [R0+0x14000] ;  /* 0x014000000060783b */ /* 0x000fe20000004200 */
[----:B------:R-:W-:Y:S01]  /*62b0*/  PRMT R146, R22, 0x7771, RZ ;  /* 0x0000777116927816 */ /* 0x000fe200000000ff */
[--C-:B------:R-:W-:Y:S01]  /*62c0*/  FFMA.FTZ R179, R11, UR17, -R204.reuse ;  /* 0x000000110bb37c23 */ /* 0x100fe200080108cc */
[----:B------:R-:W-:Y:S01]  /*62d0*/  LOP3.LUT R17, R17, 0xff, RZ, 0xc0, !PT ;  /* 0x000000ff11117812 */ /* 0x000fe200078ec0ff */
[--C-:B------:R-:W-:Y:S01]  /*62e0*/  IMAD R173, R15, 0x10000, R15.reuse ;  /* 0x000100000fad7824 */ /* 0x100fe200078e020f */
[----:B------:R-:W-:Y:S01]  /*62f0*/  PRMT R15, R145, 0x7632, R15 ;  /* 0x00007632910f7816 */ /* 0x000fe2000000000f */
[----:B------:R-:W1:Y:S01]  /*6300*/  MUFU.EX2 R185, R185 ;  /* 0x000000b900b97308 */ /* 0x000e620000000800 */
[----:B------:R-:W-:Y:S01]  /*6310*/  SHF.R.U32.HI R145, RZ, 0x18, R145 ;  /* 0x00000018ff917819 */ /* 0x000fe20000011691 */
[----:B------:R-:W-:Y:S01]  /*6320*/  LDSM.16.MT88.4 R112, [R219+0x14000] ;  /* 0x01400000db70783b */ /* 0x000fe20000004200 */
[----:B------:R-:W-:Y:S01]  /*6330*/  LOP3.LUT R15, R15, 0xff, RZ, 0xc0, !PT ;  /* 0x000000ff0f0f7812 */ /* 0x000fe200078ec0ff */
[----:B------:R-:W-:Y:S01]  /*6340*/  FFMA.FTZ R178, R8, UR17, -R204 ;  /* 0x0000001108b27c23 */ /* 0x000fe200080108cc */
[--C-:B------:R-:W-:Y:S01]  /*6350*/  HSET2.LE.AND R147, R147, R173.reuse, PT ;  /* 0x000000ad93937233 */ /* 0x100fe20003803000 */
[----:B------:R-:W-:Y:S01]  /*6360*/  LDSM.16.MT88.4 R120, [R197+0x14000] ;  /* 0x01400000c578783b */ /* 0x000fe20000004200 */
[----:B------:R-:W-:Y:S01]  /*6370*/  PRMT R145, R15, 0x5410, R145 ;  /* 0x000054100f917816 */ /* 0x000fe20000000091 */
[----:B------:R-:W-:Y:S01]  /*6380*/  MUFU.EX2 R191, R191 ;  /* 0x000000bf00bf7308 */ /* 0x000fe20000000800 */
[----:B------:R-:W-:Y:S01]  /*6390*/  PRMT R146, R17, 0x5410, R146 ;  /* 0x0000541011927816 */ /* 0x000fe20000000092 */
[----:B------:R-:W-:Y:S01]  /*63a0*/  LDSM.16.MT88.4 R128, [R0+0x16000] ;  /* 0x016000000080783b */ /* 0x000fe20000004200 */
[----:B------:R-:W-:Y:S01]  /*63b0*/  SHF.R.U32.HI R144, RZ, 0x8, R144 ;  /* 0x00000008ff907819 */ /* 0x000fe20000011690 */
[----:B------:R-:W-:Y:S01]  /*63c0*/  FFMA.FTZ R181, R9, UR17, -R204 ;  /* 0x0000001109b57c23 */ /* 0x000fe200080108cc */
[--C-:B------:R-:W-:Y:S01]  /*63d0*/  HSET2.LE.AND R145, R145, R173.reuse, PT ;  /* 0x000000ad91917233 */ /* 0x100fe20003803000 */
[----:B------:R-:W-:Y:S01]  /*63e0*/  LDSM.16.MT88.4 R152, [R219+0x16000] ;  /* 0x01600000db98783b */ /* 0x000fe20000004200 */
[----:B------:R-:W-:Y:S01]  /*63f0*/  PRMT R144, R13, 0x5410, R144 ;  /* 0x000054100d907816 */ /* 0x000fe20000000090 */
[----:B------:R-:W5:Y:S01]  /*6400*/  MUFU.EX2 R190, R190 ;  /* 0x000000be00be7308 */ /* 0x000f620000000800 */
[----:B-1----:R-:W-:Y:S01]  /*6410*/  F2FP.BF16.F32.PACK_AB R7, R185, R186 ;  /* 0x000000bab907723e */ /* 0x002fe200000010ff */
[----:B------:R-:W-:Y:S01]  /*6420*/  LDSM.16.MT88.4 R20, [R172+0x12800] ;  /* 0x01280000ac14783b */ /* 0x000fe20000004200 */
[--C-:B------:R-:W-:Y:S01]  /*6430*/  HSET2.LE.AND R146, R146, R173.reuse, PT ;  /* 0x000000ad92927233 */ /* 0x100fe20003803000 */
[--C-:B------:R-:W-:Y:S01]  /*6440*/  FFMA.FTZ R203, R203, UR17, -R204.reuse ;  /* 0x00000011cbcb7c23 */ /* 0x100fe200080108cc */
[----:B------:R-:W-:Y:S01]  /*6450*/  LOP3.LUT R147, R7, R147, RZ, 0xc0, !PT ;  /* 0x0000009307937212 */ /* 0x000fe200078ec0ff */
[----:B------:R-:W-:Y:S01]  /*6460*/  LDSM.16.MT88.4 R32, [R219+0x10800] ;  /* 0x01080000db20783b */ /* 0x000fe20000004200 */
[----:B------:R-:W-:Y:S01]  /*6470*/  F2FP.BF16.F32.PACK_AB R13, R189, R192 ;  /* 0x000000c0bd0d723e */ /* 0x000fe200000010ff */
[----:B------:R-:W-:Y:S01]  /*6480*/  MUFU.EX2 R179, R179 ;  /* 0x000000b300b37308 */ /* 0x000fe20000000800 */
[----:B------:R-:W-:Y:S01]  /*6490*/  LOP3.LUT R18, R16, UR12, R19, 0x96, !PT ;  /* 0x0000000c10127c12 */ /* 0x000fe2000f8e9613 */
[----:B------:R-:W-:Y:S01]  /*64a0*/  LDSM.16.MT88.4 R168, [R0+0x10800] ;  /* 0x0108000000a8783b */ /* 0x000fe20000004200 */
[----:B------:R-:W-:Y:S01]  /*64b0*/  LOP3.LUT R146, R13, R146, RZ, 0xc0, !PT ;  /* 0x000000920d927212 */ /* 0x000fe200078ec0ff */
[----:B------:R-:W-:Y:S01]  /*64c0*/  FFMA.FTZ R205, R205, UR17, -R204 ;  /* 0x00000011cdcd7c23 */ /* 0x000fe200080108cc */
[--C-:B------:R-:W-:Y:S01]  /*64d0*/  HSET2.LE.AND R144, R144, R173.reuse, PT ;  /* 0x000000ad90907233 */ /* 0x100fe20003803000 */
[----:B------:R-:W-:Y:S01]  /*64e0*/  IMAD.WIDE.U32 R18, R18, -0x2daee0ad, RZ ;  /* 0xd2511f5312127825 */ /* 0x000fe200078e00ff */
[----:B------:R-:W-:Y:S01]  /*64f0*/  F2FP.BF16.F32.PACK_AB R13, R195, R196 ;  /* 0x000000c4c30d723e */ /* 0x000fe200000010ff */
[----:B------:R-:W-:Y:S01]  /*6500*/  MUFU.EX2 R178, R178 ;  /* 0x000000b200b27308 */ /* 0x000fe20000000800 */
[----:B-----5:R-:W-:Y:S01]  /*6510*/  F2FP.BF16.F32.PACK_AB R7, R190, R191 ;  /* 0x000000bfbe07723e */ /* 0x020fe200000010ff */
[----:B------:R-:W-:Y:S01]  /*6520*/  IMAD.MOV.U32 R16, RZ, RZ, R18 ;  /* 0x000000ffff107224 */ /* 0x000fe200078e0012 */
[----:B------:R-:W-:Y:S01]  /*6530*/  LOP3.LUT R144, R13, R144, RZ, 0xc0, !PT ;  /* 0x000000900d907212 */ /* 0x000fe200078ec0ff */
[----:B------:R-:W-:Y:S01]  /*6540*/  LDSM.16.MT88.4 R28, [R0+0x12800] ;  /* 0x01280000001c783b */ /* 0x000fe20000004200 */
[----:B------:R-:W-:Y:S01]  /*6550*/  LOP3.LUT R145, R7, R145, RZ, 0xc0, !PT ;  /* 0x0000009107917212 */ /* 0x000fe200078ec0ff */
[--C-:B------:R-:W-:Y:S01]  /*6560*/  FFMA.FTZ R200, R200, UR17, -R216.reuse ;  /* 0x00000011c8c87c23 */ /* 0x100fe200080108d8 */
[----:B------:R-:W-:Y:S01]  /*6570*/  LOP3.LUT R10, R14, UR23, R19, 0x96, !PT ;  /* 0x000000170e0a7c12 */ /* 0x000fe2000f8e9613 */
[----:B------:R-:W1:Y:S01]  /*6580*/  LDSM.16.MT88.4 R4, [R197+0x16000] ;  /* 0x01600000c504783b */ /* 0x000e620000004200 */
[----:B------:R-:W-:Y:S01]  /*6590*/  PRMT R17, R18, 0x7772, RZ ;  /* 0x0000777212117816 */ /* 0x000fe200000000ff */
[----:B------:R-:W-:Y:S01]  /*65a0*/  MUFU.EX2 R187, R187 ;  /* 0x000000bb00bb7308 */ /* 0x000fe20000000800 */
[----:B------:R-:W-:Y:S01]  /*65b0*/  LOP3.LUT R16, R16, 0xff, RZ, 0xc0, !PT ;  /* 0x000000ff10107812 */ /* 0x000fe200078ec0ff */
[----:B------:R-:W5:Y:S01]  /*65c0*/  LDSM.16.MT88.4 R12, [R172+0x10800] ;  /* 0x01080000ac0c783b */ /* 0x000f620000004200 */
[C---:B------:R-:W-:Y:S01]  /*65d0*/  PRMT R9, R18.reuse, 0x7771, RZ ;  /* 0x0000777112097816 */ /* 0x040fe200000000ff */
[C---:B------:R-:W-:Y:S01]  /*65e0*/  HMMA.16816.F32.BF16 R36, R144.reuse, R40, RZ ;  /* 0x000000289024723c */ /* 0x040fe200000418ff */
[----:B------:R-:W-:Y:S01]  /*65f0*/  PRMT R25, R18, 0x7773, RZ ;  /* 0x0000777312197816 */ /* 0x000fe200000000ff */
[----:B------:R-:W-:Y:S01]  /*6600*/  FFMA.FTZ R201, R201, UR17, -R216 ;  /* 0x00000011c9c97c23 */ /* 0x000fe200080108d8 */
[C---:B------:R-:W-:Y:S01]  /*6610*/  PRMT R8, R10.reuse, 0x7632, R8 ;  /* 0x000076320a087816 */ /* 0x040fe20000000008 */
[----:B------:R-:W3:Y:S01]  /*6620*/  MUFU.EX2 R184, R184 ;  /* 0x000000b800b87308 */ /* 0x000ee20000000800 */
[----:B------:R-:W-:Y:S01]  /*6630*/  LOP3.LUT R24, R10, 0xffff, RZ, 0xc0, !PT ;  /* 0x0000ffff0a187812 */ /* 0x000fe200078ec0ff */
[--C-:B------:R-:W-:Y:S01]  /*6640*/  FFMA.FTZ R202, R202, UR17, -R204.reuse ;  /* 0x00000011caca7c23 */ /* 0x100fe200080108cc */
[----:B------:R-:W-:Y:S01]  /*6650*/  LOP3.LUT R11, R10, 0xff, RZ, 0xc0, !PT ;  /* 0x000000ff0a0b7812 */ /* 0x000fe200078ec0ff */
[C---:B------:R-:W-:Y:S01]  /*6660*/  HMMA.16816.F32.BF16 R40, R144.reuse, R42, RZ ;  /* 0x0000002a9028723c */ /* 0x040fe200000418ff */
[----:B------:R-:W-:Y:S01]  /*6670*/  LOP3.LUT R8, R8, 0xff, RZ, 0xc0, !PT ;  /* 0x000000ff08087812 */ /* 0x000fe200078ec0ff */
[----:B------:R-:W-:Y:S01]  /*6680*/  FFMA.FTZ R207, R207, UR17, -R204 ;  /* 0x00000011cfcf7c23 */ /* 0x000fe200080108cc */
[----:B------:R-:W-:Y:S01]  /*6690*/  PRMT R25, R17, 0x5410, R25 ;  /* 0x0000541011197816 */ /* 0x000fe20000000019 */
[----:B------:R-:W-:Y:S01]  /*66a0*/  MUFU.EX2 R183, R183 ;  /* 0x000000b700b77308 */ /* 0x000fe20000000800 */
[----:B------:R-:W-:Y:S01]  /*66b0*/  SHF.R.U32.HI R24, RZ, 0x8, R24 ;  /* 0x00000008ff187819 */ /* 0x000fe20000011618 */
[----:B------:R-:W-:Y:S01]  /*66c0*/  FFMA.FTZ R240, R174, UR17, -R204 ;  /* 0x00000011aef07c23 */ /* 0x000fe200080108cc */
[----:B------:R-:W-:Y:S01]  /*66d0*/  LOP3.LUT R26, R25, 0xff00ff, RZ, 0xc0, !PT ;  /* 0x00ff00ff191a7812 */ /* 0x000fe200078ec0ff */
[C---:B--2---:R-:W-:Y:S01]  /*66e0*/  HMMA.16816.F32.BF16 R68, R144.reuse, R72, RZ ;  /* 0x000000489044723c */ /* 0x044fe200000418ff */
[----:B------:R-:W-:Y:S01]  /*66f0*/  PRMT R24, R11, 0x5410, R24 ;  /* 0x000054100b187816 */ /* 0x000fe20000000018 */
[----:B------:R-:W-:Y:S01]  /*6700*/  FFMA.FTZ R175, R175, UR17, -R204 ;  /* 0x00000011afaf7c23 */ /* 0x000fe200080108cc */
[--C-:B------:R-:W-:Y:S01]  /*6710*/  FFMA.FTZ R218, R218, UR17, -R216.reuse ;  /* 0x00000011dada7c23 */ /* 0x100fe200080108d8 */
[----:B------:R-:W-:Y:S01]  /*6720*/  MUFU.EX2 R180, R180 ;  /* 0x000000b400b47308 */ /* 0x000fe20000000800 */
[----:B---3--:R-:W-:Y:S01]  /*6730*/  F2FP.BF16.F32.PACK_AB R25, R184, R187 ;  /* 0x000000bbb819723e */ /* 0x008fe200000010ff */
[--C-:B------:R-:W-:Y:S01]  /*6740*/  FFMA.FTZ R217, R217, UR17, -R216.reuse ;  /* 0x00000011d9d97c23 */ /* 0x100fe200080108d8 */
[--C-:B------:R-:W-:Y:S01]  /*6750*/  HSET2.LE.AND R24, R24, R173.reuse, PT ;  /* 0x000000ad18187233 */ /* 0x100fe20003803000 */
[C---:B------:R-:W-:Y:S01]  /*6760*/  HMMA.16816.F32.BF16 R100, R144.reuse, R104, RZ ;  /* 0x000000689064723c */ /* 0x040fe200000418ff */
[--C-:B------:R-:W-:Y:S01]  /*6770*/  FFMA.FTZ R210, R210, UR17, -R216.reuse ;  /* 0x00000011d2d27c23 */ /* 0x100fe200080108d8 */
[----:B------:R-:W-:Y:S01]  /*6780*/  FFMA.FTZ R241, R209, UR17, -R216 ;  /* 0x00000011d1f17c23 */ /* 0x000fe200080108d8 */
[--C-:B------:R-:W-:Y:S01]  /*6790*/  FFMA.FTZ R208, R208, UR17, -R204.reuse ;  /* 0x00000011d0d07c23 */ /* 0x100fe200080108cc */
[----:B------:R-:W2:Y:S01]  /*67a0*/  MUFU.EX2 R182, R182 ;  /* 0x000000b600b67308 */ /* 0x000ea20000000800 */
[----:B------:R-:W-:Y:S01]  /*67b0*/  FFMA.FTZ R206, R206, UR17, -R204 ;  /* 0x00000011cece7c23 */ /* 0x000fe200080108cc */
[----:B------:R-:W-:Y:S01]  /*67c0*/  FADD.FTZ R195, R196, R195 ;  /* 0x000000c3c4c37221 */ /* 0x000fe20000010000 */
[----:B------:R-:W-:Y:S01]  /*67d0*/  FADD.FTZ R190, R191, R190 ;  /* 0x000000bebfbe7221 */ /* 0x000fe20000010000 */
[C---:B----4-:R-:W-:Y:S02]  /*67e0*/  HMMA.16816.F32.BF16 R132, R144.reuse, R136, RZ ;  /* 0x000000889084723c */ /* 0x050fe400000418ff */
[----:B------:R-:W-:Y:S01]  /*67f0*/  FADD.FTZ R192, R192, R195 ;  /* 0x000000c3c0c07221 */ /* 0x000fe20000010000 */
[----:B------:R-:W-:Y:S01]  /*6800*/  FADD.FTZ R190, R186, R190 ;  /* 0x000000bebabe7221 */ /* 0x000fe20000010000 */
[----:B------:R-:W3:Y:S02]  /*6810*/  MUFU.EX2 R181, R181 ;  /* 0x000000b500b57308 */ /* 0x000ee40000000800 */
[----:B------:R-:W-:Y:S01]  /*6820*/  FADD.FTZ R192, R189, R192 ;  /* 0x000000c0bdc07221 */ /* 0x000fe20000010000 */
[----:B------:R-:W-:Y:S01]  /*6830*/  FADD.FTZ R185, R185, R190 ;  /* 0x000000beb9b97221 */ /* 0x000fe20000010000 */
[C---:B-1----:R-:W-:Y:S01]  /*6840*/  HMMA.16816.F32.BF16 R148, R144.reuse, R4, RZ ;  /* 0x000000049094723c */ /* 0x042fe200000418ff */
[----:B------:R-:W-:Y:S01]  /*6850*/  PRMT R4, R16, 0x5410, R9 ;  /* 0x0000541010047816 */ /* 0x000fe20000000009 */
[----:B------:R-:W-:Y:S01]  /*6860*/  FADD.FTZ R187, R187, R192 ;  /* 0x000000c0bbbb7221 */ /* 0x000fe20000010000 */
[----:B------:R-:W-:Y:S01]  /*6870*/  SHF.R.U32.HI R5, RZ, 0x18, R10 ;  /* 0x00000018ff057819 */ /* 0x000fe2000001160a */
[----:B------:R-:W1:Y:S01]  /*6880*/  LDSM.16.MT88.4 R16, [R172+0x14800] ;  /* 0x01480000ac10783b */ /* 0x000e620000004200 */
[----:B------:R-:W-:Y:S01]  /*6890*/  MUFU.EX2 R203, R203 ;  /* 0x000000cb00cb7308 */ /* 0x000fe20000000800 */
[--C-:B------:R-:W-:Y:S01]  /*68a0*/  HSET2.LE.AND R27, R4, R173.reuse, PT ;  /* 0x000000ad041b7233 */ /* 0x100fe20003803000 */
[----:B--2---:R-:W-:Y:S01]  /*68b0*/  FADD.FTZ R185, R182, R185 ;  /* 0x000000b9b6b97221 */ /* 0x004fe20000010000 */
[----:B------:R-:W-:Y:S01]  /*68c0*/  PRMT R5, R8, 0x5410, R5 ;  /* 0x0000541008057816 */ /* 0x000fe20000000005 */
[C---:B------:R-:W-:Y:S01]  /*68d0*/  HMMA.16816.F32.BF16 R160, R144.reuse, R156, RZ ;  /* 0x0000009c90a0723c */ /* 0x040fe200000418ff */
[----:B------:R-:W2:Y:S01]  /*68e0*/  LDSM.16.MT88.4 R8, [R172+0x16800] ;  /* 0x01680000ac08783b */ /* 0x000ea20000004200 */
[--C-:B------:R-:W-:Y:S01]  /*68f0*/  HSET2.LE.AND R4, R26, R173.reuse, PT ;  /* 0x000000ad1a047233 */ /* 0x100fe20003803000 */
[----:B------:R-:W-:Y:S01]  /*6900*/  FADD.FTZ R187, R184, R187 ;  /* 0x000000bbb8bb7221 */ /* 0x000fe20000010000 */
[----:B------:R-:W-:Y:S01]  /*6910*/  HSET2.LE.AND R5, R5, R173, PT ;  /* 0x000000ad05057233 */ /* 0x000fe20003803000 */
[----:B------:R-:W-:Y:S01]  /*6920*/  MUFU.EX2 R205, R205 ;  /* 0x000000cd00cd7308 */ /* 0x000fe20000000800 */
[C---:B---3--:R-:W-:Y:S01]  /*6930*/  F2FP.BF16.F32.PACK_AB R26, R181.reuse, R182 ;  /* 0x000000b6b51a723e */ /* 0x048fe200000010ff */
[----:B------:R-:W-:Y:S01]  /*6940*/  FADD.FTZ R181, R181, R185 ;  /* 0x000000b9b5b57221 */ /* 0x000fe20000010000 */
[----:B------:R-:W-:Y:S02]  /*6950*/  HMMA.16816.F32.BF16 R44, R144, R48, RZ ;  /* 0x00000030902c723c */ /* 0x000fe400000418ff */
[----:B------:R-:W-:Y:S01]  /*6960*/  LOP3.LUT R5, R26, R5, RZ, 0xc0, !PT ;  /* 0x000000051a057212 */ /* 0x000fe200078ec0ff */
[----:B------:R-:W-:-:S02]  /*6970*/  FADD.FTZ R181, R179, R181 ;  /* 0x000000b5b3b57221 */ /* 0x000fc40000010000 */
[----:B------:R-:W-:Y:S03]  /*6980*/  MUFU.EX2 R198, R198 ;  /* 0x000000c600c67308 */ /* 0x000fe60000000800 */
[C---:B------:R-:W-:Y:S05]  /*6990*/  HMMA.16816.F32.BF16 R52, R144.reuse, R56, RZ ;  /* 0x000000389034723c */ /* 0x040fea00000418ff */
[----:B------:R-:W-:Y:S03]  /*69a0*/  MUFU.EX2 R199, R199 ;  /* 0x000000c700c77308 */ /* 0x000fe60000000800 */
[C---:B------:R-:W-:Y:S05]  /*69b0*/  HMMA.16816.F32.BF16 R60, R144.reuse, R64, RZ ;  /* 0x00000040903c723c */ /* 0x040fea00000418ff */
[----:B------:R-:W-:Y:S03]  /*69c0*/  MUFU.EX2 R200, R200 ;  /* 0x000000c800c87308 */ /* 0x000fe60000000800 */
[C---:B------:R-:W-:Y:S05]  /*69d0*/  HMMA.16816.F32.BF16 R76, R144.reuse, R80, RZ ;  /* 0x00000050904c723c */ /* 0x040fea00000418ff */
[----:B------:R-:W-:Y:S03]  /*69e0*/  MUFU.EX2 R201, R201 ;  /* 0x000000c900c97308 */ /* 0x000fe60000000800 */
[C---:B------:R-:W-:Y:S05]  /*69f0*/  HMMA.16816.F32.BF16 R84, R144.reuse, R88, RZ ;  /* 0x000000589054723c */ /* 0x040fea00000418ff */
[----:B------:R-:W3:Y:S03]  /*6a00*/  MUFU.EX2 R202, R202 ;  /* 0x000000ca00ca7308 */ /* 0x000ee60000000800 */
[C---:B------:R-:W-:Y:S05]  /*6a10*/  HMMA.16816.F32.BF16 R92, R144.reuse, R96, RZ ;  /* 0x00000060905c723c */ /* 0x040fea00000418ff */
[----:B------:R-:W4:Y:S03]  /*6a20*/  MUFU.EX2 R207, R207 ;  /* 0x000000cf00cf7308 */ /* 0x000f260000000800 */
[C---:B------:R-:W-:Y:S05]  /*6a30*/  HMMA.16816.F32.BF16 R108, R144.reuse, R112, RZ ;  /* 0x00000070906c723c */ /* 0x040fea00000418ff */
        /* <DEDUP_REMOVED lines=12> */
[----:B------:R-:W4:Y:S03]  /*6b00*/  MUFU.EX2 R208, R208 ;  /* 0x000000d000d07308 */ /* 0x000f260000000800 */
[C---:B------:R-:W-:Y:S05]  /*6b10*/  HMMA.16816.F32.BF16 R156, R144.reuse, R158, RZ ;  /* 0x0000009e909c723c */ /* 0x040fea00000418ff */
[----:B------:R-:W4:Y:S03]  /*6b20*/  MUFU.EX2 R206, R206 ;  /* 0x000000ce00ce7308 */ /* 0x000f260000000800 */
        /* <DEDUP_REMOVED lines=16> */
[----:B---3--:R-:W-:Y:S01]  /*6c30*/  FADD.FTZ R178, R202, R178 ;  /* 0x000000b2cab27221 */ /* 0x008fe20000010000 */
[----:B------:R-:W-:Y:S01]  /*6c40*/  LOP3.LUT R6, R6, R27, RZ, 0xc0, !PT ;  /* 0x0000001b06067212 */ /* 0x000fe200078ec0ff */
[----:B------:R-:W-:Y:S01]  /*6c50*/  FADD.FTZ R183, R180, R183 ;  /* 0x000000b7b4b77221 */ /* 0x000fe20000010000 */
[----:B------:R-:W-:-:S02]  /*6c60*/  LOP3.LUT R4, R25, R24, RZ, 0xc0, !PT ;  /* 0x0000001819047212 */ /* 0x000fc400078ec0ff */
[----:B------:R-:W-:Y:S05]  /*6c70*/  LDSM.16.MT88.4 R24, [R219+0x12800] ;  /* 0x01280000db18783b */ /* 0x000fea0000004200 */
[C---:B-----5:R-:W-:Y:S08]  /*6c80*/  HMMA.16816.F32.BF16 R36, R4.reuse, R12, R36 ;  /* 0x0000000c0424723c */ /* 0x060ff00000041824 */
        /* <DEDUP_REMOVED lines=17> */
[----:B--2---:R-:W-:Y:S01]  /*6da0*/  HMMA.16816.F32.BF16 R108, R4, R8, R108 ;  /* 0x00000008046c723c */ /* 0x004fe2000004186c */
[----:B------:R-:W-:-:S05]  /*6db0*/  IMAD.U32 R8, RZ, RZ, UR22 ;  /* 0x00000016ff087e24 */ /* 0x000fca000f8e00ff */
[----:B------:R-:W-:Y:S02]  /*6dc0*/  LOP3.LUT R8, R8, UR29, R239, 0x96, !PT ;  /* 0x0000001d08087c12 */ /* 0x000fe4000f8e96ef */
[----:B-----5:R-:W-:Y:S03]  /*6dd0*/  HMMA.16816.F32.BF16 R84, R4, R20, R84 ;  /* 0x000000140454723c */ /* 0x020fe60000041854 */
[----:B------:R-:W-:-:S05]  /*6de0*/  IMAD.WIDE.U32 R20, R8, -0x326172a9, RZ ;  /* 0xcd9e8d5708147825 */ /* 0x000fca00078e00ff */
[----:B------:R-:W-:Y:S01]  /*6df0*/  HMMA.16816.F32.BF16 R112, R4, R10, R112 ;  /* 0x0000000a0470723c */ /* 0x000fe20000041870 */
[----:B------:R-:W2:Y:S01]  /*6e00*/  LDSM.16.MT88.4 R8, [R219+0x16800] ;  /* 0x01680000db08783b */ /* 0x000ea20000004200 */
[----:B------:R-:W-:Y:S02]  /*6e10*/  LOP3.LUT R21, R242, UR16, R21, 0x96, !PT ;  /* 0x00000010f2157c12 */ /* 0x000fe4000f8e9615 */
[----:B------:R-:W-:-:S04]  /*6e20*/  LOP3.LUT R20, R20, UR15, R231, 0x96, !PT ;  /* 0x0000000f14147c12 */ /* 0x000fc8000f8e96e7 */
[----:B------:R-:W-:Y:S01]  /*6e30*/  HMMA.16816.F32.BF16 R48, R4, R34, R48 ;  /* 0x000000220430723c */ /* 0x000fe20000041830 */
[----:B------:R-:W-:-:S04]  /*6e40*/  IMAD.WIDE.U32 R34, R21, -0x2daee0ad, RZ ;  /* 0xd2511f5315227825 */ /* 0x000fc800078e00ff */
[----:B------:R-:W-:-:S03]  /*6e50*/  IMAD.WIDE.U32 R20, R20, -0x2daee0ad, RZ ;  /* 0xd2511f5314147825 */ /* 0x000fc600078e00ff */
[----:B---3--:R-:W-:Y:S02]  /*6e60*/  HMMA.16816.F32.BF16 R116, R4, R12, R116 ;  /* 0x0000000c0474723c */ /* 0x008fe40000041874 */
[----:B------:R-:W-:-:S06]  /*6e70*/  LOP3.LUT R34, R34, UR26, R21, 0x96, !PT ;  /* 0x0000001a22227c12 */ /* 0x000fcc000f8e9615 */
[C---:B------:R-:W-:Y:S01]  /*6e80*/  HMMA.16816.F32.BF16 R120, R4.reuse, R14, R120 ;  /* 0x0000000e0478723c */ /* 0x040fe20000041878 */
[----:B------:R-:W3:Y:S07]  /*6e90*/  LDSM.16.MT88.4 R12, [R197+0x16800] ;  /* 0x01680000c50c783b */ /* 0x000eee0000004200 */
[----:B------:R-:W-:Y:S01]  /*6ea0*/  HMMA.16816.F32.BF16 R88, R4, R22, R88 ;  /* 0x000000160458723c */ /* 0x000fe20000041858 */
[----:B------:R-:W-:Y:S01]  /*6eb0*/  LOP3.LUT R22, R236, UR27, R35, 0x96, !PT ;  /* 0x0000001bec167c12 */ /* 0x000fe2000f8e9623 */
[----:B------:R-:W-:-:S04]  /*6ec0*/  IMAD.WIDE.U32 R34, R34, -0x326172a9, RZ ;  /* 0xcd9e8d5722227825 */ /* 0x000fc800078e00ff */
[----:B------:R-:W-:Y:S02]  /*6ed0*/  IMAD.WIDE.U32 R22, R22, -0x326172a9, RZ ;  /* 0xcd9e8d5716167825 */ /* 0x000fe400078e00ff */
[----:B------:R-:W-:Y:S01]  /*6ee0*/  HMMA.16816.F32.BF16 R160, R4, R168, R160 ;  /* 0x000000a804a0723c */ /* 0x000fe200000418a0 */
[----:B------:R-:W-:-:S07]  /*6ef0*/  LOP3.LUT R168, R22, UR13, R35, 0x96, !PT ;  /* 0x0000000d16a87c12 */ /* 0x000fce000f8e9623 */
[----:B-1----:R-:W-:Y:S01]  /*6f00*/  HMMA.16816.F32.BF16 R124, R4, R16, R124 ;  /* 0x00000010047c723c */ /* 0x002fe2000004187c */
[----:B------:R-:W-:Y:S01]  /*6f10*/  LOP3.LUT R16, R230, UR14, R23, 0x96, !PT ;  /* 0x0000000ee6107c12 */ /* 0x000fe2000f8e9617 */
[----:B------:R-:W-:-:S04]  /*6f20*/  IMAD.WIDE.U32 R168, R168, -0x2daee0ad, RZ ;  /* 0xd2511f53a8a87825 */ /* 0x000fc800078e00ff */
[----:B------:R-:W-:Y:S02]  /*6f30*/  IMAD.WIDE.U32 R16, R16, -0x2daee0ad, RZ ;  /* 0xd2511f5310107825 */ /* 0x000fe400078e00ff */
[C---:B------:R-:W-:Y:S01]  /*6f40*/  HMMA.16816.F32.BF16 R44, R4.reuse, R32, R44 ;  /* 0x00000020042c723c */ /* 0x040fe2000004182c */
[----:B------:R-:W-:Y:S02]  /*6f50*/  LOP3.LUT R16, R16, UR24, R169, 0x96, !PT ;  /* 0x0000001810107c12 */ /* 0x000fe4000f8e96a9 */
[----:B------:R-:W-:Y:S02]  /*6f60*/  LOP3.LUT R32, R20, UR25, R17, 0x96, !PT ;  /* 0x0000001914207c12 */ /* 0x000fe4000f8e9611 */
[----:B------:R-:W-:Y:S01]  /*6f70*/  LDSM.16.MT88.4 R20, [R172+0x11000] ;  /* 0x01100000ac14783b */ /* 0x000fe20000004200 */
[----:B------:R-:W-:Y:S02]  /*6f80*/  IMAD.WIDE.U32 R16, R16, -0x326172a9, RZ ;  /* 0xcd9e8d5710107825 */ /* 0x000fe400078e00ff */
[----:B------:R-:W-:Y:S02]  /*6f90*/  HMMA.16816.F32.BF16 R60, R4, R28, R60 ;  /* 0x0000001c043c723c */ /* 0x000fe4000004183c */
[----:B------:R-:W-:Y:S01]  /*6fa0*/  IMAD.WIDE.U32 R32, R32, -0x326172a9, RZ ;  /* 0xcd9e8d5720207825 */ /* 0x000fe200078e00ff */
[----:B------:R-:W-:-:S05]  /*6fb0*/  PRMT R28, R16, 0x7772, RZ ;  /* 0x00007772101c7816 */ /* 0x000fca00000000ff */
[C---:B--2---:R-:W-:Y:S01]  /*6fc0*/  HMMA.16816.F32.BF16 R152, R4.reuse, R10, R152 ;  /* 0x0000000a0498723c */ /* 0x044fe20000041898 */
[----:B------:R-:W-:Y:S01]  /*6fd0*/  PRMT R11, R16, 0x7773, RZ ;  /* 0x00007773100b7816 */ /* 0x000fe200000000ff */
[----:B------:R-:W-:Y:S01]  /*6fe0*/  IMAD.MOV.U32 R10, RZ, RZ, R16 ;  /* 0x000000ffff0a7224 */ /* 0x000fe200078e0010 */
[----:B------:R-:W-:Y:S01]  /*6ff0*/  LOP3.LUT R33, R34, UR12, R33, 0x96, !PT ;  /* 0x0000000c22217c12 */ /* 0x000fe2000f8e9621 */
[----:B------:R-:W-:Y:S01]  /*7000*/  UMOV UR12, 0xffffffff ;  /* 0xffffffff000c7882 */ /* 0x000fe20000000000 */
[----:B------:R-:W-:Y:S02]  /*7010*/  PRMT R28, R28, 0x5410, R11 ;  /* 0x000054101c1c7816 */ /* 0x000fe4000000000b */
[----:B------:R-:W-:Y:S01]  /*7020*/  LOP3.LUT R10, R10, 0xff, RZ, 0xc0, !PT ;  /* 0x000000ff0a0a7812 */ /* 0x000fe200078ec0ff */
[----:B------:R-:W-:Y:S01]  /*7030*/  HMMA.16816.F32.BF16 R140, R4, R8, R140 ;  /* 0x00000008048c723c */ /* 0x000fe2000004188c */
[----:B------:R-:W-:Y:S01]  /*7040*/  LOP3.LUT R9, R32, UR4, R17, 0x96, !PT ;  /* 0x0000000420097c12 */ /* 0x000fe2000f8e9611 */
[----:B------:R-:W-:Y:S01]  /*7050*/  IMAD.IADD R32, R188, 0x1, R0 ;  /* 0x00000001bc207824 */ /* 0x000fe200078e0200 */
[----:B------:R-:W-:-:S02]  /*7060*/  PRMT R8, R16, 0x7771, RZ ;  /* 0x0000777110087816 */ /* 0x000fc400000000ff */
[C---:B------:R-:W-:Y:S02]  /*7070*/  LOP3.LUT R11, R9.reuse, 0xffff, RZ, 0xc0, !PT ;  /* 0x0000ffff090b7812 */ /* 0x040fe400078ec0ff */
[C---:B------:R-:W-:Y:S01]  /*7080*/  LOP3.LUT R29, R9.reuse, 0xff, RZ, 0xc0, !PT ;  /* 0x000000ff091d7812 */ /* 0x040fe200078ec0ff */
[----:B------:R-:W-:Y:S01]  /*7090*/  HMMA.16816.F32.BF16 R64, R4, R30, R64 ;  /* 0x0000001e0440723c */ /* 0x000fe20000041840 */
[----:B------:R-:W-:-:S04]  /*70a0*/  PRMT R30, R9, 0x7632, R30 ;  /* 0x00007632091e7816 */ /* 0x000fc8000000001e */
[----:B------:R-:W-:-:S03]  /*70b0*/  LOP3.LUT R30, R30, 0xff, RZ, 0xc0, !PT ;  /* 0x000000ff1e1e7812 */ /* 0x000fc600078ec0ff */
[C---:B---3--:R-:W-:Y:S01]  /*70c0*/  HMMA.16816.F32.BF16 R148, R4.reuse, R12, R148 ;  /* 0x0000000c0494723c */ /* 0x048fe20000041894 */
[----:B------:R-:W-:Y:S02]  /*70d0*/  SHF.R.U32.HI R13, RZ, 0x18, R9 ;  /* 0x00000018ff0d7819 */ /* 0x000fe40000011609 */
[----:B------:R-:W-:Y:S02]  /*70e0*/  SHF.R.U32.HI R9, RZ, 0x8, R11 ;  /* 0x00000008ff097819 */ /* 0x000fe4000001160b */
[----:B------:R-:W-:Y:S02]  /*70f0*/  PRMT R12, R10, 0x5410, R8 ;  /* 0x000054100a0c7816 */ /* 0x000fe40000000008 */
[----:B------:R-:W-:Y:S01]  /*7100*/  PRMT R29, R29, 0x5410, R9 ;  /* 0x000054101d1d7816 */ /* 0x000fe20000000009 */
[----:B------:R-:W-:Y:S01]  /*7110*/  HMMA.16816.F32.BF16 R128, R4, R18, R128 ;  /* 0x000000120480723c */ /* 0x000fe20000041880 */
[----:B------:R-:W1:Y:S01]  /*7120*/  LDSM.16.MT88.4 R8, [R172+0x17000] ;  /* 0x01700000ac08783b */ /* 0x000e620000004200 */
[----:B------:R-:W-:-:S02]  /*7130*/  PRMT R13, R30, 0x5410, R13 ;  /* 0x000054101e0d7816 */ /* 0x000fc4000000000d */
[----:B------:R-:W-:Y:S01]  /*7140*/  LOP3.LUT R30, R28, 0xff00ff, RZ, 0xc0, !PT ;  /* 0x00ff00ff1c1e7812 */ /* 0x000fe200078ec0ff */
[----:B------:R-:W2:Y:S01]  /*7150*/  LDSM.16.MT88.4 R16, [R172+0x15000] ;  /* 0x01500000ac10783b */ /* 0x000ea20000004200 */
[--C-:B------:R-:W-:Y:S02]  /*7160*/  HSET2.LE.AND R31, R12, R173.reuse, PT ;  /* 0x000000ad0c1f7233 */ /* 0x100fe40003803000 */
[C---:B------:R-:W-:Y:S01]  /*7170*/  HMMA.16816.F32.BF16 R156, R4.reuse, R170, R156 ;  /* 0x000000aa049c723c */ /* 0x040fe2000004189c */
[--C-:B------:R-:W-:Y:S02]  /*7180*/  HSET2.LE.AND R12, R30, R173.reuse, PT ;  /* 0x000000ad1e0c7233 */ /* 0x100fe40003803000 */
[--C-:B------:R-:W-:Y:S02]  /*7190*/  HSET2.LE.AND R29, R29, R173.reuse, PT ;  /* 0x000000ad1d1d7233 */ /* 0x100fe40003803000 */
[----:B------:R-:W-:Y:S02]  /*71a0*/  HSET2.LE.AND R13, R13, R173, PT ;  /* 0x000000ad0d0d7233 */ /* 0x000fe40003803000 */
[----:B------:R-:W-:Y:S01]  /*71b0*/  F2FP.BF16.F32.PACK_AB R28, R199, R198 ;  /* 0x000000c6c71c723e */ /* 0x000fe200000010ff */
[----:B------:R-:W-:Y:S01]  /*71c0*/  HMMA.16816.F32.BF16 R76, R4, R24, R76 ;  /* 0x00000018044c723c */ /* 0x000fe2000004184c */
[C---:B----4-:R-:W-:Y:S01]  /*71d0*/  F2FP.BF16.F32.PACK_AB R30, R207.reuse, R202 ;  /* 0x000000cacf1e723e */ /* 0x050fe200000010ff */
[----:B------:R-:W-:Y:S01]  /*71e0*/  FADD.FTZ R198, R198, R183 ;  /* 0x000000b7c6c67221 */ /* 0x000fe20000010000 */
[----:B------:R-:W-:-:S02]  /*71f0*/  FADD.FTZ R207, R207, R178 ;  /* 0x000000b2cfcf7221 */ /* 0x000fc40000010000 */
[----:B------:R-:W-:Y:S01]  /*7200*/  LOP3.LUT R13, R30, R13, RZ, 0xc0, !PT ;  /* 0x0000000d1e0d7212 */ /* 0x000fe200078ec0ff */
[----:B------:R-:W-:Y:S01]  /*7210*/  FADD.FTZ R198, R199, R198 ;  /* 0x000000c6c7c67221 */ /* 0x000fe20000010000 */
[----:B------:R-:W-:Y:S01]  /*7220*/  FADD.FTZ R207, R203, R207 ;  /* 0x000000cfcbcf7221 */ /* 0x000fe20000010000 */
[C---:B------:R-:W-:Y:S01]  /*7230*/  HMMA.16816.F32.BF16 R80, R4.reuse, R26, R80 ;  /* 0x0000001a0450723c */ /* 0x040fe20000041850 */
[----:B------:R-:W-:Y:S07]  /*7240*/  LDSM.16.MT88.4 R24, [R172+0x13000] ;  /* 0x01300000ac18783b */ /* 0x000fee0000004200 */
[----:B------:R-:W-:Y:S01]  /*7250*/  HMMA.16816.F32.BF16 R144, R4, R14, R144 ;  /* 0x0000000e0490723c */ /* 0x000fe20000041890 */
[----:B------:R-:W3:Y:S01]  /*7260*/  LDSM.16.MT88.4 R4, [R32+0x11000] ;  /* 0x011000002004783b */ /* 0x000ee20000004200 */
[C---:B------:R-:W-:Y:S01]  /*7270*/  F2FP.BF16.F32.PACK_AB R15, R205.reuse, R203 ;  /* 0x000000cbcd0f723e */ /* 0x040fe200000010ff */
        /* <DEDUP_REMOVED lines=8> */
[----:B------:R-:W-:Y:S01]  /*7300*/  FADD.FTZ R205, R206, R205 ;  /* 0x000000cdcecd7221 */ /* 0x000fe20000010000 */
[----:B------:R-:W-:Y:S03]  /*7310*/  LDSM.16.MT88.4 R28, [R32+0x15000] ;  /* 0x01500000201c783b */ /* 0x000fe60000004200 */
[----:B------:R-:W-:-:S02]  /*7320*/  FADD.FTZ R205, R204, R205 ;  /* 0x000000cdcccd7221 */ /* 0x000fc40000010000 */
        /* <DEDUP_REMOVED lines=21> */
[----:B-1----:R-:W-:Y:S01]  /*7480*/  HMMA.16816.F32.BF16 R116, R12, R8, R116 ;  /* 0x000000080c74723c */ /* 0x002fe20000041874 */
[----:B------:R-:W-:Y:S01]  /*7490*/  IMAD.WIDE.U32 R8, R33, -0x2daee0ad, RZ ;  /* 0xd2511f5321087825 */ /* 0x000fe200078e00ff */
[----:B------:R-:W-:-:S04]  /*74a0*/  F2FP.BF16.F32.PACK_AB R33, R241, R210 ;  /* 0x000000d2f121723e */ /* 0x000fc800000010ff */
[----:B------:R-:W-:Y:S02]  /*74b0*/  LOP3.LUT R168, R168, UR23, R9, 0x96, !PT ;  /* 0x00000017a8a87c12 */ /* 0x000fe4000f8e9609 */
[----:B------:R-:W-:Y:S01]  /*74c0*/  HMMA.16816.F32.BF16 R108, R12, R28, R108 ;  /* 0x0000001c0c6c723c */ /* 0x000fe2000004186c */
[----:B------:R-:W-:-:S07]  /*74d0*/  PRMT R9, R8, 0x7773, RZ ;  /* 0x0000777308097816 */ /* 0x000fce00000000ff */
[C---:B------:R-:W-:Y:S01]  /*74e0*/  HMMA.16816.F32.BF16 R112, R12.reuse, R30, R112 ;  /* 0x0000001e0c70723c */ /* 0x040fe20000041870 */
[----:B------:R-:W1:Y:S07]  /*74f0*/  LDSM.16.MT88.4 R28, [R197+0x17000] ;  /* 0x01700000c51c783b */ /* 0x000e6e0000004200 */
[----:B--2---:R-:W-:Y:S01]  /*7500*/  HMMA.16816.F32.BF16 R96, R12, R18, R96 ;  /* 0x000000120c60723c */ /* 0x004fe20000041860 */
[----:B------:R-:W-:Y:S01]  /*7510*/  IMAD.MOV.U32 R18, RZ, RZ, R8 ;  /* 0x000000ffff127224 */ /* 0x000fe200078e0008 */
[----:B------:R-:W-:-:S04]  /*7520*/  LOP3.LUT R19, R168, 0xffff, RZ, 0xc0, !PT ;  /* 0x0000ffffa8137812 */ /* 0x000fc800078ec0ff */
[----:B------:R-:W-:Y:S02]  /*7530*/  LOP3.LUT R18, R18, 0xff, RZ, 0xc0, !PT ;  /* 0x000000ff12127812 */ /* 0x000fe400078ec0ff */
[C---:B------:R-:W-:Y:S01]  /*7540*/  HMMA.16816.F32.BF16 R92, R12.reuse, R16, R92 ;  /* 0x000000100c5c723c */ /* 0x040fe2000004185c */
[C---:B------:R-:W-:Y:S02]  /*7550*/  PRMT R16, R8.reuse, 0x7772, RZ ;  /* 0x0000777208107816 */ /* 0x040fe400000000ff */
[----:B------:R-:W-:Y:S02]  /*7560*/  PRMT R17, R8, 0x7771, RZ ;  /* 0x0000777108117816 */ /* 0x000fe400000000ff */
[----:B------:R-:W-:Y:S02]  /*7570*/  PRMT R16, R16, 0x5410, R9 ;  /* 0x0000541010107816 */ /* 0x000fe40000000009 */
[----:B------:R-:W-:Y:S01]  /*7580*/  SHF.R.U32.HI R19, RZ, 0x8, R19 ;  /* 0x00000008ff137819 */ /* 0x000fe20000011613 */
[----:B---3--:R-:W-:Y:S01]  /*7590*/  HMMA.16816.F32.BF16 R124, R12, R4, R124 ;  /* 0x000000040c7c723c */ /* 0x008fe2000004187c */
[----:B------:R-:W-:-:S02]  /*75a0*/  LOP3.LUT R4, R168, 0xff, RZ, 0xc0, !PT ;  /* 0x000000ffa8047812 */ /* 0x000fc400078ec0ff */
[----:B------:R-:W-:Y:S02]  /*75b0*/  PRMT R5, R168, 0x7632, R5 ;  /* 0x00007632a8057816 */ /* 0x000fe40000000005 */
[----:B------:R-:W-:Y:S02]  /*75c0*/  PRMT R4, R4, 0x5410, R19 ;  /* 0x0000541004047816 */ /* 0x000fe40000000013 */
[----:B------:R-:W-:Y:S01]  /*75d0*/  SHF.R.U32.HI R168, RZ, 0x18, R168 ;  /* 0x00000018ffa87819 */ /* 0x000fe200000116a8 */
[----:B------:R-:W-:Y:S01]  /*75e0*/  HMMA.16816.F32.BF16 R128, R12, R6, R128 ;  /* 0x000000060c80723c */ /* 0x000fe20000041880 */
[----:B------:R-:W-:Y:S02]  /*75f0*/  LOP3.LUT R7, R16, 0xff00ff, RZ, 0xc0, !PT ;  /* 0x00ff00ff10077812 */ /* 0x000fe400078ec0ff */
[----:B------:R-:W-:Y:S02]  /*7600*/  PRMT R6, R18, 0x5410, R17 ;  /* 0x0000541012067816 */ /* 0x000fe40000000011 */
[----:B------:R-:W-:Y:S01]  /*7610*/  LDSM.16.MT88.4 R16, [R172+0x17800] ;  /* 0x01780000ac10783b */ /* 0x000fe20000004200 */
[----:B------:R-:W-:-:S02]  /*7620*/  LOP3.LUT R5, R5, 0xff, RZ, 0xc0, !PT ;  /* 0x000000ff05057812 */ /* 0x000fc400078ec0ff */
[C---:B------:R-:W-:Y:S01]  /*7630*/  HMMA.16816.F32.BF16 R68, R12.reuse, R24, R68 ;  /* 0x000000180c44723c */ /* 0x040fe20000041844 */
[--C-:B------:R-:W-:Y:S02]  /*7640*/  HSET2.LE.AND R7, R7, R173.reuse, PT ;  /* 0x000000ad07077233 */ /* 0x100fe40003803000 */
[----:B------:R-:W-:Y:S02]  /*7650*/  PRMT R5, R5, 0x5410, R168 ;  /* 0x0000541005057816 */ /* 0x000fe400000000a8 */
[--C-:B------:R-:W-:Y:S01]  /*7660*/  HSET2.LE.AND R6, R6, R173.reuse, PT ;  /* 0x000000ad06067233 */ /* 0x100fe20003803000 */
[----:B------:R-:W-:Y:S01]  /*7670*/  LDSM.16.MT88.4 R168, [R32+0x15800] ;  /* 0x0158000020a8783b */ /* 0x000fe20000004200 */
[--C-:B------:R-:W-:Y:S01]  /*7680*/  HSET2.LE.AND R4, R4, R173.reuse, PT ;  /* 0x000000ad04047233 */ /* 0x100fe20003803000 */
[----:B------:R-:W-:Y:S01]  /*7690*/  HMMA.16816.F32.BF16 R72, R12, R26, R72 ;  /* 0x0000001a0c48723c */ /* 0x000fe20000041848 */
[----:B------:R-:W-:Y:S01]  /*76a0*/  HSET2.LE.AND R5, R5, R173, PT ;  /* 0x000000ad05057233 */ /* 0x000fe20003803000 */
[----:B------:R-:W2:Y:S01]  /*76b0*/  LDSM.16.MT88.4 R24, [R0+0x11000] ;  /* 0x011000000018783b */ /* 0x000ea20000004200 */
[----:B------:R-:W-:-:S05]  /*76c0*/  LOP3.LUT R6, R33, R6, RZ, 0xc0, !PT ;  /* 0x0000000621067212 */ /* 0x000fca00078ec0ff */
[C---:B----4-:R-:W-:Y:S08]  /*76d0*/  HMMA.16816.F32.BF16 R76, R12.reuse, R20, R76 ;  /* 0x000000140c4c723c */ /* 0x050ff0000004184c */
[C---:B------:R-:W-:Y:S01]  /*76e0*/  HMMA.16816.F32.BF16 R80, R12.reuse, R22, R80 ;  /* 0x000000160c50723c */ /* 0x040fe20000041850 */
[----:B------:R-:W3:Y:S07]  /*76f0*/  LDSM.16.MT88.4 R20, [R197+0x13000] ;  /* 0x01300000c514783b */ /* 0x000eee0000004200 */
[C---:B------:R-:W-:Y:S01]  /*7700*/  HMMA.16816.F32.BF16 R120, R12.reuse, R10, R120 ;  /* 0x0000000a0c78723c */ /* 0x040fe20000041878 */
[----:B------:R-:W4:Y:S07]  /*7710*/  LDSM.16.MT88.4 R8, [R172+0x15800] ;  /* 0x01580000ac08783b */ /* 0x000f2e0000004200 */
[----:B-1----:R-:W-:Y:S01]  /*7720*/  HMMA.16816.F32.BF16 R148, R12, R28, R148 ;  /* 0x0000001c0c94723c */ /* 0x002fe20000041894 */
[C---:B------:R-:W-:Y:S01]  /*7730*/  F2FP.BF16.F32.PACK_AB R28, R240.reuse, R204 ;  /* 0x000000ccf01c723e */ /* 0x040fe200000010ff */
[----:B------:R-:W-:Y:S01]  /*7740*/  FADD.FTZ R240, R240, R205 ;  /* 0x000000cdf0f07221 */ /* 0x000fe20000010000 */
[----:B------:R-:W-:Y:S01]  /*7750*/  F2FP.BF16.F32.PACK_AB R29, R217, R218 ;  /* 0x000000dad91d723e */ /* 0x000fe200000010ff */
[----:B------:R-:W-:Y:S01]  /*7760*/  FADD.FTZ R218, R218, R200 ;  /* 0x000000c8dada7221 */ /* 0x000fe20000010000 */
[----:B------:R-:W-:-:S02]  /*7770*/  LOP3.LUT R7, R28, R7, RZ, 0xc0, !PT ;  /* 0x000000071c077212 */ /* 0x000fc400078ec0ff */
[----:B------:R-:W-:Y:S01]  /*7780*/  F2FP.BF16.F32.PACK_AB R28, R206, R208 ;  /* 0x000000d0ce1c723e */ /* 0x000fe200000010ff */
[C---:B------:R-:W-:Y:S01]  /*7790*/  HMMA.16816.F32.BF16 R144, R12.reuse, R30, R144 ;  /* 0x0000001e0c90723c */ /* 0x040fe20000041890 */
[----:B------:R-:W-:Y:S01]  /*77a0*/  LOP3.LUT R4, R29, R4, RZ, 0xc0, !PT ;  /* 0x000000041d047212 */ /* 0x000fe200078ec0ff */
[----:B------:R-:W-:Y:S01]  /*77b0*/  FADD.FTZ R218, R217, R218 ;  /* 0x000000dad9da7221 */ /* 0x000fe20000010000 */
[----:B------:R-:W-:Y:S02]  /*77c0*/  LOP3.LUT R5, R28, R5, RZ, 0xc0, !PT ;  /* 0x000000051c057212 */ /* 0x000fe400078ec0ff */
[----:B------:R-:W-:Y:S01]  /*77d0*/  LDSM.16.MT88.4 R28, [R197+0x11800] ;  /* 0x01180000c51c783b */ /* 0x000fe20000004200 */
[----:B------:R-:W-:Y:S02]  /*77e0*/  FADD.FTZ R218, R210, R218 ;  /* 0x000000dad2da7221 */ /* 0x000fe40000010000 */
[----:B--2---:R-:W-:Y:S02]  /*77f0*/  HMMA.16816.F32.BF16 R160, R12, R24, R160 ;  /* 0x000000180ca0723c */ /* 0x004fe400000418a0 */
[----:B------:R-:W-:-:S06]  /*7800*/  FADD.FTZ R241, R241, R218 ;  /* 0x000000daf1f17221 */ /* 0x000fcc0000010000 */
[C---:B------:R-:W-:Y:S01]  /*7810*/  HMMA.16816.F32.BF16 R156, R12.reuse, R26, R156 ;  /* 0x0000001a0c9c723c */ /* 0x040fe2000004189c */
[----:B------:R-:W1:Y:S07]  /*7820*/  LDSM.16.MT88.4 R24, [R172+0x11800] ;  /* 0x01180000ac18783b */ /* 0x000e6e0000004200 */
[C---:B---3--:R-:W-:Y:S08]  /*7830*/  HMMA.16816.F32.BF16 R84, R12.reuse, R20, R84 ;  /* 0x000000140c54723c */ /* 0x048ff00000041854 */
[----:B------:R-:W-:Y:S01]  /*7840*/  HMMA.16816.F32.BF16 R88, R12, R22, R88 ;  /* 0x000000160c58723c */ /* 0x000fe20000041858 */
[----:B------:R-:W2:Y:S04]  /*7850*/  LDSM.16.MT88.4 R20, [R172+0x13800] ;  /* 0x01380000ac14783b */ /* 0x000ea80000004200 */
[----:B------:R-:W3:Y:S03]  /*7860*/  LDSM.16.MT88.4 R12, [R32+0x11800] ;  /* 0x01180000200c783b */ /* 0x000ee60000004200 */
[C---:B----4-:R-:W-:Y:S01]  /*7870*/  HMMA.16816.F32.BF16 R100, R4.reuse, R8, R100 ;  /* 0x000000080464723c */ /* 0x050fe20000041864 */
[----:B------:R-:W-:Y:S04]  /*7880*/  LDSM.16.MT88.4 R172, [R32+0x13800] ;  /* 0x0138000020ac783b */ /* 0x000fe80000004200 */
[----:B------:R-:W-:Y:S03]  /*7890*/  LDSM.16.MT88.4 R32, [R32+0x17800] ;  /* 0x017800002020783b */ /* 0x000fe60000004200 */
        /* <DEDUP_REMOVED lines=35> */
[C---:B------:R-:W-:Y:S08]  /*7ad0*/  HMMA.16816.F32.BF16 R128, R4.reuse, R10, R128 ;  /* 0x0000000a0480723c */ /* 0x040ff00000041880 */
[C---:B-----5:R-:W-:Y:S08]  /*7ae0*/  HMMA.16816.F32.BF16 R148, R4.reuse, R16, R148 ;  /* 0x000000100494723c */ /* 0x060ff00000041894 */
        /* <DEDUP_REMOVED lines=44> */
[----:B------:R-:W-:Y:S01]  /*7db0*/  LEA.HI.X R15, R7, R225, R6, 0x1, P1 ;  /* 0x000000e1070f7211 */ /* 0x000fe200008f0c06 */
[----:B------:R-:W-:Y:S01]  /*7dc0*/  UISETP.GE.U32.AND UP0, UPT, UR19, 0x3, UPT ;  /* 0x000000031300788c */ /* 0x000fe2000bf06070 */
[----:B------:R-:W-:-:S02]  /*7dd0*/  ISETP.GE.AND P1, PT, R233, UR4, PT ;  /* 0x00000004e9007c0c */ /* 0x000fc4000bf26270 */
[----:B------:R-:W-:Y:S02]  /*7de0*/  LEA.HI.X R13, R5, R225, R4, 0x1, P0 ;  /* 0x000000e1050d7211 */ /* 0x000fe400000f0c04 */
[----:B------:R-:W-:Y:S02]  /*7df0*/  ISETP.GE.AND P0, PT, R232, UR4, PT ;  /* 0x00000004e8007c0c */ /* 0x000fe4000bf06270 */
[C---:B------:R-:W-:Y:S01]  /*7e00*/  IADD3 R210, PT, PT, R192.reuse, R216, RZ ;  /* 0x000000d8c0d27210 */ /* 0x040fe20007ffe0ff */
        /* <DEDUP_REMOVED lines=82> */
[----:B------:R-:W2:Y:S04]  /*8330*/  LDSM.16.M88.4 R4, [R214+0x8000] ;  /* 0x00800000d604783b */ /* 0x000ea80000000200 */
[----:B------:R-:W3:Y:S04]  /*8340*/  LDSM.16.M88.4 R180, [R214+0x8800] ;  /* 0x00880000d6b4783b */ /* 0x000ee80000000200 */
[----:B------:R-:W4:Y:S04]  /*8350*/  LDSM.16.M88.4 R172, [R214+0x9000] ;  /* 0x00900000d6ac783b */ /* 0x000f280000000200 */
[----:B------:R-:W5:Y:S04]  /*8360*/  LDSM.16.M88.4 R16, [R214+0x9800] ;  /* 0x00980000d610783b */ /* 0x000f680000000200 */
        /* <DEDUP_REMOVED lines=9> */
[C---:B---3--:R-:W-:Y:S03]  /*8400*/  HMMA.16816.F32.BF16 R184, R32.reuse, R180, RZ ;  /* 0x000000b420b8723c */ /* 0x048fe600000418ff */
[----:B------:R-:W0:Y:S05]  /*8410*/  LDGDEPBAR ;  /* 0x00000000000079af */ /* 0x000e2a0000000000 */
[C---:B----4-:R-:W-:Y:S08]  /*8420*/  HMMA.16816.F32.BF16 R176, R32.reuse, R172, RZ ;  /* 0x000000ac20b0723c */ /* 0x050ff000000418ff */
[C---:B------:R-:W-:Y:S08]  /*8430*/  HMMA.16816.F32.BF16 R4, R32.reuse, R6, RZ ;  /* 0x000000062004723c */ /* 0x040ff000000418ff */
[C---:B------:R-:W-:Y:S08]  /*8440*/  HMMA.16816.F32.BF16 R180, R32.reuse, R182, RZ ;  /* 0x000000b620b4723c */ /* 0x040ff000000418ff */
[C---:B------:R-:W-:Y:S08]  /*8450*/  HMMA.16816.F32.BF16 R172, R32.reuse, R174, RZ ;  /* 0x000000ae20ac723c */ /* 0x040ff000000418ff */
[C---:B-----5:R-:W-:Y:S08]  /*8460*/  HMMA.16816.F32.BF16 R168, R32.reuse, R16, RZ ;  /* 0x0000001020a8723c */ /* 0x060ff000000418ff */
[----:B------:R-:W-:Y:S01]  /*8470*/  HMMA.16816.F32.BF16 R32, R32, R18, RZ ;  /* 0x000000122020723c */ /* 0x000fe200000418ff */
        /* <DEDUP_REMOVED lines=8> */
[C---:B------:R-:W-:Y:S01]  /*8500*/  HMMA.16816.F32.BF16 R172, R20.reuse, R30, R172 ;  /* 0x0000001e14ac723c */ /* 0x040fe200000418ac */
[----:B------:R-:W4:Y:S07]  /*8510*/  LDSM.16.M88.4 R28, [R167+0x9800] ;  /* 0x00980000a71c783b */ /* 0x000f2e0000000200 */
[C---:B------:R-:W-:Y:S08]  /*8520*/  HMMA.16816.F32.BF16 R168, R20.reuse, R196, R168 ;  /* 0x000000c414a8723c */ /* 0x040ff000000418a8 */
[----:B------:R-:W-:Y:S01]  /*8530*/  HMMA.16816.F32.BF16 R32, R20, R198, R32 ;  /* 0x000000c61420723c */ /* 0x000fe20000041820 */
[----:B------:R-:W5:Y:S04]  /*8540*/  LDSM.16.M88.4 R20, [R208] ;  /* 0x00000000d014783b */ /* 0x000f680000000200 */
[----:B------:R-:W5:Y:S03]  /*8550*/  LDSM.16.M88.4 R196, [R192+0x9000] ;  /* 0x00900000c0c4783b */ /* 0x000f660000000200 */
[C---:B-1----:R-:W-:Y:S08]  /*8560*/  HMMA.16816.F32.BF16 R8, R12.reuse, R188, R8 ;  /* 0x000000bc0c08723c */ /* 0x042ff00000041808 */
[C---:B------:R-:W-:Y:S01]  /*8570*/  HMMA.16816.F32.BF16 R4, R12.reuse, R190, R4 ;  /* 0x000000be0c04723c */ /* 0x040fe20000041804 */
[----:B------:R-:W1:Y:S07]  /*8580*/  LDSM.16.M88.4 R188, [R192+0x9800] ;  /* 0x00980000c0bc783b */ /* 0x000e6e0000000200 */
[C---:B--2---:R-:W-:Y:S08]  /*8590*/  HMMA.16816.F32.BF16 R184, R12.reuse, R24, R184 ;  /* 0x000000180cb8723c */ /* 0x044ff000000418b8 */
[C---:B------:R-:W-:Y:S01]  /*85a0*/  HMMA.16816.F32.BF16 R180, R12.reuse, R26, R180 ;  /* 0x0000001a0cb4723c */ /* 0x040fe200000418b4 */
[----:B------:R-:W-:Y:S07]  /*85b0*/  LDSM.16.M88.4 R24, [R216+0x2000] ;  /* 0x00200000d818783b */ /* 0x000fee0000000200 */
[C---:B---3--:R-:W-:Y:S08]  /*85c0*/  HMMA.16816.F32.BF16 R176, R12.reuse, R16, R176 ;  /* 0x000000100cb0723c */ /* 0x048ff000000418b0 */
[C---:B------:R-:W-:Y:S01]  /*85d0*/  HMMA.16816.F32.BF16 R172, R12.reuse, R18, R172 ;  /* 0x000000120cac723c */ /* 0x040fe200000418ac */
[----:B------:R-:W2:Y:S07]  /*85e0*/  LDSM.16.M88.4 R16, [R214+0xa000] ;  /* 0x00a00000d610783b */ /* 0x000eae0000000200 */
        /* <DEDUP_REMOVED lines=15> */
[----:B------:R-:W-:Y:S04]  /*86e0*/  LDSM.16.M88.4 R20, [R210+0x2000] ;  /* 0x00200000d214783b */ /* 0x000fe80000000200 */
[----:B------:R-:W-:Y:S03]  /*86f0*/  LDSM.16.M88.4 R188, [R209+0xb000] ;  /* 0x00b00000d1bc783b */ /* 0x000fe60000000200 */
[C---:B--2---:R-:W-:Y:S08]  /*8700*/  HMMA.16816.F32.BF16 R8, R24.reuse, R16, R8 ;  /* 0x000000101808723c */ /* 0x044ff00000041808 */
        /* <DEDUP_REMOVED lines=54> */
[C---:B----4-:R-:W-:Y:S08]  /*8a70*/  HMMA.16816.F32.BF16 R184, R24.reuse, R204, R184 ;  /* 0x000000cc18b8723c */ /* 0x050ff000000418b8 */
[C---:B------:R-:W-:Y:S01]  /*8a80*/  HMMA.16816.F32.BF16 R180, R24.reuse, R206, R180 ;  /* 0x000000ce18b4723c */ /* 0x040fe200000418b4 */
[----:B------:R-:W-:Y:S07]  /*8a90*/  LDSM.16.M88.4 R204, [R167+0xc000] ;  /* 0x00c00000a7cc783b */ /* 0x000fee0000000200 */
[C---:B--2---:R-:W-:Y:S08]  /*8aa0*/  HMMA.16816.F32.BF16 R176, R24.reuse, R196, R176 ;  /* 0x000000c418b0723c */ /* 0x044ff000000418b0 */
[----:B------:R-:W-:Y:S01]  /*8ab0*/  HMMA.16816.F32.BF16 R172, R24, R198, R172 ;  /* 0x000000c618ac723c */ /* 0x000fe200000418ac */
[----:B------:R-:W2:Y:S07]  /*8ac0*/  LDSM.16.M88.4 R196, [R195+0x4000] ;  /* 0x00400000c3c4783b */ /* 0x000eae0000000200 */
[C---:B---3--:R-:W-:Y:S08]  /*8ad0*/  HMMA.16816.F32.BF16 R8, R12.reuse, R188, R8 ;  /* 0x000000bc0c08723c */ /* 0x048ff00000041808 */
[C---:B------:R-:W-:Y:S01]  /*8ae0*/  HMMA.16816.F32.BF16 R4, R12.reuse, R190, R4 ;  /* 0x000000be0c04723c */ /* 0x040fe20000041804 */
[----:B------:R-:W3:Y:S07]  /*8af0*/  LDSM.16.M88.4 R188, [R167+0xd000] ;  /* 0x00d00000a7bc783b */ /* 0x000eee0000000200 */
[C---:B-----5:R-:W-:Y:S08]  /*8b00*/  HMMA.16816.F32.BF16 R184, R12.reuse, R20, R184 ;  /* 0x000000140cb8723c */ /* 0x060ff000000418b8 */
[C---:B------:R-:W-:Y:S01]  /*8b10*/  HMMA.16816.F32.BF16 R180, R12.reuse, R22, R180 ;  /* 0x000000160cb4723c */ /* 0x040fe200000418b4 */
[----:B------:R-:W-:Y:S07]  /*8b20*/  LDSM.16.M88.4 R20, [R208+0x4000] ;  /* 0x00400000d014783b */ /* 0x000fee0000000200 */
[C---:B-1----:R-:W-:Y:S08]  /*8b30*/  HMMA.16816.F32.BF16 R176, R12.reuse, R16, R176 ;  /* 0x000000100cb0723c */ /* 0x042ff000000418b0 */
[----:B------:R-:W-:Y:S01]  /*8b40*/  HMMA.16816.F32.BF16 R172, R12, R18, R172 ;  /* 0x000000120cac723c */ /* 0x000fe200000418ac */
[----:B------:R-:W1:Y:S07]  /*8b50*/  LDSM.16.M88.4 R16, [R192+0xc000] ;  /* 0x00c00000c010783b */ /* 0x000e6e0000000200 */
[C---:B------:R-:W-:Y:S08]  /*8b60*/  HMMA.16816.F32.BF16 R168, R24.reuse, R200, R168 ;  /* 0x000000c818a8723c */ /* 0x040ff000000418a8 */
[----:B------:R-:W-:Y:S01]  /*8b70*/  HMMA.16816.F32.BF16 R32, R24, R202, R32 ;  /* 0x000000ca1820723c */ /* 0x000fe20000041820 */
[----:B------:R-:W4:Y:S04]  /*8b80*/  LDSM.16.M88.4 R24, [R167+0xc800] ;  /* 0x00c80000a718783b */ /* 0x000f280000000200 */
[----:B------:R-:W5:Y:S03]  /*8b90*/  LDSM.16.M88.4 R200, [R167+0xd800] ;  /* 0x00d80000a7c8783b */ /* 0x000f660000000200 */
[----:B--2---:R-:W-:Y:S08]  /*8ba0*/  HMMA.16816.F32.BF16 R8, R196, R204, R8 ;  /* 0x000000ccc408723c */ /* 0x004ff00000041808 */
[C---:B------:R-:W-:Y:S08]  /*8bb0*/  HMMA.16816.F32.BF16 R168, R12.reuse, R28, R168 ;  /* 0x0000001c0ca8723c */ /* 0x040ff000000418a8 */
[----:B------:R-:W-:Y:S01]  /*8bc0*/  HMMA.16816.F32.BF16 R32, R12, R30, R32 ;  /* 0x0000001e0c20723c */ /* 0x000fe20000041820 */
[----:B------:R-:W2:Y:S04]  /*8bd0*/  LDSM.16.M88.4 R28, [R192+0xc800] ;  /* 0x00c80000c01c783b */ /* 0x000ea80000000200 */
[----:B------:R-:W2:Y:S03]  /*8be0*/  LDSM.16.M88.4 R12, [R192+0xd000] ;  /* 0x00d00000c00c783b */ /* 0x000ea60000000200 */
[C---:B------:R-:W-:Y:S01]  /*8bf0*/  HMMA.16816.F32.BF16 R4, R196.reuse, R206, R4 ;  /* 0x000000cec404723c */ /* 0x040fe20000041804 */
[----:B------:R-:W-:Y:S07]  /*8c00*/  LDSM.16.M88.4 R204, [R214+0xe000] ;  /* 0x00e00000d6cc783b */ /* 0x000fee0000000200 */
[C---:B---3--:R-:W-:Y:S08]  /*8c10*/  HMMA.16816.F32.BF16 R176, R196.reuse, R188, R176 ;  /* 0x000000bcc4b0723c */ /* 0x048ff000000418b0 */
[----:B------:R-:W-:Y:S01]  /*8c20*/  HMMA.16816.F32.BF16 R172, R196, R190, R172 ;  /* 0x000000bec4ac723c */ /* 0x000fe200000418ac */
[----:B------:R-:W-:Y:S04]  /*8c30*/  LDSM.16.M88.4 R188, [R216+0x6000] ;  /* 0x00600000d8bc783b */ /* 0x000fe80000000200 */
[----:B------:R-:W-:Y:S03]  /*8c40*/  LDSM.16.M88.4 R216, [R167+0xe000] ;  /* 0x00e00000a7d8783b */ /* 0x000fe60000000200 */
[C---:B-1----:R-:W-:Y:S08]  /*8c50*/  HMMA.16816.F32.BF16 R8, R20.reuse, R16, R8 ;  /* 0x000000101408723c */ /* 0x042ff00000041808 */
[----:B------:R-:W-:Y:S01]  /*8c60*/  HMMA.16816.F32.BF16 R4, R20, R18, R4 ;  /* 0x000000121404723c */ /* 0x000fe20000041804 */
[----:B------:R-:W1:Y:S07]  /*8c70*/  LDSM.16.M88.4 R16, [R214+0xe800] ;  /* 0x00e80000d610783b */ /* 0x000e6e0000000200 */
[C---:B----4-:R-:W-:Y:S08]  /*8c80*/  HMMA.16816.F32.BF16 R184, R196.reuse, R24, R184 ;  /* 0x00000018c4b8723c */ /* 0x050ff000000418b8 */
[C---:B------:R-:W-:Y:S01]  /*8c90*/  HMMA.16816.F32.BF16 R180, R196.reuse, R26, R180 ;  /* 0x0000001ac4b4723c */ /* 0x040fe200000418b4 */
[----:B------:R-:W3:Y:S07]  /*8ca0*/  LDSM.16.M88.4 R24, [R192+0xd800] ;  /* 0x00d80000c018783b */ /* 0x000eee0000000200 */
[C---:B-----5:R-:W-:Y:S08]  /*8cb0*/  HMMA.16816.F32.BF16 R168, R196.reuse, R200, R168 ;  /* 0x000000c8c4a8723c */ /* 0x060ff000000418a8 */
[----:B------:R-:W-:Y:S01]  /*8cc0*/  HMMA.16816.F32.BF16 R32, R196, R202, R32 ;  /* 0x000000cac420723c */ /* 0x000fe20000041820 */
[----:B------:R-:W4:Y:S04]  /*8cd0*/  LDSM.16.M88.4 R196, [R214+0xf800] ;  /* 0x00f80000d6c4783b */ /* 0x000f280000000200 */
[----:B------:R-:W5:Y:S03]  /*8ce0*/  LDSM.16.M88.4 R200, [R214+0xf000] ;  /* 0x00f00000d6c8783b */ /* 0x000f660000000200 */
[C---:B--2---:R-:W-:Y:S08]  /*8cf0*/  HMMA.16816.F32.BF16 R184, R20.reuse, R28, R184 ;  /* 0x0000001c14b8723c */ /* 0x044ff000000418b8 */
[C---:B------:R-:W-:Y:S01]  /*8d00*/  HMMA.16816.F32.BF16 R180, R20.reuse, R30, R180 ;  /* 0x0000001e14b4723c */ /* 0x040fe200000418b4 */
[----:B------:R-:W-:Y:S07]  /*8d10*/  LDSM.16.M88.4 R28, [R209+0xe000] ;  /* 0x00e00000d11c783b */ /* 0x000fee0000000200 */
[C---:B------:R-:W-:Y:S08]  /*8d20*/  HMMA.16816.F32.BF16 R176, R20.reuse, R12, R176 ;  /* 0x0000000c14b0723c */ /* 0x040ff000000418b0 */
[----:B------:R-:W-:Y:S01]  /*8d30*/  HMMA.16816.F32.BF16 R172, R20, R14, R172 ;  /* 0x0000000e14ac723c */ /* 0x000fe200000418ac */
[----:B------:R-:W2:Y:S07]  /*8d40*/  LDSM.16.M88.4 R12, [R210+0x6000] ;  /* 0x00600000d20c783b */ /* 0x000eae0000000200 */
[C---:B-1----:R-:W-:Y:S08]  /*8d50*/  HMMA.16816.F32.BF16 R184, R188.reuse, R16, R184 ;  /* 0x00000010bcb8723c */ /* 0x042ff000000418b8 */
[----:B------:R-:W-:Y:S01]  /*8d60*/  HMMA.16816.F32.BF16 R180, R188, R18, R180 ;  /* 0x00000012bcb4723c */ /* 0x000fe200000418b4 */
[----:B------:R-:W1:Y:S07]  /*8d70*/  LDSM.16.M88.4 R16, [R209+0xf800] ;  /* 0x00f80000d110783b */ /* 0x000e6e0000000200 */
[C---:B---3--:R-:W-:Y:S08]  /*8d80*/  HMMA.16816.F32.BF16 R168, R20.reuse, R24, R168 ;  /* 0x0000001814a8723c */ /* 0x048ff000000418a8 */
[----:B------:R-:W-:Y:S01]  /*8d90*/  HMMA.16816.F32.BF16 R32, R20, R26, R32 ;  /* 0x0000001a1420723c */ /* 0x000fe20000041820 */
[----:B------:R-:W3:Y:S04]  /*8da0*/  LDSM.16.M88.4 R20, [R209+0xf000] ;  /* 0x00f00000d114783b */ /* 0x000ee80000000200 */
[----:B------:R-:W3:Y:S03]  /*8db0*/  LDSM.16.M88.4 R24, [R209+0xe800] ;  /* 0x00e80000d118783b */ /* 0x000ee60000000200 */
[C---:B------:R-:W-:Y:S08]  /*8dc0*/  HMMA.16816.F32.BF16 R8, R188.reuse, R204, R8 ;  /* 0x000000ccbc08723c */ /* 0x040ff00000041808 */
[C---:B------:R-:W-:Y:S01]  /*8dd0*/  HMMA.16816.F32.BF16 R4, R188.reuse, R206, R4 ;  /* 0x000000cebc04723c */ /* 0x040fe20000041804 */
[----:B------:R-:W-:Y:S07]  /*8de0*/  LDSM.16.M88.4 R204, [R195+0x6000] ;  /* 0x00600000c3cc783b */ /* 0x000fee0000000200 */
[C---:B----4-:R-:W-:Y:S08]  /*8df0*/  HMMA.16816.F32.BF16 R168, R188.reuse, R196, R168 ;  /* 0x000000c4bca8723c */ /* 0x050ff000000418a8 */
[C---:B------:R-:W-:Y:S01]  /*8e00*/  HMMA.16816.F32.BF16 R32, R188.reuse, R198, R32 ;  /* 0x000000c6bc20723c */ /* 0x040fe20000041820 */
[----:B------:R-:W4:Y:S07]  /*8e10*/  LDSM.16.M88.4 R196, [R167+0xf000] ;  /* 0x00f00000a7c4783b */ /* 0x000f2e0000000200 */
[C---:B-----5:R-:W-:Y:S08]  /*8e20*/  HMMA.16816.F32.BF16 R176, R188.reuse, R200, R176 ;  /* 0x000000c8bcb0723c */ /* 0x060ff000000418b0 */
[----:B------:R-:W-:Y:S01]  /*8e30*/  HMMA.16816.F32.BF16 R172, R188, R202, R172 ;  /* 0x000000cabcac723c */ /* 0x000fe200000418ac */
[----:B------:R-:W5:Y:S04]  /*8e40*/  LDSM.16.M88.4 R200, [R167+0xe800] ;  /* 0x00e80000a7c8783b */ /* 0x000f680000000200 */
[----:B------:R-:W5:Y:S03]  /*8e50*/  LDSM.16.M88.4 R188, [R167+0xf800] ;  /* 0x00f80000a7bc783b */ /* 0x000f660000000200 */
[C---:B--2---:R-:W-:Y:S08]  /*8e60*/  HMMA.16816.F32.BF16 R8, R12.reuse, R28, R8 ;  /* 0x0000001c0c08723c */ /* 0x044ff00000041808 */
[C---:B------:R-:W-:Y:S01]  /*8e70*/  HMMA.16816.F32.BF16 R4, R12.reuse, R30, R4 ;  /* 0x0000001e0c04723c */ /* 0x040fe20000041804 */
[----:B------:R-:W-:Y:S07]  /*8e80*/  LDSM.16.M88.4 R28, [R208+0x6000] ;  /* 0x00600000d01c783b */ /* 0x000fee0000000200 */
[C---:B-1----:R-:W-:Y:S08]  /*8e90*/  HMMA.16816.F32.BF16 R168, R12.reuse, R16, R168 ;  /* 0x000000100ca8723c */ /* 0x042ff000000418a8 */
[C---:B------:R-:W-:Y:S01]  /*8ea0*/  HMMA.16816.F32.BF16 R32, R12.reuse, R18, R32 ;  /* 0x000000120c20723c */ /* 0x040fe20000041820 */
[----:B------:R-:W1:Y:S07]  /*8eb0*/  LDSM.16.M88.4 R16, [R192+0xf000] ;  /* 0x00f00000c010783b */ /* 0x000e6e0000000200 */
[C---:B---3--:R-:W-:Y:S08]  /*8ec0*/  HMMA.16816.F32.BF16 R176, R12.reuse, R20, R176 ;  /* 0x000000140cb0723c */ /* 0x048ff000000418b0 */
[C---:B------:R-:W-:Y:S08]  /*8ed0*/  HMMA.16816.F32.BF16 R184, R12.reuse, R24, R184 ;  /* 0x000000180cb8723c */ /* 0x040ff000000418b8 */
[C---:B------:R-:W-:Y:S01]  /*8ee0*/  HMMA.16816.F32.BF16 R180, R12.reuse, R26, R180 ;  /* 0x0000001a0cb4723c */ /* 0x040fe200000418b4 */
[----:B------:R-:W2:Y:S07]  /*8ef0*/  LDSM.16.M88.4 R24, [R192+0xe000] ;  /* 0x00e00000c018783b */ /* 0x000eae0000000200 */
[----:B------:R-:W-:Y:S01]  /*8f00*/  HMMA.16816.F32.BF16 R172, R12, R22, R172 ;  /* 0x000000160cac723c */ /* 0x000fe200000418ac */
[----:B------:R-:W3:Y:S04]  /*8f10*/  LDSM.16.M88.4 R20, [R192+0xe800] ;  /* 0x00e80000c014783b */ /* 0x000ee80000000200 */
[----:B------:R-:W3:Y:S01]  /*8f20*/  LDSM.16.M88.4 R12, [R192+0xf800] ;  /* 0x00f80000c00c783b */ /* 0x000ee20000000200 */
[----:B------:R-:W-:-:S04]  /*8f30*/  DEPBAR.LE SB0, 0x0 ;  /* 0x000080000000791a */ /* 0x000fc80000000000 */
[C---:B----4-:R-:W-:Y:S08]  /*8f40*/  HMMA.16816.F32.BF16 R176, R204.reuse, R196, R176 ;  /* 0x000000c4ccb0723c */ /* 0x050ff000000418b0 */
[C---:B------:R-:W-:Y:S08]  /*8f50*/  HMMA.16816.F32.BF16 R8, R204.reuse, R216, R8 ;  /* 0x000000d8cc08723c */ /* 0x040ff00000041808 */
[C---:B------:R-:W-:Y:S08]  /*8f60*/  HMMA.16816.F32.BF16 R4, R204.reuse, R218, R4 ;  /* 0x000000dacc04723c */ /* 0x040ff00000041804 */
[C---:B-----5:R-:W-:Y:S08]  /*8f70*/  HMMA.16816.F32.BF16 R184, R204.reuse, R200, R184 ;  /* 0x000000c8ccb8723c */ /* 0x060ff000000418b8 */
[C---:B------:R-:W-:Y:S08]  /*8f80*/  HMMA.16816.F32.BF16 R180, R204.reuse, R202, R180 ;  /* 0x000000caccb4723c */ /* 0x040ff000000418b4 */
[C---:B------:R-:W-:Y:S08]  /*8f90*/  HMMA.16816.F32.BF16 R172, R204.reuse, R198, R172 ;  /* 0x000000c6ccac723c */ /* 0x040ff000000418ac */
[C---:B------:R-:W-:Y:S08]  /*8fa0*/  HMMA.16816.F32.BF16 R168, R204.reuse, R188, R168 ;  /* 0x000000bccca8723c */ /* 0x040ff000000418a8 */
[----:B------:R-:W-:Y:S08]  /*8fb0*/  HMMA.16816.F32.BF16 R32, R204, R190, R32 ;  /* 0x000000becc20723c */ /* 0x000ff00000041820 */
[----:B-1----:R-:W-:Y:S01]  /*8fc0*/  HMMA.16816.F32.BF16 R176, R28, R16, R176 ;  /* 0x000000101cb0723c */ /* 0x002fe200000418b0 */
[----:B------:R-:W-:-:S05]  /*8fd0*/  IMAD.U32 R16, RZ, RZ, UR19 ;  /* 0x00000013ff107e24 */ /* 0x000fca000f8e00ff */
[----:B------:R-:W-:Y:S02]  /*8fe0*/  LEA R16, R16, R193, 0x6 ;  /* 0x000000c110107211 */ /* 0x000fe400078e30ff */
[C---:B--2---:R-:W-:Y:S08]  /*8ff0*/  HMMA.16816.F32.BF16 R8, R28.reuse, R24, R8 ;  /* 0x000000181c08723c */ /* 0x044ff00000041808 */
[C---:B------:R-:W-:Y:S08]  /*9000*/  HMMA.16816.F32.BF16 R4, R28.reuse, R26, R4 ;  /* 0x0000001a1c04723c */ /* 0x040ff00000041804 */
[C---:B---3--:R-:W-:Y:S08]  /*9010*/  HMMA.16816.F32.BF16 R184, R28.reuse, R20, R184 ;  /* 0x000000141cb8723c */ /* 0x048ff000000418b8 */
[C---:B------:R-:W-:Y:S08]  /*9020*/  HMMA.16816.F32.BF16 R180, R28.reuse, R22, R180 ;  /* 0x000000161cb4723c */ /* 0x040ff000000418b4 */
[C---:B------:R-:W-:Y:S08]  /*9030*/  HMMA.16816.F32.BF16 R172, R28.reuse, R18, R172 ;  /* 0x000000121cac723c */ /* 0x040ff000000418ac */
[----:B------:R-:W-:Y:S01]  /*9040*/  HMMA.16816.F32.BF16 R168, R28, R12, R168 ;  /* 0x0000000c1ca8723c */ /* 0x000fe200000418a8 */
[----:B------:R-:W-:-:S05]  /*9050*/  VIADD R12, R16, 0xffffff80 ;  /* 0xffffff80100c7836 */ /* 0x000fca0000000000 */
[----:B------:R-:W-:Y:S01]  /*9060*/  I2FP.F32.U32 R13, R12 ;  /* 0x0000000c000d7245 */ /* 0x000fe20000201000 */
[----:B------:R-:W-:Y:S01]  /*9070*/  BAR.SYNC.DEFER_BLOCKING 0x0 ;  /* 0x0000000000007b1d */ /* 0x000fe20000010000 */
[CC--:B------:R-:W-:Y:S01]  /*9080*/  ISETP.GE.AND P4, PT, R12.reuse, R166.reuse, PT ;  /* 0x000000a60c00720c */ /* 0x0c0fe20003f86270 */
[----:B------:R-:W-:Y:S01]  /*9090*/  HMMA.16816.F32.BF16 R32, R28, R14, R32 ;  /* 0x0000000e1c20723c */ /* 0x000fe20000041820 */
[----:B------:R-:W-:Y:S01]  /*90a0*/  ISETP.GE.AND P5, PT, R12, R165, PT ;  /* 0x000000a50c00720c */ /* 0x000fe20003fa6270 */
[C---:B------:R-:W-:Y:S02]  /*90b0*/  VIADD R12, R16.reuse, 0xffffff81 ;  /* 0xffffff81100c7836 */ /* 0x040fe40000000000 */
[C---:B------:R-:W-:Y:S01]  /*90c0*/  FFMA.FTZ R14, R13.reuse, UR5, R8 ;  /* 0x000000050d0e7c23 */ /* 0x040fe20008010008 */
[----:B------:R-:W-:Y:S01]  /*90d0*/  P2R R17, PR, RZ, 0x10 ;  /* 0x00000010ff117803 */ /* 0x000fe20000000000 */
[----:B------:R-:W-:Y:S01]  /*90e0*/  FFMA.FTZ R10, R13, UR5, R10 ;  /* 0x000000050d0a7c23 */ /* 0x000fe2000801000a */
[----:B------:R-:W-:Y:S01]  /*90f0*/  VIADD R8, R16, 0xffffffb8 ;  /* 0xffffffb810087836 */ /* 0x000fe20000000000 */
[----:B------:R-:W-:Y:S01]  /*9100*/  ISETP.GE.AND P6, PT, R12, R166, PT ;  /* 0x000000a60c00720c */ /* 0x000fe20003fc6270 */
[----:B------:R-:W-:-:S12]  /*9110*/  BRA.U !UP0, `(.L_x_502) ;  /* 0x0000000508b47547 */ /* 0x000fd8000b800000 */
        /* <DEDUP_REMOVED lines=109> */
.L_x_502:
[-C--:B------:R-:W-:Y:S01]  /*97f0*/  ISETP.GE.AND P1, PT, R12, R165.reuse, PT ;  /* 0x000000a50c00720c */ /* 0x080fe20003f26270 */
[C---:B------:R-:W-:Y:S01]  /*9800*/  VIADD R15, R16.reuse, 0xffffff89 ;  /* 0xffffff89100f7836 */ /* 0x040fe20000000000 */
[----:B------:R-:W-:Y:S01]  /*9810*/  I2FP.F32.U32 R13, R12 ;  /* 0x0000000c000d7245 */ /* 0x000fe20000201000 */
[C---:B------:R-:W-:Y:S01]  /*9820*/  VIADD R167, R16.reuse, 0xffffff91 ;  /* 0xffffff9110a77836 */ /* 0x040fe20000000000 */
[----:B------:R-:W-:Y:S01]  /*9830*/  I2FP.F32.U32 R12, R8 ;  /* 0x00000008000c7245 */ /* 0x000fe20000201000 */
[----:B------:R-:W-:Y:S01]  /*9840*/  USHF.L.U32 UR22, UR19, 0x1, URZ ;  /* 0x0000000113167899 */ /* 0x000fe200080006ff */
[----:B------:R-:W-:Y:S01]  /*9850*/  ISETP.NE.AND P4, PT, R17, RZ, PT ;  /* 0x000000ff1100720c */ /* 0x000fe20003f85270 */
[C---:B------:R-:W-:Y:S01]  /*9860*/  FFMA.FTZ R17, R13.reuse, UR5, R9 ;  /* 0x000000050d117c23 */ /* 0x040fe20008010009 */
[----:B-1----:R-:W-:Y:S01]  /*9870*/  IADD3 R18, PT, PT, R16, -0x78, RZ ;  /* 0xffffff8810127810 */ /* 0x002fe20007ffe0ff */
[----:B------:R-:W-:Y:S01]  /*9880*/  FFMA.FTZ R32, R12, UR5, R32 ;  /* 0x000000050c207c23 */ /* 0x000fe20008010020 */
[----:B------:R-:W-:Y:S01]  /*9890*/  ISETP.GE.AND P2, PT, R8, R166, PT ;  /* 0x000000a60800720c */ /* 0x000fe20003f46270 */
[----:B------:R-:W-:Y:S01]  /*98a0*/  FFMA.FTZ R34, R12, UR5, R34 ;  /* 0x000000050c227c23 */ /* 0x000fe20008010022 */
[----:B------:R-:W-:Y:S01]  /*98b0*/  ISETP.GE.AND P0, PT, R8, R165, PT ;  /* 0x000000a50800720c */ /* 0x000fe20003f06270 */
[----:B------:R-:W-:Y:S01]  /*98c0*/  FFMA.FTZ R8, R13, UR5, R11 ;  /* 0x000000050d087c23 */ /* 0x000fe2000801000b */
[----:B------:R-:W-:Y:S01]  /*98d0*/  IADD3 R13, PT, PT, R16, -0x70, RZ ;  /* 0xffffff90100d7810 */ /* 0x000fe20007ffe0ff */
[----:B------:R-:W-:Y:S01]  /*98e0*/  UIADD3 UR4, UPT, UPT, UR22, -0x4, URZ ;  /* 0xfffffffc16047890 */ /* 0x000fe2000fffe0ff */
[----:B------:R-:W-:Y:S01]  /*98f0*/  FSEL R11, R14, -INF , !P4 ;  /* 0xff8000000e0b7808 */ /* 0x000fe20006000000 */
[----:B------:R-:W1:Y:S01]  /*9900*/  LDCU UR23, c[0x0][0x45c] ;  /* 0x00008b80ff1777ac */ /* 0x000e620008000800 */
[----:B------:R-:W-:-:S02]  /*9910*/  I2FP.F32.U32 R14, R18 ;  /* 0x00000012000e7245 */ /* 0x000fc40000201000 */
[----:B------:R-:W-:Y:S01]  /*9920*/  FSEL R9, R10, -INF , !P5 ;  /* 0xff8000000a097808 */ /* 0x000fe20006800000 */
[----:B------:R-:W-:Y:S01]  /*9930*/  UIADD3 UR8, UPT, UPT, UR28, -0x61c88647, URZ ;  /* 0x9e3779b91c087890 */ /* 0x000fe2000fffe0ff */
[----:B------:R-:W-:Y:S01]  /*9940*/  FSEL R10, R17, -INF , !P6 ;  /* 0xff800000110a7808 */ /* 0x000fe20007000000 */
[----:B------:R-:W-:Y:S01]  /*9950*/  FFMA.FTZ R17, R14, UR5, R4 ;  /* 0x000000050e117c23 */ /* 0x000fe20008010004 */
[----:B------:R-:W-:Y:S01]  /*9960*/  FSEL R8, R8, -INF , !P1 ;  /* 0xff80000008087808 */ /* 0x000fe20004800000 */
[----:B------:R-:W-:Y:S01]  /*9970*/  FFMA.FTZ R14, R14, UR5, R6 ;  /* 0x000000050e0e7c23 */ /* 0x000fe20008010006 */
[----:B------:R-:W-:Y:S01]  /*9980*/  FSEL R188, R32, -INF , !P2 ;  /* 0xff80000020bc7808 */ /* 0x000fe20005000000 */
[----:B------:R-:W-:Y:S01]  /*9990*/  UIADD3 UR12, UPT, UPT, UR28, 0x3c6ef372, URZ ;  /* 0x3c6ef3721c0c7890 */ /* 0x000fe2000fffe0ff */
[CC--:B------:R-:W-:Y:S01]  /*99a0*/  ISETP.GE.AND P6, PT, R13.reuse, R166.reuse, PT ;  /* 0x000000a60d00720c */ /* 0x0c0fe20003fc6270 */
[----:B------:R-:W-:Y:S01]  /*99b0*/  UIADD3 UR17, UPT, UPT, UR29, 0x76cf5d0a, URZ ;  /* 0x76cf5d0a1d117890 */ /* 0x000fe2000fffe0ff */
[-C--:B------:R-:W-:Y:S01]  /*99c0*/  ISETP.GE.AND P1, PT, R13, R165.reuse, PT ;  /* 0x000000a50d00720c */ /* 0x080fe20003f26270 */
[----:B------:R-:W-:Y:S01]  /*99d0*/  UIADD3 UR16, UPT, UPT, UR29, 0x32370b8f, URZ ;  /* 0x32370b8f1d107890 */ /* 0x000fe2000fffe0ff */
[CC--:B------:R-:W-:Y:S01]  /*99e0*/  ISETP.GE.AND P5, PT, R15.reuse, R166.reuse, PT ;  /* 0x000000a60f00720c */ /* 0x0c0fe20003fa6270 */
[----:B------:R-:W-:Y:S01]  /*99f0*/  UIADD3 UR11, UPT, UPT, UR28, -0x255992d5, URZ ;  /* 0xdaa66d2b1c0b7890 */ /* 0x000fe2000fffe0ff */
[----:B------:R-:W-:Y:S01]  /*9a00*/  ISETP.GE.AND P2, PT, R15, R165, PT ;  /* 0x000000a50f00720c */ /* 0x000fe20003f46270 */
[----:B------:R-:W-:Y:S01]  /*9a10*/  UIADD3 UR14, UPT, UPT, UR29, -0x56f99767, URZ ;  /* 0xa90668991d0e7890 */ /* 0x000fe2000fffe0ff */
[----:B------:R-:W-:Y:S01]  /*9a20*/  I2FP.F32.U32 R13, R13 ;  /* 0x0000000d000d7245 */ /* 0x000fe20000201000 */
[----:B------:R-:W-:Y:S01]  /*9a30*/  UIADD3 UR15, UPT, UPT, UR29, -0x126145ec, URZ ;  /* 0xed9eba141d0f7890 */ /* 0x000fe2000fffe0ff */
[----:B------:R-:W-:Y:S01]  /*9a40*/  I2FP.F32.U32 R15, R15 ;  /* 0x0000000f000f7245 */ /* 0x000fe20000201000 */
[----:B------:R-:W-:Y:S01]  /*9a50*/  UIADD3 UR9, UPT, UPT, UR28, -0x4ab325aa, URZ ;  /* 0xb54cda561c097890 */ /* 0x000fe2000fffe0ff */
[CC--:B------:R-:W-:Y:S01]  /*9a60*/  ISETP.GE.AND P3, PT, R18.reuse, R166.reuse, PT ;  /* 0x000000a61200720c */ /* 0x0c0fe20003f66270 */
[C---:B------:R-:W-:Y:S01]  /*9a70*/  FFMA.FTZ R184, R13.reuse, UR5, R184 ;  /* 0x000000050db87c23 */ /* 0x040fe200080100b8 */
[-C--:B------:R-:W-:Y:S01]  /*9a80*/  ISETP.GE.AND P4, PT, R18, R165.reuse, PT ;  /* 0x000000a51200720c */ /* 0x080fe20003f86270 */
[----:B------:R-:W-:Y:S01]  /*9a90*/  FFMA.FTZ R186, R13, UR5, R186 ;  /* 0x000000050dba7c23 */ /* 0x000fe200080100ba */
[C---:B------:R-:W-:Y:S01]  /*9aa0*/  FFMA.FTZ R6, R15.reuse, UR5, R5 ;  /* 0x000000050f067c23 */ /* 0x040fe20008010005 */
[----:B------:R-:W-:Y:S01]  /*9ab0*/  FFMA.FTZ R4, R15, UR5, R7 ;  /* 0x000000050f047c23 */ /* 0x000fe20008010007 */
[C---:B------:R-:W-:Y:S01]  /*9ac0*/  VIADD R13, R16.reuse, 0xffffff99 ;  /* 0xffffff99100d7836 */ /* 0x040fe20000000000 */
[C---:B------:R-:W-:Y:S01]  /*9ad0*/  IADD3 R15, PT, PT, R16.reuse, -0x68, RZ ;  /* 0xffffff98100f7810 */ /* 0x040fe20007ffe0ff */
[----:B------:R-:W-:Y:S01]  /*9ae0*/  UIADD3 UR10, UPT, UPT, UR28, 0x1715609d, URZ ;  /* 0x1715609d1c0a7890 */ /* 0x000fe2000fffe0ff */
[----:B------:R-:W-:Y:S01]  /*9af0*/  FSEL R7, R17, -INF , !P3 ;  /* 0xff80000011077808 */ /* 0x000fe20005800000 */
[----:B------:R-:W-:Y:S01]  /*9b00*/  VIADD R17, R16, 0xffffffa8 ;  /* 0xffffffa810117836 */ /* 0x000fe20000000000 */
[----:B------:R-:W-:Y:S01]  /*9b10*/  FSEL R5, R14, -INF , !P4 ;  /* 0xff8000000e057808 */ /* 0x000fe20006000000 */
[----:B------:R-:W-:Y:S01]  /*9b20*/  UIADD3 UR13, UPT, UPT, UR29, 0x646e171e, URZ ;  /* 0x646e171e1d0d7890 */ /* 0x000fe2000fffe0ff */
[C---:B------:R-:W-:Y:S01]  /*9b30*/  ISETP.GE.AND P3, PT, R167.reuse, R166, PT ;  /* 0x000000a6a700720c */ /* 0x040fe20003f66270 */
[----:B------:R-:W-:Y:S01]  /*9b40*/  UIADD3 UR22, UPT, UPT, UR22, -0x3, URZ ;  /* 0xfffffffd16167890 */ /* 0x000fe2000fffe0ff */
[----:B------:R-:W-:-:S02]  /*9b50*/  ISETP.GE.AND P4, PT, R167, R165, PT ;  /* 0x000000a5a700720c */ /* 0x000fc40003f86270 */
[----:B------:R-:W-:Y:S02]  /*9b60*/  I2FP.F32.U32 R167, R167 ;  /* 0x000000a700a77245 */ /* 0x000fe40000201000 */
[----:B------:R-:W-:Y:S02]  /*9b70*/  FSEL R210, R184, -INF , !P6 ;  /* 0xff800000b8d27808 */ /* 0x000fe40007000000 */
[----:B------:R-:W-:Y:S01]  /*9b80*/  FSEL R190, R186, -INF , !P1 ;  /* 0xff800000babe7808 */ /* 0x000fe20004800000 */
[C---:B------:R-:W-:Y:S01]  /*9b90*/  FFMA.FTZ R185, R167.reuse, UR5, R185 ;  /* 0x00000005a7b97c23 */ /* 0x040fe200080100b9 */
[----:B------:R-:W-:Y:S01]  /*9ba0*/  I2FP.F32.U32 R14, R15 ;  /* 0x0000000f000e7245 */ /* 0x000fe20000201000 */
[----:B------:R-:W-:Y:S01]  /*9bb0*/  FFMA.FTZ R167, R167, UR5, R187 ;  /* 0x00000005a7a77c23 */ /* 0x000fe200080100bb */
[CC--:B------:R-:W-:Y:S02]  /*9bc0*/  ISETP.GE.AND P6, PT, R13.reuse, R166.reuse, PT ;  /* 0x000000a60d00720c */ /* 0x0c0fe40003fc6270 */
[----:B------:R-:W-:Y:S01]  /*9bd0*/  ISETP.GE.AND P1, PT, R13, R165, PT ;  /* 0x000000a50d00720c */ /* 0x000fe20003f26270 */
[C---:B------:R-:W-:Y:S01]  /*9be0*/  FFMA.FTZ R180, R14.reuse, UR5, R180 ;  /* 0x000000050eb47c23 */ /* 0x040fe200080100b4 */
[----:B------:R-:W-:Y:S01]  /*9bf0*/  I2FP.F32.U32 R13, R13 ;  /* 0x0000000d000d7245 */ /* 0x000fe20000201000 */
[----:B------:R-:W-:Y:S01]  /*9c00*/  FFMA.FTZ R182, R14, UR5, R182 ;  /* 0x000000050eb67c23 */ /* 0x000fe200080100b6 */
[----:B------:R-:W-:Y:S01]  /*9c10*/  FSEL R6, R6, -INF , !P5 ;  /* 0xff80000006067808 */ /* 0x000fe20006800000 */
[----:B------:R-:W-:Y:S01]  /*9c20*/  VIADD R14, R16, 0xffffffb1 ;  /* 0xffffffb1100e7836 */ /* 0x000fe20000000000 */
[----:B------:R-:W-:Y:S01]  /*9c30*/  FSEL R4, R4, -INF , !P2 ;  /* 0xff80000004047808 */ /* 0x000fe20005000000 */
[----:B------:R-:W-:Y:S01]  /*9c40*/  FFMA.FTZ R181, R13, UR5, R181 ;  /* 0x000000050db57c23 */ /* 0x000fe200080100b5 */
[----:B------:R-:W-:Y:S01]  /*9c50*/  ISETP.GE.AND P5, PT, R15, R166, PT ;  /* 0x000000a60f00720c */ /* 0x000fe20003fa6270 */
[----:B------:R-:W-:Y:S01]  /*9c60*/  FFMA.FTZ R183, R13, UR5, R183 ;  /* 0x000000050db77c23 */ /* 0x000fe200080100b7 */
[----:B------:R-:W-:-:S02]  /*9c70*/  ISETP.GE.AND P2, PT, R15, R165, PT ;  /* 0x000000a50f00720c */ /* 0x000fc40003f46270 */
[C---:B------:R-:W-:Y:S02]  /*9c80*/  IADD3 R19, PT, PT, R16.reuse, -0x60, RZ ;  /* 0xffffffa010137810 */ /* 0x040fe40007ffe0ff */
[----:B------:R-:W-:Y:S02]  /*9c90*/  IADD3 R13, PT, PT, R16, -0x5f, RZ ;  /* 0xffffffa1100d7810 */ /* 0x000fe40007ffe0ff */
[----:B------:R-:W-:Y:S02]  /*9ca0*/  FSEL R209, R185, -INF , !P3 ;  /* 0xff800000b9d17808 */ /* 0x000fe40005800000 */
[----:B------:R-:W-:Y:S02]  /*9cb0*/  FSEL R167, R167, -INF , !P4 ;  /* 0xff800000a7a77808 */ /* 0x000fe40006000000 */
[C---:B------:R-:W-:Y:S02]  /*9cc0*/  ISETP.GE.AND P3, PT, R19.reuse, R166, PT ;  /* 0x000000a61300720c */ /* 0x040fe40003f66270 */
[----:B------:R-:W-:-:S02]  /*9cd0*/  ISETP.GE.AND P4, PT, R19, R165, PT ;  /* 0x000000a51300720c */ /* 0x000fc40003f86270 */
[----:B------:R-:W-:Y:S02]  /*9ce0*/  FSEL R197, R180, -INF , !P5 ;  /* 0xff800000b4c57808 */ /* 0x000fe40006800000 */
[----:B------:R-:W-:Y:S02]  /*9cf0*/  FSEL R191, R182, -INF , !P2 ;  /* 0xff800000b6bf7808 */ /* 0x000fe40005000000 */
[----:B------:R-:W-:Y:S02]  /*9d00*/  FMNMX3.FTZ R24, R164, R11, R10, !PT ;  /* 0x0000000ba4187276 */ /* 0x000fe4000781000a */
[----:B------:R-:W-:Y:S02]  /*9d10*/  I2FP.F32.U32 R19, R19 ;  /* 0x0000001300137245 */ /* 0x000fe40000201000 */
[C---:B------:R-:W-:Y:S02]  /*9d20*/  ISETP.GE.AND P5, PT, R13.reuse, R166, PT ;  /* 0x000000a60d00720c */ /* 0x040fe40003fa6270 */
[----:B------:R-:W-:Y:S01]  /*9d30*/  ISETP.GE.AND P2, PT, R13, R165, PT ;  /* 0x000000a50d00720c */ /* 0x000fe20003f46270 */
[----:B------:R-:W-:Y:S01]  /*9d40*/  FFMA.FTZ R176, R19, UR5, R176 ;  /* 0x0000000513b07c23 */ /* 0x000fe200080100b0 */
[----:B------:R-:W-:-:S02]  /*9d50*/  IADD3 R18, PT, PT, R16, -0x57, RZ ;  /* 0xffffffa910127810 */ /* 0x000fc40007ffe0ff */
[----:B------:R-:W-:Y:S02]  /*9d60*/  I2FP.F32.U32 R13, R13 ;  /* 0x0000000d000d7245 */ /* 0x000fe40000201000 */
[----:B------:R-:W-:Y:S02]  /*9d70*/  FSEL R196, R181, -INF , !P6 ;  /* 0xff800000b5c47808 */ /* 0x000fe40007000000 */
[----:B------:R-:W-:Y:S01]  /*9d80*/  FSEL R189, R183, -INF , !P1 ;  /* 0xff800000b7bd7808 */ /* 0x000fe20004800000 */
[----:B------:R-:W-:Y:S01]  /*9d90*/  FFMA.FTZ R177, R13, UR5, R177 ;  /* 0x000000050db17c23 */ /* 0x000fe200080100b1 */
[C---:B------:R-:W-:Y:S02]  /*9da0*/  ISETP.GE.AND P6, PT, R17.reuse, R166, PT ;  /* 0x000000a61100720c */ /* 0x040fe40003fc6270 */
[----:B------:R-:W-:Y:S02]  /*9db0*/  ISETP.GE.AND P1, PT, R17, R165, PT ;  /* 0x000000a51100720c */ /* 0x000fe40003f26270 */
[----:B------:R-:W-:-:S02]  /*9dc0*/  FMNMX3.FTZ R24, R24, R7, R6, !PT ;  /* 0x0000000718187276 */ /* 0x000fc40007810006 */
[----:B------:R-:W-:Y:S02]  /*9dd0*/  I2FP.F32.U32 R17, R17 ;  /* 0x0000001100117245 */ /* 0x000fe40000201000 */
[----:B------:R-:W-:Y:S02]  /*9de0*/  IADD3 R15, PT, PT, R16, -0x50, RZ ;  /* 0xffffffb0100f7810 */ /* 0x000fe40007ffe0ff */
[----:B------:R-:W-:Y:S01]  /*9df0*/  I2FP.F32.U32 R23, R18 ;  /* 0x0000001200177245 */ /* 0x000fe20000201000 */
[C---:B------:R-:W-:Y:S01]  /*9e00*/  FFMA.FTZ R172, R17.reuse, UR5, R172 ;  /* 0x0000000511ac7c23 */ /* 0x040fe200080100ac */
[----:B------:R-:W-:Y:S01]  /*9e10*/  FMNMX3.FTZ R24, R24, R210, R209, !PT ;  /* 0x000000d218187276 */ /* 0x000fe200078100d1 */
[----:B------:R-:W-:Y:S01]  /*9e20*/  FFMA.FTZ R174, R17, UR5, R174 ;  /* 0x0000000511ae7c23 */ /* 0x000fe200080100ae */
[----:B------:R-:W-:Y:S01]  /*9e30*/  IADD3 R20, PT, PT, R16, -0x47, RZ ;  /* 0xffffffb910147810 */ /* 0x000fe20007ffe0ff */
[C---:B------:R-:W-:Y:S01]  /*9e40*/  FFMA.FTZ R173, R23.reuse, UR5, R173 ;  /* 0x0000000517ad7c23 */ /* 0x040fe200080100ad */
[----:B------:R-:W-:Y:S01]  /*9e50*/  I2FP.F32.U32 R22, R15 ;  /* 0x0000000f00167245 */ /* 0x000fe20000201000 */
[----:B------:R-:W-:Y:S01]  /*9e60*/  FFMA.FTZ R175, R23, UR5, R175 ;  /* 0x0000000517af7c23 */ /* 0x000fe200080100af */
[----:B------:R-:W-:-:S02]  /*9e70*/  I2FP.F32.U32 R21, R14 ;  /* 0x0000000e00157245 */ /* 0x000fc40000201000 */
[----:B------:R-:W-:Y:S01]  /*9e80*/  FSEL R187, R176, -INF , !P3 ;  /* 0xff800000b0bb7808 */ /* 0x000fe20005800000 */
[----:B------:R-:W-:Y:S01]  /*9e90*/  FFMA.FTZ R168, R22, UR5, R168 ;  /* 0x0000000516a87c23 */ /* 0x000fe200080100a8 */
[----:B------:R-:W-:Y:S01]  /*9ea0*/  ISETP.GE.AND P3, PT, R18, R166, PT ;  /* 0x000000a61200720c */ /* 0x000fe20003f66270 */
[----:B------:R-:W-:Y:S01]  /*9eb0*/  FFMA.FTZ R169, R21, UR5, R169 ;  /* 0x0000000515a97c23 */ /* 0x000fe200080100a9 */
[----:B------:R-:W-:Y:S02]  /*9ec0*/  FSEL R186, R177, -INF , !P5 ;  /* 0xff800000b1ba7808 */ /* 0x000fe40006800000 */
[----:B------:R-:W-:Y:S02]  /*9ed0*/  FMNMX3.FTZ R24, R24, R197, R196, !PT ;  /* 0x000000c518187276 */ /* 0x000fe400078100c4 */
[----:B------:R-:W-:Y:S02]  /*9ee0*/  I2FP.F32.U32 R16, R20 ;  /* 0x0000001400107245 */ /* 0x000fe40000201000 */
[----:B------:R-:W-:-:S02]  /*9ef0*/  FSEL R185, R172, -INF , !P6 ;  /* 0xff800000acb97808 */ /* 0x000fc40007000000 */
[-C--:B------:R-:W-:Y:S01]  /*9f00*/  ISETP.GE.AND P5, PT, R15, R166.reuse, PT ;  /* 0x000000a60f00720c */ /* 0x080fe20003fa6270 */
[----:B------:R-:W-:Y:S01]  /*9f10*/  FFMA.FTZ R33, R16, UR5, R33 ;  /* 0x0000000510217c23 */ /* 0x000fe20008010021 */
[-C--:B------:R-:W-:Y:S01]  /*9f20*/  ISETP.GE.AND P6, PT, R14, R166.reuse, PT ;  /* 0x000000a60e00720c */ /* 0x080fe20003fc6270 */
[----:B------:R-:W-:Y:S01]  /*9f30*/  FFMA.FTZ R35, R16, UR5, R35 ;  /* 0x0000000510237c23 */ /* 0x000fe20008010023 */
[----:B------:R-:W-:Y:S01]  /*9f40*/  FSEL R184, R173, -INF , !P3 ;  /* 0xff800000adb87808 */ /* 0x000fe20005800000 */
[----:B------:R-:W-:Y:S01]  /*9f50*/  VIADD R16, R0, 0x10000 ;  /* 0x0001000000107836 */ /* 0x000fe20000000000 */
[----:B------:R-:W-:Y:S02]  /*9f60*/  FMNMX3.FTZ R24, R24, R187, R186, !PT ;  /* 0x000000bb18187276 */ /* 0x000fe400078100ba */
[----:B------:R-:W-:Y:S02]  /*9f70*/  ISETP.GE.AND P3, PT, R20, R166, PT ;  /* 0x000000a61400720c */ /* 0x000fe40003f66270 */
[----:B------:R-:W-:Y:S01]  /*9f80*/  FSEL R183, R168, -INF , !P5 ;  /* 0xff800000a8b77808 */ /* 0x000fe20006800000 */
[----:B------:R-:W-:Y:S01]  /*9f90*/  FFMA.FTZ R168, R13, UR5, R179 ;  /* 0x000000050da87c23 */ /* 0x000fe200080100b3 */
[----:B------:R-:W-:Y:S01]  /*9fa0*/  FSEL R182, R169, -INF , !P6 ;  /* 0xff800000a9b67808 */ /* 0x000fe20007000000 */
[----:B------:R-:W-:Y:S01]  /*9fb0*/  FFMA.FTZ R169, R19, UR5, R178 ;  /* 0x0000000513a97c23 */ /* 0x000fe200080100b2 */
[----:B------:R-:W-:Y:S01]  /*9fc0*/  FMNMX3.FTZ R24, R24, R185, R184, !PT ;  /* 0x000000b918187276 */ /* 0x000fe200078100b8 */
[----:B------:R-:W-:Y:S01]  /*9fd0*/  FFMA.FTZ R179, R22, UR5, R170 ;  /* 0x0000000516b37c23 */ /* 0x000fe200080100aa */
[----:B------:R-:W-:Y:S01]  /*9fe0*/  FSEL R180, R33, -INF , !P3 ;  /* 0xff80000021b47808 */ /* 0x000fe20005800000 */
[----:B------:R-:W-:Y:S01]  /*9ff0*/  FFMA.FTZ R178, R21, UR5, R171 ;  /* 0x0000000515b27c23 */ /* 0x000fe200080100ab */
[----:B------:R-:W-:-:S02]  /*a000*/  FMNMX3.FTZ R24, R24, R183, R182, !PT ;  /* 0x000000b718187276 */ /* 0x000fc400078100b6 */
[----:B------:R-:W-:Y:S02]  /*a010*/  ISETP.GE.AND P6, PT, R15, R165, PT ;  /* 0x000000a50f00720c */ /* 0x000fe40003fc6270 */
[----:B------:R-:W-:Y:S02]  /*a020*/  FMNMX3.FTZ R15, R3, R9, R8, !PT ;  /* 0x00000009030f7276 */ /* 0x000fe40007810008 */
[----:B------:R-:W-:Y:S02]  /*a030*/  ISETP.GE.AND P3, PT, R14, R165, PT ;  /* 0x000000a50e00720c */ /* 0x000fe40003f66270 */
[----:B------:R-:W-:Y:S02]  /*a040*/  FMNMX3.FTZ R14, R24, R188, R180, !PT ;  /* 0x000000bc180e7276 */ /* 0x000fe400078100b4 */
[----:B------:R-:W-:Y:S02]  /*a050*/  FMNMX3.FTZ R15, R15, R5, R4, !PT ;  /* 0x000000050f0f7276 */ /* 0x000fe40007810004 */
[----:B------:R-:W-:Y:S01]  /*a060*/  ISETP.GE.AND P5, PT, R18, R165, PT ;  /* 0x000000a51200720c */ /* 0x000fe20003fa6270 */
[----:B------:R-:W2:Y:S01]  /*a070*/  SHFL.BFLY PT, R12, R14, 0x2, 0x1f ;  /* 0x0c401f000e0c7f89 */ /* 0x000ea200000e0000 */
[----:B------:R-:W-:-:S02]  /*a080*/  FMNMX3.FTZ R15, R15, R190, R167, !PT ;  /* 0x000000be0f0f7276 */ /* 0x000fc400078100a7 */
[----:B------:R-:W-:Y:S02]  /*a090*/  FSEL R169, R169, -INF , !P4 ;  /* 0xff800000a9a97808 */ /* 0x000fe40006000000 */
[----:B------:R-:W-:Y:S02]  /*a0a0*/  FSEL R168, R168, -INF , !P2 ;  /* 0xff800000a8a87808 */ /* 0x000fe40005000000 */
[----:B------:R-:W-:Y:S02]  /*a0b0*/  FMNMX3.FTZ R15, R15, R191, R189, !PT ;  /* 0x000000bf0f0f7276 */ /* 0x000fe400078100bd */
[----:B------:R-:W-:Y:S02]  /*a0c0*/  FSEL R171, R174, -INF , !P1 ;  /* 0xff800000aeab7808 */ /* 0x000fe40004800000 */
[----:B------:R-:W-:Y:S02]  /*a0d0*/  FSEL R170, R175, -INF , !P5 ;  /* 0xff800000afaa7808 */ /* 0x000fe40006800000 */
[----:B------:R-:W-:-:S02]  /*a0e0*/  FMNMX3.FTZ R15, R15, R169, R168, !PT ;  /* 0x000000a90f0f7276 */ /* 0x000fc400078100a8 */
[----:B------:R-:W-:Y:S02]  /*a0f0*/  ISETP.GE.AND P4, PT, R20, R165, PT ;  /* 0x000000a51400720c */ /* 0x000fe40003f86270 */
[----:B------:R-:W-:Y:S02]  /*a100*/  FSEL R179, R179, -INF , !P6 ;  /* 0xff800000b3b37808 */ /* 0x000fe40007000000 */
[----:B------:R-:W-:Y:S02]  /*a110*/  FSEL R178, R178, -INF , !P3 ;  /* 0xff800000b2b27808 */ /* 0x000fe40005800000 */
[----:B------:R-:W-:Y:S02]  /*a120*/  FMNMX3.FTZ R15, R15, R171, R170, !PT ;  /* 0x000000ab0f0f7276 */ /* 0x000fe400078100aa */
[----:B------:R-:W-:Y:S02]  /*a130*/  FSEL R176, R34, -INF , !P0 ;  /* 0xff80000022b07808 */ /* 0x000fe40004000000 */
[----:B------:R-:W-:-:S02]  /*a140*/  FSEL R175, R35, -INF , !P4 ;  /* 0xff80000023af7808 */ /* 0x000fc40006000000 */
[----:B------:R-:W-:Y:S02]  /*a150*/  FMNMX3.FTZ R15, R15, R179, R178, !PT ;  /* 0x000000b30f0f7276 */ /* 0x000fe400078100b2 */
[----:B--2---:R-:W-:Y:S02]  /*a160*/  FMNMX.FTZ R14, R14, R12, !PT ;  /* 0x0000000c0e0e7209 */ /* 0x004fe40007810000 */
[----:B------:R-:W-:Y:S02]  /*a170*/  FMNMX3.FTZ R15, R15, R176, R175, !PT ;  /* 0x000000b00f0f7276 */ /* 0x000fe400078100af */
[----:B------:R-:W-:Y:S01]  /*a180*/  MOV R13, UR4 ;  /* 0x00000004000d7c02 */ /* 0x000fe20008000f00 */
[----:B------:R-:W2:Y:S01]  /*a190*/  SHFL.BFLY PT, R206, R14, 0x1, 0x1f ;  /* 0x0c201f000ece7f89 */ /* 0x000ea200000e0000 */
[----:B------:R-:W-:Y:S01]  /*a1a0*/  UIADD3 UR4, UPT, UPT, UR28, 0x78dde6e4, URZ ;  /* 0x78dde6e41c047890 */ /* 0x000fe2000fffe0ff */
[----:B------:R-:W-:Y:S02]  /*a1b0*/  IADD3 R172, PT, PT, R0, 0x10040, RZ ;  /* 0x0001004000ac7810 */ /* 0x000fe40007ffe0ff */
[----:B------:R-:W3:Y:S01]  /*a1c0*/  SHFL.BFLY PT, R12, R15, 0x2, 0x1f ;  /* 0x0c401f000f0c7f89 */ /* 0x000ee200000e0000 */
[----:B------:R-:W-:-:S05]  /*a1d0*/  LOP3.LUT R13, R13, UR29, R239, 0x96, !PT ;  /* 0x0000001d0d0d7c12 */ /* 0x000fca000f8e96ef */
[----:B------:R-:W-:-:S05]  /*a1e0*/  IMAD.WIDE.U32 R218, R13, -0x326172a9, RZ ;  /* 0xcd9e8d570dda7825 */ /* 0x000fca00078e00ff */
[----:B------:R-:W-:Y:S02]  /*a1f0*/  LOP3.LUT R216, R242, UR8, R219, 0x96, !PT ;  /* 0x00000008f2d87c12 */ /* 0x000fe4000f8e96db */
[----:B------:R-:W-:-:S03]  /*a200*/  LOP3.LUT R218, R218, UR12, R231, 0x96, !PT ;  /* 0x0000000cdada7c12 */ /* 0x000fc6000f8e96e7 */
[----:B------:R-:W-:Y:S01]  /*a210*/  IMAD.WIDE.U32 R216, R216, -0x2daee0ad, RZ ;  /* 0xd2511f53d8d87825 */ /* 0x000fe200078e00ff */
[----:B--2---:R-:W-:-:S03]  /*a220*/  FMNMX.FTZ R206, R14, R206, !PT ;  /* 0x000000ce0ece7209 */ /* 0x004fc60007810000 */
[----:B------:R-:W-:Y:S01]  /*a230*/  IMAD.WIDE.U32 R218, R218, -0x2daee0ad, RZ ;  /* 0xd2511f53dada7825 */ /* 0x000fe200078e00ff */
[----:B------:R-:W-:Y:S02]  /*a240*/  LOP3.LUT R198, R236, UR17, R217, 0x96, !PT ;  /* 0x00000011ecc67c12 */ /* 0x000fe4000f8e96d9 */
[----:B---3--:R-:W-:Y:S01]  /*a250*/  FMNMX.FTZ R12, R15, R12, !PT ;  /* 0x0000000c0f0c7209 */ /* 0x008fe20007810000 */
[C---:B-1----:R-:W-:Y:S01]  /*a260*/  FMUL.FTZ R181, R206.reuse, UR23 ;  /* 0x00000017ceb57c20 */ /* 0x042fe20008410000 */
[----:B------:R-:W-:Y:S01]  /*a270*/  FSETP.NEU.FTZ.AND P1, PT, R206, -INF , PT ;  /* 0xff800000ce00780b */ /* 0x000fe20003f3d000 */
[----:B------:R-:W-:Y:S01]  /*a280*/  IMAD.WIDE.U32 R198, R198, -0x326172a9, RZ ;  /* 0xcd9e8d57c6c67825 */ /* 0x000fe200078e00ff */
[----:B------:R-:W-:Y:S01]  /*a290*/  LOP3.LUT R216, R216, UR16, R219, 0x96, !PT ;  /* 0x00000010d8d87c12 */ /* 0x000fe2000f8e96db */
[----:B------:R-:W1:Y:S01]  /*a2a0*/  SHFL.BFLY PT, R205, R12, 0x1, 0x1f ;  /* 0x0c201f000ccd7f89 */ /* 0x000e6200000e0000 */
[----:B------:R-:W-:-:S03]  /*a2b0*/  FSEL R181, R181, RZ, P1 ;  /* 0x000000ffb5b57208 */ /* 0x000fc60000800000 */
[----:B------:R-:W-:-:S04]  /*a2c0*/  IMAD.WIDE.U32 R216, R216, -0x326172a9, RZ ;  /* 0xcd9e8d57d8d87825 */ /* 0x000fc800078e00ff */
[----:B------:R-:W-:Y:S01]  /*a2d0*/  FFMA.FTZ R203, R10, UR23, -R181 ;  /* 0x000000170acb7c23 */ /* 0x000fe200080108b5 */
[----:B------:R-:W-:Y:S01]  /*a2e0*/  LOP3.LUT R10, R230, UR11, R199, 0x96, !PT ;  /* 0x0000000be60a7c12 */ /* 0x000fe2000f8e96c7 */
[----:B------:R-:W-:Y:S01]  /*a2f0*/  FFMA.FTZ R204, R11, UR23, -R181 ;  /* 0x000000170bcc7c23 */ /* 0x000fe200080108b5 */
[----:B------:R-:W-:Y:S01]  /*a300*/  LOP3.LUT R198, R198, UR4, R217, 0x96, !PT ;  /* 0x00000004c6c67c12 */ /* 0x000fe2000f8e96d9 */
[--C-:B------:R-:W-:Y:S01]  /*a310*/  FFMA.FTZ R202, R7, UR23, -R181.reuse ;  /* 0x0000001707ca7c23 */ /* 0x100fe200080108b5 */
[--C-:B------:R-:W-:Y:S01]  /*a320*/  FFMA.FTZ R201, R6, UR23, -R181.reuse ;  /* 0x0000001706c97c23 */ /* 0x100fe200080108b5 */
[----:B------:R-:W-:Y:S01]  /*a330*/  IMAD.WIDE.U32 R10, R10, -0x2daee0ad, RZ ;  /* 0xd2511f530a0a7825 */ /* 0x000fe200078e00ff */
[----:B------:R-:W-:Y:S03]  /*a340*/  MUFU.EX2 R203, R203 ;  /* 0x000000cb00cb7308 */ /* 0x000fe60000000800 */
[--C-:B------:R-:W-:Y:S01]  /*a350*/  FFMA.FTZ R209, R209, UR23, -R181.reuse ;  /* 0x00000017d1d17c23 */ /* 0x100fe200080108b5 */
[----:B------:R-:W-:Y:S01]  /*a360*/  FFMA.FTZ R214, R197, UR23, -R181 ;  /* 0x00000017c5d67c23 */ /* 0x000fe200080108b5 */
[----:B------:R-:W-:Y:S01]  /*a370*/  IMAD.WIDE.U32 R198, R198, -0x2daee0ad, RZ ;  /* 0xd2511f53c6c67825 */ /* 0x000fe200078e00ff */
[----:B------:R-:W-:-:S03]  /*a380*/  LOP3.LUT R218, R218, UR15, R11, 0x96, !PT ;  /* 0x0000000fdada7c12 */ /* 0x000fc6000f8e960b */
[--C-:B------:R-:W-:Y:S01]  /*a390*/  FFMA.FTZ R217, R210, UR23, -R181.reuse ;  /* 0x00000017d2d97c23 */ /* 0x100fe200080108b5 */
[----:B------:R-:W-:Y:S01]  /*a3a0*/  FSEL R11, R206, RZ, P1 ;  /* 0x000000ffce0b7208 */ /* 0x000fe20000800000 */
[----:B------:R-:W-:Y:S01]  /*a3b0*/  FFMA.FTZ R222, R186, UR23, -R181 ;  /* 0x00000017bade7c23 */ /* 0x000fe200080108b5 */
[----:B------:R-:W-:Y:S01]  /*a3c0*/  MUFU.EX2 R204, R204 ;  /* 0x000000cc00cc7308 */ /* 0x000fe20000000800 */
[----:B------:R-:W-:-:S04]  /*a3d0*/  IMAD.WIDE.U32 R218, R218, -0x326172a9, RZ ;  /* 0xcd9e8d57dada7825 */ /* 0x000fc800078e00ff */
[----:B------:R-:W-:Y:S01]  /*a3e0*/  FFMA.FTZ R221, R187, UR23, -R181 ;  /* 0x00000017bbdd7c23 */ /* 0x000fe200080108b5 */
[----:B-1----:R-:W-:Y:S01]  /*a3f0*/  FMNMX.FTZ R205, R12, R205, !PT ;  /* 0x000000cd0ccd7209 */ /* 0x002fe20007810000 */
[----:B------:R-:W-:Y:S01]  /*a400*/  FADD.FTZ R11, R164, -R11 ;  /* 0x8000000ba40b7221 */ /* 0x000fe20000010000 */
[----:B------:R-:W-:Y:S01]  /*a410*/  LOP3.LUT R12, R10, UR14, R199, 0x96, !PT ;  /* 0x0000000e0a0c7c12 */ /* 0x000fe2000f8e96c7 */
[----:B------:R-:W-:Y:S01]  /*a420*/  FFMA.FTZ R223, R185, UR23, -R181 ;  /* 0x00000017b9df7c23 */ /* 0x000fe200080108b5 */
[C---:B------:R-:W-:Y:S01]  /*a430*/  FSETP.NEU.FTZ.AND P0, PT, R205.reuse, -INF , PT ;  /* 0xff800000cd00780b */ /* 0x040fe20003f1d000 */
[----:B------:R-:W-:Y:S01]  /*a440*/  FMUL.FTZ R177, R205, UR23 ;  /* 0x00000017cdb17c20 */ /* 0x000fe20008410000 */
[----:B------:R-:W-:Y:S01]  /*a450*/  MUFU.EX2 R202, R202 ;  /* 0x000000ca00ca7308 */ /* 0x000fe20000000800 */
[----:B------:R-:W-:Y:S01]  /*a460*/  IMAD.WIDE.U32 R12, R12, -0x326172a9, RZ ;  /* 0xcd9e8d570c0c7825 */ /* 0x000fe200078e00ff */
[----:B------:R-:W-:-:S03]  /*a470*/  R2P PR, R213, 0x6 ;  /* 0x00000006d5007804 */ /* 0x000fc60000000000 */
[--C-:B------:R-:W-:Y:S01]  /*a480*/  FFMA.FTZ R224, R184, UR23, -R181.reuse ;  /* 0x00000017b8e07c23 */ /* 0x100fe200080108b5 */
[----:B------:R-:W-:Y:S01]  /*a490*/  FSEL R177, R177, RZ, P0 ;  /* 0x000000ffb1b17208 */ /* 0x000fe20000000000 */
[--C-:B------:R-:W-:Y:S01]  /*a4a0*/  FFMA.FTZ R249, R183, UR23, -R181.reuse ;  /* 0x00000017b7f97c23 */ /* 0x100fe200080108b5 */
[----:B------:R-:W-:Y:S01]  /*a4b0*/  PRMT R10, R12, 0x7773, RZ ;  /* 0x000077730c0a7816 */ /* 0x000fe200000000ff */
[----:B------:R-:W-:Y:S01]  /*a4c0*/  FFMA.FTZ R248, R182, UR23, -R181 ;  /* 0x00000017b6f87c23 */ /* 0x000fe200080108b5 */
[----:B------:R-:W-:Y:S01]  /*a4d0*/  PRMT R7, R12, 0x7772, RZ ;  /* 0x000077720c077816 */ /* 0x000fe200000000ff */
[--C-:B------:R-:W-:Y:S01]  /*a4e0*/  FFMA.FTZ R195, R8, UR23, -R177.reuse ;  /* 0x0000001708c37c23 */ /* 0x100fe200080108b1 */
[----:B------:R-:W-:Y:S02]  /*a4f0*/  IMAD.MOV.U32 R8, RZ, RZ, R12 ;  /* 0x000000ffff087224 */ /* 0x000fe400078e000c */
[----:B------:R-:W-:Y:S01]  /*a500*/  FFMA.FTZ R192, R5, UR23, -R177 ;  /* 0x0000001705c07c23 */ /* 0x000fe200080108b1 */
[----:B------:R-:W-:Y:S01]  /*a510*/  LOP3.LUT R5, R218, UR9, R13, 0x96, !PT ;  /* 0x00000009da057c12 */ /* 0x000fe2000f8e960d */
[--C-:B------:R-:W-:Y:S01]  /*a520*/  FFMA.FTZ R207, R4, UR23, -R177.reuse ;  /* 0x0000001704cf7c23 */ /* 0x100fe200080108b1 */
[----:B------:R-:W-:Y:S01]  /*a530*/  PRMT R7, R7, 0x5410, R10 ;  /* 0x0000541007077816 */ /* 0x000fe2000000000a */
[--C-:B------:R-:W-:Y:S01]  /*a540*/  FFMA.FTZ R200, R9, UR23, -R177.reuse ;  /* 0x0000001709c87c23 */ /* 0x100fe200080108b1 */
[----:B------:R-:W-:Y:S01]  /*a550*/  PRMT R6, R12, 0x7771, RZ ;  /* 0x000077710c067816 */ /* 0x000fe200000000ff */
[----:B------:R-:W1:Y:S01]  /*a560*/  LDC R9, c[0x0][0x4f8] ;  /* 0x00013e00ff097b82 */ /* 0x000e620000000800 */
[----:B------:R-:W-:Y:S01]  /*a570*/  LOP3.LUT R8, R8, 0xff, RZ, 0xc0, !PT ;  /* 0x000000ff08087812 */ /* 0x000fe200078ec0ff */
[----:B------:R-:W-:Y:S01]  /*a580*/  MUFU.EX2 R201, R201 ;  /* 0x000000c900c97308 */ /* 0x000fe20000000800 */
[----:B------:R-:W-:Y:S01]  /*a590*/  LOP3.LUT R10, R5, 0xffff, RZ, 0xc0, !PT ;  /* 0x0000ffff050a7812 */ /* 0x000fe200078ec0ff */
[----:B------:R-:W-:Y:S01]  /*a5a0*/  LDSM.16.MT88.4 R12, [R0+0x10000] ;  /* 0x01000000000c783b */ /* 0x000fe20000004200 */
[----:B------:R-:W-:Y:S01]  /*a5b0*/  PRMT R6, R8, 0x5410, R6 ;  /* 0x0000541008067816 */ /* 0x000fe20000000006 */
[--C-:B------:R-:W-:Y:S01]  /*a5c0*/  FFMA.FTZ R218, R191, UR23, -R177.reuse ;  /* 0x00000017bfda7c23 */ /* 0x100fe200080108b1 */
[----:B------:R-:W-:Y:S01]  /*a5d0*/  SHF.R.U32.HI R4, RZ, 0x8, R10 ;  /* 0x00000008ff047819 */ /* 0x000fe2000001160a */
[--C-:B------:R-:W-:Y:S01]  /*a5e0*/  FFMA.FTZ R210, R189, UR23, -R177.reuse ;  /* 0x00000017bdd27c23 */ /* 0x100fe200080108b1 */
[----:B------:R-:W-:Y:S01]  /*a5f0*/  LOP3.LUT R8, R5, 0xff, RZ, 0xc0, !PT ;  /* 0x000000ff05087812 */ /* 0x000fe200078ec0ff */
[----:B------:R-:W-:Y:S01]  /*a600*/  MUFU.EX2 R200, R200 ;  /* 0x000000c800c87308 */ /* 0x000fe20000000800 */
[----:B------:R-:W-:Y:S01]  /*a610*/  FSEL R10, R205, RZ, P0 ;  /* 0x000000ffcd0a7208 */ /* 0x000fe20000000000 */
[--C-:B------:R-:W-:Y:S01]  /*a620*/  FFMA.FTZ R220, R167, UR23, -R177.reuse ;  /* 0x00000017a7dc7c23 */ /* 0x100fe200080108b1 */
[----:B------:R-:W-:Y:S01]  /*a630*/  PRMT R4, R8, 0x5410, R4 ;  /* 0x0000541008047816 */ /* 0x000fe20000000004 */
[--C-:B------:R-:W-:Y:S01]  /*a640*/  FFMA.FTZ R244, R171, UR23, -R177.reuse ;  /* 0x00000017abf47c23 */ /* 0x100fe200080108b1 */
[----:B------:R-:W-:Y:S01]  /*a650*/  SEL R208, R2, 0xffffffe0, !P1 ;  /* 0xffffffe002d07807 */ /* 0x000fe20004800000 */
[----:B------:R-:W-:Y:S01]  /*a660*/  FADD.FTZ R8, R3, -R10 ;  /* 0x8000000a03087221 */ /* 0x000fe20000010000 */
[----:B------:R-:W-:Y:S01]  /*a670*/  FMUL.FTZ R3, R11, UR23 ;  /* 0x000000170b037c20 */ /* 0x000fe20008410000 */
[----:B------:R-:W-:Y:S01]  /*a680*/  @P2 IADD3 R172, PT, PT, R16, -0x40, RZ ;  /* 0xffffffc010ac2810 */ /* 0x000fe20007ffe0ff */
[----:B------:R-:W-:Y:S01]  /*a690*/  MUFU.EX2 R195, R195 ;  /* 0x000000c300c37308 */ /* 0x000fe20000000800 */
[----:B------:R-:W-:Y:S01]  /*a6a0*/  FMUL.FTZ R8, R8, UR23 ;  /* 0x0000001708087c20 */ /* 0x000fe20008410000 */
[----:B------:R-:W-:Y:S01]  /*a6b0*/  IADD3 R173, PT, PT, R0, R208, RZ ;  /* 0x000000d000ad7210 */ /* 0x000fe20007ffe0ff */
[----:B------:R-:W-:Y:S01]  /*a6c0*/  FFMA.FTZ R245, R170, UR23, -R177 ;  /* 0x00000017aaf57c23 */ /* 0x000fe200080108b1 */
[----:B------:R-:W2:Y:S01]  /*a6d0*/  LDSM.16.MT88.4 R28, [R172] ;  /* 0x00000000ac1c783b */ /* 0x000ea20000004200 */
[----:B-1----:R-:W-:Y:S01]  /*a6e0*/  LOP3.LUT R174, R9, 0xff, RZ, 0xc0, !PT ;  /* 0x000000ff09ae7812 */ /* 0x002fe200078ec0ff */
[----:B------:R-:W-:Y:S01]  /*a6f0*/  IMAD.IADD R208, R208, 0x1, R172 ;  /* 0x00000001d0d07824 */ /* 0x000fe200078e02ac */
[----:B------:R-:W-:Y:S01]  /*a700*/  PRMT R9, R5, 0x7632, R9 ;  /* 0x0000763205097816 */ /* 0x000fe20000000009 */
[----:B------:R-:W1:Y:S01]  /*a710*/  MUFU.EX2 R3, R3 ;  /* 0x0000000300037308 */ /* 0x000e620000000800 */
[----:B------:R-:W3:Y:S01]  /*a720*/  LDSM.16.MT88.4 R20, [R173+0x10000] ;  /* 0x01000000ad14783b */ /* 0x000ee20000004200 */
[----:B------:R-:W-:Y:S01]  /*a730*/  SHF.R.U32.HI R5, RZ, 0x18, R5 ;  /* 0x00000018ff057819 */ /* 0x000fe20000011605 */
[--C-:B------:R-:W-:Y:S01]  /*a740*/  FFMA.FTZ R246, R169, UR23, -R177.reuse ;  /* 0x00000017a9f67c23 */ /* 0x100fe200080108b1 */
[----:B------:R-:W-:Y:S01]  /*a750*/  LOP3.LUT R9, R9, 0xff, RZ, 0xc0, !PT ;  /* 0x000000ff09097812 */ /* 0x000fe200078ec0ff */
[----:B------:R-:W-:Y:S01]  /*a760*/  LDSM.16.MT88.4 R164, [R208+0x800] ;  /* 0x00080000d0a4783b */ /* 0x000fe20000004200 */
[----:B------:R-:W-:Y:S01]  /*a770*/  LEA R174, R174, R174, 0x10 ;  /* 0x000000aeaeae7211 */ /* 0x000fe200078e80ff */
[----:B------:R-:W-:Y:S01]  /*a780*/  FFMA.FTZ R247, R168, UR23, -R177 ;  /* 0x00000017a8f77c23 */ /* 0x000fe200080108b1 */
[----:B------:R-:W4:Y:S01]  /*a790*/  MUFU.EX2 R2, R8 ;  /* 0x0000000800027308 */ /* 0x000f220000000800 */
[----:B------:R-:W-:Y:S01]  /*a7a0*/  LOP3.LUT R7, R7, 0xff00ff, RZ, 0xc0, !PT ;  /* 0x00ff00ff07077812 */ /* 0x000fe200078ec0ff */
[----:B------:R-:W-:Y:S01]  /*a7b0*/  LDSM.16.MT88.4 R168, [R0+0x15000] ;  /* 0x0150000000a8783b */ /* 0x000fe20000004200 */
[----:B------:R-:W-:Y:S01]  /*a7c0*/  PRMT R5, R9, 0x5410, R5 ;  /* 0x0000541009057816 */ /* 0x000fe20000000005 */
[--C-:B------:R-:W-:Y:S01]  /*a7d0*/  FFMA.FTZ R250, R188, UR23, -R181.reuse ;  /* 0x00000017bcfa7c23 */ /* 0x100fe200080108b5 */
[--C-:B------:R-:W-:Y:S01]  /*a7e0*/  HSET2.LE.AND R6, R6, R174.reuse, PT ;  /* 0x000000ae06067233 */ /* 0x100fe20003803000 */
[----:B------:R-:W-:Y:S01]  /*a7f0*/  FFMA.FTZ R251, R180, UR23, -R181 ;  /* 0x00000017b4fb7c23 */ /* 0x000fe200080108b5 */
[--C-:B------:R-:W-:Y:S01]  /*a800*/  HSET2.LE.AND R7, R7, R174.reuse, PT ;  /* 0x000000ae07077233 */ /* 0x100fe20003803000 */
[----:B------:R-:W-:Y:S01]  /*a810*/  MUFU.EX2 R192, R192 ;  /* 0x000000c000c07308 */ /* 0x000fe20000000800 */
[-C--:B-1----:R-:W-:Y:S01]  /*a820*/  FMUL.FTZ R24, R44, R3.reuse ;  /* 0x000000032c187220 */ /* 0x082fe20000410000 */
[-C--:B------:R-:W-:Y:S01]  /*a830*/  FMUL.FTZ R25, R45, R3.reuse ;  /* 0x000000032d197220 */ /* 0x080fe20000410000 */
[-C--:B------:R-:W-:Y:S01]  /*a840*/  FMUL.FTZ R16, R36, R3.reuse ;  /* 0x0000000324107220 */ /* 0x080fe20000410000 */
[-C--:B------:R-:W-:Y:S01]  /*a850*/  FMUL.FTZ R17, R37, R3.reuse ;  /* 0x0000000325117220 */ /* 0x080fe20000410000 */
[--C-:B------:R-:W-:Y:S01]  /*a860*/  HSET2.LE.AND R4, R4, R174.reuse, PT ;  /* 0x000000ae04047233 */ /* 0x100fe20003803000 */
[-C--:B------:R-:W-:Y:S01]  /*a870*/  FMUL.FTZ R48, R48, R3.reuse ;  /* 0x0000000330307220 */ /* 0x080fe20000410000 */
[----:B------:R-:W-:Y:S01]  /*a880*/  HSET2.LE.AND R5, R5, R174, PT ;  /* 0x000000ae05057233 */ /* 0x000fe20003803000 */
[----:B------:R-:W1:Y:S01]  /*a890*/  MUFU.EX2 R207, R207 ;  /* 0x000000cf00cf7308 */ /* 0x000e620000000800 */
[-C--:B----4-:R-:W-:Y:S01]  /*a8a0*/  FMUL.FTZ R26, R46, R2.reuse ;  /* 0x000000022e1a7220 */ /* 0x090fe20000410000 */
[-C--:B------:R-:W-:Y:S01]  /*a8b0*/  FMUL.FTZ R27, R47, R2.reuse ;  /* 0x000000022f1b7220 */ /* 0x080fe20000410000 */
[-C--:B------:R-:W-:Y:S01]  /*a8c0*/  FMUL.FTZ R18, R38, R2.reuse ;  /* 0x0000000226127220 */ /* 0x080fe20000410000 */
[----:B------:R-:W-:Y:S01]  /*a8d0*/  LDSM.16.MT88.4 R44, [R0+0x12000] ;  /* 0x01200000002c783b */ /* 0x000fe20000004200 */
[----:B------:R-:W-:Y:S01]  /*a8e0*/  FMUL.FTZ R19, R39, R2 ;  /* 0x0000000227137220 */ /* 0x000fe20000410000 */
[----:B------:R-:W-:Y:S01]  /*a8f0*/  F2FP.BF16.F32.PACK_AB R11, R201, R202 ;  /* 0x000000cac90b723e */ /* 0x000fe200000010ff */
[-C--:B------:R-:W-:Y:S01]  /*a900*/  FMUL.FTZ R49, R49, R3.reuse ;  /* 0x0000000331317220 */ /* 0x080fe20000410000 */
[----:B------:R-:W4:Y:S01]  /*a910*/  LDSM.16.MT88.4 R36, [R208] ;  /* 0x00000000d024783b */ /* 0x000f220000004200 */
[----:B------:R-:W-:Y:S01]  /*a920*/  F2FP.BF16.F32.PACK_AB R9, R203, R204 ;  /* 0x000000cccb09723e */ /* 0x000fe200000010ff */
[----:B------:R-:W-:Y:S01]  /*a930*/  FMUL.FTZ R50, R50, R2 ;  /* 0x0000000232327220 */ /* 0x000fe20000410000 */
[----:B------:R-:W-:Y:S01]  /*a940*/  F2FP.BF16.F32.PACK_AB R8, R195, R200 ;  /* 0x000000c8c308723e */ /* 0x000fe200000010ff */
[----:B------:R-:W-:Y:S01]  /*a950*/  FMUL.FTZ R51, R51, R2 ;  /* 0x0000000233337220 */ /* 0x000fe20000410000 */
[----:B------:R-:W-:Y:S01]  /*a960*/  LOP3.LUT R6, R11, R6, RZ, 0xc0, !PT ;  /* 0x000000060b067212 */ /* 0x000fe200078ec0ff */
[-C--:B------:R-:W-:Y:S01]  /*a970*/  FMUL.FTZ R40, R40, R3.reuse ;  /* 0x0000000328287220 */ /* 0x080fe20000410000 */
[----:B------:R-:W-:Y:S01]  /*a980*/  LOP3.LUT R4, R9, R4, RZ, 0xc0, !PT ;  /* 0x0000000409047212 */ /* 0x000fe200078ec0ff */
[----:B------:R-:W-:Y:S01]  /*a990*/  FMUL.FTZ R41, R41, R3 ;  /* 0x0000000329297220 */ /* 0x000fe20000410000 */
[----:B-1----:R-:W-:Y:S01]  /*a9a0*/  F2FP.BF16.F32.PACK_AB R10, R207, R192 ;  /* 0x000000c0cf0a723e */ /* 0x002fe200000010ff */
[-C--:B------:R-:W-:Y:S01]  /*a9b0*/  FMUL.FTZ R42, R42, R2.reuse ;  /* 0x000000022a2a7220 */ /* 0x080fe20000410000 */
[----:B------:R-:W-:Y:S01]  /*a9c0*/  LOP3.LUT R5, R8, R5, RZ, 0xc0, !PT ;  /* 0x0000000508057212 */ /* 0x000fe200078ec0ff */
[-C--:B------:R-:W-:Y:S01]  /*a9d0*/  FMUL.FTZ R43, R43, R2.reuse ;  /* 0x000000022b2b7220 */ /* 0x080fe20000410000 */
[----:B------:R-:W-:Y:S01]  /*a9e0*/  LOP3.LUT R7, R10, R7, RZ, 0xc0, !PT ;  /* 0x000000070a077212 */ /* 0x000fe200078ec0ff */
        /* <DEDUP_REMOVED lines=10> */
[----:B------:R-:W-:Y:S01]  /*aa90*/  LDSM.16.MT88.4 R52, [R173+0x12000] ;  /* 0x01200000ad34783b */ /* 0x000fe20000004200 */
        /* <DEDUP_REMOVED lines=75> */
[C---:B--2---:R-:W-:Y:S01]  /*af50*/  HMMA.16816.F32.BF16 R56, R4.reuse, R60, R56 ;  /* 0x0000003c0438723c */ /* 0x044fe20000041838 */
[-C--:B------:R-:W-:Y:S01]  /*af60*/  FMUL.FTZ R137, R137, R3.reuse ;  /* 0x0000000389897220 */ /* 0x080fe20000410000 */
[-C--:B------:R-:W-:Y:S01]  /*af70*/  FMUL.FTZ R138, R138, R2.reuse ;  /* 0x000000028a8a7220 */ /* 0x080fe20000410000 */
[-C--:B------:R-:W-:Y:S01]  /*af80*/  FMUL.FTZ R139, R139, R2.reuse ;  /* 0x000000028b8b7220 */ /* 0x080fe20000410000 */
[----:B------:R-:W-:Y:S01]  /*af90*/  LDSM.16.MT88.4 R160, [R208+0x6000] ;  /* 0x00600000d0a0783b */ /* 0x000fe20000004200 */
[----:B------:R-:W-:Y:S01]  /*afa0*/  MUFU.EX2 R217, R217 ;  /* 0x000000d900d97308 */ /* 0x000fe20000000800 */
        /* <DEDUP_REMOVED lines=8> */
[----:B------:R-:W2:Y:S01]  /*b030*/  LDSM.16.MT88.4 R100, [R208+0x4000] ;  /* 0x00400000d064783b */ /* 0x000ea20000004200 */
[-C--:B------:R-:W-:Y:S01]  /*b040*/  FMUL.FTZ R158, R158, R2.reuse ;  /* 0x000000029e9e7220 */ /* 0x080fe20000410000 */
[C---:B------:R-:W-:Y:S01]  /*b050*/  HMMA.16816.F32.BF16 R48, R4.reuse, R52, R48 ;  /* 0x000000340430723c */ /* 0x040fe20000041830 */
[-C--:B------:R-:W-:Y:S01]  /*b060*/  FMUL.FTZ R159, R159, R2.reuse ;  /* 0x000000029f9f7220 */ /* 0x080fe20000410000 */
[-C--:B------:R-:W-:Y:S01]  /*b070*/  FMUL.FTZ R152, R152, R3.reuse ;  /* 0x0000000398987220 */ /* 0x080fe20000410000 */
[-C--:B------:R-:W-:Y:S01]  /*b080*/  FMUL.FTZ R153, R153, R3.reuse ;  /* 0x0000000399997220 */ /* 0x080fe20000410000 */
[-C--:B------:R-:W-:Y:S01]  /*b090*/  FMUL.FTZ R154, R154, R2.reuse ;  /* 0x000000029a9a7220 */ /* 0x080fe20000410000 */
[----:B------:R-:W5:Y:S01]  /*b0a0*/  MUFU.EX2 R210, R210 ;  /* 0x000000d200d27308 */ /* 0x000f620000000800 */
        /* <DEDUP_REMOVED lines=10> */
[C---:B---3--:R-:W-:Y:S01]  /*b150*/  HMMA.16816.F32.BF16 R80, R4.reuse, R84, R80 ;  /* 0x000000540450723c */ /* 0x048fe20000041850 */
[-C--:B------:R-:W-:Y:S01]  /*b160*/  FMUL.FTZ R146, R146, R2.reuse ;  /* 0x0000000292927220 */ /* 0x080fe20000410000 */
[-C--:B------:R-:W-:Y:S01]  /*b170*/  FMUL.FTZ R147, R147, R2.reuse ;  /* 0x0000000293937220 */ /* 0x080fe20000410000 */
[--C-:B------:R-:W-:Y:S01]  /*b180*/  FFMA.FTZ R252, R179, UR23, -R177.reuse ;  /* 0x00000017b3fc7c23 */ /* 0x100fe200080108b1 */
[--C-:B------:R-:W-:Y:S01]  /*b190*/  FFMA.FTZ R178, R178, UR23, -R177.reuse ;  /* 0x00000017b2b27c23 */ /* 0x100fe200080108b1 */
[----:B------:R-:W-:Y:S01]  /*b1a0*/  MUFU.EX2 R221, R221 ;  /* 0x000000dd00dd7308 */ /* 0x000fe20000000800 */
        /* <DEDUP_REMOVED lines=8> */
[----:B------:R-:W3:Y:S02]  /*b230*/  LDSM.16.MT88.4 R124, [R172+0x6000] ;  /* 0x00600000ac7c783b */ /* 0x000ee40000004200 */
[C---:B----4-:R-:W-:Y:S05]  /*b240*/  HMMA.16816.F32.BF16 R72, R4.reuse, R76, R72 ;  /* 0x0000004c0448723c */ /* 0x050fea0000041848 */
        /* <DEDUP_REMOVED lines=8> */
[C---:B-1----:R-:W-:Y:S05]  /*b2d0*/  HMMA.16816.F32.BF16 R104, R4.reuse, R108, R104 ;  /* 0x0000006c0468723c */ /* 0x042fea0000041868 */
[----:B------:R-:W-:Y:S03]  /*b2e0*/  MUFU.EX2 R244, R244 ;  /* 0x000000f400f47308 */ /* 0x000fe60000000800 */
[C---:B------:R-:W-:Y:S01]  /*b2f0*/  HMMA.16816.F32.BF16 R108, R4.reuse, R110, R128 ;  /* 0x0000006e046c723c */ /* 0x040fe20000041880 */
[----:B------:R-:W-:Y:S01]  /*b300*/  LOP3.LUT R128, R216, UR10, R219, 0x96, !PT ;  /* 0x0000000ad8807c12 */ /* 0x000fe2000f8e96db */
[----:B------:R-:W-:Y:S01]  /*b310*/  FFMA.FTZ R219, R190, UR23, -R177 ;  /* 0x00000017bedb7c23 */ /* 0x000fe200080108b1 */
[-C--:B------:R-:W-:Y:S01]  /*b320*/  FMUL.FTZ R130, R150, R2.reuse ;  /* 0x0000000296827220 */ /* 0x080fe20000410000 */
[----:B------:R-:W-:Y:S01]  /*b330*/  FMUL.FTZ R131, R151, R2 ;  /* 0x0000000297837220 */ /* 0x000fe20000410000 */
[----:B------:R1:W3:Y:S01]  /*b340*/  MUFU.EX2 R216, R209 ;  /* 0x000000d100d87308 */ /* 0x0002e20000000800 */
[----:B------:R-:W-:Y:S01]  /*b350*/  IMAD.WIDE.U32 R128, R128, -0x2daee0ad, RZ ;  /* 0xd2511f5380807825 */ /* 0x000fe200078e00ff */
[----:B-----5:R-:W-:Y:S01]  /*b360*/  F2FP.BF16.F32.PACK_AB R151, R210, R218 ;  /* 0x000000dad297723e */ /* 0x020fe200000010ff */
[C---:B--2---:R-:W-:Y:S05]  /*b370*/  HMMA.16816.F32.BF16 R96, R4.reuse, R100, R96 ;  /* 0x000000640460723c */ /* 0x044fea0000041860 */
[----:B------:R-:W2:Y:S03]  /*b380*/  MUFU.EX2 R219, R219 ;  /* 0x000000db00db7308 */ /* 0x000ea60000000800 */
[C---:B------:R-:W-:Y:S01]  /*b390*/  HMMA.16816.F32.BF16 R100, R4.reuse, R102, R120 ;  /* 0x000000660464723c */ /* 0x040fe20000041878 */
[-C--:B------:R-:W-:Y:S01]  /*b3a0*/  FMUL.FTZ R120, R140, R3.reuse ;  /* 0x000000038c787220 */ /* 0x080fe20000410000 */
[----:B------:R-:W-:Y:S01]  /*b3b0*/  FMUL.FTZ R121, R141, R3 ;  /* 0x000000038d797220 */ /* 0x000fe20000410000 */
[-C--:B------:R-:W-:Y:S01]  /*b3c0*/  FMUL.FTZ R122, R142, R2.reuse ;  /* 0x000000028e7a7220 */ /* 0x080fe20000410000 */
[----:B------:R-:W-:Y:S01]  /*b3d0*/  FMUL.FTZ R123, R143, R2 ;  /* 0x000000028f7b7220 */ /* 0x000fe20000410000 */
[----:B------:R-:W-:Y:S01]  /*b3e0*/  MUFU.EX2 R245, R245 ;  /* 0x000000f500f57308 */ /* 0x000fe20000000800 */
[----:B-1----:R-:W-:Y:S01]  /*b3f0*/  FFMA.FTZ R209, R196, UR23, -R181 ;  /* 0x00000017c4d17c23 */ /* 0x002fe200080108b5 */
[----:B------:R-:W1:Y:S01]  /*b400*/  LDSM.16.MT88.4 R140, [R173+0x10800] ;  /* 0x01080000ad8c783b */ /* 0x000e620000004200 */
[----:B------:R-:W-:Y:S01]  /*b410*/  HMMA.16816.F32.BF16 R88, R4, R92, R88 ;  /* 0x0000005c0458723c */ /* 0x000fe20000041858 */
[----:B---3--:R-:W-:-:S04]  /*b420*/  F2FP.BF16.F32.PACK_AB R150, R216, R217 ;  /* 0x000000d9d896723e */ /* 0x008fc800000010ff */
[----:B------:R-:W3:Y:S03]  /*b430*/  MUFU.EX2 R209, R209 ;  /* 0x000000d100d17308 */ /* 0x000ee60000000800 */
[C---:B------:R-:W-:Y:S01]  /*b440*/  HMMA.16816.F32.BF16 R92, R4.reuse, R94, R112 ;  /* 0x0000005e045c723c */ /* 0x040fe20000041870 */
[-C--:B------:R-:W-:Y:S01]  /*b450*/  FMUL.FTZ R112, R132, R3.reuse ;  /* 0x0000000384707220 */ /* 0x080fe20000410000 */
[-C--:B------:R-:W-:Y:S01]  /*b460*/  FMUL.FTZ R113, R133, R3.reuse ;  /* 0x0000000385717220 */ /* 0x080fe20000410000 */
[-C--:B------:R-:W-:Y:S01]  /*b470*/  FMUL.FTZ R114, R134, R2.reuse ;  /* 0x0000000286727220 */ /* 0x080fe20000410000 */
[----:B------:R-:W-:Y:S01]  /*b480*/  FMUL.FTZ R115, R135, R2 ;  /* 0x0000000287737220 */ /* 0x000fe20000410000 */
[----:B------:R-:W-:Y:S01]  /*b490*/  PRMT R134, R128, 0x7771, RZ ;  /* 0x0000777180867816 */ /* 0x000fe200000000ff */
[----:B------:R-:W-:Y:S01]  /*b4a0*/  MUFU.EX2 R246, R246 ;  /* 0x000000f600f67308 */ /* 0x000fe20000000800 */
[----:B------:R-:W-:Y:S01]  /*b4b0*/  LOP3.LUT R133, R198, UR13, R129, 0x96, !PT ;  /* 0x0000000dc6857c12 */ /* 0x000fe2000f8e9681 */
[C---:B------:R-:W-:Y:S01]  /*b4c0*/  HMMA.16816.F32.BF16 R120, R4.reuse, R124, R120 ;  /* 0x0000007c0478723c */ /* 0x040fe20000041878 */
[----:B------:R-:W-:Y:S01]  /*b4d0*/  MOV R125, R128 ;  /* 0x00000080007d7202 */ /* 0x000fe20000000f00 */
[-C--:B------:R-:W-:Y:S01]  /*b4e0*/  FMUL.FTZ R129, R149, R3.reuse ;  /* 0x0000000395817220 */ /* 0x080fe20000410000 */
[----:B------:R-:W-:Y:S01]  /*b4f0*/  PRMT R124, R128, 0x7773, RZ ;  /* 0x00007773807c7816 */ /* 0x000fe200000000ff */
[----:B------:R-:W-:Y:S01]  /*b500*/  FFMA.FTZ R2, R240, R2, R200 ;  /* 0x00000002f0027223 */ /* 0x000fe200000100c8 */
[----:B------:R-:W-:Y:S01]  /*b510*/  LOP3.LUT R125, R125, 0xff, RZ, 0xc0, !PT ;  /* 0x000000ff7d7d7812 */ /* 0x000fe200078ec0ff */
[----:B------:R-:W5:Y:S01]  /*b520*/  MUFU.EX2 R247, R247 ;  /* 0x000000f700f77308 */ /* 0x000f620000000800 */
[----:B------:R-:W-:Y:S01]  /*b530*/  PRMT R132, R128, 0x7772, RZ ;  /* 0x0000777280847816 */ /* 0x000fe200000000ff */
[C---:B----4-:R-:W-:Y:S01]  /*b540*/  HMMA.16816.F32.BF16 R112, R4.reuse, R116, R112 ;  /* 0x000000740470723c */ /* 0x050fe20000041870 */
[----:B------:R-:W-:Y:S01]  /*b550*/  PRMT R134, R125, 0x5410, R134 ;  /* 0x000054107d867816 */ /* 0x000fe20000000086 */
[-C--:B------:R-:W-:Y:S01]  /*b560*/  FMUL.FTZ R128, R148, R3.reuse ;  /* 0x0000000394807220 */ /* 0x080fe20000410000 */
[----:B------:R-:W-:Y:S01]  /*b570*/  PRMT R132, R132, 0x5410, R124 ;  /* 0x0000541084847816 */ /* 0x000fe2000000007c */
[----:B------:R-:W-:Y:S01]  /*b580*/  FFMA.FTZ R3, R241, R3, R204 ;  /* 0x00000003f1037223 */ /* 0x000fe200000100cc */
[----:B--2---:R-:W-:Y:S01]  /*b590*/  F2FP.BF16.F32.PACK_AB R149, R220, R219 ;  /* 0x000000dbdc95723e */ /* 0x004fe200000010ff */
[----:B------:R-:W-:Y:S01]  /*b5a0*/  MUFU.EX2 R249, R249 ;  /* 0x000000f900f97308 */ /* 0x000fe20000000800 */
[--C-:B------:R-:W-:Y:S01]  /*b5b0*/  HSET2.LE.AND R134, R134, R174.reuse, PT ;  /* 0x000000ae86867233 */ /* 0x100fe20003803000 */
[C---:B------:R-:W-:Y:S01]  /*b5c0*/  HMMA.16816.F32.BF16 R116, R4.reuse, R118, R136 ;  /* 0x000000760474723c */ /* 0x040fe20000041888 */
[----:B------:R-:W-:Y:S01]  /*b5d0*/  LOP3.LUT R138, R133, 0xffff, RZ, 0xc0, !PT ;  /* 0x0000ffff858a7812 */ /* 0x000fe200078ec0ff */
[----:B------:R-:W-:Y:S01]  /*b5e0*/  FADD.FTZ R3, R203, R3 ;  /* 0x00000003cb037221 */ /* 0x000fe20000010000 */
[----:B------:R-:W-:Y:S01]  /*b5f0*/  PRMT R136, R133, 0x7632, R136 ;  /* 0x0000763285887816 */ /* 0x000fe20000000088 */
[----:B------:R-:W-:Y:S01]  /*b600*/  FADD.FTZ R2, R195, R2 ;  /* 0x00000002c3027221 */ /* 0x000fe20000010000 */
[----:B------:R-:W-:Y:S01]  /*b610*/  LOP3.LUT R137, R133, 0xff, RZ, 0xc0, !PT ;  /* 0x000000ff85897812 */ /* 0x000fe200078ec0ff */
[----:B------:R-:W2:Y:S01]  /*b620*/  MUFU.EX2 R248, R248 ;  /* 0x000000f800f87308 */ /* 0x000ea20000000800 */
[----:B------:R-:W-:Y:S01]  /*b630*/  SHF.R.U32.HI R138, RZ, 0x8, R138 ;  /* 0x00000008ff8a7819 */ /* 0x000fe2000001168a */
[C---:B------:R-:W-:Y:S01]  /*b640*/  HMMA.16816.F32.BF16 R8, R4.reuse, R12, R8 ;  /* 0x0000000c0408723c */ /* 0x040fe20000041808 */
[----:B------:R-:W-:Y:S01]  /*b650*/  LOP3.LUT R136, R136, 0xff, RZ, 0xc0, !PT ;  /* 0x000000ff88887812 */ /* 0x000fe200078ec0ff */
[----:B------:R-:W-:Y:S01]  /*b660*/  FADD.FTZ R202, R202, R3 ;  /* 0x00000003caca7221 */ /* 0x000fe20000010000 */
[----:B---3--:R-:W-:Y:S01]  /*b670*/  F2FP.BF16.F32.PACK_AB R139, R209, R214 ;  /* 0x000000d6d18b723e */ /* 0x008fe200000010ff */
[----:B------:R-:W-:Y:S01]  /*b680*/  FADD.FTZ R192, R192, R2 ;  /* 0x00000002c0c07221 */ /* 0x000fe20000010000 */
[----:B------:R-:W-:Y:S01]  /*b690*/  SHF.R.U32.HI R133, RZ, 0x18, R133 ;  /* 0x00000018ff857819 */ /* 0x000fe20000011685 */
[----:B------:R-:W-:Y:S01]  /*b6a0*/  MUFU.EX2 R250, R250 ;  /* 0x000000fa00fa7308 */ /* 0x000fe20000000800 */
[----:B------:R-:W-:Y:S01]  /*b6b0*/  LOP3.LUT R135, R132, 0xff00ff, RZ, 0xc0, !PT ;  /* 0x00ff00ff84877812 */ /* 0x000fe200078ec0ff */
[C---:B------:R-:W-:Y:S01]  /*b6c0*/  HMMA.16816.F32.BF16 R12, R4.reuse, R14, R156 ;  /* 0x0000000e040c723c */ /* 0x040fe2000004189c */
[----:B------:R-:W-:Y:S01]  /*b6d0*/  PRMT R148, R137, 0x5410, R138 ;  /* 0x0000541089947816 */ /* 0x000fe2000000008a */
[----:B------:R-:W-:Y:S01]  /*b6e0*/  LDSM.16.MT88.4 R156, [R0+0x10800] ;  /* 0x01080000009c783b */ /* 0x000fe20000004200 */
[----:B------:R-:W-:Y:S01]  /*b6f0*/  PRMT R132, R136, 0x5410, R133 ;  /* 0x0000541088847816 */ /* 0x000fe20000000085 */
[----:B------:R-:W-:Y:S01]  /*b700*/  FADD.FTZ R202, R201, R202 ;  /* 0x000000cac9ca7221 */ /* 0x000fe20000010000 */
[----:B------:R-:W-:Y:S01]  /*b710*/  LOP3.LUT R134, R139, R134, RZ, 0xc0, !PT ;  /* 0x000000868b867212 */ /* 0x000fe200078ec0ff */
[----:B------:R-:W-:Y:S01]  /*b720*/  MUFU.EX2 R251, R251 ;  /* 0x000000fb00fb7308 */ /* 0x000fe20000000800 */
[----:B------:R-:W3:Y:S01]  /*b730*/  LDSM.16.MT88.4 R136, [R172+0x800] ;  /* 0x00080000ac88783b */ /* 0x000ee20000004200 */
[--C-:B------:R-:W-:Y:S01]  /*b740*/  HSET2.LE.AND R135, R135, R174.reuse, PT ;  /* 0x000000ae87877233 */ /* 0x100fe20003803000 */
[C---:B------:R-:W-:Y:S01]  /*b750*/  HMMA.16816.F32.BF16 R124, R4.reuse, R126, R152 ;  /* 0x0000007e047c723c */ /* 0x040fe20000041898 */
[--C-:B------:R-:W-:Y:S01]  /*b760*/  HSET2.LE.AND R148, R148, R174.reuse, PT ;  /* 0x000000ae94947233 */ /* 0x100fe20003803000 */
[----:B------:R-:W-:Y:S01]  /*b770*/  LDSM.16.MT88.4 R152, [R173+0x12800] ;  /* 0x01280000ad98783b */ /* 0x000fe20000004200 */
[----:B------:R-:W-:Y:S01]  /*b780*/  HSET2.LE.AND R133, R132, R174, PT ;  /* 0x000000ae84857233 */ /* 0x000fe20003803000 */
[----:B------:R-:W-:Y:S01]  /*b790*/  FADD.FTZ R192, R207, R192 ;  /* 0x000000c0cfc07221 */ /* 0x000fe20000010000 */
[----:B------:R-:W-:Y:S01]  /*b7a0*/  LOP3.LUT R135, R151, R135, RZ, 0xc0, !PT ;  /* 0x0000008797877212 */ /* 0x000fe200078ec0ff */
[----:B------:R-:W-:Y:S01]  /*b7b0*/  MUFU.EX2 R252, R252 ;  /* 0x000000fc00fc7308 */ /* 0x000fe20000000800 */
[----:B------:R-:W-:Y:S01]  /*b7c0*/  LOP3.LUT R132, R150, R148, RZ, 0xc0, !PT ;  /* 0x0000009496847212 */ /* 0x000fe200078ec0ff */
[----:B------:R-:W-:Y:S01]  /*b7d0*/  HMMA.16816.F32.BF16 R128, R4, R160, R128 ;  /* 0x000000a00480723c */ /* 0x000fe20000041880 */
[----:B------:R-:W-:Y:S01]  /*b7e0*/  LOP3.LUT R133, R149, R133, RZ, 0xc0, !PT ;  /* 0x0000008595857212 */ /* 0x000fe200078ec0ff */
[----:B------:R-:W-:Y:S01]  /*b7f0*/  FADD.FTZ R217, R217, R202 ;  /* 0x000000cad9d97221 */ /* 0x000fe20000010000 */
[----:B------:R-:W4:Y:S01]  /*b800*/  LDSM.16.MT88.4 R148, [R208+0x2800] ;  /* 0x00280000d094783b */ /* 0x000f220000004200 */
[----:B------:R-:W-:Y:S01]  /*b810*/  FADD.FTZ R219, R219, R192 ;  /* 0x000000c0dbdb7221 */ /* 0x000fe20000010000 */
[----:B------:R-:W-:Y:S01]  /*b820*/  MOV R3, R205 ;  /* 0x000000cd00037202 */ /* 0x000fe20000000f00 */
[----:B------:R-:W2:Y:S01]  /*b830*/  MUFU.EX2 R189, R178 ;  /* 0x000000b200bd7308 */ /* 0x000ea20000000800 */
[----:B------:R-:W-:Y:S01]  /*b840*/  FADD.FTZ R217, R216, R217 ;  /* 0x000000d9d8d97221 */ /* 0x000fe20000010000 */
[----:B-1----:R-:W-:Y:S01]  /*b850*/  HMMA.16816.F32.BF16 R16, R132, R140, R16 ;  /* 0x0000008c8410723c */ /* 0x002fe20000041810 */
[----:B------:R-:W-:-:S02]  /*b860*/  FADD.FTZ R219, R220, R219 ;  /* 0x000000dbdcdb7221 */ /* 0x000fc40000010000 */
[----:B------:R-:W-:Y:S02]  /*b870*/  FADD.FTZ R214, R214, R217 ;  /* 0x000000d9d6d67221 */ /* 0x000fe40000010000 */
[----:B------:R-:W-:Y:S01]  /*b880*/  FADD.FTZ R218, R218, R219 ;  /* 0x000000dbdada7221 */ /* 0x000fe20000010000 */
[----:B------:R1:W-:Y:S01]  /*b890*/  MUFU.EX2 R183, R176 ;  /* 0x000000b000b77308 */ /* 0x0003e20000000800 */
[----:B------:R-:W-:Y:S01]  /*b8a0*/  FADD.FTZ R214, R209, R214 ;  /* 0x000000d6d1d67221 */ /* 0x000fe20000010000 */
[----:B------:R-:W-:Y:S01]  /*b8b0*/  HMMA.16816.F32.BF16 R20, R132, R142, R20 ;  /* 0x0000008e8414723c */ /* 0x000fe20000041814 */
[----:B------:R-:W5:Y:S01]  /*b8c0*/  LDSM.16.MT88.4 R140, [R173+0x14800] ;  /* 0x01480000ad8c783b */ /* 0x000f620000004200 */
[----:B------:R-:W-:-:S04]  /*b8d0*/  FADD.FTZ R218, R210, R218 ;  /* 0x000000dad2da7221 */ /* 0x000fc80000010000 */
[----:B------:R-:W2:Y:S02]  /*b8e0*/  MUFU.EX2 R197, R175 ;  /* 0x000000af00c57308 */ /* 0x000ea40000000800 */
[----:B------:R-:W-:Y:S01]  /*b8f0*/  HMMA.16816.F32.BF16 R4, R4, R162, R144 ;  /* 0x000000a20404723c */ /* 0x000fe20000041890 */
[----:B------:R-:W2:Y:S04]  /*b900*/  LDSM.16.MT88.4 R144, [R0+0x14800] ;  /* 0x014800000090783b */ /* 0x000ea80000004200 */
[----:B------:R-:W-:Y:S03]  /*b910*/  LDSM.16.MT88.4 R160, [R0+0x12800] ;  /* 0x0128000000a0783b */ /* 0x000fe60000004200 */
[C---:B---3--:R-:W-:Y:S01]  /*b920*/  HMMA.16816.F32.BF16 R24, R132.reuse, R136, R24 ;  /* 0x000000888418723c */ /* 0x048fe20000041818 */
[----:B-1----:R-:W-:Y:S07]  /*b930*/  LDSM.16.MT88.4 R176, [R172+0x5800] ;  /* 0x00580000acb0783b */ /* 0x002fee0000004200 */
[C---:B------:R-:W-:Y:S01]  /*b940*/  HMMA.16816.F32.BF16 R28, R132.reuse, R138, R28 ;  /* 0x0000008a841c723c */ /* 0x040fe2000004181c */
[----:B------:R-:W1:Y:S07]  /*b950*/  LDSM.16.MT88.4 R136, [R172+0x4800] ;  /* 0x00480000ac88783b */ /* 0x000e6e0000004200 */
[C---:B----4-:R-:W-:Y:S08]  /*b960*/  HMMA.16816.F32.BF16 R64, R132.reuse, R148, R64 ;  /* 0x000000948440723c */ /* 0x050ff00000041840 */
[C---:B------:R-:W-:Y:S08]  /*b970*/  HMMA.16816.F32.BF16 R48, R132.reuse, R152, R48 ;  /* 0x000000988430723c */ /* 0x040ff00000041830 */
[C---:B-----5:R-:W-:Y:S08]  /*b980*/  HMMA.16816.F32.BF16 R80, R132.reuse, R140, R80 ;  /* 0x0000008c8450723c */ /* 0x060ff00000041850 */
[C---:B------:R-:W-:Y:S01]  /*b990*/  HMMA.16816.F32.BF16 R84, R132.reuse, R142, R84 ;  /* 0x0000008e8454723c */ /* 0x040fe20000041854 */
[----:B------:R-:W3:Y:S07]  /*b9a0*/  LDSM.16.MT88.4 R140, [R0+0x16800] ;  /* 0x01680000008c783b */ /* 0x000eee0000004200 */
[----:B--2---:R-:W-:Y:S01]  /*b9b0*/  HMMA.16816.F32.BF16 R72, R132, R144, R72 ;  /* 0x000000908448723c */ /* 0x004fe20000041848 */
[----:B------:R-:W-:-:S04]  /*b9c0*/  MOV R144, UR22 ;  /* 0x0000001600907c02 */ /* 0x000fc80008000f00 */
[----:B------:R-:W-:-:S03]  /*b9d0*/  LOP3.LUT R144, R144, UR29, R239, 0x96, !PT ;  /* 0x0000001d90907c12 */ /* 0x000fc6000f8e96ef */
[----:B-1----:R-:W-:Y:S02]  /*b9e0*/  HMMA.16816.F32.BF16 R88, R132, R136, R88 ;  /* 0x000000888458723c */ /* 0x002fe40000041858 */
[----:B------:R-:W-:-:S05]  /*b9f0*/  IMAD.WIDE.U32 R148, R144, -0x326172a9, RZ ;  /* 0xcd9e8d5790947825 */ /* 0x000fca00078e00ff */
[----:B------:R-:W-:Y:S01]  /*ba00*/  LOP3.LUT R190, R242, UR8, R149, 0x96, !PT ;  /* 0x00000008f2be7c12 */ /* 0x000fe2000f8e9695 */
[----:B------:R-:W-:Y:S01]  /*ba10*/  HMMA.16816.F32.BF16 R92, R132, R138, R92 ;  /* 0x0000008a845c723c */ /* 0x000fe2000004185c */
[----:B------:R-:W1:Y:S01]  /*ba20*/  LDSM.16.MT88.4 R136, [R173+0x16800] ;  /* 0x01680000ad88783b */ /* 0x000e620000004200 */
[----:B------:R-:W-:Y:S01]  /*ba30*/  LOP3.LUT R148, R148, UR12, R231, 0x96, !PT ;  /* 0x0000000c94947c12 */ /* 0x000fe2000f8e96e7 */
[----:B------:R-:W-:Y:S01]  /*ba40*/  UIADD3 UR12, UPT, UPT, UR19, -0x3, URZ ;  /* 0xfffffffd130c7890 */ /* 0x000fe2000fffe0ff */
[----:B------:R-:W-:-:S04]  /*ba50*/  IMAD.WIDE.U32 R190, R190, -0x2daee0ad, RZ ;  /* 0xd2511f53bebe7825 */ /* 0x000fc800078e00ff */
[----:B------:R-:W-:Y:S01]  /*ba60*/  HMMA.16816.F32.BF16 R52, R132, R154, R52 ;  /* 0x0000009a8434723c */ /* 0x000fe20000041834 */
[----:B------:R-:W2:Y:S01]  /*ba70*/  LDSM.16.MT88.4 R152, [R208+0x4800] ;  /* 0x00480000d098783b */ /* 0x000ea20000004200 */
[----:B------:R-:W-:-:S05]  /*ba80*/  IMAD.WIDE.U32 R148, R148, -0x2daee0ad, RZ ;  /* 0xd2511f5394947825 */ /* 0x000fca00078e00ff */
[----:B------:R-:W-:Y:S01]  /*ba90*/  LOP3.LUT R190, R190, UR16, R149, 0x96, !PT ;  /* 0x00000010bebe7c12 */ /* 0x000fe2000f8e9695 */
[C---:B------:R-:W-:Y:S01]  /*baa0*/  HMMA.16816.F32.BF16 R76, R132.reuse, R146, R76 ;  /* 0x00000092844c723c */ /* 0x040fe2000004184c */
[----:B------:R-:W4:Y:S07]  /*bab0*/  LDSM.16.MT88.4 R144, [R172+0x6800] ;  /* 0x00680000ac90783b */ /* 0x000f2e0000004200 */
        /* <DEDUP_REMOVED lines=8> */
[C---:B------:R-:W-:Y:S03]  /*bb40*/  HMMA.16816.F32.BF16 R8, R132.reuse, R156, R8 ;  /* 0x0000009c8408723c */ /* 0x040fe60000041808 */
[----:B------:R-:W-:Y:S01]  /*bb50*/  IMAD.WIDE.U32 R186, R186, -0x2daee0ad, RZ ;  /* 0xd2511f53baba7825 */ /* 0x000fe200078e00ff */
[----:B------:R-:W-:Y:S02]  /*bb60*/  LOP3.LUT R185, R148, UR15, R141, 0x96, !PT ;  /* 0x0000000f94b97c12 */ /* 0x000fe4000f8e968d */
[----:B------:R-:W-:Y:S02]  /*bb70*/  LDSM.16.MT88.4 R148, [R208+0x6800] ;  /* 0x00680000d094783b */ /* 0x000fe40000004200 */
[----:B------:R-:W-:Y:S01]  /*bb80*/  HMMA.16816.F32.BF16 R12, R132, R158, R12 ;  /* 0x0000009e840c723c */ /* 0x000fe2000004180c */
[----:B------:R-:W-:Y:S01]  /*bb90*/  LOP3.LUT R140, R140, UR14, R187, 0x96, !PT ;  /* 0x0000000e8c8c7c12 */ /* 0x000fe2000f8e96bb */
[----:B------:R-:W3:Y:S01]  /*bba0*/  LDSM.16.MT88.4 R156, [R172+0x2800] ;  /* 0x00280000ac9c783b */ /* 0x000ee20000004200 */
[----:B------:R-:W-:-:S04]  /*bbb0*/  IMAD.WIDE.U32 R184, R185, -0x326172a9, RZ ;  /* 0xcd9e8d57b9b87825 */ /* 0x000fc800078e00ff */
[----:B------:R-:W-:Y:S01]  /*bbc0*/  IMAD.WIDE.U32 R140, R140, -0x326172a9, RZ ;  /* 0xcd9e8d578c8c7825 */ /* 0x000fe200078e00ff */
[C---:B------:R-:W-:Y:S08]  /*bbd0*/  HMMA.16816.F32.BF16 R32, R132.reuse, R164, R32 ;  /* 0x000000a48420723c */ /* 0x040ff00000041820 */
[C---:B------:R-:W-:Y:S01]  /*bbe0*/  HMMA.16816.F32.BF16 R36, R132.reuse, R166, R36 ;  /* 0x000000a68424723c */ /* 0x040fe20000041824 */
[----:B------:R-:W5:Y:S07]  /*bbf0*/  LDSM.16.MT88.4 R164, [R173+0x11000] ;  /* 0x01100000ada4783b */ /* 0x000f6e0000004200 */
[C---:B-1----:R-:W-:Y:S08]  /*bc00*/  HMMA.16816.F32.BF16 R112, R132.reuse, R136, R112 ;  /* 0x000000888470723c */ /* 0x042ff00000041870 */
[----:B------:R-:W-:Y:S01]  /*bc10*/  HMMA.16816.F32.BF16 R136, R132, R138, R116 ;  /* 0x0000008a8488723c */ /* 0x000fe20000041874 */
[----:B------:R-:W-:-:S02]  /*bc20*/  LOP3.LUT R116, R184, UR9, R141, 0x96, !PT ;  /* 0x00000009b8747c12 */ /* 0x000fc4000f8e968d */
[C---:B------:R-:W-:Y:S02]  /*bc30*/  PRMT R117, R140.reuse, 0x7771, RZ ;  /* 0x000077718c757816 */ /* 0x040fe400000000ff */
[C---:B------:R-:W-:Y:S02]  /*bc40*/  PRMT R118, R140.reuse, 0x7773, RZ ;  /* 0x000077738c767816 */ /* 0x040fe400000000ff */
[----:B------:R-:W-:Y:S01]  /*bc50*/  PRMT R119, R140, 0x7772, RZ ;  /* 0x000077728c777816 */ /* 0x000fe200000000ff */
[----:B--2---:R-:W-:Y:S01]  /*bc60*/  HMMA.16816.F32.BF16 R96, R132, R152, R96 ;  /* 0x000000988460723c */ /* 0x004fe20000041860 */
[----:B------:R-:W-:Y:S01]  /*bc70*/  IMAD.MOV.U32 R152, RZ, RZ, R140 ;  /* 0x000000ffff987224 */ /* 0x000fe200078e008c */
[----:B------:R-:W-:Y:S02]  /*bc80*/  LOP3.LUT R184, R190, UR10, R185, 0x96, !PT ;  /* 0x0000000abeb87c12 */ /* 0x000fe4000f8e96b9 */
[----:B------:R-:W-:-:S04]  /*bc90*/  PRMT R118, R119, 0x5410, R118 ;  /* 0x0000541077767816 */ /* 0x000fc80000000076 */
[C---:B------:R-:W-:Y:S08]  /*bca0*/  HMMA.16816.F32.BF16 R108, R132.reuse, R142, R108 ;  /* 0x0000008e846c723c */ /* 0x040ff0000004186c */
[----:B----4-:R-:W-:Y:S01]  /*bcb0*/  HMMA.16816.F32.BF16 R140, R132, R144, R120 ;  /* 0x00000090848c723c */ /* 0x010fe20000041878 */
[C---:B------:R-:W-:Y:S02]  /*bcc0*/  LOP3.LUT R121, R116.reuse, 0xffff, RZ, 0xc0, !PT ;  /* 0x0000ffff74797812 */ /* 0x040fe400078ec0ff */
[----:B------:R-:W-:-:S02]  /*bcd0*/  LOP3.LUT R144, R116, 0xff, RZ, 0xc0, !PT ;  /* 0x000000ff74907812 */ /* 0x000fc400078ec0ff */
[----:B------:R-:W-:Y:S02]  /*bce0*/  SHF.R.U32.HI R121, RZ, 0x8, R121 ;  /* 0x00000008ff797819 */ /* 0x000fe40000011679 */
[----:B------:R-:W-:Y:S01]  /*bcf0*/  LOP3.LUT R120, R152, 0xff, RZ, 0xc0, !PT ;  /* 0x000000ff98787812 */ /* 0x000fe200078ec0ff */
[C---:B------:R-:W-:Y:S01]  /*bd00*/  HMMA.16816.F32.BF16 R124, R132.reuse, R146, R124 ;  /* 0x00000092847c723c */ /* 0x040fe2000004187c */
[--C-:B------:R-:W-:Y:S02]  /*bd10*/  PRMT R144, R144, 0x5410, R121.reuse ;  /* 0x0000541090907816 */ /* 0x100fe40000000079 */
[----:B------:R-:W-:Y:S02]  /*bd20*/  PRMT R121, R116, 0x7632, R121 ;  /* 0x0000763274797816 */ /* 0x000fe40000000079 */
[----:B------:R-:W-:Y:S02]  /*bd30*/  SHF.R.U32.HI R145, RZ, 0x18, R116 ;  /* 0x00000018ff917819 */ /* 0x000fe40000011674 */
[----:B------:R-:W-:Y:S01]  /*bd40*/  LOP3.LUT R121, R121, 0xff, RZ, 0xc0, !PT ;  /* 0x000000ff79797812 */ /* 0x000fe200078ec0ff */
[----:B---3--:R-:W-:Y:S01]  /*bd50*/  HMMA.16816.F32.BF16 R56, R132, R156, R56 ;  /* 0x0000009c8438723c */ /* 0x008fe20000041838 */
[----:B------:R-:W-:-:S02]  /*bd60*/  PRMT R120, R120, 0x5410, R117 ;  /* 0x0000541078787816 */ /* 0x000fc40000000075 */
[----:B------:R-:W-:Y:S02]  /*bd70*/  LOP3.LUT R147, R118, 0xff00ff, RZ, 0xc0, !PT ;  /* 0x00ff00ff76937812 */ /* 0x000fe400078ec0ff */
[----:B------:R-:W-:Y:S01]  /*bd80*/  PRMT R145, R121, 0x5410, R145 ;  /* 0x0000541079917816 */ /* 0x000fe20000000091 */
[----:B------:R-:W-:Y:S01]  /*bd90*/  LDSM.16.MT88.4 R116, [R208+0x1000] ;  /* 0x00100000d074783b */ /* 0x000fe20000004200 */
[--C-:B------:R-:W-:Y:S01]  /*bda0*/  HSET2.LE.AND R146, R120, R174.reuse, PT ;  /* 0x000000ae78927233 */ /* 0x100fe20003803000 */
[----:B------:R-:W-:Y:S01]  /*bdb0*/  HMMA.16816.F32.BF16 R60, R132, R158, R60 ;  /* 0x0000009e843c723c */ /* 0x000fe2000004183c */
[--C-:B------:R-:W-:Y:S01]  /*bdc0*/  HSET2.LE.AND R147, R147, R174.reuse, PT ;  /* 0x000000ae93937233 */ /* 0x100fe20003803000 */
[----:B------:R-:W1:Y:S01]  /*bdd0*/  LDSM.16.MT88.4 R156, [R0+0x11000] ;  /* 0x01100000009c783b */ /* 0x000e620000004200 */
[--C-:B------:R-:W-:Y:S02]  /*bde0*/  HSET2.LE.AND R144, R144, R174.reuse, PT ;  /* 0x000000ae90907233 */ /* 0x100fe40003803000 */
[----:B------:R-:W-:-:S02]  /*bdf0*/  HSET2.LE.AND R145, R145, R174, PT ;  /* 0x000000ae91917233 */ /* 0x000fc40003803000 */
[----:B------:R-:W-:Y:S01]  /*be00*/  F2FP.BF16.F32.PACK_AB R122, R224, R223 ;  /* 0x000000dfe07a723e */ /* 0x000fe200000010ff */
[C---:B------:R-:W-:Y:S01]  /*be10*/  HMMA.16816.F32.BF16 R40, R132.reuse, R160, R40 ;  /* 0x000000a08428723c */ /* 0x040fe20000041828 */
[----:B------:R-:W-:Y:S02]  /*be20*/  F2FP.BF16.F32.PACK_AB R120, R245, R244 ;  /* 0x000000f4f578723e */ /* 0x000fe400000010ff */
[----:B------:R-:W-:Y:S01]  /*be30*/  F2FP.BF16.F32.PACK_AB R160, R247, R246 ;  /* 0x000000f6f7a0723e */ /* 0x000fe200000010ff */
[----:B------:R-:W-:Y:S01]  /*be40*/  FADD.FTZ R246, R246, R218 ;  /* 0x000000daf6f67221 */ /* 0x000fe20000010000 */
[----:B------:R-:W-:Y:S02]  /*be50*/  LOP3.LUT R146, R122, R146, RZ, 0xc0, !PT ;  /* 0x000000927a927212 */ /* 0x000fe400078ec0ff */
[----:B------:R-:W-:Y:S01]  /*be60*/  LOP3.LUT R147, R120, R147, RZ, 0xc0, !PT ;  /* 0x0000009378937212 */ /* 0x000fe200078ec0ff */
[----:B------:R-:W-:Y:S01]  /*be70*/  HMMA.16816.F32.BF16 R128, R132, R148, R128 ;  /* 0x000000948480723c */ /* 0x000fe20000041880 */
[----:B------:R-:W-:Y:S01]  /*be80*/  F2FP.BF16.F32.PACK_AB R148, R222, R221 ;  /* 0x000000ddde94723e */ /* 0x000fe200000010ff */
[----:B------:R-:W2:Y:S01]  /*be90*/  LDSM.16.MT88.4 R120, [R0+0x13000] ;  /* 0x013000000078783b */ /* 0x000ea20000004200 */
[----:B------:R-:W-:Y:S01]  /*bea0*/  LOP3.LUT R145, R160, R145, RZ, 0xc0, !PT ;  /* 0x00000091a0917212 */ /* 0x000fe200078ec0ff */
[----:B------:R-:W-:Y:S01]  /*beb0*/  FADD.FTZ R221, R221, R214 ;  /* 0x000000d6dddd7221 */ /* 0x000fe20000010000 */
[----:B------:R-:W-:Y:S01]  /*bec0*/  LOP3.LUT R144, R148, R144, RZ, 0xc0, !PT ;  /* 0x0000009094907212 */ /* 0x000fe200078ec0ff */
[----:B------:R-:W-:-:S02]  /*bed0*/  FADD.FTZ R246, R247, R246 ;  /* 0x000000f6f7f67221 */ /* 0x000fc40000010000 */
[----:B------:R-:W-:Y:S01]  /*bee0*/  HMMA.16816.F32.BF16 R44, R132, R162, R44 ;  /* 0x000000a2842c723c */ /* 0x000fe2000004182c */
[----:B------:R-:W-:Y:S01]  /*bef0*/  FADD.FTZ R221, R222, R221 ;  /* 0x000000dddedd7221 */ /* 0x000fe20000010000 */
[----:B------:R-:W-:-:S03]  /*bf00*/  FADD.FTZ R244, R244, R246 ;  /* 0x000000f6f4f47221 */ /* 0x000fc60000010000 */
[----:B------:R-:W-:Y:S01]  /*bf10*/  FADD.FTZ R223, R223, R221 ;  /* 0x000000dddfdf7221 */ /* 0x000fe20000010000 */
[----:B------:R-:W-:Y:S02]  /*bf20*/  FADD.FTZ R244, R245, R244 ;  /* 0x000000f4f5f47221 */ /* 0x000fe40000010000 */
[----:B------:R-:W-:Y:S01]  /*bf30*/  HMMA.16816.F32.BF16 R100, R132, R154, R100 ;  /* 0x0000009a8464723c */ /* 0x000fe20000041864 */
[----:B------:R-:W-:Y:S01]  /*bf40*/  LDSM.16.MT88.4 R152, [R172+0x1000] ;  /* 0x00100000ac98783b */ /* 0x000fe20000004200 */
[----:B------:R-:W-:-:S06]  /*bf50*/  FADD.FTZ R223, R224, R223 ;  /* 0x000000dfe0df7221 */ /* 0x000fcc0000010000 */
[----:B------:R-:W-:Y:S08]  /*bf60*/  HMMA.16816.F32.BF16 R148, R132, R150, R4 ;  /* 0x000000968494723c */ /* 0x000ff00000041804 */
[C---:B-----5:R-:W-:Y:S01]  /*bf70*/  HMMA.16816.F32.BF16 R132, R144.reuse, R164, R16 ;  /* 0x000000a49084723c */ /* 0x060fe20000041810 */
[----:B------:R-:W3:Y:S07]  /*bf80*/  LDSM.16.MT88.4 R16, [R172+0x3000] ;  /* 0x00300000ac10783b */ /* 0x000eee0000004200 */
[C---:B-1----:R-:W-:Y:S01]  /*bf90*/  HMMA.16816.F32.BF16 R160, R144.reuse, R156, R8 ;  /* 0x0000009c90a0723c */ /* 0x042fe20000041808 */
[----:B------:R-:W-:Y:S07]  /*bfa0*/  LDSM.16.MT88.4 R8, [R208+0x3000] ;  /* 0x00300000d008783b */ /* 0x000fee0000004200 */
[C---:B------:R-:W-:Y:S01]  /*bfb0*/  HMMA.16816.F32.BF16 R156, R144.reuse, R158, R12 ;  /* 0x0000009e909c723c */ /* 0x040fe2000004180c */
[----:B------:R-:W1:Y:S07]  /*bfc0*/  LDSM.16.MT88.4 R12, [R173+0x13000] ;  /* 0x01300000ad0c783b */ /* 0x000e6e0000004200 */
[C---:B------:R-:W-:Y:S08]  /*bfd0*/  HMMA.16816.F32.BF16 R32, R144.reuse, R116, R32 ;  /* 0x000000749020723c */ /* 0x040ff00000041820 */
        /* <DEDUP_REMOVED lines=8> */
[C---:B------:R-:W-:Y:S01]  /*c060*/  HMMA.16816.F32.BF16 R20, R144.reuse, R166, R20 ;  /* 0x000000a69014723c */ /* 0x040fe20000041814 */
[----:B------:R-:W5:Y:S07]  /*c070*/  LDSM.16.MT88.4 R164, [R173+0x15000] ;  /* 0x01500000ada4783b */ /* 0x000f6e0000004200 */
[C---:B-1----:R-:W-:Y:S08]  /*c080*/  HMMA.16816.F32.BF16 R44, R144.reuse, R14, R52 ;  /* 0x0000000e902c723c */ /* 0x042ff00000041834 */
[C---:B----4-:R-:W-:Y:S01]  /*c090*/  HMMA.16816.F32.BF16 R52, R144.reuse, R118, R92 ;  /* 0x000000769034723c */ /* 0x050fe2000004185c */
[----:B------:R-:W1:Y:S07]  /*c0a0*/  LDSM.16.MT88.4 R92, [R172+0x7000] ;  /* 0x00700000ac5c783b */ /* 0x000e6e0000004200 */
[C---:B------:R-:W-:Y:S08]  /*c0b0*/  HMMA.16816.F32.BF16 R88, R144.reuse, R116, R88 ;  /* 0x000000749058723c */ /* 0x040ff00000041858 */
[C---:B--2---:R-:W-:Y:S08]  /*c0c0*/  HMMA.16816.F32.BF16 R116, R144.reuse, R120, R96 ;  /* 0x000000789074723c */ /* 0x044ff00000041860 */
[C---:B------:R-:W-:Y:S01]  /*c0d0*/  HMMA.16816.F32.BF16 R120, R144.reuse, R122, R100 ;  /* 0x0000007a9078723c */ /* 0x040fe20000041864 */
[----:B------:R-:W2:Y:S07]  /*c0e0*/  LDSM.16.MT88.4 R100, [R208+0x7000] ;  /* 0x00700000d064783b */ /* 0x000eae0000004200 */
[----:B---3--:R-:W-:Y:S01]  /*c0f0*/  HMMA.16816.F32.BF16 R112, R144, R60, R112 ;  /* 0x0000003c9070723c */ /* 0x008fe20000041870 */
        /* <DEDUP_REMOVED lines=9> */
[----:B------:R-:W-:Y:S02]  /*c190*/  SHF.R.U32.HI R97, RZ, 0x8, R97 ;  /* 0x00000008ff617819 */ /* 0x000fe40000011661 */
[----:B------:R-:W-:Y:S02]  /*c1a0*/  LOP3.LUT R98, R64, 0xff, RZ, 0xc0, !PT ;  /* 0x000000ff40627812 */ /* 0x000fe400078ec0ff */
[----:B------:R-:W-:Y:S01]  /*c1b0*/  LDSM.16.MT88.4 R64, [R0+0x13800] ;  /* 0x013800000040783b */ /* 0x000fe20000004200 */
[C---:B------:R-:W-:Y:S08]  /*c1c0*/  HMMA.16816.F32.BF16 R24, R144.reuse, R152, R24 ;  /* 0x000000989018723c */ /* 0x040ff00000041818 */
[C---:B------:R-:W-:Y:S01]  /*c1d0*/  HMMA.16816.F32.BF16 R28, R144.reuse, R154, R28 ;  /* 0x0000009a901c723c */ /* 0x040fe2000004181c */
[----:B------:R-:W3:Y:S07]  /*c1e0*/  LDSM.16.MT88.4 R152, [R0+0x17000] ;  /* 0x017000000098783b */ /* 0x000eee0000004200 */
[----:B-----5:R-:W-:Y:S01]  /*c1f0*/  HMMA.16816.F32.BF16 R84, R144, R166, R84 ;  /* 0x000000a69054723c */ /* 0x020fe20000041854 */
[----:B------:R-:W-:-:S02]  /*c200*/  PRMT R166, R60, 0x7771, RZ ;  /* 0x000077713ca67816 */ /* 0x000fc400000000ff */
[----:B------:R-:W-:Y:S02]  /*c210*/  LOP3.LUT R167, R96, 0xff00ff, RZ, 0xc0, !PT ;  /* 0x00ff00ff60a77812 */ /* 0x000fe400078ec0ff */
[----:B------:R-:W-:-:S03]  /*c220*/  PRMT R166, R98, 0x5410, R166 ;  /* 0x0000541062a67816 */ /* 0x000fc600000000a6 */
[----:B------:R-:W-:Y:S01]  /*c230*/  HMMA.16816.F32.BF16 R136, R144, R62, R136 ;  /* 0x0000003e9088723c */ /* 0x000fe20000041888 */
[----:B------:R-:W4:Y:S01]  /*c240*/  LDSM.16.MT88.4 R60, [R0+0x11800] ;  /* 0x01180000003c783b */ /* 0x000f220000004200 */
[--C-:B------:R-:W-:Y:S02]  /*c250*/  HSET2.LE.AND R166, R166, R174.reuse, PT ;  /* 0x000000aea6a67233 */ /* 0x100fe40003803000 */
[----:B------:R-:W-:-:S04]  /*c260*/  HSET2.LE.AND R167, R167, R174, PT ;  /* 0x000000aea7a77233 */ /* 0x000fc80003803000 */
[C---:B-1----:R-:W-:Y:S01]  /*c270*/  HMMA.16816.F32.BF16 R140, R144.reuse, R92, R140 ;  /* 0x0000005c908c723c */ /* 0x042fe2000004188c */
[C---:B------:R-:W-:Y:S02]  /*c280*/  LOP3.LUT R92, R186.reuse, 0xff, RZ, 0xc0, !PT ;  /* 0x000000ffba5c7812 */ /* 0x040fe400078ec0ff */
[----:B------:R-:W-:Y:S02]  /*c290*/  PRMT R93, R186, 0x7632, R93 ;  /* 0x00007632ba5d7816 */ /* 0x000fe4000000005d */
[----:B------:R-:W-:Y:S02]  /*c2a0*/  PRMT R92, R92, 0x5410, R97 ;  /* 0x000054105c5c7816 */ /* 0x000fe40000000061 */
[----:B------:R-:W-:Y:S01]  /*c2b0*/  LOP3.LUT R93, R93, 0xff, RZ, 0xc0, !PT ;  /* 0x000000ff5d5d7812 */ /* 0x000fe200078ec0ff */
[----:B------:R-:W-:Y:S01]  /*c2c0*/  HMMA.16816.F32.BF16 R80, R144, R164, R80 ;  /* 0x000000a49050723c */ /* 0x000fe20000041850 */
[----:B------:R-:W-:Y:S01]  /*c2d0*/  SHF.R.U32.HI R165, RZ, 0x18, R186 ;  /* 0x00000018ffa57819 */ /* 0x000fe200000116ba */
[----:B------:R-:W-:Y:S01]  /*c2e0*/  LDSM.16.MT88.4 R96, [R0+0x15800] ;  /* 0x015800000060783b */ /* 0x000fe20000004200 */
[----:B------:R-:W-:-:S02]  /*c2f0*/  HSET2.LE.AND R92, R92, R174, PT ;  /* 0x000000ae5c5c7233 */ /* 0x000fc40003803000 */
[----:B------:R-:W-:Y:S01]  /*c300*/  PRMT R165, R93, 0x5410, R165 ;  /* 0x000054105da57816 */ /* 0x000fe200000000a5 */
[----:B------:R-:W-:Y:S01]  /*c310*/  LDSM.16.MT88.4 R184, [R173+0x17800] ;  /* 0x01780000adb8783b */ /* 0x000fe20000004200 */
[----:B------:R-:W-:Y:S01]  /*c320*/  F2FP.BF16.F32.PACK_AB R164, R248, R249 ;  /* 0x000000f9f8a4723e */ /* 0x000fe200000010ff */
[C---:B------:R-:W-:Y:S01]  /*c330*/  HMMA.16816.F32.BF16 R72, R144.reuse, R168, R72 ;  /* 0x000000a89048723c */ /* 0x040fe20000041848 */
[----:B------:R-:W-:Y:S01]  /*c340*/  F2FP.BF16.F32.PACK_AB R93, R189, R252 ;  /* 0x000000fcbd5d723e */ /* 0x000fe200000010ff */
[----:B------:R-:W-:Y:S01]  /*c350*/  FADD.FTZ R249, R249, R223 ;  /* 0x000000dff9f97221 */ /* 0x000fe20000010000 */
[----:B------:R-:W-:Y:S01]  /*c360*/  HSET2.LE.AND R165, R165, R174, PT ;  /* 0x000000aea5a57233 */ /* 0x000fe20003803000 */
[----:B------:R-:W-:Y:S01]  /*c370*/  FADD.FTZ R252, R252, R244 ;  /* 0x000000f4fcfc7221 */ /* 0x000fe20000010000 */
[----:B------:R-:W-:Y:S01]  /*c380*/  LOP3.LUT R164, R164, R92, RZ, 0xc0, !PT ;  /* 0x0000005ca4a47212 */ /* 0x000fe200078ec0ff */
[----:B------:R-:W-:Y:S01]  /*c390*/  FADD.FTZ R249, R248, R249 ;  /* 0x000000f9f8f97221 */ /* 0x000fe20000010000 */
[----:B------:R-:W-:Y:S01]  /*c3a0*/  F2FP.BF16.F32.PACK_AB R92, R251, R250 ;  /* 0x000000fafb5c723e */ /* 0x000fe200000010ff */
[----:B------:R-:W-:Y:S01]  /*c3b0*/  HMMA.16816.F32.BF16 R76, R144, R170, R76 ;  /* 0x000000aa904c723c */ /* 0x000fe2000004184c */
[----:B------:R-:W-:Y:S01]  /*c3c0*/  LOP3.LUT R165, R93, R165, RZ, 0xc0, !PT ;  /* 0x000000a55da57212 */ /* 0x000fe200078ec0ff */
[----:B------:R-:W-:Y:S01]  /*c3d0*/  FADD.FTZ R249, R250, R249 ;  /* 0x000000f9faf97221 */ /* 0x000fe20000010000 */
[----:B------:R-:W-:-:S03]  /*c3e0*/  LOP3.LUT R166, R92, R166, RZ, 0xc0, !PT ;  /* 0x000000a65ca67212 */ /* 0x000fc600078ec0ff */
[----:B------:R-:W-:Y:S02]  /*c3f0*/  FADD.FTZ R241, R251, R249 ;  /* 0x000000f9fbf17221 */ /* 0x000fe40000010000 */
[C---:B--2---:R-:W-:Y:S01]  /*c400*/  HMMA.16816.F32.BF16 R168, R144.reuse, R100, R128 ;  /* 0x0000006490a8723c */ /* 0x044fe20000041880 */
[----:B------:R1:W2:Y:S07]  /*c410*/  LDSM.16.MT88.4 R128, [R0+0x17800] ;  /* 0x017800000080783b */ /* 0x0002ae0000004200 */
[C---:B------:R-:W-:Y:S08]  /*c420*/  HMMA.16816.F32.BF16 R8, R144.reuse, R10, R68 ;  /* 0x0000000a9008723c */ /* 0x040ff00000041844 */
[----:B---3--:R-:W-:Y:S01]  /*c430*/  HMMA.16816.F32.BF16 R104, R144, R152, R104 ;  /* 0x000000989068723c */ /* 0x008fe20000041868 */
[----:B-1----:R-:W-:-:S07]  /*c440*/  F2FP.BF16.F32.PACK_AB R0, R197, R183 ;  /* 0x000000b7c500723e */ /* 0x002fce00000010ff */
[C---:B------:R-:W-:Y:S01]  /*c450*/  HMMA.16816.F32.BF16 R68, R144.reuse, R154, R108 ;  /* 0x0000009a9044723c */ /* 0x040fe2000004186c */
[----:B------:R-:W-:Y:S01]  /*c460*/  LDSM.16.MT88.4 R108, [R172+0x3800] ;  /* 0x00380000ac6c783b */ /* 0x000fe20000004200 */
[----:B------:R-:W-:Y:S02]  /*c470*/  LOP3.LUT R167, R0, R167, RZ, 0xc0, !PT ;  /* 0x000000a700a77212 */ /* 0x000fe400078ec0ff */
[----:B------:R-:W-:Y:S02]  /*c480*/  MOV R0, R197 ;  /* 0x000000c500007202 */ /* 0x000fe40000000f00 */
[----:B------:R-:W1:Y:S02]  /*c490*/  LDSM.16.MT88.4 R196, [R173+0x11800] ;  /* 0x01180000adc4783b */ /* 0x000e640000004200 */
[----:B------:R-:W-:Y:S08]  /*c4a0*/  HMMA.16816.F32.BF16 R152, R144, R94, R124 ;  /* 0x0000005e9098723c */ /* 0x000ff0000004187c */
[C---:B----4-:R-:W-:Y:S08]  /*c4b0*/  HMMA.16816.F32.BF16 R160, R164.reuse, R60, R160 ;  /* 0x0000003ca4a0723c */ /* 0x050ff000000418a0 */
[----:B------:R-:W-:Y:S08]  /*c4c0*/  HMMA.16816.F32.BF16 R156, R164, R62, R156 ;  /* 0x0000003ea49c723c */ /* 0x000ff0000004189c */
[----:B------:R-:W-:Y:S01]  /*c4d0*/  HMMA.16816.F32.BF16 R144, R144, R102, R148 ;  /* 0x000000669090723c */ /* 0x000fe20000041894 */
[----:B------:R-:W3:Y:S04]  /*c4e0*/  LDSM.16.MT88.4 R100, [R173+0x13800] ;  /* 0x01380000ad64783b */ /* 0x000ee80000004200 */
[----:B------:R-:W-:Y:S03]  /*c4f0*/  LDSM.16.MT88.4 R148, [R208+0x1800] ;  /* 0x00180000d094783b */ /* 0x000fe60000004200 */
[C---:B------:R-:W-:Y:S01]  /*c500*/  HMMA.16816.F32.BF16 R60, R164.reuse, R64, R40 ;  /* 0x00000040a43c723c */ /* 0x040fe20000041828 */
[----:B------:R-:W-:Y:S01]  /*c510*/  MOV R43, R189 ;  /* 0x000000bd002b7202 */ /* 0x000fe20000000f00 */
[----:B------:R-:W-:Y:S01]  /*c520*/  IMAD.MOV.U32 R42, RZ, RZ, R183 ;  /* 0x000000ffff2a7224 */ /* 0x000fe200078e00b7 */
[----:B------:R-:W4:Y:S04]  /*c530*/  LDSM.16.MT88.4 R188, [R173+0x15800] ;  /* 0x01580000adbc783b */ /* 0x000f280000004200 */
[----:B------:R-:W5:Y:S01]  /*c540*/  LDSM.16.MT88.4 R180, [R172+0x1800] ;  /* 0x00180000acb4783b */ /* 0x000f620000004200 */
[C---:B--2---:R-:W-:Y:S03]  /*c550*/  HMMA.16816.F32.BF16 R124, R164.reuse, R128, R104 ;  /* 0x00000080a47c723c */ /* 0x044fe60000041868 */
[----:B------:R-:W2:Y:S05]  /*c560*/  LDSM.16.MT88.4 R172, [R172+0x7800] ;  /* 0x00780000acac783b */ /* 0x000eaa0000004200 */
[C---:B------:R-:W-:Y:S08]  /*c570*/  HMMA.16816.F32.BF16 R64, R164.reuse, R66, R36 ;  /* 0x00000042a440723c */ /* 0x040ff00000041824 */
[C---:B------:R-:W-:Y:S08]  /*c580*/  HMMA.16816.F32.BF16 R92, R164.reuse, R96, R72 ;  /* 0x00000060a45c723c */ /* 0x040ff00000041848 */
[C---:B------:R-:W-:Y:S08]  /*c590*/  HMMA.16816.F32.BF16 R128, R164.reuse, R130, R68 ;  /* 0x00000082a480723c */ /* 0x040ff00000041844 */
[C---:B------:R-:W-:Y:S08]  /*c5a0*/  HMMA.16816.F32.BF16 R96, R164.reuse, R98, R76 ;  /* 0x00000062a460723c */ /* 0x040ff0000004184c */
[----:B-1----:R-:W-:Y:S01]  /*c5b0*/  HMMA.16816.F32.BF16 R36, R164, R196, R132 ;  /* 0x000000c4a424723c */ /* 0x002fe20000041884 */
[----:B------:R-:W-:Y:S01]  /*c5c0*/  MOV R197, R42 ;  /* 0x0000002a00c57202 */ /* 0x000fe20000000f00 */
[----:B------:R-:W-:-:S04]  /*c5d0*/  IMAD.MOV.U32 R196, RZ, RZ, R43 ;  /* 0x000000ffffc47224 */ /* 0x000fc800078e002b */
[----:B------:R-:W-:Y:S02]  /*c5e0*/  FADD.FTZ R252, R196, R252 ;  /* 0x000000fcc4fc7221 */ /* 0x000fe40000010000 */
[----:B---3--:R-:W-:Y:S02]  /*c5f0*/  HMMA.16816.F32.BF16 R68, R164, R100, R48 ;  /* 0x00000064a444723c */ /* 0x008fe40000041830 */
[----:B------:R-:W-:-:S04]  /*c600*/  FADD.FTZ R252, R197, R252 ;  /* 0x000000fcc5fc7221 */ /* 0x000fc80000010000 */
[----:B------:R-:W-:Y:S02]  /*c610*/  FADD.FTZ R240, R0, R252 ;  /* 0x000000fc00f07221 */ /* 0x000fe40000010000 */
[C---:B------:R-:W-:Y:S08]  /*c620*/  HMMA.16816.F32.BF16 R72, R164.reuse, R102, R44 ;  /* 0x00000066a448723c */ /* 0x040ff0000004182c */
[C---:B----4-:R-:W-:Y:S08]  /*c630*/  HMMA.16816.F32.BF16 R100, R164.reuse, R188, R80 ;  /* 0x000000bca464723c */ /* 0x050ff00000041850 */
[C---:B------:R-:W-:Y:S08]  /*c640*/  HMMA.16816.F32.BF16 R76, R164.reuse, R108, R56 ;  /* 0x0000006ca44c723c */ /* 0x040ff00000041838 */
[C---:B------:R-:W-:Y:S01]  /*c650*/  HMMA.16816.F32.BF16 R40, R164.reuse, R198, R20 ;  /* 0x000000c6a428723c */ /* 0x040fe20000041814 */
[----:B------:R-:W1:Y:S07]  /*c660*/  LDSM.16.MT88.4 R20, [R208+0x3800] ;  /* 0x00380000d014783b */ /* 0x000e6e0000004200 */
        /* <DEDUP_REMOVED lines=12> */
[C---:B--2---:R-:W-:Y:S08]  /*c730*/  HMMA.16816.F32.BF16 R140, R164.reuse, R172, R140 ;  /* 0x000000aca48c723c */ /* 0x044ff0000004188c */
[C---:B------:R-:W-:Y:S08]  /*c740*/  HMMA.16816.F32.BF16 R152, R164.reuse, R174, R152 ;  /* 0x000000aea498723c */ /* 0x040ff00000041898 */
[C---:B-1----:R-:W-:Y:S08]  /*c750*/  HMMA.16816.F32.BF16 R84, R164.reuse, R20, R12 ;  /* 0x00000014a454723c */ /* 0x042ff0000004180c */
[C---:B------:R-:W-:Y:S08]  /*c760*/  HMMA.16816.F32.BF16 R88, R164.reuse, R22, R8 ;  /* 0x00000016a458723c */ /* 0x040ff00000041808 */
[C---:B---3--:R-:W-:Y:S08]  /*c770*/  HMMA.16816.F32.BF16 R116, R164.reuse, R16, R116 ;  /* 0x00000010a474723c */ /* 0x048ff00000041874 */
[C---:B------:R-:W-:Y:S08]  /*c780*/  HMMA.16816.F32.BF16 R120, R164.reuse, R18, R120 ;  /* 0x00000012a478723c */ /* 0x040ff00000041878 */
[C---:B----4-:R-:W-:Y:S08]  /*c790*/  HMMA.16816.F32.BF16 R148, R164.reuse, R4, R168 ;  /* 0x00000004a494723c */ /* 0x050ff000000418a8 */
[----:B------:R-:W-:Y:S01]  /*c7a0*/  HMMA.16816.F32.BF16 R144, R164, R6, R144 ;  /* 0x00000006a490723c */ /* 0x000fe20000041890 */
[----:B------:R-:W-:-:S15]  /*c7b0*/  MOV R164, R206 ;  /* 0x000000ce00a47202 */ /* 0x000fde0000000f00 */
[----:B------:R-:W-:-:S04]  /*c7c0*/  NOP ;  /* 0x0000000000007918 */ /* 0x000fc80000000000 */
.L_x_501:
        /* <DEDUP_REMOVED lines=25> */
.L_x_506:
        /* <DEDUP_REMOVED lines=106> */
.L_x_504:
        /* <DEDUP_REMOVED lines=141> */
[----:B------:R-:W-:Y:S01]  /*d8d0*/  LDSM.16.M88.4 R200, [R204+0xa000] ;  /* 0x00a00000ccc8783b */ /* 0x000fe20000000200 */
[C---:B-1----:R-:W-:Y:S08]  /*d8e0*/  HMMA.16816.F32.BF16 R12, R32.reuse, R16, RZ ;  /* 0x00000010200c723c */ /* 0x042ff000000418ff */
[C---:B------:R-:W-:Y:S08]  /*d8f0*/  HMMA.16816.F32.BF16 R16, R32.reuse, R18, RZ ;  /* 0x000000122010723c */ /* 0x040ff000000418ff */
[C---:B---3--:R-:W-:Y:S08]  /*d900*/  HMMA.16816.F32.BF16 R20, R32.reuse, R24, RZ ;  /* 0x000000182014723c */ /* 0x048ff000000418ff */
[C---:B------:R-:W-:Y:S08]  /*d910*/  HMMA.16816.F32.BF16 R24, R32.reuse, R26, RZ ;  /* 0x0000001a2018723c */ /* 0x040ff000000418ff */
[C---:B----4-:R-:W-:Y:S08]  /*d920*/  HMMA.16816.F32.BF16 R28, R32.reuse, R164, RZ ;  /* 0x000000a4201c723c */ /* 0x050ff000000418ff */
[----:B------:R-:W-:Y:S01]  /*d930*/  HMMA.16816.F32.BF16 R32, R32, R166, RZ ;  /* 0x000000a62020723c */ /* 0x000fe200000418ff */
[----:B------:R-:W-:Y:S07]  /*d940*/  LDSM.16.M88.4 R164, [R207] ;  /* 0x00000000cfa4783b */ /* 0x000fee0000000200 */
[C---:B-----5:R-:W-:Y:S08]  /*d950*/  HMMA.16816.F32.BF16 R4, R168.reuse, R172, R4 ;  /* 0x000000aca804723c */ /* 0x060ff00000041804 */
[C---:B------:R-:W-:Y:S01]  /*d960*/  HMMA.16816.F32.BF16 R8, R168.reuse, R174, R8 ;  /* 0x000000aea808723c */ /* 0x040fe20000041808 */
        /* <DEDUP_REMOVED lines=8> */
[----:B------:R-:W-:Y:S01]  /*d9f0*/  HMMA.16816.F32.BF16 R32, R168, R186, R32 ;  /* 0x000000baa820723c */ /* 0x000fe20000041820 */
[----:B------:R-:W4:Y:S04]  /*da00*/  LDSM.16.M88.4 R168, [R3+0x8800] ;  /* 0x0088000003a8783b */ /* 0x000f280000000200 */
[----:B------:R-:W-:Y:S03]  /*da10*/  LDSM.16.M88.4 R184, [R218+UR6+0xa800] ;  /* 0x00a80006dab8783b */ /* 0x000fe60008000200 */
        /* <DEDUP_REMOVED lines=8> */
[----:B------:R-:W-:Y:S07]  /*daa0*/  LDSM.16.M88.4 R176, [R219+0x2000] ;  /* 0x00200000dbb0783b */ /* 0x000fee0000000200 */
[C---:B---3--:R-:W-:Y:S08]  /*dab0*/  HMMA.16816.F32.BF16 R28, R164.reuse, R180, R28 ;  /* 0x000000b4a41c723c */ /* 0x048ff0000004181c */
[----:B------:R-:W-:Y:S01]  /*dac0*/  HMMA.16816.F32.BF16 R32, R164, R182, R32 ;  /* 0x000000b6a420723c */ /* 0x000fe20000041820 */
[----:B------:R-:W2:Y:S04]  /*dad0*/  LDSM.16.M88.4 R164, [R3+0x9800] ;  /* 0x0098000003a4783b */ /* 0x000ea80000000200 */
[----:B------:R-:W3:Y:S03]  /*dae0*/  LDSM.16.M88.4 R180, [R218+UR6+0xa000] ;  /* 0x00a00006dab4783b */ /* 0x000ee60008000200 */
[C---:B------:R-:W-:Y:S08]  /*daf0*/  HMMA.16816.F32.BF16 R4, R192.reuse, R196, R4 ;  /* 0x000000c4c004723c */ /* 0x040ff00000041804 */
[C---:B------:R-:W-:Y:S01]  /*db00*/  HMMA.16816.F32.BF16 R8, R192.reuse, R198, R8 ;  /* 0x000000c6c008723c */ /* 0x040fe20000041808 */
[----:B------:R-:W-:Y:S07]  /*db10*/  LDSM.16.M88.4 R196, [R217+0x2000] ;  /* 0x00200000d9c4783b */ /* 0x000fee0000000200 */
[C---:B----4-:R-:W-:Y:S08]  /*db20*/  HMMA.16816.F32.BF16 R12, R192.reuse, R168, R12 ;  /* 0x000000a8c00c723c */ /* 0x050ff0000004180c */
[C---:B------:R-:W-:Y:S01]  /*db30*/  HMMA.16816.F32.BF16 R16, R192.reuse, R170, R16 ;  /* 0x000000aac010723c */ /* 0x040fe20000041810 */
[----:B------:R-:W4:Y:S07]  /*db40*/  LDSM.16.M88.4 R168, [R218+UR6+0xb800] ;  /* 0x00b80006daa8783b */ /* 0x000f2e0008000200 */
        /* <DEDUP_REMOVED lines=29> */
[C---:B-----5:R-:W-:Y:S08]  /*dd20*/  HMMA.16816.F32.BF16 R28, R196.reuse, R192, R28 ;  /* 0x000000c0c41c723c */ /* 0x060ff0000004181c */
[----:B------:R-:W-:Y:S01]  /*dd30*/  HMMA.16816.F32.BF16 R32, R196, R194, R32 ;  /* 0x000000c2c420723c */ /* 0x000fe20000041820 */
[----:B------:R-:W2:Y:S04]  /*dd40*/  LDSM.16.M88.4 R192, [R3+0xa800] ;  /* 0x00a8000003c0783b */ /* 0x000ea80000000200 */
[----:B------:R-:W5:Y:S03]  /*dd50*/  LDSM.16.M88.4 R196, [R3+0xb000] ;  /* 0x00b0000003c4783b */ /* 0x000f660000000200 */
[C---:B---3--:R-:W-:Y:S08]  /*dd60*/  HMMA.16816.F32.BF16 R4, R180.reuse, R184, R4 ;  /* 0x000000b8b404723c */ /* 0x048ff00000041804 */
[C---:B------:R-:W-:Y:S01]  /*dd70*/  HMMA.16816.F32.BF16 R8, R180.reuse, R186, R8 ;  /* 0x000000bab408723c */ /* 0x040fe20000041808 */
[----:B------:R-:W-:Y:S07]  /*dd80*/  LDSM.16.M88.4 R184, [R218+UR6+0xc000] ;  /* 0x00c00006dab8783b */ /* 0x000fee0008000200 */
[C---:B----4-:R-:W-:Y:S08]  /*dd90*/  HMMA.16816.F32.BF16 R12, R180.reuse, R168, R12 ;  /* 0x000000a8b40c723c */ /* 0x050ff0000004180c */
[C---:B------:R-:W-:Y:S01]  /*dda0*/  HMMA.16816.F32.BF16 R16, R180.reuse, R170, R16 ;  /* 0x000000aab410723c */ /* 0x040fe20000041810 */
[----:B------:R-:W3:Y:S07]  /*ddb0*/  LDSM.16.M88.4 R168, [R3+0xb800] ;  /* 0x00b8000003a8783b */ /* 0x000eee0000000200 */
[C---:B------:R-:W-:Y:S08]  /*ddc0*/  HMMA.16816.F32.BF16 R20, R180.reuse, R176, R20 ;  /* 0x000000b0b414723c */ /* 0x040ff00000041814 */
[C---:B------:R-:W-:Y:S01]  /*ddd0*/  HMMA.16816.F32.BF16 R24, R180.reuse, R178, R24 ;  /* 0x000000b2b418723c */ /* 0x040fe20000041818 */
[----:B------:R-:W4:Y:S07]  /*dde0*/  LDSM.16.M88.4 R176, [R219+0x4000] ;  /* 0x00400000dbb0783b */ /* 0x000f2e0000000200 */
[C---:B-1----:R-:W-:Y:S08]  /*ddf0*/  HMMA.16816.F32.BF16 R28, R180.reuse, R164, R28 ;  /* 0x000000a4b41c723c */ /* 0x042ff0000004181c */
[----:B------:R-:W-:Y:S01]  /*de00*/  HMMA.16816.F32.BF16 R32, R180, R166, R32 ;  /* 0x000000a6b420723c */ /* 0x000fe20000041820 */
[----:B------:R-:W1:Y:S04]  /*de10*/  LDSM.16.M88.4 R164, [R218+UR6+0xd000] ;  /* 0x00d00006daa4783b */ /* 0x000e680008000200 */
[----:B------:R-:W1:Y:S03]  /*de20*/  LDSM.16.M88.4 R180, [R218+UR6+0xd800] ;  /* 0x00d80006dab4783b */ /* 0x000e660008000200 */
[C---:B------:R-:W-:Y:S08]  /*de30*/  HMMA.16816.F32.BF16 R4, R172.reuse, R188, R4 ;  /* 0x000000bcac04723c */ /* 0x040ff00000041804 */
[C---:B------:R-:W-:Y:S01]  /*de40*/  HMMA.16816.F32.BF16 R8, R172.reuse, R190, R8 ;  /* 0x000000beac08723c */ /* 0x040fe20000041808 */
[----:B------:R-:W-:Y:S07]  /*de50*/  LDSM.16.M88.4 R188, [R217+0x4000] ;  /* 0x00400000d9bc783b */ /* 0x000fee0000000200 */
[C---:B--2---:R-:W-:Y:S08]  /*de60*/  HMMA.16816.F32.BF16 R12, R172.reuse, R192, R12 ;  /* 0x000000c0ac0c723c */ /* 0x044ff0000004180c */
[C---:B------:R-:W-:Y:S01]  /*de70*/  HMMA.16816.F32.BF16 R16, R172.reuse, R194, R16 ;  /* 0x000000c2ac10723c */ /* 0x040fe20000041810 */
[----:B------:R-:W2:Y:S07]  /*de80*/  LDSM.16.M88.4 R192, [R204+0xc000] ;  /* 0x00c00000ccc0783b */ /* 0x000eae0000000200 */
[C---:B-----5:R-:W-:Y:S08]  /*de90*/  HMMA.16816.F32.BF16 R20, R172.reuse, R196, R20 ;  /* 0x000000c4ac14723c */ /* 0x060ff00000041814 */
[C---:B------:R-:W-:Y:S01]  /*dea0*/  HMMA.16816.F32.BF16 R24, R172.reuse, R198, R24 ;  /* 0x000000c6ac18723c */ /* 0x040fe20000041818 */
[----:B------:R-:W-:Y:S07]  /*deb0*/  LDSM.16.M88.4 R196, [R218+UR6+0xf000] ;  /* 0x00f00006dac4783b */ /* 0x000fee0008000200 */
[C---:B---3--:R-:W-:Y:S08]  /*dec0*/  HMMA.16816.F32.BF16 R28, R172.reuse, R168, R28 ;  /* 0x000000a8ac1c723c */ /* 0x048ff0000004181c */
[----:B------:R-:W-:Y:S01]  /*ded0*/  HMMA.16816.F32.BF16 R32, R172, R170, R32 ;  /* 0x000000aaac20723c */ /* 0x000fe20000041820 */
[----:B------:R-:W3:Y:S04]  /*dee0*/  LDSM.16.M88.4 R168, [R204+0xc800] ;  /* 0x00c80000cca8783b */ /* 0x000ee80000000200 */
[----:B------:R-:W5:Y:S03]  /*def0*/  LDSM.16.M88.4 R172, [R204+0xd000] ;  /* 0x00d00000ccac783b */ /* 0x000f660000000200 */
        /* <DEDUP_REMOVED lines=13> */
[C---:B--2---:R-:W-:Y:S08]  /*dfd0*/  HMMA.16816.F32.BF16 R4, R188.reuse, R192, R4 ;  /* 0x000000c0bc04723c */ /* 0x044ff00000041804 */
[C---:B------:R-:W-:Y:S01]  /*dfe0*/  HMMA.16816.F32.BF16 R8, R188.reuse, R194, R8 ;  /* 0x000000c2bc08723c */ /* 0x040fe20000041808 */
[----:B------:R-:W-:Y:S07]  /*dff0*/  LDSM.16.M88.4 R192, [R218+UR6+0xe800] ;  /* 0x00e80006dac0783b */ /* 0x000fee0008000200 */
[C---:B---3--:R-:W-:Y:S08]  /*e000*/  HMMA.16816.F32.BF16 R12, R188.reuse, R168, R12 ;  /* 0x000000a8bc0c723c */ /* 0x048ff0000004180c */
[C---:B------:R-:W-:Y:S01]  /*e010*/  HMMA.16816.F32.BF16 R16, R188.reuse, R170, R16 ;  /* 0x000000aabc10723c */ /* 0x040fe20000041810 */
[----:B------:R-:W2:Y:S07]  /*e020*/  LDSM.16.M88.4 R168, [R205+0xc800] ;  /* 0x00c80000cda8783b */ /* 0x000eae0000000200 */
[C---:B-----5:R-:W-:Y:S08]  /*e030*/  HMMA.16816.F32.BF16 R20, R188.reuse, R172, R20 ;  /* 0x000000acbc14723c */ /* 0x060ff00000041814 */
[C---:B------:R-:W-:Y:S01]  /*e040*/  HMMA.16816.F32.BF16 R24, R188.reuse, R174, R24 ;  /* 0x000000aebc18723c */ /* 0x040fe20000041818 */
[----:B------:R-:W3:Y:S07]  /*e050*/  LDSM.16.M88.4 R172, [R205+0xd000] ;  /* 0x00d00000cdac783b */ /* 0x000eee0000000200 */
[C---:B----4-:R-:W-:Y:S08]  /*e060*/  HMMA.16816.F32.BF16 R28, R188.reuse, R184, R28 ;  /* 0x000000b8bc1c723c */ /* 0x050ff0000004181c */
        /* <DEDUP_REMOVED lines=12> */
[C---:B------:R-:W-:Y:S08]  /*e130*/  HMMA.16816.F32.BF16 R28, R164.reuse, R180, R28 ;  /* 0x000000b4a41c723c */ /* 0x040ff0000004181c */
[----:B------:R-:W-:Y:S01]  /*e140*/  HMMA.16816.F32.BF16 R32, R164, R182, R32 ;  /* 0x000000b6a420723c */ /* 0x000fe20000041820 */
[----:B------:R-:W3:Y:S04]  /*e150*/  LDSM.16.M88.4 R164, [R3+0xd800] ;  /* 0x00d8000003a4783b */ /* 0x000ee80000000200 */
[----:B------:R-:W5:Y:S03]  /*e160*/  LDSM.16.M88.4 R180, [R218+UR6+0xe000] ;  /* 0x00e00006dab4783b */ /* 0x000f660008000200 */
[C---:B----4-:R-:W-:Y:S08]  /*e170*/  HMMA.16816.F32.BF16 R4, R184.reuse, R188, R4 ;  /* 0x000000bcb804723c */ /* 0x050ff00000041804 */
[C---:B------:R-:W-:Y:S01]  /*e180*/  HMMA.16816.F32.BF16 R8, R184.reuse, R190, R8 ;  /* 0x000000beb808723c */ /* 0x040fe20000041808 */
[----:B------:R-:W-:Y:S07]  /*e190*/  LDSM.16.M88.4 R188, [R204+0xe000] ;  /* 0x00e00000ccbc783b */ /* 0x000fee0000000200 */
[C---:B-1----:R-:W-:Y:S08]  /*e1a0*/  HMMA.16816.F32.BF16 R12, R184.reuse, R176, R12 ;  /* 0x000000b0b80c723c */ /* 0x042ff0000004180c */
[C---:B------:R-:W-:Y:S01]  /*e1b0*/  HMMA.16816.F32.BF16 R16, R184.reuse, R178, R16 ;  /* 0x000000b2b810723c */ /* 0x040fe20000041810 */
[----:B------:R-:W1:Y:S07]  /*e1c0*/  LDSM.16.M88.4 R176, [R218+UR6+0xf800] ;  /* 0x00f80006dab0783b */ /* 0x000e6e0008000200 */
[C---:B--2---:R-:W-:Y:S08]  /*e1d0*/  HMMA.16816.F32.BF16 R20, R184.reuse, R168, R20 ;  /* 0x000000a8b814723c */ /* 0x044ff00000041814 */
[C---:B------:R-:W-:Y:S01]  /*e1e0*/  HMMA.16816.F32.BF16 R24, R184.reuse, R170, R24 ;  /* 0x000000aab818723c */ /* 0x040fe20000041818 */
[----:B------:R-:W2:Y:S07]  /*e1f0*/  LDSM.16.M88.4 R168, [R217+0x6000] ;  /* 0x00600000d9a8783b */ /* 0x000eae0000000200 */
[C---:B---3--:R-:W-:Y:S08]  /*e200*/  HMMA.16816.F32.BF16 R28, R184.reuse, R164, R28 ;  /* 0x000000a4b81c723c */ /* 0x048ff0000004181c */
[----:B------:R-:W-:Y:S01]  /*e210*/  HMMA.16816.F32.BF16 R32, R184, R166, R32 ;  /* 0x000000a6b820723c */ /* 0x000fe20000041820 */
[----:B------:R-:W3:Y:S04]  /*e220*/  LDSM.16.M88.4 R164, [R204+0xe800] ;  /* 0x00e80000cca4783b */ /* 0x000ee80000000200 */
[----:B------:R-:W-:Y:S03]  /*e230*/  LDSM.16.M88.4 R184, [R204+0xf800] ;  /* 0x00f80000ccb8783b */ /* 0x000fe60000000200 */
[C---:B-----5:R-:W-:Y:S08]  /*e240*/  HMMA.16816.F32.BF16 R4, R172.reuse, R180, R4 ;  /* 0x000000b4ac04723c */ /* 0x060ff00000041804 */
[C---:B------:R-:W-:Y:S01]  /*e250*/  HMMA.16816.F32.BF16 R8, R172.reuse, R182, R8 ;  /* 0x000000b6ac08723c */ /* 0x040fe20000041808 */
[----:B------:R-:W4:Y:S07]  /*e260*/  LDSM.16.M88.4 R180, [R204+0xf000] ;  /* 0x00f00000ccb4783b */ /* 0x000f2e0000000200 */
[C---:B------:R-:W-:Y:S08]  /*e270*/  HMMA.16816.F32.BF16 R12, R172.reuse, R192, R12 ;  /* 0x000000c0ac0c723c */ /* 0x040ff0000004180c */
[C---:B------:R-:W-:Y:S01]  /*e280*/  HMMA.16816.F32.BF16 R16, R172.reuse, R194, R16 ;  /* 0x000000c2ac10723c */ /* 0x040fe20000041810 */
[----:B------:R-:W-:Y:S07]  /*e290*/  LDSM.16.M88.4 R192, [R207+0x6000] ;  /* 0x00600000cfc0783b */ /* 0x000fee0000000200 */
[C---:B------:R-:W-:Y:S08]  /*e2a0*/  HMMA.16816.F32.BF16 R20, R172.reuse, R196, R20 ;  /* 0x000000c4ac14723c */ /* 0x040ff00000041814 */
[C---:B------:R-:W-:Y:S01]  /*e2b0*/  HMMA.16816.F32.BF16 R24, R172.reuse, R198, R24 ;  /* 0x000000c6ac18723c */ /* 0x040fe20000041818 */
[----:B------:R-:W5:Y:S07]  /*e2c0*/  LDSM.16.M88.4 R196, [R205+0xe000] ;  /* 0x00e00000cdc4783b */ /* 0x000f6e0000000200 */
[C---:B-1----:R-:W-:Y:S08]  /*e2d0*/  HMMA.16816.F32.BF16 R28, R172.reuse, R176, R28 ;  /* 0x000000b0ac1c723c */ /* 0x042ff0000004181c */
[----:B------:R-:W-:Y:S01]  /*e2e0*/  HMMA.16816.F32.BF16 R32, R172, R178, R32 ;  /* 0x000000b2ac20723c */ /* 0x000fe20000041820 */
[----:B------:R-:W1:Y:S04]  /*e2f0*/  LDSM.16.M88.4 R172, [R205+0xe800] ;  /* 0x00e80000cdac783b */ /* 0x000e680000000200 */
[----:B------:R-:W1:Y:S03]  /*e300*/  LDSM.16.M88.4 R176, [R205+0xf000] ;  /* 0x00f00000cdb0783b */ /* 0x000e660000000200 */
[C---:B--2---:R-:W-:Y:S08]  /*e310*/  HMMA.16816.F32.BF16 R4, R168.reuse, R188, R4 ;  /* 0x000000bca804723c */ /* 0x044ff00000041804 */
[C---:B------:R-:W-:Y:S01]  /*e320*/  HMMA.16816.F32.BF16 R8, R168.reuse, R190, R8 ;  /* 0x000000bea808723c */ /* 0x040fe20000041808 */
[----:B------:R-:W-:Y:S04]  /*e330*/  LDSM.16.M88.4 R188, [R206+0x6000] ;  /* 0x00600000cebc783b */ /* 0x000fe80000000200 */
[----:B------:R-:W2:Y:S03]  /*e340*/  LDSM.16.M88.4 R204, [R3+0xe000] ;  /* 0x00e0000003cc783b */ /* 0x000ea60000000200 */
[C---:B---3--:R-:W-:Y:S08]  /*e350*/  HMMA.16816.F32.BF16 R12, R168.reuse, R164, R12 ;  /* 0x000000a4a80c723c */ /* 0x048ff0000004180c */
[C---:B------:R-:W-:Y:S01]  /*e360*/  HMMA.16816.F32.BF16 R16, R168.reuse, R166, R16 ;  /* 0x000000a6a810723c */ /* 0x040fe20000041810 */
[----:B------:R-:W3:Y:S07]  /*e370*/  LDSM.16.M88.4 R164, [R3+0xe800] ;  /* 0x00e8000003a4783b */ /* 0x000eee0000000200 */
[C---:B----4-:R-:W-:Y:S08]  /*e380*/  HMMA.16816.F32.BF16 R20, R168.reuse, R180, R20 ;  /* 0x000000b4a814723c */ /* 0x050ff00000041814 */
[C---:B------:R-:W-:Y:S08]  /*e390*/  HMMA.16816.F32.BF16 R24, R168.reuse, R182, R24 ;  /* 0x000000b6a818723c */ /* 0x040ff00000041818 */
[C---:B------:R-:W-:Y:S08]  /*e3a0*/  HMMA.16816.F32.BF16 R28, R168.reuse, R184, R28 ;  /* 0x000000b8a81c723c */ /* 0x040ff0000004181c */
[----:B------:R-:W-:Y:S01]  /*e3b0*/  HMMA.16816.F32.BF16 R32, R168, R186, R32 ;  /* 0x000000baa820723c */ /* 0x000fe20000041820 */
[----:B------:R-:W4:Y:S07]  /*e3c0*/  LDSM.16.M88.4 R168, [R3+0xf000] ;  /* 0x00f0000003a8783b */ /* 0x000f2e0000000200 */
[C---:B-----5:R-:W-:Y:S08]  /*e3d0*/  HMMA.16816.F32.BF16 R4, R192.reuse, R196, R4 ;  /* 0x000000c4c004723c */ /* 0x060ff00000041804 */
[C---:B------:R-:W-:Y:S08]  /*e3e0*/  HMMA.16816.F32.BF16 R8, R192.reuse, R198, R8 ;  /* 0x000000c6c008723c */ /* 0x040ff00000041808 */
[C---:B-1----:R-:W-:Y:S08]  /*e3f0*/  HMMA.16816.F32.BF16 R12, R192.reuse, R172, R12 ;  /* 0x000000acc00c723c */ /* 0x042ff0000004180c */
[C---:B------:R-:W-:Y:S08]  /*e400*/  HMMA.16816.F32.BF16 R16, R192.reuse, R174, R16 ;  /* 0x000000aec010723c */ /* 0x040ff00000041810 */
[C---:B------:R-:W-:Y:S01]  /*e410*/  HMMA.16816.F32.BF16 R20, R192.reuse, R176, R20 ;  /* 0x000000b0c014723c */ /* 0x040fe20000041814 */
[----:B------:R-:W-:Y:S07]  /*e420*/  IMAD.U32 R176, RZ, RZ, UR12 ;  /* 0x0000000cffb07e24 */ /* 0x000fee000f8e00ff */
[C---:B------:R-:W-:Y:S08]  /*e430*/  HMMA.16816.F32.BF16 R24, R192.reuse, R178, R24 ;  /* 0x000000b2c018723c */ /* 0x040ff00000041818 */
[C---:B------:R-:W-:Y:S08]  /*e440*/  HMMA.16816.F32.BF16 R28, R192.reuse, R200, R28 ;  /* 0x000000c8c01c723c */ /* 0x040ff0000004181c */
[----:B------:R-:W-:Y:S03]  /*e450*/  HMMA.16816.F32.BF16 R32, R192, R202, R32 ;  /* 0x000000cac020723c */ /* 0x000fe60000041820 */
[----:B------:R-:W-:Y:S05]  /*e460*/  IMAD.SHL.U32 R194, R213, 0x2, RZ ;  /* 0x00000002d5c27824 */ /* 0x000fea00078e00ff */
[C---:B--2---:R-:W-:Y:S05]  /*e470*/  HMMA.16816.F32.BF16 R4, R188.reuse, R204, R4 ;  /* 0x000000ccbc04723c */ /* 0x044fea0000041804 */
[----:B------:R-:W-:Y:S03]  /*e480*/  LOP3.LUT R193, R194, 0x6, RZ, 0xc0, !PT ;  /* 0x00000006c2c17812 */ /* 0x000fe600078ec0ff */
[C---:B------:R-:W-:Y:S03]  /*e490*/  HMMA.16816.F32.BF16 R8, R188.reuse, R206, R8 ;  /* 0x000000cebc08723c */ /* 0x040fe60000041808 */
[----:B------:R-:W-:Y:S04]  /*e4a0*/  IMAD R176, R176, 0x40, R193 ;  /* 0x00000040b0b07824 */ /* 0x000fe800078e02c1 */
[C---:B------:R-:W-:Y:S01]  /*e4b0*/  VIADD R172, R176.reuse, 0x1 ;  /* 0x00000001b0ac7836 */ /* 0x040fe20000000000 */
[----:B------:R-:W-:Y:S01]  /*e4c0*/  I2FP.F32.U32 R177, R176 ;  /* 0x000000b000b17245 */ /* 0x000fe20000201000 */
[C---:B---3--:R-:W-:Y:S03]  /*e4d0*/  HMMA.16816.F32.BF16 R12, R188.reuse, R164, R12 ;  /* 0x000000a4bc0c723c */ /* 0x048fe6000004180c */
[----:B------:R-:W-:Y:S01]  /*e4e0*/  I2FP.F32.U32 R165, R172 ;  /* 0x000000ac00a57245 */ /* 0x000fe20000201000 */
[C---:B------:R-:W-:Y:S01]  /*e4f0*/  VIADD R178, R176.reuse, 0x8 ;  /* 0x00000008b0b27836 */ /* 0x040fe20000000000 */
[----:B------:R1:W2:Y:S01]  /*e500*/  LDSM.16.M88.4 R172, [R3+0xf800] ;  /* 0x00f8000003ac783b */ /* 0x0002a20000000200 */
[C---:B------:R-:W-:Y:S02]  /*e510*/  VIADD R164, R176.reuse, 0x9 ;  /* 0x00000009b0a47836 */ /* 0x040fe40000000000 */
[----:B------:R-:W-:Y:S01]  /*e520*/  FFMA.FTZ R4, R177, UR5, R4 ;  /* 0x00000005b1047c23 */ /* 0x000fe20008010004 */
[C---:B------:R-:W-:Y:S01]  /*e530*/  HMMA.16816.F32.BF16 R16, R188.reuse, R166, R16 ;  /* 0x000000a6bc10723c */ /* 0x040fe20000041810 */
[----:B------:R-:W-:Y:S04]  /*e540*/  DEPBAR.LE SB0, 0x0 ;  /* 0x000080000000791a */ /* 0x000fe80000000000 */
[----:B------:R-:W-:Y:S01]  /*e550*/  BAR.SYNC.DEFER_BLOCKING 0x0 ;  /* 0x0000000000007b1d */ /* 0x000fe20000010000 */
[C---:B------:R-:W-:Y:S02]  /*e560*/  VIADD R166, R176.reuse, 0x10 ;  /* 0x00000010b0a67836 */ /* 0x040fe40000000000 */
[C---:B------:R-:W-:Y:S01]  /*e570*/  FFMA.FTZ R5, R165.reuse, UR5, R5 ;  /* 0x00000005a5057c23 */ /* 0x040fe20008010005 */
[C---:B----4-:R-:W-:Y:S05]  /*e580*/  HMMA.16816.F32.BF16 R20, R188.reuse, R168, R20 ;  /* 0x000000a8bc14723c */ /* 0x050fea0000041814 */
[----:B------:R-:W-:Y:S01]  /*e590*/  FFMA.FTZ R7, R165, UR5, R7 ;  /* 0x00000005a5077c23 */ /* 0x000fe20008010007 */
[----:B------:R-:W-:Y:S01]  /*e5a0*/  I2FP.F32.U32 R165, R164 ;  /* 0x000000a400a57245 */ /* 0x000fe20000201000 */
[C---:B------:R-:W-:Y:S01]  /*e5b0*/  VIADD R164, R176.reuse, 0x11 ;  /* 0x00000011b0a47836 */ /* 0x040fe20000000000 */
[C---:B------:R-:W-:Y:S03]  /*e5c0*/  HMMA.16816.F32.BF16 R24, R188.reuse, R170, R24 ;  /* 0x000000aabc18723c */ /* 0x040fe60000041818 */
[C---:B------:R-:W-:Y:S01]  /*e5d0*/  FFMA.FTZ R9, R165.reuse, UR5, R9 ;  /* 0x00000005a5097c23 */ /* 0x040fe20008010009 */
[----:B-1----:R-:W-:Y:S01]  /*e5e0*/  I2FP.F32.U32 R3, R178 ;  /* 0x000000b200037245 */ /* 0x002fe20000201000 */
[----:B------:R-:W-:Y:S01]  /*e5f0*/  FFMA.FTZ R11, R165, UR5, R11 ;  /* 0x00000005a50b7c23 */ /* 0x000fe2000801000b */
[----:B------:R-:W-:Y:S01]  /*e600*/  I2FP.F32.U32 R165, R164 ;  /* 0x000000a400a57245 */ /* 0x000fe20000201000 */
[C---:B------:R-:W-:Y:S02]  /*e610*/  VIADD R164, R176.reuse, 0x19 ;  /* 0x00000019b0a47836 */ /* 0x040fe40000000000 */
[----:B------:R-:W-:Y:S01]  /*e620*/  FFMA.FTZ R6, R177, UR5, R6 ;  /* 0x00000005b1067c23 */ /* 0x000fe20008010006 */
[C---:B------:R-:W-:Y:S01]  /*e630*/  FFMA.FTZ R8, R3.reuse, UR5, R8 ;  /* 0x0000000503087c23 */ /* 0x040fe20008010008 */
[----:B------:R-:W-:Y:S01]  /*e640*/  FFMA.FTZ R10, R3, UR5, R10 ;  /* 0x00000005030a7c23 */ /* 0x000fe2000801000a */
[----:B------:R-:W-:Y:S01]  /*e650*/  I2FP.F32.U32 R3, R166 ;  /* 0x000000a600037245 */ /* 0x000fe20000201000 */
[----:B------:R-:W-:Y:S01]  /*e660*/  VIADD R166, R176, 0x18 ;  /* 0x00000018b0a67836 */ /* 0x000fe20000000000 */
[----:B------:R-:W-:Y:S01]  /*e670*/  FMNMX3.FTZ R170, R2, R6, R7, !PT ;  /* 0x0000000602aa7276 */ /* 0x000fe20007810007 */
[C---:B------:R-:W-:Y:S01]  /*e680*/  FFMA.FTZ R13, R165.reuse, UR5, R13 ;  /* 0x00000005a50d7c23 */ /* 0x040fe2000801000d */
[----:B------:R-:W-:Y:S01]  /*e690*/  FFMA.FTZ R15, R165, UR5, R15 ;  /* 0x00000005a50f7c23 */ /* 0x000fe2000801000f */
[----:B------:R-:W-:Y:S01]  /*e6a0*/  I2FP.F32.U32 R165, R164 ;  /* 0x000000a400a57245 */ /* 0x000fe20000201000 */
[C---:B------:R-:W-:Y:S01]  /*e6b0*/  FFMA.FTZ R12, R3.reuse, UR5, R12 ;  /* 0x00000005030c7c23 */ /* 0x040fe2000801000c */
[----:B------:R-:W-:Y:S01]  /*e6c0*/  FMNMX3.FTZ R170, R170, R10, R11, !PT ;  /* 0x0000000aaaaa7276 */ /* 0x000fe2000781000b */
[----:B------:R-:W-:Y:S01]  /*e6d0*/  FFMA.FTZ R14, R3, UR5, R14 ;  /* 0x00000005030e7c23 */ /* 0x000fe2000801000e */
[----:B------:R-:W-:Y:S01]  /*e6e0*/  I2FP.F32.U32 R3, R166 ;  /* 0x000000a600037245 */ /* 0x000fe20000201000 */
[----:B------:R-:W-:Y:S01]  /*e6f0*/  VIADD R166, R176, 0x20 ;  /* 0x00000020b0a67836 */ /* 0x000fe20000000000 */
[C---:B--2---:R-:W-:Y:S03]  /*e700*/  HMMA.16816.F32.BF16 R28, R188.reuse, R172, R28 ;  /* 0x000000acbc1c723c */ /* 0x044fe6000004181c */
[----:B------:R-:W-:Y:S01]  /*e710*/  FMNMX3.FTZ R170, R170, R14, R15, !PT ;  /* 0x0000000eaaaa7276 */ /* 0x000fe2000781000f */
[C---:B------:R-:W-:Y:S01]  /*e720*/  FFMA.FTZ R16, R3.reuse, UR5, R16 ;  /* 0x0000000503107c23 */ /* 0x040fe20008010010 */
[----:B------:R-:W-:Y:S01]  /*e730*/  FFMA.FTZ R18, R3, UR5, R18 ;  /* 0x0000000503127c23 */ /* 0x000fe20008010012 */
[----:B------:R-:W-:Y:S01]  /*e740*/  I2FP.F32.U32 R3, R166 ;  /* 0x000000a600037245 */ /* 0x000fe20000201000 */
[C---:B------:R-:W-:Y:S02]  /*e750*/  VIADD R166, R176.reuse, 0x28 ;  /* 0x00000028b0a67836 */ /* 0x040fe40000000000 */
[C---:B------:R-:W-:Y:S01]  /*e760*/  FFMA.FTZ R17, R165.reuse, UR5, R17 ;  /* 0x00000005a5117c23 */ /* 0x040fe20008010011 */
[C---:B------:R-:W-:Y:S02]  /*e770*/  VIADD R164, R176.reuse, 0x21 ;  /* 0x00000021b0a47836 */ /* 0x040fe40000000000 */
[----:B------:R-:W-:Y:S01]  /*e780*/  FFMA.FTZ R19, R165, UR5, R19 ;  /* 0x00000005a5137c23 */ /* 0x000fe20008010013 */
[C---:B------:R-:W-:Y:S01]  /*e790*/  FFMA.FTZ R20, R3.reuse, UR5, R20 ;  /* 0x0000000503147c23 */ /* 0x040fe20008010014 */
[----:B------:R-:W-:Y:S01]  /*e7a0*/  FFMA.FTZ R22, R3, UR5, R22 ;  /* 0x0000000503167c23 */ /* 0x000fe20008010016 */
[----:B------:R-:W-:Y:S01]  /*e7b0*/  I2FP.F32.U32 R3, R166 ;  /* 0x000000a600037245 */ /* 0x000fe20000201000 */
[----:B------:R-:W-:Y:S01]  /*e7c0*/  VIADD R165, R176, 0x29 ;  /* 0x00000029b0a57836 */ /* 0x000fe20000000000 */
[----:B------:R-:W-:Y:S01]  /*e7d0*/  FMNMX3.FTZ R166, R0, R4, R5, !PT ;  /* 0x0000000400a67276 */ /* 0x000fe20007810005 */
[----:B------:R-:W-:Y:S03]  /*e7e0*/  HMMA.16816.F32.BF16 R32, R188, R174, R32 ;  /* 0x000000aebc20723c */ /* 0x000fe60000041820 */
[----:B------:R-:W-:Y:S01]  /*e7f0*/  FMNMX3.FTZ R166, R166, R8, R9, !PT ;  /* 0x00000008a6a67276 */ /* 0x000fe20007810009 */
[C---:B------:R-:W-:Y:S01]  /*e800*/  FFMA.FTZ R24, R3.reuse, UR5, R24 ;  /* 0x0000000503187c23 */ /* 0x040fe20008010018 */
[----:B------:R-:W-:Y:S01]  /*e810*/  I2FP.F32.U32 R164, R164 ;  /* 0x000000a400a47245 */ /* 0x000fe20000201000 */
[----:B------:R-:W-:Y:S01]  /*e820*/  FFMA.FTZ R26, R3, UR5, R26 ;  /* 0x00000005031a7c23 */ /* 0x000fe2000801001a */
[----:B------:R-:W-:Y:S01]  /*e830*/  I2FP.F32.U32 R165, R165 ;  /* 0x000000a500a57245 */ /* 0x000fe20000201000 */
[----:B------:R-:W-:Y:S01]  /*e840*/  VIADD R169, R176, 0x30 ;  /* 0x00000030b0a97836 */ /* 0x000fe20000000000 */
[----:B------:R-:W-:Y:S01]  /*e850*/  FMNMX3.FTZ R166, R166, R12, R13, !PT ;  /* 0x0000000ca6a67276 */ /* 0x000fe2000781000d */
[----:B------:R-:W-:Y:S01]  /*e860*/  VIADD R3, R176, 0x31 ;  /* 0x00000031b0037836 */ /* 0x000fe20000000000 */
[----:B------:R-:W-:Y:S01]  /*e870*/  FMNMX3.FTZ R170, R170, R18, R19, !PT ;  /* 0x00000012aaaa7276 */ /* 0x000fe20007810013 */
[----:B------:R-:W-:Y:S01]  /*e880*/  FFMA.FTZ R21, R164, UR5, R21 ;  /* 0x00000005a4157c23 */ /* 0x000fe20008010015 */
[----:B------:R-:W-:Y:S01]  /*e890*/  FMNMX3.FTZ R166, R166, R16, R17, !PT ;  /* 0x00000010a6a67276 */ /* 0x000fe20007810011 */
[----:B------:R-:W-:Y:S01]  /*e8a0*/  FFMA.FTZ R23, R164, UR5, R23 ;  /* 0x00000005a4177c23 */ /* 0x000fe20008010017 */
[----:B------:R-:W-:Y:S01]  /*e8b0*/  I2FP.F32.U32 R169, R169 ;  /* 0x000000a900a97245 */ /* 0x000fe20000201000 */
[C---:B------:R-:W-:Y:S01]  /*e8c0*/  FFMA.FTZ R25, R165.reuse, UR5, R25 ;  /* 0x00000005a5197c23 */ /* 0x040fe20008010019 */
[----:B------:R-:W-:Y:S01]  /*e8d0*/  I2FP.F32.U32 R3, R3 ;  /* 0x0000000300037245 */ /* 0x000fe20000201000 */
[----:B------:R-:W-:Y:S01]  /*e8e0*/  FFMA.FTZ R27, R165, UR5, R27 ;  /* 0x00000005a51b7c23 */ /* 0x000fe2000801001b */
[----:B------:R-:W-:Y:S01]  /*e8f0*/  FMNMX3.FTZ R166, R166, R20, R21, !PT ;  /* 0x00000014a6a67276 */ /* 0x000fe20007810015 */
[----:B------:R-:W-:Y:S01]  /*e900*/  VIADD R165, R176, 0x38 ;  /* 0x00000038b0a57836 */ /* 0x000fe20000000000 */
[----:B------:R-:W-:Y:S01]  /*e910*/  FMNMX3.FTZ R170, R170, R22, R23, !PT ;  /* 0x00000016aaaa7276 */ /* 0x000fe20007810017 */
[----:B------:R-:W-:Y:S01]  /*e920*/  VIADD R164, R176, 0x39 ;  /* 0x00000039b0a47836 */ /* 0x000fe20000000000 */
[----:B------:R-:W-:Y:S01]  /*e930*/  FMNMX3.FTZ R166, R166, R24, R25, !PT ;  /* 0x00000018a6a67276 */ /* 0x000fe20007810019 */
[----:B------:R-:W-:Y:S01]  /*e940*/  FFMA.FTZ R28, R169, UR5, R28 ;  /* 0x00000005a91c7c23 */ /* 0x000fe2000801001c */
[----:B------:R-:W-:Y:S01]  /*e950*/  I2FP.F32.U32 R165, R165 ;  /* 0x000000a500a57245 */ /* 0x000fe20000201000 */
[----:B------:R-:W-:Y:S01]  /*e960*/  FFMA.FTZ R29, R3, UR5, R29 ;  /* 0x00000005031d7c23 */ /* 0x000fe2000801001d */
[----:B------:R-:W-:Y:S03]  /*e970*/  I2FP.F32.U32 R164, R164 ;  /* 0x000000a400a47245 */ /* 0x000fe60000201000 */
[----:B------:R-:W-:Y:S01]  /*e980*/  FFMA.FTZ R32, R165, UR5, R32 ;  /* 0x00000005a5207c23 */ /* 0x000fe20008010020 */
[----:B------:R-:W-:Y:S01]  /*e990*/  FMNMX3.FTZ R166, R166, R28, R29, !PT ;  /* 0x0000001ca6a67276 */ /* 0x000fe2000781001d */
[----:B------:R-:W-:Y:S05]  /*e9a0*/  FFMA.FTZ R33, R164, UR5, R33 ;  /* 0x00000005a4217c23 */ /* 0x000fea0008010021 */
[----:B------:R-:W-:Y:S01]  /*e9b0*/  FMNMX3.FTZ R168, R166, R32, R33, !PT ;  /* 0x00000020a6a87276 */ /* 0x000fe20007810021 */
[----:B------:R-:W-:Y:S06]  /*e9c0*/  BRA.U.ANY UP0, `(.L_x_506) ;  /* 0xffffffdd00e47547 */ /* 0x000fec000b93ffff */
.L_x_505:
[----:B------:R-:W2:Y:S01]  /*e9d0*/  SHFL.BFLY PT, R166, R168, 0x2, 0x1f ;  /* 0x0c401f00a8a67f89 */ /* 0x000ea200000e0000 */
[----:B------:R-:W-:Y:S01]  /*e9e0*/  FFMA.FTZ R31, R3, UR5, R31 ;  /* 0x00000005031f7c23 */ /* 0x000fe2000801001f */
[----:B------:R-:W-:Y:S01]  /*e9f0*/  FFMA.FTZ R30, R169, UR5, R30 ;  /* 0x00000005a91e7c23 */ /* 0x000fe2000801001e */
[----:B------:R-:W-:Y:S01]  /*ea00*/  FMNMX3.FTZ R3, R170, R26, R27, !PT ;  /* 0x0000001aaa037276 */ /* 0x000fe2000781001b */
[----:B------:R-:W-:Y:S01]  /*ea10*/  FFMA.FTZ R34, R165, UR5, R34 ;  /* 0x00000005a5227c23 */ /* 0x000fe20008010022 */
[----:B------:R-:W-:Y:S01]  /*ea20*/  FFMA.FTZ R35, R164, UR5, R35 ;  /* 0x00000005a4237c23 */ /* 0x000fe20008010023 */
[----:B------:R-:W-:Y:S01]  /*ea30*/  USHF.L.U32 UR24, UR12, 0x1, URZ ;  /* 0x000000010c187899 */ /* 0x000fe200080006ff */
[----:B------:R-:W-:Y:S01]  /*ea40*/  FMNMX3.FTZ R3, R3, R30, R31, !PT ;  /* 0x0000001e03037276 */ /* 0x000fe2000781001f */
[----:B------:R-:W-:Y:S01]  /*ea50*/  UIADD3 UR14, UPT, UPT, UR28, -0x61c88647, URZ ;  /* 0x9e3779b91c0e7890 */ /* 0x000fe2000fffe0ff */
[----:B------:R-:W3:Y:S01]  /*ea60*/  LDC R203, c[0x0][0x4f8] ;  /* 0x00013e00ffcb7b82 */ /* 0x000ee20000000800 */
[----:B------:R-:W-:Y:S01]  /*ea70*/  UIADD3 UR9, UPT, UPT, UR28, 0x3c6ef372, URZ ;  /* 0x3c6ef3721c097890 */ /* 0x000fe2000fffe0ff */
[----:B------:R-:W-:Y:S01]  /*ea80*/  FMNMX3.FTZ R3, R3, R34, R35, !PT ;  /* 0x0000002203037276 */ /* 0x000fe20007810023 */
[----:B------:R-:W-:Y:S01]  /*ea90*/  UIADD3 UR22, UPT, UPT, UR29, 0x76cf5d0a, URZ ;  /* 0x76cf5d0a1d167890 */ /* 0x000fe2000fffe0ff */
[----:B------:R-:W-:Y:S01]  /*eaa0*/  MOV R167, UR24 ;  /* 0x0000001800a77c02 */ /* 0x000fe20008000f00 */
[----:B------:R-:W-:Y:S02]  /*eab0*/  UIADD3 UR19, UPT, UPT, UR29, 0x32370b8f, URZ ;  /* 0x32370b8f1d137890 */ /* 0x000fe4000fffe0ff */
[----:B------:R-:W4:Y:S01]  /*eac0*/  SHFL.BFLY PT, R165, R3, 0x2, 0x1f ;  /* 0x0c401f0003a57f89 */ /* 0x000f2200000e0000 */
[----:B------:R-:W-:Y:S01]  /*ead0*/  LOP3.LUT R167, R167, UR29, R239, 0x96, !PT ;  /* 0x0000001da7a77c12 */ /* 0x000fe2000f8e96ef */
[----:B------:R-:W-:Y:S02]  /*eae0*/  UIADD3 UR11, UPT, UPT, UR28, -0x255992d5, URZ ;  /* 0xdaa66d2b1c0b7890 */ /* 0x000fe4000fffe0ff */
[----:B------:R-:W-:Y:S02]  /*eaf0*/  UIADD3 UR8, UPT, UPT, UR28, 0x78dde6e4, URZ ;  /* 0x78dde6e41c087890 */ /* 0x000fe4000fffe0ff */
[----:B-1----:R-:W-:Y:S01]  /*eb00*/  IMAD.WIDE.U32 R182, R167, -0x326172a9, RZ ;  /* 0xcd9e8d57a7b67825 */ /* 0x002fe200078e00ff */
        /* <DEDUP_REMOVED lines=11> */
[----:B------:R-:W-:Y:S01]  /*ebc0*/  UIADD3 UR12, UPT, UPT, UR12, -0x1, URZ ;  /* 0xffffffff0c0c7890 */ /* 0x000fe2000fffe0ff */
[----:B--2---:R-:W-:Y:S02]  /*ebd0*/  FMNMX.FTZ R166, R168, R166, !PT ;  /* 0x000000a6a8a67209 */ /* 0x004fe40007810000 */
[----:B----4-:R-:W-:Y:S02]  /*ebe0*/  FMNMX.FTZ R165, R3, R165, !PT ;  /* 0x000000a503a57209 */ /* 0x010fe40007810000 */
[----:B------:R-:W-:Y:S01]  /*ebf0*/  LOP3.LUT R184, R184, UR19, R183, 0x96, !PT ;  /* 0x00000013b8b87c12 */ /* 0x000fe2000f8e96b7 */
[----:B------:R-:W1:Y:S01]  /*ec00*/  SHFL.BFLY PT, R164, R166, 0x1, 0x1f ;  /* 0x0c201f00a6a47f89 */ /* 0x000e6200000e0000 */
[----:B---3--:R-:W-:Y:S07]  /*ec10*/  LOP3.LUT R203, R203, 0xff, RZ, 0xc0, !PT ;  /* 0x000000ffcbcb7812 */ /* 0x008fee00078ec0ff */
[----:B------:R-:W2:Y:S01]  /*ec20*/  SHFL.BFLY PT, R3, R165, 0x1, 0x1f ;  /* 0x0c201f00a5037f89 */ /* 0x000ea200000e0000 */
[----:B------:R-:W-:Y:S02]  /*ec30*/  LEA R203, R203, R203, 0x10 ;  /* 0x000000cbcbcb7211 */ /* 0x000fe400078e80ff */
[----:B-1----:R-:W-:Y:S02]  /*ec40*/  FMNMX.FTZ R164, R166, R164, !PT ;  /* 0x000000a4a6a47209 */ /* 0x002fe40007810000 */
[----:B------:R-:W-:Y:S02]  /*ec50*/  LOP3.LUT R166, R216, 0x200, R210, 0xf8, !PT ;  /* 0x00000200d8a67812 */ /* 0x000fe400078ef8d2 */
[C---:B------:R-:W-:Y:S01]  /*ec60*/  FSETP.NEU.FTZ.AND P0, PT, R164.reuse, -INF , PT ;  /* 0xff800000a400780b */ /* 0x040fe20003f1d000 */
[C---:B------:R-:W-:Y:S01]  /*ec70*/  FMUL.FTZ R205, R164.reuse, UR4 ;  /* 0x00000004a4cd7c20 */ /* 0x040fe20008410000 */
[----:B--2---:R-:W-:Y:S01]  /*ec80*/  FMNMX.FTZ R3, R165, R3, !PT ;  /* 0x00000003a5037209 */ /* 0x004fe20007810000 */
[----:B------:R-:W-:Y:S01]  /*ec90*/  FADD.FTZ R0, -R164, R0 ;  /* 0x00000000a4007221 */ /* 0x000fe20000010100 */
[----:B------:R-:W-:Y:S02]  /*eca0*/  LEA R166, R166, UR6, 0x1 ;  /* 0x00000006a6a67c11 */ /* 0x000fe4000f8e08ff */
[----:B------:R-:W-:Y:S01]  /*ecb0*/  FSEL R205, R205, RZ, P0 ;  /* 0x000000ffcdcd7208 */ /* 0x000fe20000000000 */
[C---:B------:R-:W-:Y:S01]  /*ecc0*/  FMUL.FTZ R204, R3.reuse, UR4 ;  /* 0x0000000403cc7c20 */ /* 0x040fe20008410000 */
[----:B------:R-:W-:Y:S01]  /*ecd0*/  FSETP.NEU.FTZ.AND P0, PT, R3, -INF , PT ;  /* 0xff8000000300780b */ /* 0x000fe20003f1d000 */
[----:B------:R-:W1:Y:S01]  /*ece0*/  LDSM.16.MT88.4 R172, [R166+0x10000] ;  /* 0x01000000a6ac783b */ /* 0x000e620000004200 */
[----:B------:R-:W-:Y:S01]  /*ecf0*/  IADD3 R167, PT, PT, R166, R208, RZ ;  /* 0x000000d0a6a77210 */ /* 0x000fe20007ffe0ff */
[----:B------:R-:W-:Y:S01]  /*ed00*/  FFMA.FTZ R198, R8, UR4, -R205 ;  /* 0x0000000408c67c23 */ /* 0x000fe200080108cd */
[----:B------:R-:W-:Y:S01]  /*ed10*/  LOP3.LUT R8, R236, UR22, R185, 0x96, !PT ;  /* 0x00000016ec087c12 */ /* 0x000fe2000f8e96b9 */
[----:B------:R-:W-:Y:S04]  /*ed20*/  IMAD.WIDE.U32 R184, R184, -0x326172a9, RZ ;  /* 0xcd9e8d57b8b87825 */ /* 0x000fe800078e00ff */
[--C-:B------:R-:W-:Y:S01]  /*ed30*/  FFMA.FTZ R197, R9, UR4, -R205.reuse ;  /* 0x0000000409c57c23 */ /* 0x100fe200080108cd */
        /* <DEDUP_REMOVED lines=13> */
[----:B------:R-:W2:Y:S01]  /*ee10*/  LDSM.16.MT88.4 R176, [R167+0x10000] ;  /* 0x01000000a7b0783b */ /* 0x000ea20000004200 */
        /* <DEDUP_REMOVED lines=50> */
[C---:B------:R-:W-:Y:S01]  /*f140*/  FMUL.FTZ R41, R2.reuse, R41 ;  /* 0x0000002902297220 */ /* 0x040fe20000410000 */
[----:B------:R-:W-:Y:S01]  /*f150*/  F2FP.BF16.F32.PACK_AB R7, R197, R198 ;  /* 0x000000c6c507723e */ /* 0x000fe200000010ff */
[C---:B------:R-:W-:Y:S01]  /*f160*/  FMUL.FTZ R44, R2.reuse, R44 ;  /* 0x0000002c022c7220 */ /* 0x040fe20000410000 */
        /* <DEDUP_REMOVED lines=9> */
[----:B------:R-:W-:Y:S01]  /*f200*/  FMUL.FTZ R49, R2, R49 ;  /* 0x0000003102317220 */ /* 0x000fe20000410000 */
[----:B---3--:R-:W-:Y:S01]  /*f210*/  F2FP.BF16.F32.PACK_AB R4, R200, R202 ;  /* 0x000000cac804723e */ /* 0x008fe200000010ff */
[C---:B------:R-:W-:Y:S01]  /*f220*/  FMUL.FTZ R17, R2.reuse, R153 ;  /* 0x0000009902117220 */ /* 0x040fe20000410000 */
        /* <DEDUP_REMOVED lines=10> */
[----:B------:R-:W-:Y:S01]  /*f2d0*/  FMUL.FTZ R11, R0, R159 ;  /* 0x0000009f000b7220 */ /* 0x000fe20000410000 */
[----:B------:R-:W-:Y:S01]  /*f2e0*/  LOP3.LUT R182, R184, UR10, R183, 0x96, !PT ;  /* 0x0000000ab8b67c12 */ /* 0x000fe2000f8e96b7 */
        /* <DEDUP_REMOVED lines=9> */
[----:B------:R-:W4:Y:S01]  /*f380*/  MUFU.EX2 R217, R217 ;  /* 0x000000d900d97308 */ /* 0x000f220000000800 */
[----:B------:R-:W5:Y:S01]  /*f390*/  LDSM.16.MT88.4 R172, [R166+0x12000] ;  /* 0x01200000a6ac783b */ /* 0x000f620000004200 */
[C---:B------:R-:W-:Y:S01]  /*f3a0*/  FMUL.FTZ R43, R0.reuse, R43 ;  /* 0x0000002b002b7220 */ /* 0x040fe20000410000 */
[C---:B------:R-:W-:Y:S01]  /*f3b0*/  FMUL.FTZ R46, R0.reuse, R46 ;  /* 0x0000002e002e7220 */ /* 0x040fe20000410000 */
[C---:B------:R-:W-:Y:S01]  /*f3c0*/  FMUL.FTZ R47, R0.reuse, R47 ;  /* 0x0000002f002f7220 */ /* 0x040fe20000410000 */
[C---:B------:R-:W-:Y:S01]  /*f3d0*/  FMUL.FTZ R50, R0.reuse, R50 ;  /* 0x0000003200327220 */ /* 0x040fe20000410000 */
[C---:B--2---:R-:W-:Y:S04]  /*f3e0*/  HMMA.16816.F32.BF16 R36, R168.reuse, R176, R36 ;  /* 0x000000b0a824723c */ /* 0x044fe80000041824 */
[----:B------:R-:W-:Y:S01]  /*f3f0*/  MUFU.EX2 R218, R218 ;  /* 0x000000da00da7308 */ /* 0x000fe20000000800 */
[----:B------:R-:W-:Y:S01]  /*f400*/  LDSM.16.MT88.4 R184, [R167+0x12800] ;  /* 0x01280000a7b8783b */ /* 0x000fe20000004200 */
[----:B------:R-:W-:Y:S01]  /*f410*/  FMUL.FTZ R51, R0, R51 ;  /* 0x0000003300337220 */ /* 0x000fe20000410000 */
[----:B------:R-:W-:Y:S01]  /*f420*/  FMUL.FTZ R53, R2, R53 ;  /* 0x0000003502357220 */ /* 0x000fe20000410000 */
[C---:B------:R-:W-:Y:S01]  /*f430*/  FMUL.FTZ R54, R0.reuse, R54 ;  /* 0x0000003600367220 */ /* 0x040fe20000410000 */
[----:B------:R-:W-:Y:S01]  /*f440*/  FMUL.FTZ R55, R0, R55 ;  /* 0x0000003700377220 */ /* 0x000fe20000410000 */
[C---:B------:R-:W-:Y:S04]  /*f450*/  HMMA.16816.F32.BF16 R40, R168.reuse, R178, R40 ;  /* 0x000000b2a828723c */ /* 0x040fe80000041828 */
[----:B------:R-:W-:Y:S01]  /*f460*/  MUFU.EX2 R219, R219 ;  /* 0x000000db00db7308 */ /* 0x000fe20000000800 */
[----:B------:R-:W-:Y:S01]  /*f470*/  LDSM.16.MT88.4 R176, [R192+0x800] ;  /* 0x00080000c0b0783b */ /* 0x000fe20000004200 */
[----:B----4-:R-:W-:Y:S01]  /*f480*/  F2FP.BF16.F32.PACK_AB R188, R217, R216 ;  /* 0x000000d8d9bc723e */ /* 0x010fe200000010ff */
[C---:B------:R-:W-:Y:S01]  /*f490*/  FMUL.FTZ R56, R2.reuse, R56 ;  /* 0x0000003802387220 */ /* 0x040fe20000410000 */
[----:B------:R-:W-:Y:S01]  /*f4a0*/  FMUL.FTZ R57, R2, R57 ;  /* 0x0000003902397220 */ /* 0x000fe20000410000 */
[C---:B------:R-:W-:Y:S01]  /*f4b0*/  FMUL.FTZ R58, R0.reuse, R58 ;  /* 0x0000003a003a7220 */ /* 0x040fe20000410000 */
[----:B------:R-:W-:Y:S01]  /*f4c0*/  FMUL.FTZ R59, R0, R59 ;  /* 0x0000003b003b7220 */ /* 0x000fe20000410000 */
[C---:B------:R-:W-:Y:S01]  /*f4d0*/  FMUL.FTZ R60, R2.reuse, R60 ;  /* 0x0000003c023c7220 */ /* 0x040fe20000410000 */
[----:B------:R-:W-:Y:S01]  /*f4e0*/  FMUL.FTZ R61, R2, R61 ;  /* 0x0000003d023d7220 */ /* 0x000fe20000410000 */
[C---:B---3--:R-:W-:Y:S01]  /*f4f0*/  HMMA.16816.F32.BF16 R44, R168.reuse, R160, R44 ;  /* 0x000000a0a82c723c */ /* 0x048fe2000004182c */
[----:B------:R-:W-:Y:S02]  /*f500*/  MUFU.EX2 R245, R245 ;  /* 0x000000f500f57308 */ /* 0x000fe40000000800 */
        /* <DEDUP_REMOVED lines=13> */
[C---:B-1----:R-:W-:Y:S04]  /*f5e0*/  HMMA.16816.F32.BF16 R52, R168.reuse, R156, R52 ;  /* 0x0000009ca834723c */ /* 0x042fe80000041834 */
[----:B------:R-:W-:Y:S01]  /*f5f0*/  MUFU.EX2 R207, R207 ;  /* 0x000000cf00cf7308 */ /* 0x000fe20000000800 */
[C---:B------:R-:W-:Y:S01]  /*f600*/  FMUL.FTZ R72, R2.reuse, R72 ;  /* 0x0000004802487220 */ /* 0x040fe20000410000 */
[----:B------:R-:W-:Y:S01]  /*f610*/  FMUL.FTZ R73, R2, R73 ;  /* 0x0000004902497220 */ /* 0x000fe20000410000 */
[C---:B------:R-:W-:Y:S01]  /*f620*/  FMUL.FTZ R74, R0.reuse, R74 ;  /* 0x0000004a004a7220 */ /* 0x040fe20000410000 */
[----:B------:R-:W-:Y:S01]  /*f630*/  FMUL.FTZ R75, R0, R75 ;  /* 0x0000004b004b7220 */ /* 0x000fe20000410000 */
[C---:B------:R-:W-:Y:S01]  /*f640*/  FMUL.FTZ R76, R2.reuse, R76 ;  /* 0x0000004c024c7220 */ /* 0x040fe20000410000 */
[C---:B------:R-:W-:Y:S01]  /*f650*/  HMMA.16816.F32.BF16 R56, R168.reuse, R158, R56 ;  /* 0x0000009ea838723c */ /* 0x040fe20000041838 */
[----:B------:R-:W1:Y:S03]  /*f660*/  LDSM.16.MT88.4 R156, [R165+0x2000] ;  /* 0x00200000a59c783b */ /* 0x000e660000004200 */
[----:B------:R-:W3:Y:S01]  /*f670*/  MUFU.EX2 R206, R206 ;  /* 0x000000ce00ce7308 */ /* 0x000ee20000000800 */
        /* <DEDUP_REMOVED lines=96> */
[----:B---3--:R-:W-:Y:S01]  /*fc80*/  F2FP.BF16.F32.PACK_AB R150, R206, R207 ;  /* 0x000000cfce96723e */ /* 0x008fe200000010ff */
[----:B------:R-:W-:Y:S01]  /*fc90*/  FFMA.FTZ R201, R2, R241, R201 ;  /* 0x000000f102c97223 */ /* 0x000fe200000100c9 */
[----:B------:R-:W-:Y:S01]  /*fca0*/  FFMA.FTZ R202, R0, R240, R202 ;  /* 0x000000f000ca7223 */ /* 0x000fe200000100ca */
[C---:B--2---:R-:W-:Y:S03]  /*fcb0*/  HMMA.16816.F32.BF16 R116, R168.reuse, R160, R116 ;  /* 0x000000a0a874723c */ /* 0x044fe60000041874 */
[----:B------:R-:W-:Y:S01]  /*fcc0*/  MOV R0, R164 ;  /* 0x000000a400007202 */ /* 0x000fe20000000f00 */
[----:B------:R-:W-:Y:S01]  /*fcd0*/  FADD.FTZ R201, R199, R201 ;  /* 0x000000c9c7c97221 */ /* 0x000fe20000010000 */
[----:B------:R-:W-:Y:S03]  /*fce0*/  FADD.FTZ R202, R200, R202 ;  /* 0x000000cac8ca7221 */ /* 0x000fe60000010000 */
[C---:B------:R-:W-:Y:S01]  /*fcf0*/  HMMA.16816.F32.BF16 R120, R168.reuse, R162, R120 ;  /* 0x000000a2a878723c */ /* 0x040fe20000041878 */
[----:B------:R-:W2:Y:S02]  /*fd00*/  LDSM.16.MT88.4 R160, [R165+0x6000] ;  /* 0x00600000a5a0783b */ /* 0x000ea40000004200 */
[----:B------:R-:W-:Y:S01]  /*fd10*/  FADD.FTZ R198, R198, R201 ;  /* 0x000000c9c6c67221 */ /* 0x000fe20000010000 */
[----:B------:R-:W-:Y:S03]  /*fd20*/  FADD.FTZ R196, R196, R202 ;  /* 0x000000cac4c47221 */ /* 0x000fe60000010000 */
[----:B------:R-:W-:Y:S01]  /*fd30*/  FADD.FTZ R198, R197, R198 ;  /* 0x000000c6c5c67221 */ /* 0x000fe20000010000 */
[C---:B-1----:R-:W-:Y:S03]  /*fd40*/  HMMA.16816.F32.BF16 R124, R168.reuse, R156, R124 ;  /* 0x0000009ca87c723c */ /* 0x042fe6000004187c */
[----:B------:R-:W-:Y:S05]  /*fd50*/  FADD.FTZ R196, R195, R196 ;  /* 0x000000c4c3c47221 */ /* 0x000fea0000010000 */
[C---:B------:R-:W-:Y:S01]  /*fd60*/  HMMA.16816.F32.BF16 R128, R168.reuse, R158, R128 ;  /* 0x0000009ea880723c */ /* 0x040fe20000041880 */
[----:B------:R-:W1:Y:S07]  /*fd70*/  LDSM.16.MT88.4 R156, [R192+0x6000] ;  /* 0x00600000c09c783b */ /* 0x000e6e0000004200 */
[C---:B----4-:R-:W-:Y:S03]  /*fd80*/  HMMA.16816.F32.BF16 R132, R168.reuse, R172, R132 ;  /* 0x000000aca884723c */ /* 0x050fe60000041884 */
[----:B------:R-:W-:Y:S05]  /*fd90*/  IMAD.WIDE.U32 R172, R182, -0x2daee0ad, RZ ;  /* 0xd2511f53b6ac7825 */ /* 0x000fea00078e00ff */
[C---:B------:R-:W-:Y:S03]  /*fda0*/  HMMA.16816.F32.BF16 R136, R168.reuse, R174, R136 ;  /* 0x000000aea888723c */ /* 0x040fe60000041888 */
[----:B------:R-:W-:Y:S02]  /*fdb0*/  MOV R16, R172 ;  /* 0x000000ac00107202 */ /* 0x000fe40000000f00 */
[----:B------:R-:W-:Y:S02]  /*fdc0*/  LOP3.LUT R180, R180, UR15, R173, 0x96, !PT ;  /* 0x0000000fb4b47c12 */ /* 0x000fe4000f8e96ad */
[----:B------:R-:W-:Y:S01]  /*fdd0*/  PRMT R173, R172, 0x7773, RZ ;  /* 0x00007773acad7816 */ /* 0x000fe200000000ff */
[C---:B--2---:R-:W-:Y:S03]  /*fde0*/  HMMA.16816.F32.BF16 R140, R168.reuse, R160, R140 ;  /* 0x000000a0a88c723c */ /* 0x044fe6000004188c */
[----:B------:R-:W-:Y:S01]  /*fdf0*/  LOP3.LUT R160, R16, 0xff, RZ, 0xc0, !PT ;  /* 0x000000ff10a07812 */ /* 0x000fe200078ec0ff */
[----:B------:R-:W-:Y:S01]  /*fe00*/  FMUL.FTZ R16, R2, R152 ;  /* 0x0000009802107220 */ /* 0x000fe20000410000 */
[----:B------:R-:W-:Y:S01]  /*fe10*/  LOP3.LUT R175, R180, 0xffff, RZ, 0xc0, !PT ;  /* 0x0000ffffb4af7812 */ /* 0x000fe200078ec0ff */
[----:B------:R-:W2:Y:S01]  /*fe20*/  LDSM.16.MT88.4 R152, [R166+0x10800] ;  /* 0x01080000a698783b */ /* 0x000ea20000004200 */
[----:B------:R-:W-:Y:S02]  /*fe30*/  PRMT R174, R172, 0x7772, RZ ;  /* 0x00007772acae7816 */ /* 0x000fe400000000ff */
[----:B------:R-:W-:Y:S02]  /*fe40*/  LOP3.LUT R161, R180, 0xff, RZ, 0xc0, !PT ;  /* 0x000000ffb4a17812 */ /* 0x000fe400078ec0ff */
[C---:B------:R-:W-:Y:S03]  /*fe50*/  HMMA.16816.F32.BF16 R16, R168.reuse, R162, R16 ;  /* 0x000000a2a810723c */ /* 0x040fe60000041810 */
[----:B------:R-:W-:Y:S02]  /*fe60*/  PRMT R172, R172, 0x7771, RZ ;  /* 0x00007771acac7816 */ /* 0x000fe400000000ff */
[----:B------:R-:W-:Y:S02]  /*fe70*/  SHF.R.U32.HI R175, RZ, 0x8, R175 ;  /* 0x00000008ffaf7819 */ /* 0x000fe400000116af */
[----:B------:R-:W-:Y:S01]  /*fe80*/  PRMT R174, R174, 0x5410, R173 ;  /* 0x00005410aeae7816 */ /* 0x000fe200000000ad */
[C---:B-1----:R-:W-:Y:S03]  /*fe90*/  HMMA.16816.F32.BF16 R12, R168.reuse, R156, R12 ;  /* 0x0000009ca80c723c */ /* 0x042fe6000004180c */
[----:B------:R-:W-:Y:S02]  /*fea0*/  PRMT R172, R160, 0x5410, R172 ;  /* 0x00005410a0ac7816 */ /* 0x000fe400000000ac */
[--C-:B------:R-:W-:Y:S02]  /*feb0*/  PRMT R173, R161, 0x5410, R175.reuse ;  /* 0x00005410a1ad7816 */ /* 0x100fe400000000af */
[----:B------:R-:W-:Y:S01]  /*fec0*/  PRMT R175, R180, 0x7632, R175 ;  /* 0x00007632b4af7816 */ /* 0x000fe200000000af */
[----:B------:R-:W-:Y:S01]  /*fed0*/  HMMA.16816.F32.BF16 R144, R168, R158, R144 ;  /* 0x0000009ea890723c */ /* 0x000fe20000041890 */
[----:B------:R-:W1:Y:S02]  /*fee0*/  LDSM.16.MT88.4 R160, [R167+0x10800] ;  /* 0x01080000a7a0783b */ /* 0x000e640000004200 */
[----:B------:R-:W-:Y:S02]  /*fef0*/  SHF.R.U32.HI R180, RZ, 0x18, R180 ;  /* 0x00000018ffb47819 */ /* 0x000fe400000116b4 */
[----:B------:R-:W-:Y:S02]  /*ff00*/  LOP3.LUT R175, R175, 0xff, RZ, 0xc0, !PT ;  /* 0x000000ffafaf7812 */ /* 0x000fe400078ec0ff */
[----:B------:R-:W-:Y:S02]  /*ff10*/  LOP3.LUT R151, R174, 0xff00ff, RZ, 0xc0, !PT ;  /* 0x00ff00ffae977812 */ /* 0x000fe400078ec0ff */
[----:B------:R-:W-:Y:S01]  /*ff20*/  PRMT R149, R175, 0x5410, R180 ;  /* 0x00005410af957816 */ /* 0x000fe200000000b4 */
[----:B------:R-:W-:Y:S01]  /*ff30*/  LDSM.16.MT88.4 R168, [R192+0x2800] ;  /* 0x00280000c0a8783b */ /* 0x000fe20000004200 */
[--C-:B------:R-:W-:Y:S02]  /*ff40*/  HSET2.LE.AND R172, R172, R203.reuse, PT ;  /* 0x000000cbacac7233 */ /* 0x100fe40003803000 */
[--C-:B------:R-:W-:Y:S02]  /*ff50*/  HSET2.LE.AND R148, R173, R203.reuse, PT ;  /* 0x000000cbad947233 */ /* 0x100fe40003803000 */
[--C-:B------:R-:W-:Y:S02]  /*ff60*/  HSET2.LE.AND R151, R151, R203.reuse, PT ;  /* 0x000000cb97977233 */ /* 0x100fe40003803000 */
        /* <DEDUP_REMOVED lines=9> */
[----:B------:R-:W3:Y:S01]  /*10000*/  LDSM.16.MT88.4 R172, [R165+0x800] ;  /* 0x00080000a5ac783b */ /* 0x000ee20000004200 */
[----:B------:R-:W-:Y:S01]  /*10010*/  LOP3.LUT R148, R157, R148, RZ, 0xc0, !PT ;  /* 0x000000949d947212 */ /* 0x000fe200078ec0ff */
[----:B------:R-:W-:Y:S01]  /*10020*/  FADD.FTZ R245, R244, R245 ;  /* 0x000000f5f4f57221 */ /* 0x000fe20000010000 */
[----:B------:R-:W-:Y:S01]  /*10030*/  LOP3.LUT R149, R156, R149, RZ, 0xc0, !PT ;  /* 0x000000959c957212 */ /* 0x000fe200078ec0ff */
[----:B------:R-:W-:Y:S01]  /*10040*/  FADD.FTZ R207, R207, R218 ;  /* 0x000000dacfcf7221 */ /* 0x000fe20000010000 */
[----:B------:R-:W-:Y:S01]  /*10050*/  MOV R2, R3 ;  /* 0x0000000300027202 */ /* 0x000fe20000000f00 */
[----:B------:R-:W-:Y:S02]  /*10060*/  FADD.FTZ R216, R216, R245 ;  /* 0x000000f5d8d87221 */ /* 0x000fe40000010000 */
[----:B------:R-:W4:Y:S01]  /*10070*/  LDSM.16.MT88.4 R156, [R165+0x2800] ;  /* 0x00280000a59c783b */ /* 0x000f220000004200 */
[----:B------:R-:W-:Y:S01]  /*10080*/  FADD.FTZ R207, R206, R207 ;  /* 0x000000cfcecf7221 */ /* 0x000fe20000010000 */
[C---:B--2---:R-:W-:Y:S05]  /*10090*/  HMMA.16816.F32.BF16 R4, R148.reuse, R152, R4 ;  /* 0x000000989404723c */ /* 0x044fea0000041804 */
[----:B------:R-:W-:Y:S01]  /*100a0*/  FADD.FTZ R216, R217, R216 ;  /* 0x000000d8d9d87221 */ /* 0x000fe20000010000 */
[----:B------:R-:W-:Y:S02]  /*100b0*/  LDSM.16.MT88.4 R188, [R167+0x14800] ;  /* 0x01480000a7bc783b */ /* 0x000fe40000004200 */
[C---:B------:R-:W-:Y:S06]  /*100c0*/  HMMA.16816.F32.BF16 R8, R148.reuse, R154, R8 ;  /* 0x0000009a9408723c */ /* 0x040fec0000041808 */
[----:B------:R-:W2:Y:S02]  /*100d0*/  LDSM.16.MT88.4 R152, [R166+0x14800] ;  /* 0x01480000a698783b */ /* 0x000ea40000004200 */
[C---:B-1----:R-:W-:Y:S08]  /*100e0*/  HMMA.16816.F32.BF16 R36, R148.reuse, R160, R36 ;  /* 0x000000a09424723c */ /* 0x042ff00000041824 */
[C---:B------:R-:W-:Y:S01]  /*100f0*/  HMMA.16816.F32.BF16 R40, R148.reuse, R162, R40 ;  /* 0x000000a29428723c */ /* 0x040fe20000041828 */
[----:B------:R-:W1:Y:S07]  /*10100*/  LDSM.16.MT88.4 R160, [R165+0x4800] ;  /* 0x00480000a5a0783b */ /* 0x000e6e0000004200 */
        /* <DEDUP_REMOVED lines=9> */
[C---:B------:R-:W-:Y:S03]  /*101a0*/  HMMA.16816.F32.BF16 R68, R148.reuse, R184, R68 ;  /* 0x000000b89444723c */ /* 0x040fe60000041844 */
[--C-:B------:R-:W-:Y:S01]  /*101b0*/  FFMA.FTZ R185, R25, UR4, -R205.reuse ;  /* 0x0000000419b97c23 */ /* 0x100fe200080108cd */
[--C-:B------:R-:W-:Y:S04]  /*101c0*/  FFMA.FTZ R184, R24, UR4, -R205.reuse ;  /* 0x0000000418b87c23 */ /* 0x100fe800080108cd */
[C---:B------:R-:W-:Y:S01]  /*101d0*/  HMMA.16816.F32.BF16 R72, R148.reuse, R186, R72 ;  /* 0x000000ba9448723c */ /* 0x040fe20000041848 */
[----:B------:R-:W-:Y:S02]  /*101e0*/  MUFU.EX2 R185, R185 ;  /* 0x000000b900b97308 */ /* 0x000fe40000000800 */
[--C-:B------:R-:W-:Y:S01]  /*101f0*/  FFMA.FTZ R186, R26, UR4, -R204.reuse ;  /* 0x000000041aba7c23 */ /* 0x100fe200080108cc */
[--C-:B------:R-:W-:Y:S04]  /*10200*/  FFMA.FTZ R187, R27, UR4, -R204.reuse ;  /* 0x000000041bbb7c23 */ /* 0x100fe800080108cc */
[C---:B----4-:R-:W-:Y:S03]  /*10210*/  HMMA.16816.F32.BF16 R76, R148.reuse, R156, R76 ;  /* 0x0000009c944c723c */ /* 0x050fe6000004184c */
[----:B------:R-:W-:Y:S05]  /*10220*/  MUFU.EX2 R186, R186 ;  /* 0x000000ba00ba7308 */ /* 0x000fea0000000800 */
[C---:B------:R-:W-:Y:S01]  /*10230*/  HMMA.16816.F32.BF16 R80, R148.reuse, R158, R80 ;  /* 0x0000009e9450723c */ /* 0x040fe20000041850 */
[----:B------:R-:W4:Y:S04]  /*10240*/  LDSM.16.MT88.4 R156, [R166+0x16800] ;  /* 0x01680000a69c783b */ /* 0x000f280000004200 */
[----:B------:R-:W5:Y:S03]  /*10250*/  MUFU.EX2 R187, R187 ;  /* 0x000000bb00bb7308 */ /* 0x000f660000000800 */
[C---:B------:R-:W-:Y:S07]  /*10260*/  HMMA.16816.F32.BF16 R84, R148.reuse, R168, R84 ;  /* 0x000000a89454723c */ /* 0x040fee0000041854 */
[----:B------:R-:W4:Y:S01]  /*10270*/  MUFU.EX2 R184, R184 ;  /* 0x000000b800b87308 */ /* 0x000f220000000800 */
[C---:B------:R-:W-:Y:S08]  /*10280*/  HMMA.16816.F32.BF16 R88, R148.reuse, R170, R88 ;  /* 0x000000aa9458723c */ /* 0x040ff00000041858 */
        /* <DEDUP_REMOVED lines=10> */
[C---:B-1----:R-:W-:Y:S01]  /*10330*/  HMMA.16816.F32.BF16 R108, R148.reuse, R160, R108 ;  /* 0x000000a0946c723c */ /* 0x042fe2000004186c */
[----:B------:R-:W-:Y:S02]  /*10340*/  MOV R160, UR24 ;  /* 0x0000001800a07c02 */ /* 0x000fe40008000f00 */
[----:B------:R-:W1:Y:S02]  /*10350*/  MUFU.EX2 R189, R189 ;  /* 0x000000bd00bd7308 */ /* 0x000e640000000800 */
[----:B------:R-:W-:Y:S03]  /*10360*/  LOP3.LUT R160, R239, UR29, R160, 0x96, !PT ;  /* 0x0000001defa07c12 */ /* 0x000fe6000f8e96a0 */
[C---:B------:R-:W-:Y:S05]  /*10370*/  HMMA.16816.F32.BF16 R112, R148.reuse, R162, R112 ;  /* 0x000000a29470723c */ /* 0x040fea0000041870 */
[----:B------:R-:W-:Y:S01]  /*10380*/  MUFU.EX2 R190, R190 ;  /* 0x000000be00be7308 */ /* 0x000fe20000000800 */
[----:B------:R-:W-:Y:S02]  /*10390*/  IMAD.WIDE.U32 R168, R160, -0x326172a9, RZ ;  /* 0xcd9e8d57a0a87825 */ /* 0x000fe400078e00ff */
[----:B------:R-:W1:Y:S01]  /*103a0*/  LDSM.16.MT88.4 R160, [R165+0x6800] ;  /* 0x00680000a5a0783b */ /* 0x000e620000004200 */
[C---:B---3--:R-:W-:Y:S06]  /*103b0*/  HMMA.16816.F32.BF16 R116, R148.reuse, R172, R116 ;  /* 0x000000ac9474723c */ /* 0x048fec0000041874 */
[----:B------:R-:W3:Y:S01]  /*103c0*/  MUFU.EX2 R191, R191 ;  /* 0x000000bf00bf7308 */ /* 0x000ee20000000800 */
[----:B------:R-:W-:Y:S02]  /*103d0*/  LOP3.LUT R248, R242, UR14, R169, 0x96, !PT ;  /* 0x0000000ef2f87c12 */ /* 0x000fe4000f8e96a9 */
[----:B-----5:R-:W-:Y:S02]  /*103e0*/  F2FP.BF16.F32.PACK_AB R172, R187, R186 ;  /* 0x000000babbac723e */ /* 0x020fe400000010ff */
[----:B------:R-:W-:Y:S01]  /*103f0*/  LOP3.LUT R168, R231, UR9, R168, 0x96, !PT ;  /* 0x00000009e7a87c12 */ /* 0x000fe2000f8e96a8 */
[C---:B------:R-:W-:Y:S03]  /*10400*/  HMMA.16816.F32.BF16 R120, R148.reuse, R174, R120 ;  /* 0x000000ae9478723c */ /* 0x040fe60000041878 */
[----:B------:R-:W-:Y:S05]  /*10410*/  IMAD.WIDE.U32 R248, R248, -0x2daee0ad, RZ ;  /* 0xd2511f53f8f87825 */ /* 0x000fea00078e00ff */
[C---:B----4-:R-:W-:Y:S03]  /*10420*/  HMMA.16816.F32.BF16 R124, R148.reuse, R156, R124 ;  /* 0x0000009c947c723c */ /* 0x050fe6000004187c */
[----:B------:R-:W-:Y:S01]  /*10430*/  LOP3.LUT R24, R236, UR22, R249, 0x96, !PT ;  /* 0x00000016ec187c12 */ /* 0x000fe2000f8e96f9 */
[----:B------:R-:W-:Y:S04]  /*10440*/  IMAD.WIDE.U32 R156, R168, -0x2daee0ad, RZ ;  /* 0xd2511f53a89c7825 */ /* 0x000fe800078e00ff */
[C---:B------:R-:W-:Y:S03]  /*10450*/  HMMA.16816.F32.BF16 R128, R148.reuse, R158, R128 ;  /* 0x0000009e9480723c */ /* 0x040fe60000041880 */
[----:B------:R-:W-:Y:S01]  /*10460*/  IMAD.WIDE.U32 R246, R24, -0x326172a9, RZ ;  /* 0xcd9e8d5718f67825 */ /* 0x000fe200078e00ff */
[----:B------:R-:W-:Y:S04]  /*10470*/  LOP3.LUT R248, R248, UR19, R157, 0x96, !PT ;  /* 0x00000013f8f87c12 */ /* 0x000fe8000f8e969d */
[C---:B--2---:R-:W-:Y:S03]  /*10480*/  HMMA.16816.F32.BF16 R132, R148.reuse, R152, R132 ;  /* 0x000000989484723c */ /* 0x044fe60000041884 */
[----:B------:R-:W-:Y:S01]  /*10490*/  LOP3.LUT R24, R230, UR11, R247, 0x96, !PT ;  /* 0x0000000be6187c12 */ /* 0x000fe2000f8e96f7 */
[----:B------:R-:W-:Y:S04]  /*104a0*/  IMAD.WIDE.U32 R248, R248, -0x326172a9, RZ ;  /* 0xcd9e8d57f8f87825 */ /* 0x000fe800078e00ff */
[C---:B------:R-:W-:Y:S01]  /*104b0*/  HMMA.16816.F32.BF16 R136, R148.reuse, R154, R136 ;  /* 0x0000009a9488723c */ /* 0x040fe20000041888 */
[----:B------:R-:W-:Y:S02]  /*104c0*/  LDSM.16.MT88.4 R152, [R166+0x11000] ;  /* 0x01100000a698783b */ /* 0x000fe40000004200 */
[----:B------:R-:W-:Y:S01]  /*104d0*/  IMAD.WIDE.U32 R250, R24, -0x2daee0ad, RZ ;  /* 0xd2511f5318fa7825 */ /* 0x000fe200078e00ff */
[----:B------:R-:W-:Y:S04]  /*104e0*/  LOP3.LUT R246, R246, UR8, R249, 0x96, !PT ;  /* 0x00000008f6f67c12 */ /* 0x000fe8000f8e96f9 */
[C---:B-1----:R-:W-:Y:S01]  /*104f0*/  HMMA.16816.F32.BF16 R140, R148.reuse, R160, R140 ;  /* 0x000000a0948c723c */ /* 0x042fe2000004188c */
[----:B------:R-:W1:Y:S02]  /*10500*/  LDSM.16.MT88.4 R24, [R192+0x6800] ;  /* 0x00680000c018783b */ /* 0x000e640000004200 */
[----:B------:R-:W-:Y:S05]  /*10510*/  IMAD.WIDE.U32 R246, R246, -0x2daee0ad, RZ ;  /* 0xd2511f53f6f67825 */ /* 0x000fea00078e00ff */
[C---:B------:R-:W-:Y:S03]  /*10520*/  HMMA.16816.F32.BF16 R16, R148.reuse, R162, R16 ;  /* 0x000000a29410723c */ /* 0x040fe60000041810 */
[----:B------:R-:W-:Y:S02]  /*10530*/  LOP3.LUT R168, R250, UR16, R247, 0x96, !PT ;  /* 0x00000010faa87c12 */ /* 0x000fe4000f8e96f7 */
[----:B------:R-:W-:Y:S03]  /*10540*/  LOP3.LUT R250, R156, UR17, R251, 0x96, !PT ;  /* 0x000000119cfa7c12 */ /* 0x000fe6000f8e96fb */
[----:B------:R-:W-:Y:S04]  /*10550*/  IMAD.WIDE.U32 R168, R168, -0x326172a9, RZ ;  /* 0xcd9e8d57a8a87825 */ /* 0x000fe800078e00ff */
[----:B------:R-:W-:Y:S01]  /*10560*/  IMAD.WIDE.U32 R250, R250, -0x326172a9, RZ ;  /* 0xcd9e8d57fafa7825 */ /* 0x000fe200078e00ff */
[----:B------:R-:W-:Y:S02]  /*10570*/  MOV R20, R168 ;  /* 0x000000a800147202 */ /* 0x000fe40000000f00 */
[----:B------:R-:W-:Y:S02]  /*10580*/  PRMT R158, R168, 0x7773, RZ ;  /* 0x00007773a89e7816 */ /* 0x000fe400000000ff */
[----:B------:R-:W-:Y:S02]  /*10590*/  LOP3.LUT R157, R20, 0xff, RZ, 0xc0, !PT ;  /* 0x000000ff149d7812 */ /* 0x000fe400078ec0ff */
[----:B------:R-:W-:Y:S02]  /*105a0*/  LOP3.LUT R20, R250, UR13, R169, 0x96, !PT ;  /* 0x0000000dfa147c12 */ /* 0x000fe4000f8e96a9 */
[C---:B------:R-:W-:Y:S02]  /*105b0*/  PRMT R156, R168.reuse, 0x7771, RZ ;  /* 0x00007771a89c7816 */ /* 0x040fe400000000ff */
[----:B------:R-:W-:Y:S02]  /*105c0*/  PRMT R21, R168, 0x7772, RZ ;  /* 0x00007772a8157816 */ /* 0x000fe400000000ff */
[C---:B------:R-:W-:Y:S02]  /*105d0*/  LOP3.LUT R168, R20.reuse, 0xffff, RZ, 0xc0, !PT ;  /* 0x0000ffff14a87812 */ /* 0x040fe400078ec0ff */
[----:B------:R-:W-:Y:S02]  /*105e0*/  PRMT R21, R21, 0x5410, R158 ;  /* 0x0000541015157816 */ /* 0x000fe4000000009e */
[----:B------:R-:W-:Y:S02]  /*105f0*/  PRMT R22, R157, 0x5410, R156 ;  /* 0x000054109d167816 */ /* 0x000fe4000000009c */
[C---:B------:R-:W-:Y:S01]  /*10600*/  PRMT R161, R20.reuse, 0x7632, R161 ;  /* 0x0000763214a17816 */ /* 0x040fe200000000a1 */
[----:B------:R-:W2:Y:S01]  /*10610*/  LDSM.16.MT88.4 R156, [R167+0x11000] ;  /* 0x01100000a79c783b */ /* 0x000ea20000004200 */
[C---:B-1----:R-:W-:Y:S03]  /*10620*/  HMMA.16816.F32.BF16 R12, R148.reuse, R24, R12 ;  /* 0x00000018940c723c */ /* 0x042fe6000004180c */
[----:B------:R-:W-:Y:S02]  /*10630*/  LOP3.LUT R23, R20, 0xff, RZ, 0xc0, !PT ;  /* 0x000000ff14177812 */ /* 0x000fe400078ec0ff */
[----:B------:R-:W-:Y:S02]  /*10640*/  SHF.R.U32.HI R168, RZ, 0x8, R168 ;  /* 0x00000008ffa87819 */ /* 0x000fe400000116a8 */
[----:B------:R-:W-:Y:S01]  /*10650*/  SHF.R.U32.HI R160, RZ, 0x18, R20 ;  /* 0x00000018ffa07819 */ /* 0x000fe20000011614 */
[----:B------:R-:W-:Y:S01]  /*10660*/  HMMA.16816.F32.BF16 R144, R148, R26, R144 ;  /* 0x0000001a9490723c */ /* 0x000fe20000041890 */
[----:B------:R-:W-:Y:S02]  /*10670*/  LDSM.16.MT88.4 R148, [R167+0x13000] ;  /* 0x01300000a794783b */ /* 0x000fe40000004200 */
[----:B------:R-:W-:Y:S02]  /*10680*/  LOP3.LUT R161, R161, 0xff, RZ, 0xc0, !PT ;  /* 0x000000ffa1a17812 */ /* 0x000fe400078ec0ff */
[----:B------:R-:W-:Y:S02]  /*10690*/  PRMT R168, R23, 0x5410, R168 ;  /* 0x0000541017a87816 */ /* 0x000fe400000000a8 */
[--C-:B------:R-:W-:Y:S02]  /*106a0*/  HSET2.LE.AND R22, R22, R203.reuse, PT ;  /* 0x000000cb16167233 */ /* 0x100fe40003803000 */
[----:B------:R-:W-:Y:S02]  /*106b0*/  LOP3.LUT R23, R21, 0xff00ff, RZ, 0xc0, !PT ;  /* 0x00ff00ff15177812 */ /* 0x000fe400078ec0ff */
[----:B------:R-:W-:Y:S02]  /*106c0*/  PRMT R21, R161, 0x5410, R160 ;  /* 0x00005410a1157816 */ /* 0x000fe400000000a0 */
[----:B------:R-:W-:Y:S01]  /*106d0*/  F2FP.BF16.F32.PACK_AB R20, R185, R184 ;  /* 0x000000b8b914723e */ /* 0x000fe200000010ff */
[----:B------:R-:W1:Y:S01]  /*106e0*/  LDSM.16.MT88.4 R160, [R165+0x1000] ;  /* 0x00100000a5a0783b */ /* 0x000e620000004200 */
[--C-:B------:R-:W-:Y:S02]  /*106f0*/  HSET2.LE.AND R23, R23, R203.reuse, PT ;  /* 0x000000cb17177233 */ /* 0x100fe40003803000 */
[----:B------:R-:W-:Y:S02]  /*10700*/  LOP3.LUT R22, R20, R22, RZ, 0xc0, !PT ;  /* 0x0000001614167212 */ /* 0x000fe400078ec0ff */
[--C-:B------:R-:W-:Y:S02]  /*10710*/  HSET2.LE.AND R20, R168, R203.reuse, PT ;  /* 0x000000cba8147233 */ /* 0x100fe40003803000 */
[--C-:B------:R-:W-:Y:S01]  /*10720*/  HSET2.LE.AND R21, R21, R203.reuse, PT ;  /* 0x000000cb15157233 */ /* 0x100fe20003803000 */
[----:B------:R-:W4:Y:S01]  /*10730*/  LDSM.16.MT88.4 R168, [R192+0x1000] ;  /* 0x00100000c0a8783b */ /* 0x000f220000004200 */
[----:B------:R-:W-:Y:S01]  /*10740*/  F2FP.BF16.F32.PACK_AB R25, R189, R188 ;  /* 0x000000bcbd19723e */ /* 0x000fe200000010ff */
[----:B------:R-:W-:Y:S01]  /*10750*/  FADD.FTZ R188, R188, R207 ;  /* 0x000000cfbcbc7221 */ /* 0x000fe20000010000 */
[----:B---3--:R-:W-:Y:S01]  /*10760*/  F2FP.BF16.F32.PACK_AB R24, R191, R190 ;  /* 0x000000bebf18723e */ /* 0x008fe200000010ff */
[----:B------:R-:W-:Y:S01]  /*10770*/  FADD.FTZ R190, R190, R216 ;  /* 0x000000d8bebe7221 */ /* 0x000fe20000010000 */
[----:B------:R-:W-:Y:S01]  /*10780*/  LOP3.LUT R23, R172, R23, RZ, 0xc0, !PT ;  /* 0x00000017ac177212 */ /* 0x000fe200078ec0ff */
[----:B------:R-:W-:Y:S01]  /*10790*/  FADD.FTZ R188, R189, R188 ;  /* 0x000000bcbdbc7221 */ /* 0x000fe20000010000 */
[----:B------:R-:W-:Y:S01]  /*107a0*/  LOP3.LUT R20, R25, R20, RZ, 0xc0, !PT ;  /* 0x0000001419147212 */ /* 0x000fe200078ec0ff */
[----:B------:R-:W-:Y:S01]  /*107b0*/  LDSM.16.MT88.4 R172, [R167+0x15000] ;  /* 0x01500000a7ac783b */ /* 0x000fe20000004200 */
[----:B------:R-:W-:Y:S01]  /*107c0*/  LOP3.LUT R21, R24, R21, RZ, 0xc0, !PT ;  /* 0x0000001518157212 */ /* 0x000fe200078ec0ff */
[----:B------:R-:W-:Y:S01]  /*107d0*/  FADD.FTZ R190, R191, R190 ;  /* 0x000000bebfbe7221 */ /* 0x000fe20000010000 */
[----:B------:R-:W-:Y:S03]  /*107e0*/  FADD.FTZ R184, R184, R188 ;  /* 0x000000bcb8b87221 */ /* 0x000fe60000010000 */
[----:B------:R-:W-:Y:S01]  /*107f0*/  FADD.FTZ R186, R186, R190 ;  /* 0x000000bebaba7221 */ /* 0x000fe20000010000 */
[----:B------:R-:W-:Y:S01]  /*10800*/  FADD.FTZ R184, R185, R184 ;  /* 0x000000b8b9b87221 */ /* 0x000fe20000010000 */
[C---:B------:R-:W-:Y:S01]  /*10810*/  HMMA.16816.F32.BF16 R4, R20.reuse, R152, R4 ;  /* 0x000000981404723c */ /* 0x040fe20000041804 */
[----:B------:R-:W3:Y:S04]  /*10820*/  LDSM.16.MT88.4 R24, [R166+0x13000] ;  /* 0x01300000a618783b */ /* 0x000ee80000004200 */
[----:B------:R-:W-:Y:S03]  /*10830*/  FADD.FTZ R186, R187, R186 ;  /* 0x000000babbba7221 */ /* 0x000fe60000010000 */
        /* <DEDUP_REMOVED lines=8> */
[C---:B----4-:R-:W-:Y:S08]  /*108c0*/  HMMA.16816.F32.BF16 R52, R20.reuse, R168, R52 ;  /* 0x000000a81434723c */ /* 0x050ff00000041834 */
[C---:B------:R-:W-:Y:S01]  /*108d0*/  HMMA.16816.F32.BF16 R56, R20.reuse, R170, R56 ;  /* 0x000000aa1438723c */ /* 0x040fe20000041838 */
[----:B------:R-:W-:Y:S07]  /*108e0*/  LDSM.16.MT88.4 R168, [R167+0x15800] ;  /* 0x01580000a7a8783b */ /* 0x000fee0000004200 */
[C---:B---3--:R-:W-:Y:S08]  /*108f0*/  HMMA.16816.F32.BF16 R60, R20.reuse, R24, R60 ;  /* 0x00000018143c723c */ /* 0x048ff0000004183c */
[C---:B------:R-:W-:Y:S01]  /*10900*/  HMMA.16816.F32.BF16 R64, R20.reuse, R26, R64 ;  /* 0x0000001a1440723c */ /* 0x040fe20000041840 */
[----:B------:R-:W3:Y:S07]  /*10910*/  LDSM.16.MT88.4 R24, [R166+0x17000] ;  /* 0x01700000a618783b */ /* 0x000eee0000004200 */
[C---:B------:R-:W-:Y:S08]  /*10920*/  HMMA.16816.F32.BF16 R68, R20.reuse, R148, R68 ;  /* 0x000000941444723c */ /* 0x040ff00000041844 */
[C---:B------:R-:W-:Y:S01]  /*10930*/  HMMA.16816.F32.BF16 R72, R20.reuse, R150, R72 ;  /* 0x000000961448723c */ /* 0x040fe20000041848 */
[----:B------:R-:W4:Y:S07]  /*10940*/  LDSM.16.MT88.4 R148, [R167+0x17000] ;  /* 0x01700000a794783b */ /* 0x000f2e0000004200 */
[C---:B-----5:R-:W-:Y:S08]  /*10950*/  HMMA.16816.F32.BF16 R76, R20.reuse, R152, R76 ;  /* 0x00000098144c723c */ /* 0x060ff0000004184c */
[C---:B------:R-:W-:Y:S01]  /*10960*/  HMMA.16816.F32.BF16 R80, R20.reuse, R154, R80 ;  /* 0x0000009a1450723c */ /* 0x040fe20000041850 */
[----:B------:R-:W5:Y:S07]  /*10970*/  LDSM.16.MT88.4 R152, [R165+0x7000] ;  /* 0x00700000a598783b */ /* 0x000f6e0000004200 */
[C---:B--2---:R-:W-:Y:S08]  /*10980*/  HMMA.16816.F32.BF16 R84, R20.reuse, R156, R84 ;  /* 0x0000009c1454723c */ /* 0x044ff00000041854 */
[C---:B------:R-:W-:Y:S01]  /*10990*/  HMMA.16816.F32.BF16 R88, R20.reuse, R158, R88 ;  /* 0x0000009e1458723c */ /* 0x040fe20000041858 */
[----:B------:R-:W-:Y:S07]  /*109a0*/  LDSM.16.MT88.4 R156, [R166+0x11800] ;  /* 0x01180000a69c783b */ /* 0x000fee0000004200 */
[C---:B-1----:R-:W-:Y:S08]  /*109b0*/  HMMA.16816.F32.BF16 R92, R20.reuse, R160, R92 ;  /* 0x000000a0145c723c */ /* 0x042ff0000004185c */
[C---:B------:R-:W-:Y:S08]  /*109c0*/  HMMA.16816.F32.BF16 R96, R20.reuse, R162, R96 ;  /* 0x000000a21460723c */ /* 0x040ff00000041860 */
[C---:B------:R-:W-:Y:S08]  /*109d0*/  HMMA.16816.F32.BF16 R100, R20.reuse, R172, R100 ;  /* 0x000000ac1464723c */ /* 0x040ff00000041864 */
        /* <DEDUP_REMOVED lines=12> */
[----:B------:R-:W1:Y:S01]  /*10aa0*/  MUFU.EX2 R176, R176 ;  /* 0x000000b000b07308 */ /* 0x000e620000000800 */
[--C-:B------:R-:W-:Y:S01]  /*10ab0*/  FFMA.FTZ R180, R32, UR4, -R205.reuse ;  /* 0x0000000420b47c23 */ /* 0x100fe200080108cd */
[--C-:B------:R-:W-:Y:S01]  /*10ac0*/  FFMA.FTZ R181, R34, UR4, -R204.reuse ;  /* 0x0000000422b57c23 */ /* 0x100fe200080108cc */
[----:B------:R-:W-:Y:S01]  /*10ad0*/  FFMA.FTZ R205, R33, UR4, -R205 ;  /* 0x0000000421cd7c23 */ /* 0x000fe200080108cd */
[----:B------:R-:W-:Y:S01]  /*10ae0*/  FFMA.FTZ R204, R35, UR4, -R204 ;  /* 0x0000000423cc7c23 */ /* 0x000fe200080108cc */
[----:B------:R-:W-:Y:S01]  /*10af0*/  PRMT R30, R28, 0x7771, RZ ;  /* 0x000077711c1e7816 */ /* 0x000fe200000000ff */
[C---:B------:R-:W-:Y:S01]  /*10b00*/  HMMA.16816.F32.BF16 R120, R20.reuse, R182, R120 ;  /* 0x000000b61478723c */ /* 0x040fe20000041878 */
[----:B------:R-:W-:Y:S03]  /*10b10*/  LDSM.16.MT88.4 R32, [R167+0x11800] ;  /* 0x01180000a720783b */ /* 0x000fe60000004200 */
[----:B------:R-:W2:Y:S01]  /*10b20*/  MUFU.EX2 R180, R180 ;  /* 0x000000b400b47308 */ /* 0x000ea20000000800 */
[----:B------:R-:W-:Y:S02]  /*10b30*/  LOP3.LUT R246, R246, UR15, R29, 0x96, !PT ;  /* 0x0000000ff6f67c12 */ /* 0x000fe4000f8e961d */
[C---:B------:R-:W-:Y:S02]  /*10b40*/  PRMT R31, R28.reuse, 0x7773, RZ ;  /* 0x000077731c1f7816 */ /* 0x040fe400000000ff */
[----:B------:R-:W-:Y:S01]  /*10b50*/  PRMT R29, R28, 0x7772, RZ ;  /* 0x000077721c1d7816 */ /* 0x000fe200000000ff */
[C---:B---3--:R-:W-:Y:S04]  /*10b60*/  HMMA.16816.F32.BF16 R124, R20.reuse, R24, R124 ;  /* 0x00000018147c723c */ /* 0x048fe8000004187c */
[----:B------:R-:W3:Y:S04]  /*10b70*/  MUFU.EX2 R205, R205 ;  /* 0x000000cd00cd7308 */ /* 0x000ee80000000800 */
[C---:B------:R-:W-:Y:S01]  /*10b80*/  HMMA.16816.F32.BF16 R128, R20.reuse, R26, R128 ;  /* 0x0000001a1480723c */ /* 0x040fe20000041880 */
[----:B------:R-:W3:Y:S05]  /*10b90*/  LDSM.16.MT88.4 R24, [R192+0x7000] ;  /* 0x00700000c018783b */ /* 0x000eea0000004200 */
[----:B------:R-:W-:Y:S02]  /*10ba0*/  MUFU.EX2 R181, R181 ;  /* 0x000000b500b57308 */ /* 0x000fe40000000800 */
[C---:B----4-:R-:W-:Y:S08]  /*10bb0*/  HMMA.16816.F32.BF16 R132, R20.reuse, R148, R132 ;  /* 0x000000941484723c */ /* 0x050ff00000041884 */
[----:B------:R-:W4:Y:S01]  /*10bc0*/  MUFU.EX2 R204, R204 ;  /* 0x000000cc00cc7308 */ /* 0x000f220000000800 */
[----:B------:R-:W-:Y:S02]  /*10bd0*/  MOV R149, R28 ;  /* 0x0000001c00957202 */ /* 0x000fe40000000f00 */
[----:B------:R-:W-:Y:S02]  /*10be0*/  PRMT R148, R246, 0x7632, R148 ;  /* 0x00007632f6947816 */ /* 0x000fe40000000094 */
[----:B------:R-:W-:Y:S01]  /*10bf0*/  LOP3.LUT R149, R149, 0xff, RZ, 0xc0, !PT ;  /* 0x000000ff95957812 */ /* 0x000fe200078ec0ff */
[C---:B------:R-:W-:Y:S04]  /*10c00*/  HMMA.16816.F32.BF16 R136, R20.reuse, R150, R136 ;  /* 0x000000961488723c */ /* 0x040fe80000041888 */
[----:B------:R-:W-:Y:S01]  /*10c10*/  MUFU.EX2 R178, R178 ;  /* 0x000000b200b27308 */ /* 0x000fe20000000800 */
[----:B------:R-:W-:Y:S02]  /*10c20*/  LOP3.LUT R148, R148, 0xff, RZ, 0xc0, !PT ;  /* 0x000000ff94947812 */ /* 0x000fe400078ec0ff */
[----:B------:R-:W-:Y:S02]  /*10c30*/  PRMT R30, R149, 0x5410, R30 ;  /* 0x00005410951e7816 */ /* 0x000fe4000000001e */
[----:B------:R-:W-:Y:S01]  /*10c40*/  LOP3.LUT R150, R246, 0xffff, RZ, 0xc0, !PT ;  /* 0x0000fffff6967812 */ /* 0x000fe200078ec0ff */
[C---:B-----5:R-:W-:Y:S04]  /*10c50*/  HMMA.16816.F32.BF16 R140, R20.reuse, R152, R140 ;  /* 0x00000098148c723c */ /* 0x060fe8000004188c */
[----:B------:R-:W5:Y:S01]  /*10c60*/  MUFU.EX2 R179, R179 ;  /* 0x000000b300b37308 */ /* 0x000f620000000800 */
[----:B------:R-:W-:Y:S02]  /*10c70*/  SHF.R.U32.HI R150, RZ, 0x8, R150 ;  /* 0x00000008ff967819 */ /* 0x000fe40000011696 */
[----:B-1----:R-:W-:Y:S01]  /*10c80*/  F2FP.BF16.F32.PACK_AB R152, R176, R177 ;  /* 0x000000b1b098723e */ /* 0x002fe200000010ff */
[----:B------:R-:W-:Y:S01]  /*10c90*/  FADD.FTZ R177, R177, R184 ;  /* 0x000000b8b1b17221 */ /* 0x000fe20000010000 */
[----:B------:R-:W-:Y:S01]  /*10ca0*/  PRMT R28, R29, 0x5410, R31 ;  /* 0x000054101d1c7816 */ /* 0x000fe2000000001f */
[C---:B------:R-:W-:Y:S03]  /*10cb0*/  HMMA.16816.F32.BF16 R16, R20.reuse, R154, R16 ;  /* 0x0000009a1410723c */ /* 0x040fe60000041810 */
[----:B------:R-:W-:Y:S01]  /*10cc0*/  LOP3.LUT R31, R246, 0xff, RZ, 0xc0, !PT ;  /* 0x000000fff61f7812 */ /* 0x000fe200078ec0ff */
[----:B------:R-:W-:Y:S01]  /*10cd0*/  FADD.FTZ R177, R176, R177 ;  /* 0x000000b1b0b17221 */ /* 0x000fe20000010000 */
[----:B------:R-:W-:Y:S02]  /*10ce0*/  SHF.R.U32.HI R29, RZ, 0x18, R246 ;  /* 0x00000018ff1d7819 */ /* 0x000fe400000116f6 */
[----:B------:R-:W-:Y:S01]  /*10cf0*/  PRMT R31, R31, 0x5410, R150 ;  /* 0x000054101f1f7816 */ /* 0x000fe20000000096 */
[----:B--2---:R-:W-:Y:S01]  /*10d00*/  FADD.FTZ R177, R180, R177 ;  /* 0x000000b1b4b17221 */ /* 0x004fe20000010000 */
[C---:B---3--:R-:W-:Y:S03]  /*10d10*/  HMMA.16816.F32.BF16 R12, R20.reuse, R24, R12 ;  /* 0x00000018140c723c */ /* 0x048fe6000004180c */
        /* <DEDUP_REMOVED lines=11> */
[----:B----4-:R-:W-:Y:S02]  /*10dd0*/  F2FP.BF16.F32.PACK_AB R24, R204, R181 ;  /* 0x000000b5cc18723e */ /* 0x010fe400000010ff */
        /* <DEDUP_REMOVED lines=53> */
.L_x_503:
[----:B------:R-:W1:Y:S01]  /*11130*/  SHFL.BFLY PT, R0, R240, 0x2, 0x1f ;  /* 0x0c401f00f0007f89 */ /* 0x000e6200000e0000 */
[----:B------:R-:W2:Y:S01]  /*11140*/  LDCU UR4, c[0x0][0x4fc] ;  /* 0x00009f80ff0477ac */ /* 0x000ea20008000800 */
[----:B------:R-:W-:Y:S01]  /*11150*/  SHF.L.U32 R5, R213, 0x4, RZ ;  /* 0x00000004d5057819 */ /* 0x000fe200000006ff */
[----:B------:R-:W3:Y:S01]  /*11160*/  S2UR UR12, SR_CTAID.Y ;  /* 0x00000000000c79c3 */ /* 0x000ee20000002600 */
[----:B------:R-:W4:Y:S01]  /*11170*/  SHFL.BFLY PT, R4, R241, 0x2, 0x1f ;  /* 0x0c401f00f1047f89 */ /* 0x000f2200000e0000 */
[----:B------:R-:W-:Y:S01]  /*11180*/  UISETP.NE.AND UP3, UPT, UR18, -0x1, UPT ;  /* 0xffffffff1200788c */ /* 0x000fe2000bf65270 */
[----:B------:R-:W-:Y:S01]  /*11190*/  LOP3.LUT R5, R5, 0x1c0, RZ, 0xc0, !PT ;  /* 0x000001c005057812 */ /* 0x000fe200078ec0ff */
[----:B------:R-:W5:Y:S01]  /*111a0*/  LDCU.U8 UR8, c[0x0][0x549] ;  /* 0x0000a920ff0877ac */ /* 0x000f620008000000 */
[----:B------:R-:W-:Y:S02]  /*111b0*/  LOP3.LUT P1, RZ, R213, 0x10, RZ, 0xc0, !PT ;  /* 0x00000010d5ff7812 */ /* 0x000fe4000782c0ff */
[----:B------:R-:W-:Y:S01]  /*111c0*/  LOP3.LUT R5, R5, 0x38, R194, 0xf8, !PT ;  /* 0x0000003805057812 */ /* 0x000fe200078ef8c2 */
[----:B------:R-:W2:Y:S01]  /*111d0*/  LDCU UR10, c[0x0][0x434] ;  /* 0x00008680ff0a77ac */ /* 0x000ea20008000800 */
[----:B------:R-:W-:-:S02]  /*111e0*/  LOP3.LUT P2, RZ, R213, 0x8, RZ, 0xc0, !PT ;  /* 0x00000008d5ff7812 */ /* 0x000fc4000784c0ff */
[----:B------:R-:W-:Y:S01]  /*111f0*/  LOP3.LUT R5, R5, R193, R212, 0xfe, !PT ;  /* 0x000000c105057212 */ /* 0x000fe200078efed4 */
[----:B------:R-:W3:Y:S01]  /*11200*/  LDCU.U8 UR11, c[0x0][0x548] ;  /* 0x0000a900ff0b77ac */ /* 0x000ee20008000000 */
[----:B------:R-:W-:Y:S02]  /*11210*/  MOV R7, 0x20 ;  /* 0x0000002000077802 */ /* 0x000fe40000000f00 */
[----:B------:R-:W-:Y:S01]  /*11220*/  LOP3.LUT P0, RZ, R213, 0x4, RZ, 0xc0, !PT ;  /* 0x00000004d5ff7812 */ /* 0x000fe2000780c0ff */
[----:B------:R-:W-:Y:S01]  /*11230*/  UISETP.NE.AND UP2, UPT, UR18, -0x1, UPT ;  /* 0xffffffff1200788c */ /* 0x000fe2000bf45270 */
[----:B------:R-:W-:Y:S01]  /*11240*/  MOV R8, 0x10 ;  /* 0x0000001000087802 */ /* 0x000fe20000000f00 */
[----:B------:R-:W2:Y:S01]  /*11250*/  LDCU UR14, c[0x0][0x434] ;  /* 0x00008680ff0e77ac */ /* 0x000ea20008000800 */
[----:B------:R-:W-:Y:S01]  /*11260*/  LEA R5, R5, UR6, 0x1 ;  /* 0x0000000605057c11 */ /* 0x000fe2000f8e08ff */
[----:B-1----:R-:W-:Y:S01]  /*11270*/  FADD.FTZ R240, R0, R240 ;  /* 0x000000f000f07221 */ /* 0x002fe20000010000 */
[----:B------:R-:W-:Y:S01]  /*11280*/  SEL R7, R7, 0xffffffe0, !P2 ;  /* 0xffffffe007077807 */ /* 0x000fe20005000000 */
[----:B-----5:R-:W-:Y:S01]  /*11290*/  UISETP.NE.AND UP1, UPT, UR8, URZ, UPT ;  /* 0x000000ff0800728c */ /* 0x020fe2000bf25270 */
[----:B------:R-:W-:Y:S01]  /*112a0*/  SEL R8, R8, 0xfffffff0, !P0 ;  /* 0xfffffff008087807 */ /* 0x000fe20004000000 */
[----:B----4-:R-:W-:Y:S01]  /*112b0*/  FADD.FTZ R4, R4, R241 ;  /* 0x000000f104047221 */ /* 0x010fe20000010000 */
[----:B------:R-:W1:Y:S01]  /*112c0*/  SHFL.BFLY PT, R2, R240, 0x1, 0x1f ;  /* 0x0c201f00f0027f89 */ /* 0x000e6200000e0000 */
[C---:B------:R-:W-:Y:S01]  /*112d0*/  IADD3 R10, PT, PT, R5.reuse, 0x40, RZ ;  /* 0x00000040050a7810 */ /* 0x040fe20007ffe0ff */
[----:B------:R-:W4:Y:S01]  /*112e0*/  S2UR UR8, SR_CTAID.X ;  /* 0x00000000000879c3 */ /* 0x000f220000002500 */
[C---:B------:R-:W-:Y:S01]  /*112f0*/  IADD3 R9, PT, PT, R5.reuse, R7, RZ ;  /* 0x0000000705097210 */ /* 0x040fe20007ffe0ff */
[----:B------:R-:W5:Y:S01]  /*11300*/  SHFL.BFLY PT, R0, R4, 0x1, 0x1f ;  /* 0x0c201f0004007f89 */ /* 0x000f6200000e0000 */
[----:B------:R-:W-:Y:S01]  /*11310*/  @P1 IADD3 R10, PT, PT, R5, -0x40, RZ ;  /* 0xffffffc0050a1810 */ /* 0x000fe20007ffe0ff */
[----:B---3--:R-:W-:Y:S01]  /*11320*/  UISETP.NE.AND UP0, UPT, UR11, URZ, !UP1 ;  /* 0x000000ff0b00728c */ /* 0x008fe2000cf05270 */
[----:B------:R-:W-:Y:S01]  /*11330*/  IADD3 R11, PT, PT, R8, R9, RZ ;  /* 0x00000009080b7210 */ /* 0x000fe20007ffe0ff */
[----:B------:R-:W2:Y:S01]  /*11340*/  @UP1 LDCU UR9, c[0x0][0x430] ;  /* 0x00008600ff0917ac */ /* 0x000ea20008000800 */
[----:B------:R-:W-:-:S02]  /*11350*/  IADD3 R7, PT, PT, R7, R10, RZ ;  /* 0x0000000a07077210 */ /* 0x000fc40007ffe0ff */
[----:B------:R-:W-:Y:S01]  /*11360*/  IADD3 R12, PT, PT, R8, R10, RZ ;  /* 0x0000000a080c7210 */ /* 0x000fe20007ffe0ff */
[----:B------:R-:W3:Y:S01]  /*11370*/  @UP1 LDCU UR15, c[0x0][0x430] ;  /* 0x00008600ff0f17ac */ /* 0x000ee20008000800 */
[----:B-1----:R-:W-:Y:S01]  /*11380*/  FADD.FTZ R2, R240, R2 ;  /* 0x00000002f0027221 */ /* 0x002fe20000010000 */
[----:B--2---:R-:W-:Y:S01]  /*11390*/  @UP1 UIMAD UR14, UR9, UR10, URZ ;  /* 0x0000000a090e12a4 */ /* 0x004fe2000f8e02ff */
[----:B-----5:R-:W-:Y:S02]  /*113a0*/  FADD.FTZ R4, R4, R0 ;  /* 0x0000000004047221 */ /* 0x020fe40000010000 */
[----:B------:R-:W1:Y:S01]  /*113b0*/  MUFU.RCP R6, R2 ;  /* 0x0000000200067308 */ /* 0x000e620000001000 */
[----:B------:R-:W-:Y:S02]  /*113c0*/  FSETP.NE.FTZ.AND P3, PT, R2, RZ, PT ;  /* 0x000000ff0200720b */ /* 0x000fe40003f75000 */
[----:B------:R-:W-:-:S05]  /*113d0*/  FSETP.NE.FTZ.AND P4, PT, R4, RZ, PT ;  /* 0x000000ff0400720b */ /* 0x000fca0003f95000 */
[----:B------:R-:W2:Y:S01]  /*113e0*/  MUFU.RCP R0, R4 ;  /* 0x0000000400007308 */ /* 0x000ea20000001000 */
[----:B-1----:R-:W-:-:S05]  /*113f0*/  FSEL R6, R6, 1, P3 ;  /* 0x3f80000006067808 */ /* 0x002fca0001800000 */
[----:B------:R-:W-:Y:S01]  /*11400*/  FMUL.FTZ R6, R6, UR4 ;  /* 0x0000000406067c20 */ /* 0x000fe20008410000 */
[----:B--2---:R-:W-:-:S03]  /*11410*/  FSEL R0, R0, 1, P4 ;  /* 0x3f80000000007808 */ /* 0x004fc60002000000 */
[C---:B------:R-:W-:Y:S01]  /*11420*/  FMUL.FTZ R162, R6.reuse, R162 ;  /* 0x000000a206a27220 */ /* 0x040fe20000410000 */
[C---:B------:R-:W-:Y:S01]  /*11430*/  FMUL.FTZ R163, R6.reuse, R163 ;  /* 0x000000a306a37220 */ /* 0x040fe20000410000 */
[C---:B------:R-:W-:Y:S01]  /*11440*/  FMUL.FTZ R158, R6.reuse, R158 ;  /* 0x0000009e069e7220 */ /* 0x040fe20000410000 */
[----:B------:R-:W-:Y:S01]  /*11450*/  FMUL.FTZ R159, R6, R159 ;  /* 0x0000009f069f7220 */ /* 0x000fe20000410000 */
        /* <DEDUP_REMOVED lines=60> */
[----:B------:R-:W1:Y:S01]  /*11820*/  @!UP3 LDCU.64 UR4, c[0x0][0x400] ;  /* 0x00008000ff04b7ac */ /* 0x000e620008000a00 */
[C---:B------:R-:W-:Y:S01]  /*11830*/  FMUL.FTZ R160, R0.reuse, R160 ;  /* 0x000000a000a07220 */ /* 0x040fe20000410000 */
[----:B------:R-:W-:Y:S01]  /*11840*/  FMUL.FTZ R161, R0, R161 ;  /* 0x000000a100a17220 */ /* 0x000fe20000410000 */
        /* <DEDUP_REMOVED lines=11> */
[----:B------:R-:W-:Y:S01]  /*11900*/  F2FP.BF16.F32.PACK_AB R160, R161, R160 ;  /* 0x000000a0a1a0723e */ /* 0x000fe200000010ff */
[C---:B------:R-:W-:Y:S01]  /*11910*/  FMUL.FTZ R52, R0.reuse, R52 ;  /* 0x0000003400347220 */ /* 0x040fe20000410000 */
[----:B------:R-:W-:Y:S01]  /*11920*/  F2FP.BF16.F32.PACK_AB R162, R163, R162 ;  /* 0x000000a2a3a2723e */ /* 0x000fe200000010ff */
[----:B------:R-:W-:Y:S01]  /*11930*/  FMUL.FTZ R53, R0, R53 ;  /* 0x0000003500357220 */ /* 0x000fe20000410000 */
[----:B------:R-:W-:Y:S01]  /*11940*/  F2FP.BF16.F32.PACK_AB R146, R6, R146 ;  /* 0x000000920692723e */ /* 0x000fe200000010ff */
[C---:B------:R-:W-:Y:S01]  /*11950*/  FMUL.FTZ R56, R0.reuse, R56 ;  /* 0x0000003800387220 */ /* 0x040fe20000410000 */
[----:B------:R-:W-:Y:S01]  /*11960*/  F2FP.BF16.F32.PACK_AB R156, R157, R156 ;  /* 0x0000009c9d9c723e */ /* 0x000fe200000010ff */
[C---:B------:R-:W-:Y:S01]  /*11970*/  FMUL.FTZ R57, R0.reuse, R57 ;  /* 0x0000003900397220 */ /* 0x040fe20000410000 */
[----:B------:R-:W-:Y:S01]  /*11980*/  F2FP.BF16.F32.PACK_AB R158, R159, R158 ;  /* 0x0000009e9f9e723e */ /* 0x000fe200000010ff */
[C---:B------:R-:W-:Y:S01]  /*11990*/  FMUL.FTZ R60, R0.reuse, R60 ;  /* 0x0000003c003c7220 */ /* 0x040fe20000410000 */
        /* <DEDUP_REMOVED lines=11> */
[----:B------:R-:W-:Y:S01]  /*11a50*/  STS [R5], R160 ;  /* 0x000000a005007388 */ /* 0x000fe20000000800 */
[----:B------:R-:W-:Y:S01]  /*11a60*/  F2FP.BF16.F32.PACK_AB R46, R47, R46 ;  /* 0x0000002e2f2e723e */ /* 0x000fe200000010ff */
        /* <DEDUP_REMOVED lines=12> */
[----:B------:R-:W-:Y:S01]  /*11b30*/  FMUL.FTZ R80, R0, R80 ;  /* 0x0000005000507220 */ /* 0x000fe20000410000 */
[----:B------:R-:W-:Y:S01]  /*11b40*/  F2FP.BF16.F32.PACK_AB R58, R59, R58 ;  /* 0x0000003a3b3a723e */ /* 0x000fe200000010ff */
[----:B------:R-:W-:Y:S01]  /*11b50*/  STS [R9], R36 ;  /* 0x0000002409007388 */ /* 0x000fe20000000800 */
[----:B------:R-:W-:Y:S01]  /*11b60*/  IADD3 R8, PT, PT, R8, R7, RZ ;  /* 0x0000000708087210 */ /* 0x000fe20007ffe0ff */
        /* <DEDUP_REMOVED lines=14> */
[----:B------:R-:W-:Y:S01]  /*11c50*/  STS [R10], R44 ;  /* 0x0000002c0a007388 */ /* 0x000fe20000000800 */
[----:B------:R-:W-:Y:S01]  /*11c60*/  F2FP.BF16.F32.PACK_AB R70, R71, R70 ;  /* 0x000000464746723e */ /* 0x000fe200000010ff */
        /* <DEDUP_REMOVED lines=8> */
[----:B-1----:R-:W-:Y:S01]  /*11cf0*/  @!UP3 UIMAD.WIDE.U32 UR16, UR12, UR4, URZ ;  /* 0x000000040c10b2a5 */ /* 0x002fe2000f8e00ff */
[----:B------:R-:W-:Y:S01]  /*11d00*/  F2FP.BF16.F32.PACK_AB R78, R79, R78 ;  /* 0x0000004e4f4e723e */ /* 0x000fe200000010ff */
[----:B------:R-:W-:Y:S01]  /*11d10*/  STS [R12+0x400], R50 ;  /* 0x000400320c007388 */ /* 0x000fe20000000800 */
[C---:B------:R-:W-:Y:S01]  /*11d20*/  FMUL.FTZ R100, R0.reuse, R100 ;  /* 0x0000006400647220 */ /* 0x040fe20000410000 */
        /* <DEDUP_REMOVED lines=20> */
[----:B------:R-:W-:Y:S01]  /*11e70*/  @!UP3 UIMAD UR13, UR12, UR5, UR17 ;  /* 0x000000050c0db2a4 */ /* 0x000fe2000f8e0211 */
[C---:B------:R-:W-:Y:S01]  /*11e80*/  FMUL.FTZ R116, R0.reuse, R116 ;  /* 0x0000007400747220 */ /* 0x040fe20000410000 */
[----:B------:R-:W-:Y:S01]  /*11e90*/  STS [R5+0x2400], R62 ;  /* 0x0024003e05007388 */ /* 0x000fe20000000800 */
[C---:B------:R-:W-:Y:S01]  /*11ea0*/  FMUL.FTZ R117, R0.reuse, R117 ;  /* 0x0000007500757220 */ /* 0x040fe20000410000 */
[----:B------:R-:W-:Y:S01]  /*11eb0*/  F2FP.BF16.F32.PACK_AB R96, R97, R96 ;  /* 0x000000606160723e */ /* 0x000fe200000010ff */
[----:B------:R-:W1:Y:S01]  /*11ec0*/  @UP3 LDCU.64 UR4, c[0x0][0x408] ;  /* 0x00008100ff0437ac */ /* 0x000e620008000a00 */
        /* <DEDUP_REMOVED lines=46> */
[----:B------:R-:W-:Y:S01]  /*121b0*/  FMUL.FTZ R0, R0, R145 ;  /* 0x0000009100007220 */ /* 0x000fe20000410000 */
[----:B------:R-:W-:Y:S01]  /*121c0*/  F2FP.BF16.F32.PACK_AB R132, R133, R132 ;  /* 0x000000848584723e */ /* 0x000fe200000010ff */
[----:B------:R-:W-:Y:S01]  /*121d0*/  STS [R8+0x2000], R88 ;  /* 0x0020005808007388 */ /* 0x000fe20000000800 */
[----:B------:R-:W-:Y:S01]  /*121e0*/  F2FP.BF16.F32.PACK_AB R134, R135, R134 ;  /* 0x000000868786723e */ /* 0x000fe200000010ff */
[----:B-1----:R-:W-:Y:S01]  /*121f0*/  @UP3 UIMAD.WIDE.U32 UR22, UR18, UR4, URZ ;  /* 0x00000004121632a5 */ /* 0x002fe2000f8e00ff */
[----:B------:R-:W-:Y:S01]  /*12200*/  F2FP.BF16.F32.PACK_AB R136, R137, R136 ;  /* 0x000000888988723e */ /* 0x000fe200000010ff */
[----:B------:R-:W-:Y:S01]  /*12210*/  STS [R8+0x2400], R90 ;  /* 0x0024005a08007388 */ /* 0x000fe20000000800 */
[----:B------:R-:W-:Y:S01]  /*12220*/  F2FP.BF16.F32.PACK_AB R138, R139, R138 ;  /* 0x0000008a8b8a723e */ /* 0x000fe200000010ff */
[----:B------:R-:W1:Y:S01]  /*12230*/  S2UR UR4, SR_CTAID.Z ;  /* 0x00000000000479c3 */ /* 0x000e620000002700 */
[----:B------:R-:W-:Y:S01]  /*12240*/  F2FP.BF16.F32.PACK_AB R140, R141, R140 ;  /* 0x0000008c8d8c723e */ /* 0x000fe200000010ff */
[----:B------:R-:W-:Y:S01]  /*12250*/  STS [R5+0x4000], R92 ;  /* 0x0040005c05007388 */ /* 0x000fe20000000800 */
[----:B------:R-:W-:Y:S01]  /*12260*/  F2FP.BF16.F32.PACK_AB R142, R143, R142 ;  /* 0x0000008e8f8e723e */ /* 0x000fe200000010ff */
[----:B------:R-:W-:Y:S01]  /*12270*/  @UP3 UIMAD UR13, UR18, UR5, UR23 ;  /* 0x00000005120d32a4 */ /* 0x000fe2000f8e0217 */
[----:B------:R-:W-:Y:S01]  /*12280*/  F2FP.BF16.F32.PACK_AB R152, R153, R152 ;  /* 0x000000989998723e */ /* 0x000fe200000010ff */
[----:B------:R-:W-:Y:S01]  /*12290*/  STS [R5+0x4400], R94 ;  /* 0x0044005e05007388 */ /* 0x000fe20000000800 */
[----:B------:R-:W-:Y:S01]  /*122a0*/  F2FP.BF16.F32.PACK_AB R154, R155, R154 ;  /* 0x0000009a9b9a723e */ /* 0x000fe200000010ff */
[----:B------:R-:W-:Y:S01]  /*122b0*/  @!UP2 UIMAD UR18, UR12, UR10, URZ ;  /* 0x0000000a0c12a2a4 */ /* 0x000fe2000f8e02ff */
[----:B------:R-:W-:Y:S01]  /*122c0*/  F2FP.BF16.F32.PACK_AB R148, R149, R148 ;  /* 0x000000949594723e */ /* 0x000fe200000010ff */
[----:B------:R-:W-:Y:S01]  /*122d0*/  STS [R6+0x4000], R96 ;  /* 0x0040006006007388 */ /* 0x000fe20000000800 */
[----:B------:R-:W-:Y:S01]  /*122e0*/  F2FP.BF16.F32.PACK_AB R150, R151, R150 ;  /* 0x000000969796723e */ /* 0x000fe200000010ff */
[----:B------:R-:W-:Y:S01]  /*122f0*/  @UP1 UMOV UR5, 0x1 ;  /* 0x0000000100051882 */ /* 0x000fe20000000000 */
[----:B------:R-:W-:Y:S01]  /*12300*/  F2FP.BF16.F32.PACK_AB R0, R0, R144 ;  /* 0x000000900000723e */ /* 0x000fe200000010ff */
[----:B------:R-:W-:Y:S01]  /*12310*/  STS [R6+0x4400], R98 ;  /* 0x0044006206007388 */ /* 0x000fe20000000800 */
[----:B------:R-:W-:-:S03]  /*12320*/  @UP3 UMOV UR16, UR22 ;  /* 0x0000001600103c82 */ /* 0x000fc60008000000 */
        /* <DEDUP_REMOVED lines=27> */
[----:B------:R2:W-:Y:S02]  /*124e0*/  STS [R8+0x6000], R0 ;  /* 0x0060000008007388 */ /* 0x0005e40000000800 */
        /* <DEDUP_REMOVED lines=14> */
.L_x_507:
        /* <DEDUP_REMOVED lines=25> */
[----:B-----5:R-:W-:Y:S01]  /*12760*/  @P3 FMUL.FTZ R2, R2, 0.69314718246459960938 ;  /* 0x3f31721802023820 */ /* 0x020fe20000410000 */
[----:B---3--:R-:W-:-:S03]  /*12770*/  @P4 FFMA.FTZ R13, R164, R5, R15 ;  /* 0x00000005a40d4223 */ /* 0x008fc6000001000f */
        /* <DEDUP_REMOVED lines=19> */
.L_x_509:
[----:B------:R-:W-:Y:S05]  /*128b0*/  BSYNC.RECONVERGENT B0 ;  /* 0x0000000000007941 */ /* 0x000fea0003800200 */
.L_x_508:
        /* <DEDUP_REMOVED lines=41> */
.L_x_511:
[----:B------:R-:W-:Y:S05]  /*12b50*/  BSYNC.RECONVERGENT B0 ;  /* 0x0000000000007941 */ /* 0x000fea0003800200 */
.L_x_510:
        /* <DEDUP_REMOVED lines=27> */
.L_x_513:
[----:B------:R-:W-:Y:S05]  /*12d10*/  BSYNC.RECONVERGENT B0 ;  /* 0x0000000000007941 */ /* 0x000fea0003800200 */
.L_x_512:
        /* <DEDUP_REMOVED lines=27> */
.L_x_515:
[----:B------:R-:W-:Y:S05]  /*12ed0*/  BSYNC.RECONVERGENT B0 ;  /* 0x0000000000007941 */ /* 0x000fea0003800200 */
.L_x_514:
        /* <DEDUP_REMOVED lines=27> */
.L_x_516:
        /* <DEDUP_REMOVED lines=15> */
.L_x_1192:


//--------------------- .text._ZN5flash16flash_fwd_kernelI23Flash_fwd_kernel_traitsILi256ELi64ELi64ELi4ELb0ELb0EN7cutlass10bfloat16_tE19Flash_kernel_traitsILi256ELi64ELi64ELi4ES3_EELb1ELb1ELb0ELb0ELb0ELb0ELb0ELb1EEEvNS_16Flash_fwd_paramsE --------------------------
	.section	.text._ZN5flash16flash_fwd_kernelI23Flash_fwd_kernel_traitsILi256ELi64ELi64ELi4ELb0ELb0EN7cutlass10bfloat16_tE19Flash_kernel_traitsILi256ELi64ELi64ELi4ES3_EELb1ELb1ELb0ELb0ELb0ELb0ELb0ELb1EEEvNS_16Flash_fwd_paramsE,"ax",@progbits
	.align	128
        .global         _ZN5flash16flash_fwd_kernelI23Flash_fwd_kernel_traitsILi256ELi64ELi64ELi4ELb0ELb0EN7cutlass10bfloat16_tE19Flash_kernel_traitsILi256ELi64ELi64ELi4ES3_EELb1ELb1ELb0ELb0ELb0ELb0ELb0ELb1EEEvNS_16Flash_fwd_paramsE
        .type           _ZN5flash16flash_fwd_kernelI23Flash_fwd_kernel_traitsILi256ELi64ELi64ELi4ELb0ELb0EN7cutlass10bfloat16_tE19Flash_kernel_traitsILi256ELi64ELi64ELi4ES3_EELb1ELb1ELb0ELb0ELb0ELb0ELb0ELb1EEEvNS_16Flash_fwd_paramsE,@function
        .size           _ZN5flash16flash_fwd_kernelI23Flash_fwd_kernel_traitsILi256ELi64ELi64ELi4ELb0ELb0EN7cutlass10bfloat16_tE19Flash_kernel_traitsILi256ELi64ELi64ELi4ES3_EELb1ELb1ELb0ELb0ELb0ELb0ELb0ELb1EEEvNS_16Flash_fwd_paramsE,(.L_x_1193 - _ZN5flash16flash_fwd_kernelI23Flash_fwd_kernel_traitsILi256ELi64ELi64ELi4ELb0ELb0EN7cutlass10bfloat16_tE19Flash_kernel_traitsILi256ELi64ELi64ELi4ES3_EELb1ELb1ELb0ELb0ELb0ELb0ELb0ELb1EEEvNS_16Flash_fwd_paramsE)
        .other          _ZN5flash16flash_fwd_kernelI23Flash_fwd_kernel_traitsILi256ELi64ELi64ELi4ELb0ELb0EN7cutlass10bfloat16_tE19Flash_kernel_traitsILi256ELi64ELi64ELi4ES3_EELb1ELb1ELb0ELb0ELb0ELb0ELb0ELb1EEEvNS_16Flash_fwd_paramsE,@"STO_CUDA_ENTRY STV_DEFAULT"
_ZN5flash16flash_fwd_kernelI23Flash_fwd_kernel_traitsILi256ELi64ELi64ELi4ELb0ELb0EN7cutlass10bfloat16_tE19Flash_kernel_traitsILi256ELi64ELi64ELi4ES3_EELb1ELb1ELb0ELb0ELb0ELb0ELb0ELb1EEEvNS_16Flash_fwd_paramsE:
.text._ZN5flash16flash_fwd_kernelI23Flash_fwd_kernel_traitsILi256ELi64ELi64ELi4ELb0ELb0EN7cutlass10bfloat16_tE19Flash_kernel_traitsILi256ELi64ELi64ELi4ES3_EELb1ELb1ELb0ELb0ELb0ELb0ELb0ELb1EEEvNS_16Flash_fwd_paramsE:
[----:B------:R-:W1:Y:S01]  /*0000*/  LDC R1, c[0x0][0x37c] ;  /* 0x0000df00ff017b82 */ /* 0x000e620000000800 */
[----:B------:R-:W2:Y:S07]  /*0010*/  LDCU.U8 UR4, c[0x0][0x524] ;  /* 0x0000a480ff0477ac */ /* 0x000eae0008000000 */
[----:B------:R-:W3:Y:S01]  /*0020*/  LDC R17, c[0x0][0x518] ;  /* 0x00014600ff117b82 */ /* 0x000ee20000000800 */
[----:B-1----:R-:W-:Y:S01]  /*0030*/  VIADD R1, R1, 0xffffff10 ;  /* 0xffffff1001017836 */ /* 0x002fe20000000000 */
[----:B------:R-:W1:Y:S01]  /*0040*/  LDCU.64 UR32, c[0x0][0x510] ;  /* 0x0000a200ff2077ac */ /* 0x000e620008000a00 */
[----:B------:R-:W4:Y:S05]  /*0050*/  LDCU.64 UR26, c[0x0][0x358] ;  /* 0x00006b00ff1a77ac */ /* 0x000f2a0008000a00 */
[----:B------:R-:W3:Y:S01]  /*0060*/  LDC R18, c[0x0][0x51c] ;  /* 0x00014700ff127b82 */ /* 0x000ee20000000800 */
[----:B------:R-:W3:Y:S01]  /*0070*/  S2R R210, SR_TID.X ;  /* 0x0000000000d27919 */ /* 0x000ee20000002100 */
[----:B------:R-:W3:Y:S01]  /*0080*/  LDCU.64 UR10, c[0x0][0x460] ;  /* 0x00008c00ff0a77ac */ /* 0x000ee20008000a00 */
[----:B------:R-:W3:Y:S01]  /*0090*/  LDCU.64 UR8, c[0x0][0x470] ;  /* 0x00008e00ff0877ac */ /* 0x000ee20008000a00 */
[----:B--2---:R-:W-:-:S04]  /*00a0*/  ISETP.NE.AND P1, PT, RZ, UR4, PT ;  /* 0x00000004ff007c0c */ /* 0x004fc8000bf25270 */
[----:B------:R-:W-:Y:S01]  /*00b0*/  S2UR UR15, SR_CTAID.X ;  /* 0x00000000000f79c3 */ /* 0x000fe20000002500 */
[----:B------:R-:W2:Y:S01]  /*00c0*/  LDCU.64 UR16, c[0x0][0x460] ;  /* 0x00008c00ff1077ac */ /* 0x000ea20008000a00 */
[----:B-1----:R-:W-:Y:S02]  /*00d0*/  IMAD.U32 R2, RZ, RZ, UR32 ;  /* 0x00000020ff027e24 */ /* 0x002fe4000f8e00ff */
[----:B------:R-:W-:-:S04]  /*00e0*/  IMAD.U32 R3, RZ, RZ, UR33 ;  /* 0x00000021ff037e24 */ /* 0x000fc8000f8e00ff */
[----:B------:R-:W-:Y:S08]  /*00f0*/  S2UR UR12, SR_CTAID.Y ;  /* 0x00000000000c79c3 */ /* 0x000ff00000002600 */
[----:B------:R-:W1:Y:S01]  /*0100*/  S2UR UR34, SR_CTAID.Z ;  /* 0x00000000002279c3 */ /* 0x000e620000002700 */
[----:B----4-:R3:W4:Y:S01]  /*0110*/  @P1 LDG.E.64 R4, desc[UR26][R2.64] ;  /* 0x0000001a02041981 */ /* 0x010722000c1e1b00 */
[----:B------:R-:W2:Y:S01]  /*0120*/  LDCU.U8 UR13, c[0x0][0x532] ;  /* 0x0000a640ff0d77ac */ /* 0x000ea20008000000 */
[----:B------:R-:W2:Y:S05]  /*0130*/  LDCU.64 UR6, c[0x0][0x468] ;  /* 0x00008d00ff0677ac */ /* 0x000eaa0008000a00 */
[----:B------:R-:W4:Y:S01]  /*0140*/  @P1 LDC R0, c[0x0][0x520] ;  /* 0x00014800ff001b82 */ /* 0x000f220000000800 */
[----:B---3--:R-:W-:-:S02]  /*0150*/  @P1 IMAD.MOV.U32 R2, RZ, RZ, R17 ;  /* 0x000000ffff021224 */ /* 0x008fc400078e0011 */
[----:B------:R-:W-:-:S06]  /*0160*/  @P1 IMAD.MOV.U32 R3, RZ, RZ, R18 ;  /* 0x000000ffff031224 */ /* 0x000fcc00078e0012 */
[----:B------:R-:W3:Y:S01]  /*0170*/  @P1 LDG.E.64 R2, desc[UR26][R2.64] ;  /* 0x0000001a02021981 */ /* 0x000ee2000c1e1b00 */
[----:B-1----:R-:W-:Y:S01]  /*0180*/  ULOP3.LUT UR4, UR34, UR15, UR12, 0xfe, !UPT ;  /* 0x0000000f22047292 */ /* 0x002fe2000f8efe0c */
[----:B------:R-:W-:Y:S01]  /*0190*/  ISETP.NE.U32.AND P4, PT, RZ, UR10, PT ;  /* 0x0000000aff007c0c */ /* 0x000fe2000bf85070 */
[----:B------:R-:W-:Y:S02]  /*01a0*/  UISETP.NE.U32.AND UP4, UPT, UR10, URZ, UPT ;  /* 0x000000ff0a00728c */ /* 0x000fe4000bf85070 */
[----:B------:R-:W-:Y:S01]  /*01b0*/  UISETP.NE.U32.AND UP3, UPT, UR8, URZ, UPT ;  /* 0x000000ff0800728c */ /* 0x000fe2000bf65070 */
[----:B------:R-:W-:Y:S01]  /*01c0*/  ISETP.NE.AND.EX P4, PT, RZ, UR11, PT, P4 ;  /* 0x0000000bff007c0c */ /* 0x000fe2000bf85340 */
[----:B------:R-:W-:Y:S01]  /*01d0*/  UISETP.NE.AND.EX UP4, UPT, UR11, URZ, UPT, UP4 ;  /* 0x000000ff0b00728c */ /* 0x000fe2000bf85340 */
[----:B------:R-:W-:Y:S01]  /*01e0*/  LOP3.LUT P3, RZ, R210, UR4, RZ, 0xfc, !PT ;  /* 0x00000004d2ff7c12 */ /* 0x000fe2000f86fcff */
[----:B------:R-:W-:Y:S02]  /*01f0*/  UISETP.NE.AND.EX UP3, UPT, UR9, URZ, UPT, UP3 ;  /* 0x000000ff0900728c */ /* 0x000fe4000bf65330 */
[----:B--2---:R-:W-:Y:S01]  /*0200*/  UIMAD.WIDE.U32 UR16, UR12, 0x4, UR16 ;  /* 0x000000040c1078a5 */ /* 0x004fe2000f8e0010 */
[----:B------:R-:W1:Y:S01]  /*0210*/  LDCU.64 UR4, c[0x0][0x478] ;  /* 0x00008f00ff0477ac */ /* 0x000e620008000a00 */
[----:B------:R-:W-:Y:S01]  /*0220*/  PLOP3.LUT P2, PT, PT, PT, UP4, 0x80, 0x8 ;  /* 0x000000000008781c */ /* 0x000fe20003f4f048 */
[----:B------:R-:W-:-:S02]  /*0230*/  USHF.L.U32 UR11, UR12, 0x2, URZ ;  /* 0x000000020c0b7899 */ /* 0x000fc400080006ff */
[----:B------:R-:W-:-:S05]  /*0240*/  UISETP.NE.AND UP5, UPT, UR13, URZ, UPT ;  /* 0x000000ff0d00728c */ /* 0x000fca000bfa5270 */
[----:B------:R-:W2:Y:S01]  /*0250*/  @!P3 LDC.64 R6, c[0x0][0x528] ;  /* 0x00014a00ff06bb82 */ /* 0x000ea20000000a00 */
[----:B------:R-:W-:Y:S02]  /*0260*/  UISETP.EQ.U32.AND UP2, UPT, UR6, URZ, UPT ;  /* 0x000000ff0600728c */ /* 0x000fe4000bf42070 */
[----:B------:R-:W-:Y:S02]  /*0270*/  USHF.R.U32.HI UR10, URZ, 0x1e, UR12 ;  /* 0x0000001eff0a7899 */ /* 0x000fe4000801160c */
[----:B------:R-:W-:Y:S02]  /*0280*/  UISETP.EQ.OR.EX UP2, UPT, UR7, URZ, !UP5, UP2 ;  /* 0x000000ff0700728c */ /* 0x000fe4000ef42720 */
[----:B-1----:R-:W-:-:S04]  /*0290*/  UISETP.NE.U32.AND UP0, UPT, UR4, URZ, UPT ;  /* 0x000000ff0400728c */ /* 0x002fc8000bf05070 */
[----:B------:R-:W-:Y:S01]  /*02a0*/  UISETP.NE.AND.EX UP0, UPT, UR5, URZ, UPT, UP0 ;  /* 0x000000ff0500728c */ /* 0x000fe2000bf05300 */
[----:B----4-:R-:W-:Y:S02]  /*02b0*/  @P1 R2UR UR32, R4 ;  /* 0x00000000042012ca */ /* 0x010fe400000e0000 */
[----:B------:R-:W-:-:S11]  /*02c0*/  @P1 R2UR UR33, R5 ;  /* 0x00000000052112ca */ /* 0x000fd600000e0000 */
[----:B------:R-:W-:Y:S02]  /*02d0*/  IMAD.U32 R4, RZ, RZ, UR32 ;  /* 0x00000020ff047e24 */ /* 0x000fe4000f8e00ff */
[----:B------:R-:W-:-:S05]  /*02e0*/  IMAD.U32 R5, RZ, RZ, UR33 ;  /* 0x00000021ff057e24 */ /* 0x000fca000f8e00ff */
[----:B--2---:R1:W-:Y:S01]  /*02f0*/  @!P3 STG.E.64 desc[UR26][R6.64], R4 ;  /* 0x000000040600b986 */ /* 0x0043e2000c101b1a */
[----:B---3--:R-:W-:Y:S01]  /*0300*/  @P1 IADD3 R17, P0, PT, R2, R0, RZ ;  /* 0x0000000002111210 */ /* 0x008fe20007f1e0ff */
[----:B------:R-:W-:Y:S01]  /*0310*/  IMAD.U32 R2, RZ, RZ, UR16 ;  /* 0x00000010ff027e24 */ /* 0x000fe2000f8e00ff */
[----:B------:R-:W-:-:S03]  /*0320*/  @UP3 UIADD3 UR16, UP1, UPT, UR11, UR8, URZ ;  /* 0x000000080b103290 */ /* 0x000fc6000ff3e0ff */
[----:B------:R-:W-:Y:S01]  /*0330*/  @P1 IMAD.X R18, RZ, RZ, R3, P0 ;  /* 0x000000ffff121224 */ /* 0x000fe200000e0603 */
[----:B------:R-:W-:Y:S02]  /*0340*/  PLOP3.LUT P1, PT, PT, PT, UP3, 0x80, 0x8 ;  /* 0x000000000008781c */ /* 0x000fe40003f2f038 */
[----:B------:R-:W-:Y:S01]  /*0350*/  MOV R3, UR17 ;  /* 0x0000001100037c02 */ /* 0x000fe20008000f00 */
[----:B------:R-:W-:Y:S02]  /*0360*/  @UP3 UIADD3.X UR17, UPT, UPT, UR10, UR9, URZ, UP1, !UPT ;  /* 0x000000090a113290 */ /* 0x000fe40008ffe4ff */
[----:B------:R-:W-:Y:S01]  /*0370*/  UIADD3 UR9, UP1, UPT, UR11, UR6, URZ ;  /* 0x000000060b097290 */ /* 0x000fe2000ff3e0ff */
[----:B-1----:R-:W-:Y:S02]  /*0380*/  @!P3 IMAD.MOV.U32 R4, RZ, RZ, R17 ;  /* 0x000000ffff04b224 */ /* 0x002fe400078e0011 */
[----:B------:R-:W-:Y:S01]  /*0390*/  @!P3 IMAD.MOV.U32 R5, RZ, RZ, R18 ;  /* 0x000000ffff05b224 */ /* 0x000fe200078e0012 */
[----:B------:R-:W-:-:S04]  /*03a0*/  UIADD3.X UR8, UPT, UPT, UR10, UR7, URZ, UP1, !UPT ;  /* 0x000000070a087290 */ /* 0x000fc80008ffe4ff */
[----:B------:R1:W-:Y:S01]  /*03b0*/  @!P3 STG.E.64 desc[UR26][R6.64+0x8], R4 ;  /* 0x000008040600b986 */ /* 0x0003e2000c101b1a */
[----:B------:R-:W-:-:S03]  /*03c0*/  PLOP3.LUT P3, PT, PT, PT, UP2, 0x80, 0x8 ;  /* 0x000000000008781c */ /* 0x000fc60003f6f028 */
[----:B------:R-:W2:Y:S01]  /*03d0*/  @P4 LDG.E R8, desc[UR26][R2.64] ;  /* 0x0000001a02084981 */ /* 0x000ea2000c1e1900 */
[----:B------:R-:W-:Y:S01]  /*03e0*/  @UP0 UIADD3 UR4, UP1, UPT, UR11, UR4, URZ ;  /* 0x000000040b040290 */ /* 0x000fe2000ff3e0ff */
[----:B------:R-:W-:-:S03]  /*03f0*/  PLOP3.LUT P0, PT, PT, PT, UP0, 0x80, 0x8 ;  /* 0x000000000008781c */ /* 0x000fc60003f0f008 */
[----:B------:R-:W-:Y:S01]  /*0400*/  @UP0 UIADD3.X UR5, UPT, UPT, UR10, UR5, URZ, UP1, !UPT ;  /* 0x000000050a050290 */ /* 0x000fe20008ffe4ff */
[----:B-1----:R1:W3:Y:S01]  /*0410*/  @P2 LDG.E R7, desc[UR26][R2.64+0x4] ;  /* 0x0000041a02072981 */ /* 0x0022e2000c1e1900 */
[----:B------:R-:W-:-:S04]  /*0420*/  IMAD.U32 R4, RZ, RZ, UR4 ;  /* 0x00000004ff047e24 */ /* 0x000fc8000f8e00ff */
[----:B------:R-:W-:Y:S01]  /*0430*/  IMAD.U32 R5, RZ, RZ, UR5 ;  /* 0x00000005ff057e24 */ /* 0x000fe2000f8e00ff */
[----:B------:R-:W4:Y:S04]  /*0440*/  @!UP4 LDCU UR30, c[0x0][0x434] ;  /* 0x00008680ff1ec7ac */ /* 0x000f280008000800 */
[----:B------:R-:W5:Y:S01]  /*0450*/  @P0 LDG.E R4, desc[UR26][R4.64] ;  /* 0x0000001a04040981 */ /* 0x000f62000c1e1900 */
[----:B------:R-:W-:Y:S01]  /*0460*/  UMOV UR20, 0xffffffff ;  /* 0xffffffff00147882 */ /* 0x000fe20000000000 */
[----:B------:R-:W4:Y:S01]  /*0470*/  @!UP0 LDCU.64 UR4, c[0x0][0x488] ;  /* 0x00009100ff0487ac */ /* 0x000f220008000a00 */
[----:B-1----:R-:W-:Y:S02]  /*0480*/  IMAD.U32 R2, RZ, RZ, UR16 ;  /* 0x00000010ff027e24 */ /* 0x002fe4000f8e00ff */
[----:B------:R-:W-:-:S05]  /*0490*/  IMAD.U32 R3, RZ, RZ, UR17 ;  /* 0x00000011ff037e24 */ /* 0x000fca000f8e00ff */
[----:B------:R1:W4:Y:S02]  /*04a0*/  @P1 LDG.E R0, desc[UR26][R2.64] ;  /* 0x0000001a02001981 */ /* 0x000324000c1e1900 */
[----:B-1----:R-:W-:Y:S01]  /*04b0*/  MOV R2, UR9 ;  /* 0x0000000900027c02 */ /* 0x002fe20008000f00 */
        /* <DEDUP_REMOVED lines=10> */
[----:B----4-:R-:W-:-:S04]  /*0560*/  @UP4 UIADD3 UR30, UPT, UPT, UR8, -UR20, URZ ;  /* 0x80000014081e4290 */ /* 0x010fc8000fffe0ff */
[----:B------:R-:W-:Y:S01]  /*0570*/  UISETP.GT.AND UP2, UPT, UR30, UR28, UPT ;  /* 0x0000001c1e00728c */ /* 0x000fe2000bf44270 */
[----:B------:R-:W-:-:S05]  /*0580*/  @P1 R2UR UR13, R0 ;  /* 0x00000000000d12ca */ /* 0x000fca00000e0000 */
[----:B------:R-:W-:Y:S01]  /*0590*/  PLOP3.LUT P1, PT, PT, PT, UP2, 0x80, 0x8 ;  /* 0x000000000008781c */ /* 0x000fe20003f2f028 */
[----:B------:R-:W-:Y:S01]  /*05a0*/  @!UP0 UISETP.NE.U32.AND UP2, UPT, UR4, URZ, UPT ;  /* 0x000000ff0400828c */ /* 0x000fe2000bf45070 */
[----:B------:R-:W2:Y:S01]  /*05b0*/  @!UP1 LDCU UR4, c[0x0][0x438] ;  /* 0x00008700ff0497ac */ /* 0x000ea20008000800 */
[----:B------:R-:W-:Y:S01]  /*05c0*/  @!P3 R2UR UR14, R6 ;  /* 0x00000000060eb2ca */ /* 0x000fe200000e0000 */
[----:B-12---:R-:W-:-:S14]  /*05d0*/  BRA.U !UP1, `(.L_x_517) ;  /* 0x0000000109187547 */ /* 0x006fdc000b800000 */
[----:B------:R-:W-:-:S13]  /*05e0*/  PLOP3.LUT P2, PT, PT, PT, UP5, 0x80, 0x8 ;  /* 0x000000000008781c */ /* 0x000fda0003f4f058 */
[----:B------:R-:W2:Y:S04]  /*05f0*/  @P2 LDG.E R0, desc[UR26][R2.64+0x4] ;  /* 0x0000041a02002981 */ /* 0x000ea8000c1e1900 */
[----:B------:R-:W3:Y:S01]  /*0600*/  @!P2 LDG.E R2, desc[UR26][R2.64] ;  /* 0x0000001a0202a981 */ /* 0x000ee2000c1e1900 */
[----:B--2---:R-:W-:-:S13]  /*0610*/  @P2 R2UR UR4, R0 ;  /* 0x00000000000422ca */ /* 0x004fda00000e0000 */
[----:B------:R-:W-:-:S07]  /*0620*/  @UP5 UIADD3 UR4, UPT, UPT, UR4, -UR14, URZ ;  /* 0x8000000e04045290 */ /* 0x000fce000fffe0ff */
[----:B---3--:R-:W-:Y:S02]  /*0630*/  @!P2 R2UR UR4, R2 ;  /* 0x000000000204a2ca */ /* 0x008fe400000e0000 */
.L_x_517:
[----:B-----5:R-:W-:Y:S01]  /*0640*/  @P0 R2UR UR29, R4 ;  /* 0x00000000041d02ca */ /* 0x020fe200000e0000 */
[----:B------:R-:W-:Y:S01]  /*0650*/  @!UP0 UISETP.NE.AND.EX UP2, UPT, UR5, URZ, UPT, UP2 ;  /* 0x000000ff0500828c */ /* 0x000fe2000bf45320 */
[----:B------:R-:W-:-:S13]  /*0660*/  @!P1 EXIT ;  /* 0x000000000000994d */ /* 0x000fda0003800000 */
        /* <DEDUP_REMOVED lines=12> */
[----:B------:R-:W-:Y:S01]  /*0730*/  ULEA.HI UR4, UR4, UR5, URZ, 0x6 ;  /* 0x0000000504047291 */ /* 0x000fe2000f8f30ff */
[----:B------:R-:W1:Y:S03]  /*0740*/  LDCU UR10, c[0x0][0x3e0] ;  /* 0x00007c00ff0a77ac */ /* 0x000e660008000800 */
[----:B------:R-:W-:-:S04]  /*0750*/  USHF.R.S32.HI UR4, URZ, 0x6, UR4 ;  /* 0x00000006ff047899 */ /* 0x000fc80008011404 */
[----:B------:R-:W-:-:S04]  /*0760*/  UISETP.LT.AND UP0, UPT, UR6, UR4, UPT ;  /* 0x000000040600728c */ /* 0x000fc8000bf01270 */
[----:B------:R-:W-:-:S04]  /*0770*/  USEL UR23, UR6, UR4, UP0 ;  /* 0x0000000406177287 */ /* 0x000fc80008000000 */
[----:B------:R-:W-:Y:S02]  /*0780*/  UISETP.GT.AND UP0, UPT, UR23, URZ, UPT ;  /* 0x000000ff1700728c */ /* 0x000fe4000bf04270 */
[----:B-1----:R-:W-:-:S07]  /*0790*/  UIMAD UR31, UR12, UR10, UR34 ;  /* 0x0000000a0c1f72a4 */ /* 0x002fce000f8e0222 */
[----:B------:R-:W-:Y:S05]  /*07a0*/  BRA.U UP0, `(.L_x_518) ;  /* 0x0000000d00347547 */ /* 0x000fea000b800000 */
[----:B------:R-:W1:Y:S01]  /*07b0*/  LDCU.U8 UR4, c[0x0][0x549] ;  /* 0x0000a920ff0477ac */ /* 0x000e620008000000 */
[----:B------:R-:W2:Y:S01]  /*07c0*/  S2R R6, SR_CTAID.X ;  /* 0x0000000000067919 */ /* 0x000ea20000002500 */
[----:B------:R-:W-:-:S11]  /*07d0*/  UISETP.NE.AND UP0, UPT, UR20, -0x1, UPT ;  /* 0xffffffff1400788c */ /* 0x000fd6000bf05270 */
[----:B------:R-:W3:Y:S01]  /*07e0*/  @!UP0 LDCU.64 UR8, c[0x0][0x400] ;  /* 0x00008000ff0887ac */ /* 0x000ee20008000a00 */
[----:B-1----:R-:W-:Y:S01]  /*07f0*/  UISETP.NE.AND UP1, UPT, UR4, URZ, UPT ;  /* 0x000000ff0400728c */ /* 0x002fe2000bf25270 */
[----:B------:R-:W1:Y:S10]  /*0800*/  @UP0 LDCU.64 UR6, c[0x0][0x408] ;  /* 0x00008100ff0607ac */ /* 0x000e740008000a00 */
[----:B------:R-:W4:Y:S01]  /*0810*/  @UP1 LDCU.64 UR4, c[0x0][0x430] ;  /* 0x00008600ff0417ac */ /* 0x000f220008000a00 */
[----:B---3--:R-:W-:Y:S01]  /*0820*/  @!UP0 UIMAD.WIDE.U32 UR14, UR12, UR8, URZ ;  /* 0x000000080c0e82a5 */ /* 0x008fe2000f8e00ff */
[----:B------:R-:W-:-:S03]  /*0830*/  @UP1 UMOV UR11, 0x1 ;  /* 0x00000001000b1882 */ /* 0x000fc60000000000 */
[----:B------:R-:W-:Y:S02]  /*0840*/  @!UP0 UIMAD UR9, UR12, UR9, UR15 ;  /* 0x000000090c0982a4 */ /* 0x000fe4000f8e020f */
[----:B-1----:R-:W-:Y:S01]  /*0850*/  @UP0 UIMAD.WIDE.U32 UR16, UR20, UR6, URZ ;  /* 0x00000006141002a5 */ /* 0x002fe2000f8e00ff */
[----:B------:R-:W1:Y:S03]  /*0860*/  @UP1 LDCU UR6, c[0x0][0x430] ;  /* 0x00008600ff0617ac */ /* 0x000e660008000800 */
[----:B------:R-:W-:Y:S02]  /*0870*/  @UP0 UIMAD UR9, UR20, UR7, UR17 ;  /* 0x00000007140902a4 */ /* 0x000fe4000f8e0211 */
[----:B----4-:R-:W-:Y:S01]  /*0880*/  @UP1 UIMAD UR8, UR4, UR5, URZ ;  /* 0x00000005040812a4 */ /* 0x010fe2000f8e02ff */
[----:B------:R-:W3:Y:S01]  /*0890*/  LDCU.U8 UR7, c[0x0][0x548] ;  /* 0x0000a900ff0777ac */ /* 0x000ee20008000000 */
[----:B------:R-:W-:Y:S01]  /*08a0*/  @UP0 UMOV UR14, UR16 ;  /* 0x00000010000e0c82 */ /* 0x000fe20008000000 */
[----:B--2---:R-:W-:Y:S09]  /*08b0*/  BRA.U UP1, `(.L_x_519) ;  /* 0x0000000101247547 */ /* 0x004ff2000b800000 */
[----:B---3--:R-:W-:-:S11]  /*08c0*/  UISETP.NE.AND UP0, UPT, UR7, URZ, UPT ;  /* 0x000000ff0700728c */ /* 0x008fd6000bf05270 */
[----:B------:R-:W2:Y:S01]  /*08d0*/  @UP0 LDCU UR11, c[0x0][0x454] ;  /* 0x00008a80ff0b07ac */ /* 0x000ea20008000800 */
[----:B------:R-:W3:Y:S01]  /*08e0*/  @!UP0 LDCU UR4, c[0x0][0x434] ;  /* 0x00008680ff0487ac */ /* 0x000ee20008000800 */
[----:B------:R-:W4:Y:S01]  /*08f0*/  @UP0 LDCU UR8, c[0x0][0x454] ;  /* 0x00008a80ff0807ac */ /* 0x000f220008000800 */
[----:B-1----:R-:W-:Y:S01]  /*0900*/  @UP0 UMOV UR6, 0x1 ;  /* 0x0000000100060882 */ /* 0x002fe20000000000 */
[----:B----4-:R-:W4:Y:S01]  /*0910*/  @!UP0 LDCU UR8, c[0x0][0x434] ;  /* 0x00008680ff0887ac */ /* 0x010f220008000800 */
[----:B------:R-:W-:Y:S01]  /*0920*/  @!UP0 UMOV UR6, 0x1 ;  /* 0x0000000100068882 */ /* 0x000fe20000000000 */
[----:B--2---:R-:W-:Y:S02]  /*0930*/  @UP0 UIMAD UR11, UR10, UR11, URZ ;  /* 0x0000000b0a0b02a4 */ /* 0x004fe4000f8e02ff */
[----:B---3--:R-:W-:-:S12]  /*0940*/  @!UP0 UIMAD UR11, UR10, UR4, URZ ;  /* 0x000000040a0b82a4 */ /* 0x008fd8000f8e02ff */
.L_x_519:
[----:B------:R-:W2:Y:S01]  /*0950*/  LDCU UR10, c[0x0][0x434] ;  /* 0x00008680ff0a77ac */ /* 0x000ea20008000800 */
[----:B------:R-:W-:Y:S01]  /*0960*/  IMAD.SHL.U32 R13, R210, 0x8, RZ ;  /* 0x00000008d20d7824 */ /* 0x000fe200078e00ff */
[----:B------:R-:W-:Y:S01]  /*0970*/  SHF.R.U32.HI R210, RZ, 0x3, R210 ;  /* 0x00000003ffd27819 */ /* 0x000fe200000116d2 */
[----:B------:R-:W-:Y:S01]  /*0980*/  IMAD.MOV.U32 R211, RZ, RZ, RZ ;  /* 0x000000ffffd37224 */ /* 0x000fe200078e00ff */
[----:B------:R-:W5:Y:S01]  /*0990*/  LDCU.64 UR4, c[0x0][0x410] ;  /* 0x00008200ff0477ac */ /* 0x000f620008000a00 */
[----:B------:R-:W-:Y:S01]  /*09a0*/  BSSY.RECONVERGENT B0, `(.L_x_520) ;  /* 0x0000034000007945 */ /* 0x000fe20003800200 */
[----:B------:R-:W-:Y:S01]  /*09b0*/  LOP3.LUT R13, R13, 0x38, RZ, 0xc0, !PT ;  /* 0x000000380d0d7812 */ /* 0x000fe200078ec0ff */
[C---:B------:R-:W-:Y:S01]  /*09c0*/  VIADD R12, R210.reuse, 0x10 ;  /* 0x00000010d20c7836 */ /* 0x040fe20000000000 */
[----:B---3--:R-:W-:Y:S01]  /*09d0*/  UISETP.NE.AND UP1, UPT, UR7, URZ, !UP1 ;  /* 0x000000ff0700728c */ /* 0x008fe2000cf25270 */
[----:B------:R-:W-:Y:S01]  /*09e0*/  VIADD R14, R210, 0x20 ;  /* 0x00000020d20e7836 */ /* 0x000fe20000000000 */
[C---:B------:R-:W-:Y:S01]  /*09f0*/  IADD3 R2, P0, PT, R13.reuse, UR14, RZ ;  /* 0x0000000e0d027c10 */ /* 0x040fe2000ff1e0ff */
[----:B------:R-:W-:Y:S01]  /*0a00*/  UIADD3 UR30, UPT, UPT, -UR28, UR30, URZ ;  /* 0x0000001e1c1e7290 */ /* 0x000fe2000fffe1ff */
[----:B------:R-:W-:Y:S01]  /*0a10*/  IMAD.WIDE.U32 R6, R6, 0x40, R210 ;  /* 0x0000004006067825 */ /* 0x000fe200078e00d2 */
[----:B----4-:R-:W-:Y:S01]  /*0a20*/  UIMAD UR7, UR34, UR8, URZ ;  /* 0x00000008220772a4 */ /* 0x010fe2000f8e02ff */
[C---:B------:R-:W-:Y:S01]  /*0a30*/  IADD3 R15, PT, PT, R210.reuse, 0x30, RZ ;  /* 0x00000030d20f7810 */ /* 0x040fe20007ffe0ff */
[----:B------:R-:W-:Y:S01]  /*0a40*/  UISETP.NE.AND UP0, UPT, UR20, -0x1, UPT ;  /* 0xffffffff1400788c */ /* 0x000fe2000bf05270 */
[----:B------:R-:W-:Y:S01]  /*0a50*/  IMAD.X R3, RZ, RZ, UR9, P0 ;  /* 0x00000009ff037e24 */ /* 0x000fe200080e06ff */
[----:B------:R-:W-:Y:S01]  /*0a60*/  ISETP.GE.AND P0, PT, R210, UR30, PT ;  /* 0x0000001ed2007c0c */ /* 0x000fe2000bf06270 */
[----:B--2---:R-:W-:Y:S01]  /*0a70*/  UIMAD UR8, UR12, UR10, URZ ;  /* 0x0000000a0c0872a4 */ /* 0x004fe2000f8e02ff */
[----:B------:R-:W-:Y:S01]  /*0a80*/  ISETP.GE.AND P2, PT, R12, UR30, PT ;  /* 0x0000001e0c007c0c */ /* 0x000fe2000bf46270 */
[----:B------:R-:W-:Y:S01]  /*0a90*/  @!UP1 UIMAD UR7, UR12, UR11, UR7 ;  /* 0x0000000b0c0792a4 */ /* 0x000fe2000f8e0207 */
[----:B------:R-:W-:Y:S01]  /*0aa0*/  ISETP.GE.AND P1, PT, R14, UR30, PT ;  /* 0x0000001e0e007c0c */ /* 0x000fe2000bf26270 */
[----:B------:R-:W-:Y:S01]  /*0ab0*/  USEL UR8, UR8, UR20, !UP0 ;  /* 0x0000001408087287 */ /* 0x000fe2000c000000 */
[----:B-----5:R-:W-:Y:S01]  /*0ac0*/  IMAD.U32 R10, RZ, RZ, UR4 ;  /* 0x00000004ff0a7e24 */ /* 0x020fe2000f8e00ff */
[----:B-1----:R-:W-:Y:S01]  /*0ad0*/  UIMAD UR28, UR28, UR6, URZ ;  /* 0x000000061c1c72a4 */ /* 0x002fe2000f8e02ff */
[----:B------:R-:W-:Y:S01]  /*0ae0*/  MOV R8, UR5 ;  /* 0x0000000500087c02 */ /* 0x000fe20008000f00 */
[----:B------:R-:W-:Y:S01]  /*0af0*/  USHF.R.S32.HI UR4, URZ, 0x1f, UR8 ;  /* 0x0000001fff047899 */ /* 0x000fe20008011408 */
[----:B------:R-:W-:Y:S01]  /*0b00*/  IMAD.WIDE.U32 R10, R10, UR34, R2 ;  /* 0x000000220a0a7c25 */ /* 0x000fe2000f8e0002 */
[----:B------:R-:W-:Y:S01]  /*0b10*/  USEL UR8, UR8, URZ, UP1 ;  /* 0x000000ff08087287 */ /* 0x000fe20008800000 */
[C---:B------:R-:W-:Y:S01]  /*0b20*/  LOP3.LUT R18, R13.reuse, 0x40, RZ, 0xfc, !PT ;  /* 0x000000400d127812 */ /* 0x040fe200078efcff */
[----:B------:R-:W-:Y:S01]  /*0b30*/  USHF.R.S32.HI UR5, URZ, 0x1f, UR7 ;  /* 0x0000001fff057899 */ /* 0x000fe20008011407 */
[----:B------:R-:W-:Y:S01]  /*0b40*/  IMAD R9, R8, UR34, R11 ;  /* 0x0000002208097c24 */ /* 0x000fe2000f8e020b */
[----:B------:R-:W-:Y:S01]  /*0b50*/  USEL UR4, UR4, URZ, UP1 ;  /* 0x000000ff04047287 */ /* 0x000fe20008800000 */
        /* <DEDUP_REMOVED lines=24> */
.L_x_521:
[----:B------:R-:W-:Y:S05]  /*0ce0*/  BSYNC.RECONVERGENT B0 ;  /* 0x0000000000007941 */ /* 0x000fea0003800200 */
.L_x_520:
        /* <DEDUP_REMOVED lines=8> */
[----:B-1----:R-:W-:Y:S01]  /*0d70*/  IMAD.X R2, RZ, RZ, R7, P2 ;  /* 0x000000ffff027224 */ /* 0x002fe200010e0607 */
        /* <DEDUP_REMOVED lines=15> */
.L_x_523:
[----:B------:R-:W-:Y:S05]  /*0e70*/  BSYNC.RECONVERGENT B0 ;  /* 0x0000000000007941 */ /* 0x000fea0003800200 */
.L_x_522:
        /* <DEDUP_REMOVED lines=8> */
[----:B-12---:R-:W-:Y:S01]  /*0f00*/  IMAD.X R2, RZ, RZ, R7, P1 ;  /* 0x000000ffff027224 */ /* 0x006fe200008e0607 */
        /* <DEDUP_REMOVED lines=15> */
.L_x_525:
[----:B------:R-:W-:Y:S05]  /*1000*/  BSYNC.RECONVERGENT B0 ;  /* 0x0000000000007941 */ /* 0x000fea0003800200 */
.L_x_524:
        /* <DEDUP_REMOVED lines=8> */
[----:B-123--:R-:W-:Y:S01]  /*1090*/  IMAD.MOV.U32 R2, RZ, RZ, R10 ;  /* 0x000000ffff027224 */ /* 0x00efe200078e000a */
[----:B------:R-:W1:Y:S01]  /*10a0*/  LDCU UR11, c[0x0][0x440] ;  /* 0x00008800ff0b77ac */ /* 0x000e620008000800 */
[----:B------:R-:W-:Y:S02]  /*10b0*/  IMAD.MOV.U32 R3, RZ, RZ, R9 ;  /* 0x000000ffff037224 */ /* 0x000fe400078e0009 */
[----:B------:R-:W-:Y:S01]  /*10c0*/  IMAD.X R6, RZ, RZ, R7, P0 ;  /* 0x000000ffff067224 */ /* 0x000fe200000e0607 */
[----:B------:R-:W2:Y:S03]  /*10d0*/  LDCU.64 UR4, c[0x0][0x3f0] ;  /* 0x00007e00ff0477ac */ /* 0x000ea60008000a00 */
[----:B----4-:R-:W-:-:S02]  /*10e0*/  IMAD R6, R6, UR8, RZ ;  /* 0x0000000806067c24 */ /* 0x010fc4000f8e02ff */
[----:B------:R-:W-:Y:S01]  /*10f0*/  IMAD.WIDE.U32 R4, R0, UR8, R2 ;  /* 0x0000000800047c25 */ /* 0x000fe2000f8e0002 */
[----:B-1----:R-:W-:-:S03]  /*1100*/  ISETP.GE.AND P0, PT, R13, UR11, PT ;  /* 0x0000000b0d007c0c */ /* 0x002fc6000bf06270 */
[----:B------:R-:W-:Y:S01]  /*1110*/  IMAD R0, R0, UR9, R6 ;  /* 0x0000000900007c24 */ /* 0x000fe2000f8e0206 */
[----:B------:R-:W-:Y:S02]  /*1120*/  ISETP.GE.AND P2, PT, R18, UR11, PT ;  /* 0x0000000b12007c0c */ /* 0x000fe4000bf46270 */
[----:B--2---:R-:W-:Y:S01]  /*1130*/  LEA R2, P1, R4, UR4, 0x1 ;  /* 0x0000000404027c11 */ /* 0x004fe2000f8208ff */
        /* <DEDUP_REMOVED lines=8> */
.L_x_527:
[----:B------:R-:W-:Y:S05]  /*11c0*/  BSYNC.RECONVERGENT B0 ;  /* 0x0000000000007941 */ /* 0x000fea0003800200 */
.L_x_526:
[----:B------:R-:W-:Y:S04]  /*11d0*/  BSSY.RECONVERGENT B0, `(.L_x_528) ;  /* 0x000000a000007945 */ /* 0x000fe80003800200 */
[----:B------:R-:W-:Y:S05]  /*11e0*/  @P6 BRA `(.L_x_529) ;  /* 0x0000000000206947 */ /* 0x000fea0003800000 */
[----:B------:R-:W5:Y:S01]  /*11f0*/  LDCU.64 UR4, c[0x0][0x420] ;  /* 0x00008400ff0477ac */ /* 0x000f620008000a00 */
[----:B------:R-:W-:-:S05]  /*1200*/  IMAD R0, R210, UR6, RZ ;  /* 0x00000006d2007c24 */ /* 0x000fca000f8e02ff */
[----:B-1234-:R-:W-:-:S04]  /*1210*/  IADD3 R3, P0, PT, R0, UR7, RZ ;  /* 0x0000000700037c10 */ /* 0x01efc8000ff1e0ff */
[----:B------:R-:W-:Y:S02]  /*1220*/  LEA.HI.X.SX32 R0, R0, UR10, 0x1, P0 ;  /* 0x0000000a00007c11 */ /* 0x000fe400080f0eff */
[----:B-----5:R-:W-:-:S04]  /*1230*/  LEA R2, P0, R3, UR4, 0x2 ;  /* 0x0000000403027c11 */ /* 0x020fc8000f8010ff */
[----:B------:R-:W-:Y:S01]  /*1240*/  LEA.HI.X R3, R3, UR5, R0, 0x2, P0 ;  /* 0x0000000503037c11 */ /* 0x000fe200080f1400 */
[----:B------:R-:W-:-:S05]  /*1250*/  IMAD.MOV.U32 R0, RZ, RZ, 0x7f800000 ;  /* 0x7f800000ff007424 */ /* 0x000fca00078e00ff */
[----:B------:R1:W-:Y:S03]  /*1260*/  STG.E desc[UR26][R2.64], R0 ;  /* 0x0000000002007986 */ /* 0x0003e6000c10191a */
.L_x_529:
[----:B------:R-:W-:Y:S05]  /*1270*/  BSYNC.RECONVERGENT B0 ;  /* 0x0000000000007941 */ /* 0x000fea0003800200 */
.L_x_528:
[----:B------:R-:W-:Y:S04]  /*1280*/  BSSY.RECONVERGENT B0, `(.L_x_530) ;  /* 0x000000a000007945 */ /* 0x000fe80003800200 */
[----:B------:R-:W-:Y:S05]  /*1290*/  @P5 BRA `(.L_x_531) ;  /* 0x0000000000205947 */ /* 0x000fea0003800000 */
[----:B------:R-:W5:Y:S01]  /*12a0*/  LDCU.64 UR4, c[0x0][0x420] ;  /* 0x00008400ff0477ac */ /* 0x000f620008000a00 */
[----:B-1----:R-:W-:-:S05]  /*12b0*/  IMAD R0, R12, UR6, RZ ;  /* 0x000000060c007c24 */ /* 0x002fca000f8e02ff */
[----:B--234-:R-:W-:-:S04]  /*12c0*/  IADD3 R3, P0, PT, R0, UR7, RZ ;  /* 0x0000000700037c10 */ /* 0x01cfc8000ff1e0ff */
[----:B------:R-:W-:Y:S02]  /*12d0*/  LEA.HI.X.SX32 R0, R0, UR10, 0x1, P0 ;  /* 0x0000000a00007c11 */ /* 0x000fe400080f0eff */
[----:B-----5:R-:W-:-:S04]  /*12e0*/  LEA R2, P0, R3, UR4, 0x2 ;  /* 0x0000000403027c11 */ /* 0x020fc8000f8010ff */
[----:B------:R-:W-:Y:S01]  /*12f0*/  LEA.HI.X R3, R3, UR5, R0, 0x2, P0 ;  /* 0x0000000503037c11 */ /* 0x000fe200080f1400 */
[----:B------:R-:W-:-:S05]  /*1300*/  IMAD.MOV.U32 R0, RZ, RZ, 0x7f800000 ;  /* 0x7f800000ff007424 */ /* 0x000fca00078e00ff */
[----:B------:R1:W-:Y:S03]  /*1310*/  STG.E desc[UR26][R2.64], R0 ;  /* 0x0000000002007986 */ /* 0x0003e6000c10191a */
.L_x_531:
[----:B------:R-:W-:Y:S05]  /*1320*/  BSYNC.RECONVERGENT B0 ;  /* 0x0000000000007941 */ /* 0x000fea0003800200 */
.L_x_530:
        /* <DEDUP_REMOVED lines=10> */
.L_x_533:
[----:B------:R-:W-:Y:S05]  /*13d0*/  BSYNC.RECONVERGENT B0 ;  /* 0x0000000000007941 */ /* 0x000fea0003800200 */
.L_x_532:
[----:B------:R-:W-:Y:S05]  /*13e0*/  @P3 EXIT ;  /* 0x000000000000394d */ /* 0x000fea0003800000 */
[----:B------:R-:W5:Y:S01]  /*13f0*/  LDCU.64 UR4, c[0x0][0x420] ;  /* 0x00008400ff0477ac */ /* 0x000f620008000a00 */
[----:B-1----:R-:W-:-:S05]  /*1400*/  IMAD R0, R15, UR6, RZ ;  /* 0x000000060f007c24 */ /* 0x002fca000f8e02ff */
[----:B--234-:R-:W-:-:S04]  /*1410*/  IADD3 R3, P0, PT, R0, UR7, RZ ;  /* 0x0000000700037c10 */ /* 0x01cfc8000ff1e0ff */
[----:B------:R-:W-:Y:S02]  /*1420*/  LEA.HI.X.SX32 R0, R0, UR10, 0x1, P0 ;  /* 0x0000000a00007c11 */ /* 0x000fe400080f0eff */
[----:B-----5:R-:W-:-:S04]  /*1430*/  LEA R2, P0, R3, UR4, 0x2 ;  /* 0x0000000403027c11 */ /* 0x020fc8000f8010ff */
[----:B------:R-:W-:Y:S01]  /*1440*/  LEA.HI.X R3, R3, UR5, R0, 0x2, P0 ;  /* 0x0000000503037c11 */ /* 0x000fe200080f1400 */
[----:B------:R-:W-:-:S05]  /*1450*/  IMAD.MOV.U32 R0, RZ, RZ, 0x7f800000 ;  /* 0x7f800000ff007424 */ /* 0x000fca00078e00ff */
[----:B------:R-:W-:Y:S01]  /*1460*/  STG.E desc[UR26][R2.64], R0 ;  /* 0x0000000002007986 */ /* 0x000fe2000c10191a */
[----:B------:R-:W-:Y:S05]  /*1470*/  EXIT ;  /* 0x000000000000794d */ /* 0x000fea0003800000 */
.L_x_518:
[----:B------:R-:W-:Y:S02]  /*1480*/  UISETP.NE.AND UP0, UPT, UR20, -0x1, UPT ;  /* 0xffffffff1400788c */ /* 0x000fe4000bf05270 */
[----:B------:R-:W-:Y:S02]  /*1490*/  UISETP.NE.AND UP1, UPT, UR14, -0x1, UPT ;  /* 0xffffffff0e00788c */ /* 0x000fe4000bf25270 */
[----:B------:R-:W-:-:S04]  /*14a0*/  UIADD3 UR22, UPT, UPT, UR23, -0x1, URZ ;  /* 0xffffffff17167890 */ /* 0x000fc8000fffe0ff */
[----:B------:R-:W-:-:S03]  /*14b0*/  USHF.L.U32 UR21, UR22, 0x6, URZ ;  /* 0x0000000616157899 */ /* 0x000fc600080006ff */
        /* <DEDUP_REMOVED lines=19> */
.L_x_534:
[----:B------:R-:W1:Y:S01]  /*15f0*/  LDCU.64 UR10, c[0x0][0x3b8] ;  /* 0x00007700ff0a77ac */ /* 0x000e620008000a00 */
[----:B------:R-:W-:-:S04]  /*1600*/  UIADD3 UR6, UPT, UPT, UR13, UR14, URZ ;  /* 0x0000000e0d067290 */ /* 0x000fc8000fffe0ff */
[----:B-1----:R-:W-:Y:S02]  /*1610*/  UIMAD.WIDE.U32 UR16, UR6, UR10, URZ ;  /* 0x0000000a061072a5 */ /* 0x002fe4000f8e00ff */
[----:B------:R-:W-:-:S04]  /*1620*/  UIMAD UR6, UR6, UR11, URZ ;  /* 0x0000000b060672a4 */ /* 0x000fc8000f8e02ff */
[----:B------:R-:W-:Y:S02]  /*1630*/  UIADD3 UR6, UPT, UPT, UR17, UR6, URZ ;  /* 0x0000000611067290 */ /* 0x000fe4000fffe0ff */
.L_x_535:
[----:B------:R-:W1:Y:S01]  /*1640*/  LDC R5, c[0x0][0x3e8] ;  /* 0x0000fa00ff057b82 */ /* 0x000e620000000800 */
[----:B------:R-:W2:Y:S01]  /*1650*/  S2R R6, SR_CTAID.Z ;  /* 0x0000000000067919 */ /* 0x000ea20000002700 */
[----:B------:R-:W3:Y:S01]  /*1660*/  LDCU UR4, c[0x0][0x444] ;  /* 0x00008880ff0477ac */ /* 0x000ee20008000800 */
[----:B------:R-:W-:Y:S01]  /*1670*/  LOP3.LUT R103, R210, 0x1f, RZ, 0xc0, !PT ;  /* 0x0000001fd2677812 */ /* 0x000fe200078ec0ff */
[----:B------:R-:W4:Y:S01]  /*1680*/  LDCU UR24, c[0x0][0x448] ;  /* 0x00008900ff1877ac */ /* 0x000f220008000800 */
[----:B---3--:R-:W-:Y:S01]  /*1690*/  UIMAD UR4, UR31, UR4, UR28 ;  /* 0x000000041f0472a4 */ /* 0x008fe2000f8e021c */
[----:B-1----:R-:W-:-:S03]  /*16a0*/  IABS R4, R5 ;  /* 0x0000000500047213 */ /* 0x002fc60000000000 */
[----:B----4-:R-:W-:Y:S01]  /*16b0*/  UIMAD UR37, UR4, UR24, UR21 ;  /* 0x00000018042572a4 */ /* 0x010fe2000f8e0215 */
[----:B------:R-:W1:Y:S01]  /*16c0*/  I2F.RP R2, R4 ;  /* 0x0000000400027306 */ /* 0x000e620000209400 */
[----:B--2---:R-:W-:-:S07]  /*16d0*/  IABS R6, R6 ;  /* 0x0000000600067213 */ /* 0x004fce0000000000 */
[----:B-1----:R-:W1:Y:S02]  /*16e0*/  MUFU.RCP R2, R2 ;  /* 0x0000000200027308 */ /* 0x002e640000001000 */
[----:B-1----:R-:W-:-:S06]  /*16f0*/  VIADD R2, R2, 0xffffffe ;  /* 0x0ffffffe02027836 */ /* 0x002fcc0000000000 */
[----:B------:R-:W1:Y:S02]  /*1700*/  F2I.FTZ.U32.TRUNC.NTZ R3, R2 ;  /* 0x0000000200037305 */ /* 0x000e64000021f000 */
[----:B-1----:R-:W-:Y:S02]  /*1710*/  IMAD.MOV R0, RZ, RZ, -R3 ;  /* 0x000000ffff007224 */ /* 0x002fe400078e0a03 */
[----:B------:R-:W-:Y:S02]  /*1720*/  IMAD.MOV.U32 R2, RZ, RZ, RZ ;  /* 0x000000ffff027224 */ /* 0x000fe400078e00ff */
[----:B------:R-:W-:-:S04]  /*1730*/  IMAD R0, R0, R4, RZ ;  /* 0x0000000400007224 */ /* 0x000fc800078e02ff */
[----:B------:R-:W-:Y:S01]  /*1740*/  IMAD.HI.U32 R0, R3, R0, R2 ;  /* 0x0000000003007227 */ /* 0x000fe200078e0002 */
[----:B------:R-:W-:-:S05]  /*1750*/  MOV R3, R6 ;  /* 0x0000000600037202 */ /* 0x000fca0000000f00 */
[----:B------:R-:W-:-:S04]  /*1760*/  IMAD.HI.U32 R0, R0, R3, RZ ;  /* 0x0000000300007227 */ /* 0x000fc800078e00ff */
[----:B------:R-:W-:-:S04]  /*1770*/  IMAD.MOV R2, RZ, RZ, -R0 ;  /* 0x000000ffff027224 */ /* 0x000fc800078e0a00 */
[----:B------:R-:W-:-:S05]  /*1780*/  IMAD R2, R4, R2, R3 ;  /* 0x0000000204027224 */ /* 0x000fca00078e0203 */
[----:B------:R-:W-:-:S13]  /*1790*/  ISETP.GT.U32.AND P1, PT, R4, R2, PT ;  /* 0x000000020400720c */ /* 0x000fda0003f24070 */
[----:B------:R-:W-:Y:S01]  /*17a0*/  @!P1 IMAD.IADD R2, R2, 0x1, -R4 ;  /* 0x0000000102029824 */ /* 0x000fe200078e0a04 */
[----:B------:R-:W-:Y:S02]  /*17b0*/  @!P1 IADD3 R0, PT, PT, R0, 0x1, RZ ;  /* 0x0000000100009810 */ /* 0x000fe40007ffe0ff */
[C---:B------:R-:W-:Y:S02]  /*17c0*/  ISETP.NE.AND P1, PT, R5.reuse, RZ, PT ;  /* 0x000000ff0500720c */ /* 0x040fe40003f25270 */
[----:B------:R-:W-:Y:S02]  /*17d0*/  ISETP.GE.U32.AND P2, PT, R2, R4, PT ;  /* 0x000000040200720c */ /* 0x000fe40003f46070 */
[----:B------:R-:W-:-:S04]  /*17e0*/  LOP3.LUT R2, R5, UR34, RZ, 0x3c, !PT ;  /* 0x0000002205027c12 */ /* 0x000fc8000f8e3cff */
[----:B------:R-:W-:-:S07]  /*17f0*/  ISETP.GE.AND P0, PT, R2, RZ, PT ;  /* 0x000000ff0200720c */ /* 0x000fce0003f06270 */
[----:B------:R-:W-:-:S06]  /*1800*/  @P2 VIADD R0, R0, 0x1 ;  /* 0x0000000100002836 */ /* 0x000fcc0000000000 */
[----:B------:R-:W-:Y:S02]  /*1810*/  @!P0 IADD3 R0, PT, PT, -R0, RZ, RZ ;  /* 0x000000ff00008210 */ /* 0x000fe40007ffe1ff */
[----:B------:R-:W-:Y:S01]  /*1820*/  @!P1 LOP3.LUT R0, RZ, R5, RZ, 0x33, !PT ;  /* 0x00000005ff009212 */ /* 0x000fe200078e33ff */
[----:B------:R-:W-:Y:S06]  /*1830*/  BRA.U UP1, `(.L_x_536) ;  /* 0x00000001012c7547 */ /* 0x000fec000b800000 */
        /* <DEDUP_REMOVED lines=11> */
.L_x_536:
[----:B------:R-:W1:Y:S01]  /*18f0*/  LDCU.64 UR8, c[0x0][0x3c0] ;  /* 0x00007800ff0877ac */ /* 0x000e620008000a00 */
[----:B------:R-:W-:-:S04]  /*1900*/  UIADD3 UR13, UPT, UPT, UR13, UR14, URZ ;  /* 0x0000000e0d0d7290 */ /* 0x000fc8000fffe0ff */
[----:B-1----:R-:W-:Y:S02]  /*1910*/  UIMAD.WIDE.U32 UR4, UR13, UR8, URZ ;  /* 0x000000080d0472a5 */ /* 0x002fe4000f8e00ff */
[----:B------:R-:W-:-:S04]  /*1920*/  UIMAD UR12, UR13, UR9, URZ ;  /* 0x000000090d0c72a4 */ /* 0x000fc8000f8e02ff */
[----:B------:R-:W-:-:S12]  /*1930*/  UIADD3 UR12, UPT, UPT, UR5, UR12, URZ ;  /* 0x0000000c050c7290 */ /* 0x000fd8000fffe0ff */
.L_x_537:
[----:B------:R-:W1:Y:S01]  /*1940*/  S2R R7, SR_CTAID.X ;  /* 0x0000000000077919 */ /* 0x000e620000002500 */
[----:B------:R-:W-:Y:S01]  /*1950*/  IMAD.SHL.U32 R8, R210, 0x8, RZ ;  /* 0x00000008d2087824 */ /* 0x000fe200078e00ff */
[--C-:B------:R-:W-:Y:S01]  /*1960*/  SHF.R.U32.HI R208, RZ, 0x1, R210.reuse ;  /* 0x00000001ffd07819 */ /* 0x100fe200000116d2 */
[----:B------:R-:W2:Y:S01]  /*1970*/  LDCU.64 UR14, c[0x0][0x418] ;  /* 0x00008300ff0e77ac */ /* 0x000ea20008000a00 */
[--C-:B------:R-:W-:Y:S01]  /*1980*/  SHF.R.U32.HI R2, RZ, 0x3, R210.reuse ;  /* 0x00000003ff027819 */ /* 0x100fe200000116d2 */
[----:B------:R-:W-:Y:S01]  /*1990*/  IMAD.MOV.U32 R3, RZ, RZ, RZ ;  /* 0x000000ffff037224 */ /* 0x000fe200078e00ff */
[C---:B------:R-:W-:Y:S01]  /*19a0*/  LOP3.LUT R206, R8.reuse, 0x38, RZ, 0xc0, !PT ;  /* 0x0000003808ce7812 */ /* 0x040fe200078ec0ff */
[----:B------:R3:W-:Y:S01]  /*19b0*/  STL [R1+0x80], R8 ;  /* 0x0000800801007387 */ /* 0x0007e20000100800 */
[----:B------:R-:W-:Y:S01]  /*19c0*/  LOP3.LUT R6, R8, 0x1f8, RZ, 0xc0, !PT ;  /* 0x000001f808067812 */ /* 0x000fe200078ec0ff */
[----:B------:R-:W4:Y:S01]  /*19d0*/  LDCU.64 UR18, c[0x0][0x388] ;  /* 0x00007100ff1277ac */ /* 0x000f220008000a00 */
[----:B------:R-:W-:Y:S01]  /*19e0*/  IADD3 R4, P0, PT, R206, UR16, RZ ;  /* 0x00000010ce047c10 */ /* 0x000fe2000ff1e0ff */
[----:B------:R-:W5:Y:S01]  /*19f0*/  S2UR UR38, SR_CgaCtaId ;  /* 0x00000000002679c3 */ /* 0x000f620000008800 */
[----:B------:R-:W-:Y:S01]  /*1a00*/  LOP3.LUT R10, R6, 0x38, R210, 0x78, !PT ;  /* 0x00000038060a7812 */ /* 0x000fe200078e78d2 */
[----:B------:R-:W4:Y:S01]  /*1a10*/  LDCU.64 UR16, c[0x0][0x390] ;  /* 0x00007200ff1077ac */ /* 0x000f220008000a00 */
[----:B------:R-:W-:Y:S01]  /*1a20*/  LOP3.LUT R11, R8, 0x1e00, RZ, 0xc0, !PT ;  /* 0x00001e00080b7812 */ /* 0x000fe200078ec0ff */
[----:B------:R-:W-:Y:S01]  /*1a30*/  IMAD.X R5, RZ, RZ, UR6, P0 ;  /* 0x00000006ff057e24 */ /* 0x000fe200080e06ff */
[----:B------:R-:W-:Y:S01]  /*1a40*/  IADD3 R6, P0, PT, R206, UR4, RZ ;  /* 0x00000004ce067c10 */ /* 0x000fe2000ff1e0ff */
[----:B------:R-:W2:Y:S01]  /*1a50*/  LDCU.128 UR4, c[0x0][0x3d0] ;  /* 0x00007a00ff0477ac */ /* 0x000ea20008000c00 */
[----:B------:R-:W-:Y:S01]  /*1a60*/  LOP3.LUT R215, R10, R11, RZ, 0xfc, !PT ;  /* 0x0000000b0ad77212 */ /* 0x000fe200078efcff */
[----:B------:R-:W-:Y:S01]  /*1a70*/  IMAD.SHL.U32 R11, R210, 0x2, RZ ;  /* 0x00000002d20b7824 */ /* 0x000fe200078e00ff */
[----:B------:R-:W-:Y:S01]  /*1a80*/  LOP3.LUT R10, R208, 0x30, RZ, 0xc0, !PT ;  /* 0x00000030d00a7812 */ /* 0x000fe200078ec0ff */
[----:B------:R-:W-:Y:S01]  /*1a90*/  USHF.R.S32.HI UR39, URZ, 0x1f, UR37 ;  /* 0x0000001fff277899 */ /* 0x000fe20008011425 */
[----:B------:R-:W-:Y:S01]  /*1aa0*/  LOP3.LUT R109, R206, 0x40, RZ, 0xfc, !PT ;  /* 0x00000040ce6d7812 */ /* 0x000fe200078efcff */
[----:B------:R-:W-:Y:S01]  /*1ab0*/  BSSY.RECONVERGENT B0, `(.L_x_538) ;  /* 0x0000058000007945 */ /* 0x000fe20003800200 */
[----:B------:R-:W-:-:S02]  /*1ac0*/  LOP3.LUT R97, R11, 0x6, RZ, 0xc0, !PT ;  /* 0x000000060b617812 */ /* 0x000fc400078ec0ff */
[----:B------:R-:W-:Y:S02]  /*1ad0*/  LEA.HI R11, R103, R10, RZ, 0x1e ;  /* 0x0000000a670b7211 */ /* 0x000fe400078ff0ff */
[----:B------:R-:W-:Y:S02]  /*1ae0*/  SHF.R.S32.HI R10, RZ, 0x1f, R0 ;  /* 0x0000001fff0a7819 */ /* 0x000fe40000011400 */
[C---:B------:R-:W-:Y:S01]  /*1af0*/  LOP3.LUT R108, R206.reuse, 0x80, RZ, 0xfc, !PT ;  /* 0x00000080ce6c7812 */ /* 0x040fe200078efcff */
[----:B------:R-:W-:Y:S01]  /*1b00*/  IMAD R11, R11, UR24, R97 ;  /* 0x000000180b0b7c24 */ /* 0x000fe2000f8e0261 */
[----:B------:R-:W-:Y:S01]  /*1b10*/  LOP3.LUT R107, R206, 0xc0, RZ, 0xfc, !PT ;  /* 0x000000c0ce6b7812 */ /* 0x000fe200078efcff */
[----:B---3--:R-:W-:-:S04]  /*1b20*/  IMAD.WIDE.U32 R8, R2, UR10, R4 ;  /* 0x0000000a02087c25 */ /* 0x008fc8000f8e0004 */
[----:B-1----:R-:W-:-:S04]  /*1b30*/  IMAD.WIDE.U32 R4, R7, 0x40, R2 ;  /* 0x0000004007047825 */ /* 0x002fc800078e0002 */
[----:B------:R-:W-:Y:S01]  /*1b40*/  IMAD.X R7, RZ, RZ, UR12, P0 ;  /* 0x0000000cff077e24 */ /* 0x000fe200080e06ff */
[----:B------:R-:W-:Y:S01]  /*1b50*/  IADD3 R12, P0, PT, R206, UR36, RZ ;  /* 0x00000024ce0c7c10 */ /* 0x000fe2000ff1e0ff */
[----:B--2---:R-:W-:Y:S01]  /*1b60*/  IMAD R14, R10, UR4, RZ ;  /* 0x000000040a0e7c24 */ /* 0x004fe2000f8e02ff */
[----:B------:R-:W1:Y:S01]  /*1b70*/  LDCU.64 UR12, c[0x0][0x3c8] ;  /* 0x00007900ff0c77ac */ /* 0x000e620008000a00 */
[----:B------:R-:W-:-:S04]  /*1b80*/  IMAD.WIDE.U32 R6, R2, UR8, R6 ;  /* 0x0000000802067c25 */ /* 0x000fc8000f8e0006 */
[----:B------:R-:W-:Y:S01]  /*1b90*/  IMAD R13, R10, UR6, RZ ;  /* 0x000000060a0d7c24 */ /* 0x000fe2000f8e02ff */
[C---:B------:R-:W-:Y:S01]  /*1ba0*/  IADD3 R10, P1, PT, R11.reuse, UR37, RZ ;  /* 0x000000250b0a7c10 */ /* 0x040fe2000ff3e0ff */
[C---:B------:R-:W-:Y:S02]  /*1bb0*/  IMAD R9, R2.reuse, UR11, R9 ;  /* 0x0000000b02097c24 */ /* 0x040fe4000f8e0209 */
[----:B------:R-:W-:Y:S01]  /*1bc0*/  IMAD R7, R2, UR9, R7 ;  /* 0x0000000902077c24 */ /* 0x000fe2000f8e0207 */
[----:B------:R-:W-:Y:S01]  /*1bd0*/  LEA.HI.X.SX32 R11, R11, UR39, 0x1, P1 ;  /* 0x000000270b0b7c11 */ /* 0x000fe200088f0eff */
[C---:B------:R-:W-:Y:S01]  /*1be0*/  IMAD R16, R0.reuse, UR5, R14 ;  /* 0x0000000500107c24 */ /* 0x040fe2000f8e020e */
[----:B------:R-:W-:Y:S01]  /*1bf0*/  UMOV UR5, 0x400 ;  /* 0x0000040000057882 */ /* 0x000fe20000000000 */
[----:B------:R-:W-:Y:S01]  /*1c00*/  IMAD R14, R0, UR7, R13 ;  /* 0x00000007000e7c24 */ /* 0x000fe2000f8e020d */
[----:B-----5:R-:W-:Y:S01]  /*1c10*/  ULEA UR5, UR38, UR5, 0x18 ;  /* 0x0000000526057291 */ /* 0x020fe2000f8ec0ff */
[----:B------:R-:W-:Y:S01]  /*1c20*/  IMAD.X R13, RZ, RZ, UR35, P0 ;  /* 0x00000023ff0d7e24 */ /* 0x000fe200080e06ff */
[----:B------:R-:W-:Y:S01]  /*1c30*/  LEA R204, P0, R10, UR14, 0x1 ;  /* 0x0000000e0acc7c11 */ /* 0x000fe2000f8008ff */
[----:B------:R-:W-:Y:S01]  /*1c40*/  IMAD.WIDE.U32 R8, R0, UR4, R8 ;  /* 0x0000000400087c25 */ /* 0x000fe2000f8e0008 */
[----:B------:R-:W-:-:S02]  /*1c50*/  UIADD3 UR14, UPT, UPT, -UR28, UR30, URZ ;  /* 0x0000001e1c0e7290 */ /* 0x000fc4000fffe1ff */
[----:B------:R-:W-:Y:S01]  /*1c60*/  LEA.HI.X R205, R10, UR15, R11, 0x1, P0 ;  /* 0x0000000f0acd7c11 */ /* 0x000fe200080f0c0b */
[----:B------:R-:W-:Y:S01]  /*1c70*/  IMAD.WIDE.U32 R6, R0, UR6, R6 ;  /* 0x0000000600067c25 */ /* 0x000fe2000f8e0006 */
[----:B----4-:R-:W-:Y:S01]  /*1c80*/  LEA R106, P1, R8, UR18, 0x1 ;  /* 0x00000012086a7c11 */ /* 0x010fe2000f8208ff */
[----:B------:R-:W-:Y:S01]  /*1c90*/  UIADD3 UR4, UPT, UPT, -UR21, UR29, URZ ;  /* 0x0000001d15047290 */ /* 0x000fe2000fffe1ff */
[----:B------:R-:W-:Y:S01]  /*1ca0*/  LEA R215, R215, UR5, 0x1 ;  /* 0x00000005d7d77c11 */ /* 0x000fe2000f8e08ff */
[----:B------:R-:W-:Y:S01]  /*1cb0*/  IMAD.IADD R0, R9, 0x1, R16 ;  /* 0x0000000109007824 */ /* 0x000fe200078e0210 */
[----:B------:R-:W-:Y:S01]  /*1cc0*/  LEA R20, P0, R6, UR16, 0x1 ;  /* 0x0000001006147c11 */ /* 0x000fe2000f8008ff */
[----:B------:R-:W-:Y:S01]  /*1cd0*/  IMAD.IADD R7, R7, 0x1, R14 ;  /* 0x0000000107077824 */ /* 0x000fe200078e020e */
[----:B------:R2:W-:Y:S01]  /*1ce0*/  STL [R1+0x64], R106 ;  /* 0x0000646a01007387 */ /* 0x0005e20000100800 */
[----:B-1----:R-:W-:Y:S01]  /*1cf0*/  IMAD.U32 R15, RZ, RZ, UR12 ;  /* 0x0000000cff0f7e24 */ /* 0x002fe2000f8e00ff */
[----:B------:R-:W-:Y:S01]  /*1d00*/  LEA.HI.X R102, R8, UR19, R0, 0x1, P1 ;  /* 0x0000001308667c11 */ /* 0x000fe200088f0c00 */
[----:B------:R-:W-:Y:S01]  /*1d10*/  IMAD.U32 R8, RZ, RZ, UR13 ;  /* 0x0000000dff087e24 */ /* 0x000fe2000f8e00ff */
[----:B------:R-:W-:Y:S01]  /*1d20*/  LEA.HI.X R19, R6, UR17, R7, 0x1, P0 ;  /* 0x0000001106137c11 */ /* 0x000fe200080f0c07 */
[----:B------:R2:W-:Y:S01]  /*1d30*/  STL [R1+0x6c], R20 ;  /* 0x00006c1401007387 */ /* 0x0005e20000100800 */
[C---:B------:R-:W-:Y:S01]  /*1d40*/  ISETP.GE.AND P1, PT, R2.reuse, UR14, PT ;  /* 0x0000000e02007c0c */ /* 0x040fe2000bf26270 */
[----:B------:R-:W-:Y:S01]  /*1d50*/  IMAD.WIDE.U32 R12, R15, UR34, R12 ;  /* 0x000000220f0c7c25 */ /* 0x000fe2000f8e000c */
[C---:B------:R-:W-:Y:S01]  /*1d60*/  ISETP.GE.AND P6, PT, R2.reuse, UR4, PT ;  /* 0x0000000402007c0c */ /* 0x040fe2000bfc6270 */
[----:B------:R2:W-:Y:S02]  /*1d70*/  STL [R1+0x60], R102 ;  /* 0x0000606601007387 */ /* 0x0005e40000100800 */
[----:B------:R-:W-:-:S02]  /*1d80*/  VIADD R14, R2, 0x10 ;  /* 0x00000010020e7836 */ /* 0x000fc40000000000 */
[----:B------:R2:W-:Y:S01]  /*1d90*/  STL [R1+0x68], R19 ;  /* 0x0000681301007387 */ /* 0x0005e20000100800 */
[----:B------:R-:W-:Y:S02]  /*1da0*/  IMAD R9, R8, UR34, R13 ;  /* 0x0000002208097c24 */ /* 0x000fe4000f8e020d */
[----:B------:R-:W-:Y:S01]  /*1db0*/  ISETP.GE.AND P0, PT, R14, UR14, PT ;  /* 0x0000000e0e007c0c */ /* 0x000fe2000bf06270 */
[----:B------:R2:W-:Y:S01]  /*1dc0*/  STL [R1+0x88], R109 ;  /* 0x0000886d01007387 */ /* 0x0005e20000100800 */
[----:B------:R-:W-:-:S03]  /*1dd0*/  VIADD R15, R2, 0x20 ;  /* 0x00000020020f7836 */ /* 0x000fc60000000000 */
[----:B------:R2:W-:Y:S04]  /*1de0*/  STL [R1+0x84], R108 ;  /* 0x0000846c01007387 */ /* 0x0005e80000100800 */
[----:B------:R2:W-:Y:S01]  /*1df0*/  STL [R1+0x8c], R107 ;  /* 0x00008c6b01007387 */ /* 0x0005e20000100800 */
[----:B------:R-:W-:Y:S05]  /*1e00*/  @P1 BRA `(.L_x_539) ;  /* 0x0000000000881947 */ /* 0x000fea0003800000 */
[----:B------:R-:W1:Y:S01]  /*1e10*/  LDCU.64 UR6, c[0x0][0x3b0] ;  /* 0x00007600ff0677ac */ /* 0x000e620008000a00 */
[----:B------:R-:W-:Y:S01]  /*1e20*/  IMAD.MOV.U32 R8, RZ, RZ, R12 ;  /* 0x000000ffff087224 */ /* 0x000fe200078e000c */
[----:B------:R-:W3:Y:S01]  /*1e30*/  LDCU UR15, c[0x0][0x440] ;  /* 0x00008800ff0f77ac */ /* 0x000ee20008000800 */
[----:B------:R-:W4:Y:S01]  /*1e40*/  LDCU.64 UR12, c[0x0][0x380] ;  /* 0x00007000ff0c77ac */ /* 0x000f220008000a00 */
[----:B-1----:R-:W-:Y:S02]  /*1e50*/  IMAD R0, R5, UR6, RZ ;  /* 0x0000000605007c24 */ /* 0x002fe4000f8e02ff */
        /* <DEDUP_REMOVED lines=29> */
.L_x_539:
[----:B------:R-:W-:Y:S05]  /*2030*/  BSYNC.RECONVERGENT B0 ;  /* 0x0000000000007941 */ /* 0x000fea0003800200 */
.L_x_538:
[----:B------:R-:W-:Y:S01]  /*2040*/  USHF.L.U64.HI UR15, UR10, 0x6, UR11 ;  /* 0x000000060a0f7899 */ /* 0x000fe2000801020b */
[----:B------:R-:W-:Y:S01]  /*2050*/  BSSY.RECONVERGENT B0, `(.L_x_540) ;  /* 0x0000029000007945 */ /* 0x000fe20003800200 */
[----:B------:R-:W-:Y:S02]  /*2060*/  ISETP.GE.AND P1, PT, R15, UR14, PT ;  /* 0x0000000e0f007c0c */ /* 0x000fe4000bf26270 */
[----:B------:R-:W-:Y:S01]  /*2070*/  IADD3 R10, PT, PT, R2, 0x30, RZ ;  /* 0x00000030020a7810 */ /* 0x000fe20007ffe0ff */
[----:B------:R-:W-:Y:S10]  /*2080*/  @P0 BRA `(.L_x_541) ;  /* 0x0000000000940947 */ /* 0x000ff40003800000 */
[----:B------:R-:W3:Y:S01]  /*2090*/  LDCU.64 UR12, c[0x0][0x3b0] ;  /* 0x00007600ff0c77ac */ /* 0x000ee20008000a00 */
[----:B------:R-:W-:Y:S01]  /*20a0*/  IADD3 R0, P0, PT, R4, 0x10, RZ ;  /* 0x0000001004007810 */ /* 0x000fe20007f1e0ff */
[----:B-1----:R-:W-:Y:S01]  /*20b0*/  IMAD.MOV.U32 R6, RZ, RZ, R12 ;  /* 0x000000ffff067224 */ /* 0x002fe200078e000c */
[----:B------:R-:W1:Y:S01]  /*20c0*/  LDCU UR16, c[0x0][0x440] ;  /* 0x00008800ff1077ac */ /* 0x000e620008000800 */
[----:B------:R-:W-:Y:S02]  /*20d0*/  IMAD.MOV.U32 R7, RZ, RZ, R9 ;  /* 0x000000ffff077224 */ /* 0x000fe400078e0009 */
[----:B------:R-:W-:Y:S01]  /*20e0*/  IMAD.X R2, RZ, RZ, R5, P0 ;  /* 0x000000ffff027224 */ /* 0x000fe200000e0605 */
[----:B------:R-:W4:Y:S03]  /*20f0*/  LDCU.64 UR6, c[0x0][0x380] ;  /* 0x00007000ff0677ac */ /* 0x000f260008000a00 */
[----:B---3--:R-:W-:-:S02]  /*2100*/  IMAD R2, R2, UR12, RZ ;  /* 0x0000000c02027c24 */ /* 0x008fc4000f8e02ff */
[----:B------:R-:W-:Y:S01]  /*2110*/  IMAD.WIDE.U32 R6, R0, UR12, R6 ;  /* 0x0000000c00067c25 */ /* 0x000fe2000f8e0006 */
[----:B-1----:R-:W-:-:S03]  /*2120*/  ISETP.GE.AND P4, PT, R206, UR16, PT ;  /* 0x00000010ce007c0c */ /* 0x002fc6000bf86270 */
        /* <DEDUP_REMOVED lines=27> */
.L_x_541:
[----:B------:R-:W-:Y:S05]  /*22e0*/  BSYNC.RECONVERGENT B0 ;  /* 0x0000000000007941 */ /* 0x000fea0003800200 */
.L_x_540:
[----:B------:R-:W-:Y:S01]  /*22f0*/  USHF.L.U32 UR16, UR10, 0x6, URZ ;  /* 0x000000060a107899 */ /* 0x000fe200080006ff */
[----:B------:R-:W-:Y:S01]  /*2300*/  BSSY.RECONVERGENT B0, `(.L_x_542) ;  /* 0x0000028000007945 */ /* 0x000fe20003800200 */
[----:B------:R-:W-:-:S03]  /*2310*/  ISETP.GE.AND P0, PT, R10, UR14, PT ;  /* 0x0000000e0a007c0c */ /* 0x000fc6000bf06270 */
[----:B------:R-:W-:Y:S10]  /*2320*/  @P1 BRA `(.L_x_543) ;  /* 0x0000000000941947 */ /* 0x000ff40003800000 */
[----:B------:R-:W4:Y:S01]  /*2330*/  LDCU.64 UR12, c[0x0][0x3b0] ;  /* 0x00007600ff0c77ac */ /* 0x000f220008000a00 */
[----:B------:R-:W-:Y:S01]  /*2340*/  IADD3 R0, P1, PT, R4, 0x20, RZ ;  /* 0x0000002004007810 */ /* 0x000fe20007f3e0ff */
[----:B-1----:R-:W-:Y:S01]  /*2350*/  IMAD.MOV.U32 R6, RZ, RZ, R12 ;  /* 0x000000ffff067224 */ /* 0x002fe200078e000c */
[----:B------:R-:W1:Y:S01]  /*2360*/  LDCU UR17, c[0x0][0x440] ;  /* 0x00008800ff1177ac */ /* 0x000e620008000800 */
[----:B------:R-:W-:Y:S02]  /*2370*/  IMAD.MOV.U32 R7, RZ, RZ, R9 ;  /* 0x000000ffff077224 */ /* 0x000fe400078e0009 */
[----:B---3--:R-:W-:Y:S01]  /*2380*/  IMAD.X R2, RZ, RZ, R5, P1 ;  /* 0x000000ffff027224 */ /* 0x008fe200008e0605 */
[----:B------:R-:W3:Y:S03]  /*2390*/  LDCU.64 UR6, c[0x0][0x380] ;  /* 0x00007000ff0677ac */ /* 0x000ee60008000a00 */
[----:B----4-:R-:W-:-:S02]  /*23a0*/  IMAD R2, R2, UR12, RZ ;  /* 0x0000000c02027c24 */ /* 0x010fc4000f8e02ff */
        /* <DEDUP_REMOVED lines=29> */
.L_x_543:
[----:B------:R-:W-:Y:S05]  /*2580*/  BSYNC.RECONVERGENT B0 ;  /* 0x0000000000007941 */ /* 0x000fea0003800200 */
.L_x_542:
[----:B------:R-:W-:Y:S01]  /*2590*/  UIMAD.WIDE.U32 UR18, UR16, UR22, URZ ;  /* 0x00000016101272a5 */ /* 0x000fe2000f8e00ff */
[----:B------:R-:W-:Y:S01]  /*25a0*/  BSSY.RECONVERGENT B0, `(.L_x_544) ;  /* 0x0000027000007945 */ /* 0x000fe20003800200 */
[----:B------:R-:W-:-:S03]  /*25b0*/  ISETP.GE.AND P1, PT, R14, UR4, PT ;  /* 0x000000040e007c0c */ /* 0x000fc6000bf26270 */
[----:B------:R-:W-:Y:S10]  /*25c0*/  @P0 BRA `(.L_x_545) ;  /* 0x0000000000900947 */ /* 0x000ff40003800000 */
[----:B------:R-:W5:Y:S01]  /*25d0*/  LDCU.64 UR12, c[0x0][0x3b0] ;  /* 0x00007600ff0c77ac */ /* 0x000f620008000a00 */
[----:B------:R-:W-:Y:S01]  /*25e0*/  IADD3 R0, P0, PT, R4, 0x30, RZ ;  /* 0x0000003004007810 */ /* 0x000fe20007f1e0ff */
[----:B------:R-:W-:Y:S01]  /*25f0*/  IMAD.MOV.U32 R8, RZ, RZ, R12 ;  /* 0x000000ffff087224 */ /* 0x000fe200078e000c */
[----:B------:R-:W1:Y:S03]  /*2600*/  LDCU UR17, c[0x0][0x440] ;  /* 0x00008800ff1177ac */ /* 0x000e660008000800 */
[----:B------:R-:W-:Y:S01]  /*2610*/  IMAD.X R4, RZ, RZ, R5, P0 ;  /* 0x000000ffff047224 */ /* 0x000fe200000e0605 */
[----:B------:R-:W3:Y:S03]  /*2620*/  LDCU.64 UR6, c[0x0][0x380] ;  /* 0x00007000ff0677ac */ /* 0x000ee60008000a00 */
[----:B-----5:R-:W-:-:S02]  /*2630*/  IMAD R4, R4, UR12, RZ ;  /* 0x0000000c04047c24 */ /* 0x020fc4000f8e02ff */
[----:B------:R-:W-:Y:S01]  /*2640*/  IMAD.WIDE.U32 R8, R0, UR12, R8 ;  /* 0x0000000c00087c25 */ /* 0x000fe2000f8e0008 */
[----:B-1----:R-:W-:-:S03]  /*2650*/  ISETP.GE.AND P4, PT, R206, UR17, PT ;  /* 0x00000011ce007c0c */ /* 0x002fc6000bf86270 */
[----:B------:R-:W-:Y:S01]  /*2660*/  IMAD R0, R0, UR13, R4 ;  /* 0x0000000d00007c24 */ /* 0x000fe2000f8e0204 */
[----:B------:R-:W-:Y:S02]  /*2670*/  ISETP.GE.AND P3, PT, R109, UR17, PT ;  /* 0x000000116d007c0c */ /* 0x000fe4000bf66270 */
[----:B---34-:R-:W-:Y:S01]  /*2680*/  LEA R2, P5, R8, UR6, 0x1 ;  /* 0x0000000608027c11 */ /* 0x018fe2000f8a08ff */
        /* <DEDUP_REMOVED lines=24> */
.L_x_545:
[----:B------:R-:W-:Y:S05]  /*2810*/  BSYNC.RECONVERGENT B0 ;  /* 0x0000000000007941 */ /* 0x000fea0003800200 */
.L_x_544:
        /* <DEDUP_REMOVED lines=8> */
[----:B-1-34-:R-:W-:-:S04]  /*28a0*/  LEA R2, P5, R4, R106, 0x1 ;  /* 0x0000006a04027211 */ /* 0x01afc800078a08ff */
        /* <DEDUP_REMOVED lines=25> */
.L_x_547:
[----:B------:R-:W-:Y:S05]  /*2a40*/  BSYNC.RECONVERGENT B0 ;  /* 0x0000000000007941 */ /* 0x000fea0003800200 */
.L_x_546:
        /* <DEDUP_REMOVED lines=10> */
[----:B-1-34-:R-:W-:Y:S01]  /*2af0*/  IMAD.U32 R3, RZ, RZ, UR12 ;  /* 0x0000000cff037e24 */ /* 0x01afe2000f8e00ff */
        /* <DEDUP_REMOVED lines=26> */
.L_x_549:
[----:B------:R-:W-:Y:S05]  /*2ca0*/  BSYNC.RECONVERGENT B0 ;  /* 0x0000000000007941 */ /* 0x000fea0003800200 */
.L_x_548:
        /* <DEDUP_REMOVED lines=11> */
[----:B-1-34-:R-:W-:Y:S01]  /*2d60*/  IMAD.U32 R3, RZ, RZ, UR12 ;  /* 0x0000000cff037e24 */ /* 0x01afe2000f8e00ff */
        /* <DEDUP_REMOVED lines=25> */
.L_x_551:
[----:B------:R-:W-:Y:S05]  /*2f00*/  BSYNC.RECONVERGENT B0 ;  /* 0x0000000000007941 */ /* 0x000fea0003800200 */
.L_x_550:
        /* <DEDUP_REMOVED lines=13> */
[----:B-1-34-:R-:W-:Y:S02]  /*2fe0*/  LEA R2, P4, R4, R106, 0x1 ;  /* 0x0000006a04027211 */ /* 0x01afe400078808ff */
        /* <DEDUP_REMOVED lines=23> */
.L_x_553:
[----:B------:R-:W-:Y:S05]  /*3160*/  BSYNC.RECONVERGENT B0 ;  /* 0x0000000000007941 */ /* 0x000fea0003800200 */
.L_x_552:
[----:B-1-34-:R-:W-:Y:S01]  /*3170*/  IMAD.U32 R2, RZ, RZ, UR28 ;  /* 0x0000001cff027e24 */ /* 0x01afe2000f8e00ff */
[----:B------:R-:W-:Y:S01]  /*3180*/  LOP3.LUT R0, R208, 0x1f0, RZ, 0xc0, !PT ;  /* 0x000001f0d0007812 */ /* 0x000fe200078ec0ff */
[C---:B------:R-:W-:Y:S01]  /*3190*/  IMAD.SHL.U32 R105, R210.reuse, 0x40, RZ ;  /* 0x00000040d2697824 */ /* 0x040fe200078e00ff */
[----:B------:R-:W-:Y:S01]  /*31a0*/  SHF.R.U32.HI R3, RZ, 0x2, R210 ;  /* 0x00000002ff037819 */ /* 0x000fe200000116d2 */
[----:B------:R-:W-:Y:S01]  /*31b0*/  IMAD.SHL.U32 R209, R210, 0x20, RZ ;  /* 0x00000020d2d17824 */ /* 0x000fe200078e00ff */
[----:B------:R-:W1:Y:S01]  /*31c0*/  S2R R100, SR_CTAID.X ;  /* 0x0000000000647919 */ /* 0x000e620000002500 */
[----:B------:R-:W-:Y:S01]  /*31d0*/  IADD3 R0, PT, PT, R0, 0x1, R2 ;  /* 0x0000000100007810 */ /* 0x000fe20007ffe002 */
[----:B------:R-:W-:Y:S01]  /*31e0*/  USHF.L.U32 UR31, UR31, 0x5, URZ ;  /* 0x000000051f1f7899 */ /* 0x000fe200080006ff */
[----:B------:R-:W-:Y:S01]  /*31f0*/  LOP3.LUT R2, R3, 0x7, RZ, 0xc0, !PT ;  /* 0x0000000703027812 */ /* 0x000fe200078ec0ff */
[----:B------:R-:W0:Y:S01]  /*3200*/  LDGDEPBAR ;  /* 0x00000000000079af */ /* 0x000e220000000000 */
[----:B------:R-:W-:Y:S01]  /*3210*/  LOP3.LUT R3, R208, 0x8, RZ, 0xc0, !PT ;  /* 0x00000008d0037812 */ /* 0x000fe200078ec0ff */
[----:B------:R-:W-:Y:S01]  /*3220*/  UIMAD.WIDE.U32 UR36, UR36, UR22, URZ ;  /* 0x00000016242472a5 */ /* 0x000fe2000f8e00ff */
[--C-:B------:R-:W-:Y:S01]  /*3230*/  LOP3.LUT R7, R206, 0x1c0, R105.reuse, 0xf8, !PT ;  /* 0x000001c0ce077812 */ /* 0x100fe200078ef869 */
[----:B------:R-:W-:Y:S01]  /*3240*/  UIMAD UR7, UR35, UR22, URZ ;  /* 0x00000016230772a4 */ /* 0x000fe2000f8e02ff */
[----:B------:R-:W-:Y:S01]  /*3250*/  LOP3.LUT R209, R209, 0x7c00, RZ, 0xc0, !PT ;  /* 0x00007c00d1d17812 */ /* 0x000fe200078ec0ff */
[----:B------:R-:W-:Y:S01]  /*3260*/  BSSY.RECONVERGENT B0, `(.L_x_554) ;  /* 0x0000035000007945 */ /* 0x000fe20003800200 */
[----:B------:R-:W-:Y:S01]  /*3270*/  LOP3.LUT R104, R7, R3, RZ, 0x3c, !PT ;  /* 0x0000000307687212 */ /* 0x000fe200078e3cff */
[----:B------:R3:W-:Y:S01]  /*3280*/  STL [R1+0xe8], R7 ;  /* 0x0000e80701007387 */ /* 0x0007e20000100800 */
[----:B------:R-:W-:Y:S01]  /*3290*/  LOP3.LUT R6, R209, 0x200, R105, 0xf8, !PT ;  /* 0x00000200d1067812 */ /* 0x000fe200078ef869 */
[----:B------:R-:W-:Y:S01]  /*32a0*/  UIADD3 UR7, UPT, UPT, UR37, UR7, URZ ;  /* 0x0000000725077290 */ /* 0x000fe2000fffe0ff */
[----:B------:R-:W-:Y:S01]  /*32b0*/  IADD3 R103, P1, P0, R17, UR31, R103 ;  /* 0x0000001f11677c10 */ /* 0x000fe2000f83e067 */
[----:B------:R3:W-:Y:S01]  /*32c0*/  STL [R1+0x90], R104 ;  /* 0x0000906801007387 */ /* 0x0007e20000100800 */
[----:B------:R-:W-:Y:S01]  /*32d0*/  USHF.R.S32.HI UR31, URZ, 0x1f, UR31 ;  /* 0x0000001fff1f7899 */ /* 0x000fe2000801141f */
[----:B------:R-:W-:Y:S01]  /*32e0*/  IADD3 R2, PT, PT, R0, -UR30, R2 ;  /* 0x8000001e00027c10 */ /* 0x000fe2000fffe002 */
[----:B------:R-:W-:Y:S01]  /*32f0*/  IMAD.U32 R0, RZ, RZ, UR29 ;  /* 0x0000001dff007e24 */ /* 0x000fe2000f8e00ff */
[----:B------:R3:W-:Y:S01]  /*3300*/  STL [R1+0x98], R6 ;  /* 0x0000980601007387 */ /* 0x0007e20000100800 */
[----:B------:R-:W-:-:S02]  /*3310*/  SHF.R.U32.HI R4, RZ, 0x5, R210 ;  /* 0x00000005ff047819 */ /* 0x000fc400000116d2 */
[----:B------:R-:W-:Y:S02]  /*3320*/  IADD3.X R101, PT, PT, R18, UR31, RZ, P1, P0 ;  /* 0x0000001f12657c10 */ /* 0x000fe40008fe04ff */
[----:B------:R-:W-:Y:S01]  /*3330*/  IADD3 R99, PT, PT, R2, UR25, R0 ;  /* 0x0000001902637c10 */ /* 0x000fe2000fffe000 */
[----:B------:R-:W-:-:S04]  /*3340*/  DEPBAR.LE SB0, 0x0 ;  /* 0x000080000000791a */ /* 0x000fc80000000000 */
[----:B-1----:R-:W-:Y:S01]  /*3350*/  IMAD R100, R100, 0x4, R4 ;  /* 0x0000000464647824 */ /* 0x002fe200078e0204 */
        /* <DEDUP_REMOVED lines=33> */
.L_x_555:
[----:B------:R4:W-:Y:S04]  /*3570*/  STS.128 [R215+0x10000], RZ ;  /* 0x010000ffd7007388 */ /* 0x0009e80000000c00 */
[----:B------:R4:W-:Y:S04]  /*3580*/  STS.128 [R215+0x12000], RZ ;  /* 0x012000ffd7007388 */ /* 0x0009e80000000c00 */
[----:B------:R4:W-:Y:S04]  /*3590*/  STS.128 [R215+0x14000], RZ ;  /* 0x014000ffd7007388 */ /* 0x0009e80000000c00 */
[----:B------:R4:W-:Y:S02]  /*35a0*/  STS.128 [R215+0x16000], RZ ;  /* 0x016000ffd7007388 */ /* 0x0009e40000000c00 */
.L_x_556:
[----:B------:R-:W-:Y:S05]  /*35b0*/  BSYNC.RECONVERGENT B0 ;  /* 0x0000000000007941 */ /* 0x000fea0003800200 */
.L_x_554:
[----:B------:R-:W-:Y:S01]  /*35c0*/  ISETP.GE.AND P0, PT, R14, UR4, PT ;  /* 0x000000040e007c0c */ /* 0x000fe2000bf06270 */
[----:B------:R-:W-:Y:S01]  /*35d0*/  BSSY.RECONVERGENT B0, `(.L_x_557) ;  /* 0x000002d000007945 */ /* 0x000fe20003800200 */
[----:B------:R-:W-:Y:S02]  /*35e0*/  LOP3.LUT R0, R210, 0x8, RZ, 0xc0, !PT ;  /* 0x00000008d2007812 */ /* 0x000fe400078ec0ff */
[----:B------:R-:W-:Y:S02]  /*35f0*/  LOP3.LUT R16, R105, 0x400, RZ, 0xc0, !PT ;  /* 0x0000040069107812 */ /* 0x000fe400078ec0ff */
[----:B------:R-:W-:Y:S02]  /*3600*/  LOP3.LUT R0, R7, R0, RZ, 0x3c, !PT ;  /* 0x0000000007007212 */ /* 0x000fe400078e3cff */
[----:B------:R-:W-:Y:S02]  /*3610*/  ISETP.GE.AND P6, PT, R15, UR4, PT ;  /* 0x000000040f007c0c */ /* 0x000fe4000bfc6270 */
[----:B------:R-:W-:Y:S01]  /*3620*/  ISETP.GE.AND P5, PT, R10, UR4, PT ;  /* 0x000000040a007c0c */ /* 0x000fe2000bfa6270 */
[----:B------:R-:W-:-:S02]  /*3630*/  IMAD R16, R0, 0x2, R16 ;  /* 0x0000000200107824 */ /* 0x000fc400078e0210 */
[----:B------:R1:W-:Y:S01]  /*3640*/  @P0 STS.128 [R215+0x10800], RZ ;  /* 0x010800ffd7000388 */ /* 0x0003e20000000c00 */
[----:B------:R-:W-:-:S03]  /*3650*/  IMAD.IADD R0, R104, 0x1, R6 ;  /* 0x0000000168007824 */ /* 0x000fc600078e0206 */
[----:B------:R1:W-:Y:S02]  /*3660*/  @P0 STS.128 [R215+0x12800], RZ ;  /* 0x012800ffd7000388 */ /* 0x0003e40000000c00 */
[----:B------:R-:W-:Y:S02]  /*3670*/  LEA R17, R0, UR5, 0x1 ;  /* 0x0000000500117c11 */ /* 0x000fe4000f8e08ff */
[----:B------:R1:W-:Y:S04]  /*3680*/  @P0 STS.128 [R215+0x14800], RZ ;  /* 0x014800ffd7000388 */ /* 0x0003e80000000c00 */
[----:B------:R1:W-:Y:S01]  /*3690*/  @P0 STS.128 [R215+0x16800], RZ ;  /* 0x016800ffd7000388 */ /* 0x0003e20000000c00 */
[----:B------:R-:W-:Y:S05]  /*36a0*/  @P0 BRA `(.L_x_558) ;  /* 0x00000000007c0947 */ /* 0x000fea0003800000 */
[----:B------:R-:W5:Y:S01]  /*36b0*/  LDCU UR6, c[0x0][0x440] ;  /* 0x00008800ff0677ac */ /* 0x000f620008000800 */
[----:B------:R-:W-:-:S04]  /*36c0*/  ULEA UR13, UP0, UR8, UR36, 0x4 ;  /* 0x00000024080d7291 */ /* 0x000fc8000f8020ff */
[----:B------:R-:W-:Y:S02]  /*36d0*/  ULEA.HI.X UR12, UR8, UR7, UR9, 0x4, UP0 ;  /* 0x00000007080c7291 */ /* 0x000fe400080f2409 */
[----:B------:R-:W-:-:S04]  /*36e0*/  IMAD.U32 R0, RZ, RZ, UR13 ;  /* 0x0000000dff007e24 */ /* 0x000fc8000f8e00ff */
[----:B-1----:R-:W-:Y:S01]  /*36f0*/  IMAD.U32 R3, RZ, RZ, UR12 ;  /* 0x0000000cff037e24 */ /* 0x002fe2000f8e00ff */
        /* <DEDUP_REMOVED lines=26> */
.L_x_558:
[----:B------:R-:W-:Y:S05]  /*38a0*/  BSYNC.RECONVERGENT B0 ;  /* 0x0000000000007941 */ /* 0x000fea0003800200 */
.L_x_557:
        /* <DEDUP_REMOVED lines=13> */
[----:B-1----:R-:W-:Y:S01]  /*3980*/  IMAD.U32 R3, RZ, RZ, UR12 ;  /* 0x0000000cff037e24 */ /* 0x002fe2000f8e00ff */
        /* <DEDUP_REMOVED lines=25> */
.L_x_560:
[----:B------:R-:W-:Y:S05]  /*3b20*/  BSYNC.RECONVERGENT B0 ;  /* 0x0000000000007941 */ /* 0x000fea0003800200 */
.L_x_559:
        /* <DEDUP_REMOVED lines=41> */
.L_x_562:
[----:B------:R-:W-:Y:S05]  /*3dc0*/  BSYNC.RECONVERGENT B0 ;  /* 0x0000000000007941 */ /* 0x000fea0003800200 */
.L_x_561:
[----:B---3--:R-:W-:Y:S01]  /*3dd0*/  LDSM.16.M88.4 R4, [R17] ;  /* 0x000000001104783b */ /* 0x008fe20000000200 */
[----:B------:R-:W-:Y:S01]  /*3de0*/  IMAD.MOV.U32 R112, RZ, RZ, 0x20 ;  /* 0x00000020ff707424 */ /* 0x000fe200078e00ff */
[----:B------:R-:W-:Y:S01]  /*3df0*/  LOP3.LUT P0, R0, R210, 0x2, RZ, 0xc0, !PT ;  /* 0x00000002d2007812 */ /* 0x000fe2000780c0ff */
[----:B------:R-:W-:Y:S01]  /*3e00*/  VIADD R134, R16, UR5 ;  /* 0x0000000510867c36 */ /* 0x000fe20008000000 */
[----:B------:R-:W3:Y:S01]  /*3e10*/  LDSM.16.M88.4 R28, [R16+UR5+0x9000] ;  /* 0x00900005101c783b */ /* 0x000ee20008000200 */
[----:B-1----:R-:W-:Y:S01]  /*3e20*/  LOP3.LUT R2, R210, 0x4, RZ, 0xc0, !PT ;  /* 0x00000004d2027812 */ /* 0x002fe200078ec0ff */
[----:B------:R-:W-:Y:S01]  /*3e30*/  UISETP.NE.AND UP2, UPT, UR23, 0x1, UPT ;  /* 0x000000011700788c */ /* 0x000fe2000bf45270 */
[----:B------:R-:W-:Y:S01]  /*3e40*/  SEL R112, R112, 0xffffffe0, !P0 ;  /* 0xffffffe070707807 */ /* 0x000fe20004000000 */
[----:B--2---:R-:W1:Y:S01]  /*3e50*/  LDSM.16.M88.4 R20, [R16+UR5+0x8800] ;  /* 0x008800051014783b */ /* 0x004e620008000200 */
[----:B------:R-:W-:Y:S01]  /*3e60*/  ISETP.NE.AND P0, PT, R2, RZ, PT ;  /* 0x000000ff0200720c */ /* 0x000fe20003f05270 */
[----:B------:R-:W-:Y:S01]  /*3e70*/  IMAD.MOV.U32 R2, RZ, RZ, 0x40 ;  /* 0x00000040ff027424 */ /* 0x000fe200078e00ff */
[----:B------:R-:W2:Y:S01]  /*3e80*/  LDCU.U8 UR4, c[0x0][0x4f8] ;  /* 0x00009f00ff0477ac */ /* 0x000ea20008000000 */
[----:B------:R5:W-:Y:S01]  /*3e90*/  STL [R1+0xb4], R0 ;  /* 0x0000b40001007387 */ /* 0x000be20000100800 */
[----:B------:R-:W-:-:S02]  /*3ea0*/  IMAD.IADD R18, R17, 0x1, R112 ;  /* 0x0000000111127824 */ /* 0x000fc400078e0270 */
[----:B------:R-:W-:Y:S01]  /*3eb0*/  SEL R115, R2, 0xffffffc0, !P0 ;  /* 0xffffffc002737807 */ /* 0x000fe20004000000 */
[----:B------:R-:W4:Y:S04]  /*3ec0*/  LDSM.16.M88.4 R8, [R16+UR5+0x8000] ;  /* 0x008000051008783b */ /* 0x000f280008000200 */
[----:B------:R-:W2:Y:S01]  /*3ed0*/  LDSM.16.M88.4 R48, [R16+UR5+0x9800] ;  /* 0x009800051030783b */ /* 0x000ea20008000200 */
[--C-:B------:R-:W-:Y:S02]  /*3ee0*/  IMAD.IADD R96, R17, 0x1, R115.reuse ;  /* 0x0000000111607824 */ /* 0x100fe400078e0273 */
[----:B------:R-:W-:Y:S01]  /*3ef0*/  IMAD.IADD R133, R134, 0x1, R115 ;  /* 0x0000000186857824 */ /* 0x000fe200078e0273 */
[----:B------:R-:W-:Y:S01]  /*3f00*/  LDSM.16.M88.4 R12, [R18] ;  /* 0x00000000120c783b */ /* 0x000fe20000000200 */
[----:B------:R-:W-:-:S02]  /*3f10*/  IMAD.IADD R3, R112, 0x1, R96 ;  /* 0x0000000170037824 */ /* 0x000fc400078e0260 */
[----:B------:R-:W-:Y:S01]  /*3f20*/  IMAD.IADD R2, R112, 0x1, R133 ;  /* 0x0000000170027824 */ /* 0x000fe200078e0285 */
[----:B------:R-:W-:Y:S04]  /*3f30*/  LDSM.16.M88.4 R80, [R133+0x8000] ;  /* 0x008000008550783b */ /* 0x000fe80000000200 */
[----:B------:R-:W-:Y:S04]  /*3f40*/  LDSM.16.M88.4 R76, [R133+0x8800] ;  /* 0x00880000854c783b */ /* 0x000fe80000000200 */
[----:B------:R-:W-:Y:S01]  /*3f50*/  LDSM.16.M88.4 R84, [R2+0x8000] ;  /* 0x008000000254783b */ /* 0x000fe20000000200 */
[----:B-----5:R-:W-:-:S03]  /*3f60*/  IMAD.IADD R0, R134, 0x1, R112 ;  /* 0x0000000186007824 */ /* 0x020fc600078e0270 */
[----:B------:R-:W-:Y:S04]  /*3f70*/  LDSM.16.M88.4 R88, [R133+0xa000] ;  /* 0x00a000008558783b */ /* 0x000fe80000000200 */
[----:B------:R-:W5:Y:S01]  /*3f80*/  LDSM.16.M88.4 R32, [R0+0x9000] ;  /* 0x009000000020783b */ /* 0x000f620000000200 */
[C---:B---3--:R-:W-:Y:S03]  /*3f90*/  HMMA.16816.F32.BF16 R24, R4.reuse, R28, RZ ;  /* 0x0000001c0418723c */ /* 0x048fe600000418ff */
[----:B------:R-:W3:Y:S04]  /*3fa0*/  LDSM.16.M88.4 R36, [R0+0x8800] ;  /* 0x008800000024783b */ /* 0x000ee80000000200 */
[----:B------:R-:W3:Y:S01]  /*3fb0*/  LDSM.16.M88.4 R56, [R0+0x8000] ;  /* 0x008000000038783b */ /* 0x000ee20000000200 */
[C---:B-1----:R-:W-:Y:S03]  /*3fc0*/  HMMA.16816.F32.BF16 R40, R4.reuse, R22, RZ ;  /* 0x000000160428723c */ /* 0x042fe600000418ff */
[----:B------:R-:W1:Y:S04]  /*3fd0*/  LDSM.16.M88.4 R72, [R0+0x9800] ;  /* 0x009800000048783b */ /* 0x000e680000000200 */
[----:B------:R-:W-:Y:S01]  /*3fe0*/  LDSM.16.M88.4 R92, [R2+0xb000] ;  /* 0x00b00000025c783b */ /* 0x000fe20000000200 */
[C---:B----4-:R-:W-:Y:S03]  /*3ff0*/  HMMA.16816.F32.BF16 R60, R4.reuse, R8, RZ ;  /* 0x00000008043c723c */ /* 0x050fe600000418ff */
[----:B------:R-:W0:Y:S04]  /*4000*/  LDGDEPBAR ;  /* 0x00000000000079af */ /* 0x000e280000000000 */
[----:B------:R-:W-:Y:S01]  /*4010*/  STL [R1+0x20], R115 ;  /* 0x0000207301007387 */ /* 0x000fe20000100800 */
[C---:B------:R-:W-:Y:S03]  /*4020*/  HMMA.16816.F32.BF16 R52, R4.reuse, R10, RZ ;  /* 0x0000000a0434723c */ /* 0x040fe600000418ff */
[----:B------:R-:W4:Y:S05]  /*4030*/  LDSM.16.M88.4 R8, [R96] ;  /* 0x000000006008783b */ /* 0x000f2a0000000200 */
[C---:B------:R-:W-:Y:S08]  /*4040*/  HMMA.16816.F32.BF16 R44, R4.reuse, R20, RZ ;  /* 0x00000014042c723c */ /* 0x040ff000000418ff */
[C---:B------:R-:W-:Y:S08]  /*4050*/  HMMA.16816.F32.BF16 R20, R4.reuse, R30, RZ ;  /* 0x0000001e0414723c */ /* 0x040ff000000418ff */
[----:B--2---:R-:W-:Y:S08]  /*4060*/  HMMA.16816.F32.BF16 R64, R4, R48, RZ ;  /* 0x000000300440723c */ /* 0x004ff000000418ff */
[----:B-----5:R-:W-:Y:S01]  /*4070*/  HMMA.16816.F32.BF16 R28, R12, R32, R24 ;  /* 0x000000200c1c723c */ /* 0x020fe20000041818 */
[----:B------:R-:W2:Y:S07]  /*4080*/  LDSM.16.M88.4 R24, [R133+0x9000] ;  /* 0x009000008518783b */ /* 0x000eae0000000200 */
[----:B------:R-:W-:Y:S01]  /*4090*/  HMMA.16816.F32.BF16 R68, R4, R50, RZ ;  /* 0x000000320444723c */ /* 0x000fe200000418ff */
[----:B------:R-:W-:Y:S07]  /*40a0*/  LDSM.16.M88.4 R4, [R3] ;  /* 0x000000000304783b */ /* 0x000fee0000000200 */
[C---:B---3--:R-:W-:Y:S01]  /*40b0*/  HMMA.16816.F32.BF16 R48, R12.reuse, R38, R40 ;  /* 0x000000260c30723c */ /* 0x048fe20000041828 */
[----:B------:R-:W3:Y:S07]  /*40c0*/  LDSM.16.M88.4 R40, [R133+0x9800] ;  /* 0x009800008528783b */ /* 0x000eee0000000200 */
[C---:B------:R-:W-:Y:S08]  /*40d0*/  HMMA.16816.F32.BF16 R60, R12.reuse, R56, R60 ;  /* 0x000000380c3c723c */ /* 0x040ff0000004183c */
[C---:B------:R-:W-:Y:S08]  /*40e0*/  HMMA.16816.F32.BF16 R56, R12.reuse, R58, R52 ;  /* 0x0000003a0c38723c */ /* 0x040ff00000041834 */
[C---:B------:R-:W-:Y:S08]  /*40f0*/  HMMA.16816.F32.BF16 R52, R12.reuse, R36, R44 ;  /* 0x000000240c34723c */ /* 0x040ff0000004182c */
[C---:B-1----:R-:W-:Y:S01]  /*4100*/  HMMA.16816.F32.BF16 R36, R12.reuse, R72, R64 ;  /* 0x000000480c24723c */ /* 0x042fe20000041840 */
[----:B------:R-:W1:Y:S07]  /*4110*/  LDSM.16.M88.4 R64, [R2+0x8800] ;  /* 0x008800000240783b */ /* 0x000e6e0000000200 */
[C---:B------:R-:W-:Y:S08]  /*4120*/  HMMA.16816.F32.BF16 R20, R12.reuse, R34, R20 ;  /* 0x000000220c14723c */ /* 0x040ff00000041814 */
[----:B------:R-:W-:Y:S01]  /*4130*/  HMMA.16816.F32.BF16 R32, R12, R74, R68 ;  /* 0x0000004a0c20723c */ /* 0x000fe20000041844 */
[----:B------:R-:W5:Y:S04]  /*4140*/  LDSM.16.M88.4 R68, [R2+0x9000] ;  /* 0x009000000244783b */ /* 0x000f680000000200 */
[----:B------:R-:W5:Y:S03]  /*4150*/  LDSM.16.M88.4 R72, [R2+0x9800] ;  /* 0x009800000248783b */ /* 0x000f660000000200 */
[C---:B----4-:R-:W-:Y:S01]  /*4160*/  HMMA.16816.F32.BF16 R44, R8.reuse, R80, R60 ;  /* 0x00000050082c723c */ /* 0x050fe2000004183c */
[----:B------:R-:W-:Y:S07]  /*4170*/  LDSM.16.M88.4 R12, [R17+0x2000] ;  /* 0x00200000110c783b */ /* 0x000fee0000000200 */
[C---:B------:R-:W-:Y:S08]  /*4180*/  HMMA.16816.F32.BF16 R52, R8.reuse, R76, R52 ;  /* 0x0000004c0834723c */ /* 0x040ff00000041834 */
[C---:B------:R-:W-:Y:S01]  /*4190*/  HMMA.16816.F32.BF16 R48, R8.reuse, R78, R48 ;  /* 0x0000004e0830723c */ /* 0x040fe20000041830 */
[----:B------:R-:W4:Y:S07]  /*41a0*/  LDSM.16.M88.4 R76, [R16+UR5+0xa000] ;  /* 0x00a00005104c783b */ /* 0x000f2e0008000200 */
[C---:B--2---:R-:W-:Y:S08]  /*41b0*/  HMMA.16816.F32.BF16 R60, R8.reuse, R24, R28 ;  /* 0x00000018083c723c */ /* 0x044ff0000004181c */
[C---:B------:R-:W-:Y:S01]  /*41c0*/  HMMA.16816.F32.BF16 R56, R8.reuse, R82, R56 ;  /* 0x000000520838723c */ /* 0x040fe20000041838 */
[----:B------:R-:W-:Y:S07]  /*41d0*/  LDSM.16.M88.4 R80, [R2+0xa000] ;  /* 0x00a000000250783b */ /* 0x000fee0000000200 */
[C---:B------:R-:W-:Y:S08]  /*41e0*/  HMMA.16816.F32.BF16 R28, R8.reuse, R26, R20 ;  /* 0x0000001a081c723c */ /* 0x040ff00000041814 */
[C---:B---3--:R-:W-:Y:S08]  /*41f0*/  HMMA.16816.F32.BF16 R24, R8.reuse, R40, R36 ;  /* 0x000000280818723c */ /* 0x048ff00000041824 */
[----:B------:R-:W-:Y:S08]  /*4200*/  HMMA.16816.F32.BF16 R20, R8, R42, R32 ;  /* 0x0000002a0814723c */ /* 0x000ff00000041820 */
[C---:B------:R-:W-:Y:S01]  /*4210*/  HMMA.16816.F32.BF16 R8, R4.reuse, R84, R44 ;  /* 0x000000540408723c */ /* 0x040fe2000004182c */
[----:B------:R-:W2:Y:S07]  /*4220*/  LDSM.16.M88.4 R44, [R16+UR5+0xa800] ;  /* 0x00a80005102c783b */ /* 0x000eae0008000200 */
[C---:B-1----:R-:W-:Y:S08]  /*4230*/  HMMA.16816.F32.BF16 R40, R4.reuse, R64, R52 ;  /* 0x000000400428723c */ /* 0x042ff00000041834 */
[C---:B------:R-:W-:Y:S01]  /*4240*/  HMMA.16816.F32.BF16 R52, R4.reuse, R66, R48 ;  /* 0x000000420434723c */ /* 0x040fe20000041830 */
[----:B------:R-:W-:Y:S07]  /*4250*/  LDSM.16.M88.4 R64, [R0+0xa000] ;  /* 0x00a000000040783b */ /* 0x000fee0000000200 */
[C---:B------:R-:W-:Y:S01]  /*4260*/  HMMA.16816.F32.BF16 R36, R4.reuse, R86, R56 ;  /* 0x000000560424723c */ /* 0x040fe20000041838 */
[----:B------:R-:W1:Y:S04]  /*4270*/  LDSM.16.M88.4 R56, [R16+UR5+0xb000] ;  /* 0x00b000051038783b */ /* 0x000e680008000200 */
[----:B------:R-:W-:Y:S03]  /*4280*/  LDSM.16.M88.4 R84, [R0+0xb800] ;  /* 0x00b800000054783b */ /* 0x000fe60000000200 */
[C---:B-----5:R-:W-:Y:S08]  /*4290*/  HMMA.16816.F32.BF16 R60, R4.reuse, R68, R60 ;  /* 0x00000044043c723c */ /* 0x060ff0000004183c */
[C---:B------:R-:W-:Y:S08]  /*42a0*/  HMMA.16816.F32.BF16 R48, R4.reuse, R70, R28 ;  /* 0x000000460430723c */ /* 0x040ff0000004181c */
[C---:B------:R-:W-:Y:S01]  /*42b0*/  HMMA.16816.F32.BF16 R68, R4.reuse, R72, R24 ;  /* 0x000000480444723c */ /* 0x040fe20000041818 */
[----:B------:R-:W3:Y:S07]  /*42c0*/  LDSM.16.M88.4 R24, [R16+UR5+0xb800] ;  /* 0x00b800051018783b */ /* 0x000eee0008000200 */
[----:B------:R-:W-:Y:S01]  /*42d0*/  HMMA.16816.F32.BF16 R32, R4, R74, R20 ;  /* 0x0000004a0420723c */ /* 0x000fe20000041814 */
[----:B------:R-:W5:Y:S04]  /*42e0*/  LDSM.16.M88.4 R4, [R18+0x2000] ;  /* 0x002000001204783b */ /* 0x000f680000000200 */
[----:B------:R-:W-:Y:S03]  /*42f0*/  LDSM.16.M88.4 R72, [R0+0xa800] ;  /* 0x00a800000048783b */ /* 0x000fe60000000200 */
[C---:B----4-:R-:W-:Y:S01]  /*4300*/  HMMA.16816.F32.BF16 R20, R12.reuse, R76, R8 ;  /* 0x0000004c0c14723c */ /* 0x050fe20000041808 */
[----:B------:R-:W-:Y:S07]  /*4310*/  LDSM.16.M88.4 R8, [R96+0x2000] ;  /* 0x002000006008783b */ /* 0x000fee0000000200 */
[C---:B------:R-:W-:Y:S01]  /*4320*/  HMMA.16816.F32.BF16 R28, R12.reuse, R78, R36 ;  /* 0x0000004e0c1c723c */ /* 0x040fe20000041824 */
[----:B------:R-:W4:Y:S07]  /*4330*/  LDSM.16.M88.4 R76, [R0+0xb000] ;  /* 0x00b00000004c783b */ /* 0x000f2e0000000200 */
[C---:B--2---:R-:W-:Y:S08]  /*4340*/  HMMA.16816.F32.BF16 R36, R12.reuse, R44, R40 ;  /* 0x0000002c0c24723c */ /* 0x044ff00000041828 */
[C---:B------:R-:W-:Y:S08]  /*4350*/  HMMA.16816.F32.BF16 R44, R12.reuse, R46, R52 ;  /* 0x0000002e0c2c723c */ /* 0x040ff00000041834 */
[C---:B-1----:R-:W-:Y:S08]  /*4360*/  HMMA.16816.F32.BF16 R52, R12.reuse, R58, R48 ;  /* 0x0000003a0c34723c */ /* 0x042ff00000041830 */
[C---:B---3--:R-:W-:Y:S01]  /*4370*/  HMMA.16816.F32.BF16 R48, R12.reuse, R24, R68 ;  /* 0x000000180c30723c */ /* 0x048fe20000041844 */
[----:B------:R-:W-:Y:S07]  /*4380*/  LDSM.16.M88.4 R68, [R133+0xb800] ;  /* 0x00b800008544783b */ /* 0x000fee0000000200 */
[----:B------:R-:W-:Y:S01]  /*4390*/  HMMA.16816.F32.BF16 R40, R12, R26, R32 ;  /* 0x0000001a0c28723c */ /* 0x000fe20000041820 */
[----:B------:R-:W-:Y:S07]  /*43a0*/  LDSM.16.M88.4 R32, [R133+0xa800] ;  /* 0x00a800008520783b */ /* 0x000fee0000000200 */
[C---:B-----5:R-:W-:Y:S08]  /*43b0*/  HMMA.16816.F32.BF16 R24, R4.reuse, R64, R20 ;  /* 0x000000400418723c */ /* 0x060ff00000041814 */
[----:B------:R-:W-:Y:S01]  /*43c0*/  HMMA.16816.F32.BF16 R20, R4, R66, R28 ;  /* 0x000000420414723c */ /* 0x000fe2000004181c */
[----:B------:R-:W1:Y:S07]  /*43d0*/  LDSM.16.M88.4 R64, [R133+0xb000] ;  /* 0x00b000008540783b */ /* 0x000e6e0000000200 */
[----:B------:R-:W-:Y:S01]  /*43e0*/  HMMA.16816.F32.BF16 R60, R12, R56, R60 ;  /* 0x000000380c3c723c */ /* 0x000fe2000004183c */
[----:B------:R-:W2:Y:S07]  /*43f0*/  LDSM.16.M88.4 R12, [R3+0x2000] ;  /* 0x00200000030c783b */ /* 0x000eae0000000200 */
[C---:B----4-:R-:W-:Y:S08]  /*4400*/  HMMA.16816.F32.BF16 R56, R4.reuse, R78, R52 ;  /* 0x0000004e0438723c */ /* 0x050ff00000041834 */
[C---:B------:R-:W-:Y:S08]  /*4410*/  HMMA.16816.F32.BF16 R52, R4.reuse, R84, R48 ;  /* 0x000000540434723c */ /* 0x040ff00000041830 */
[C---:B------:R-:W-:Y:S01]  /*4420*/  HMMA.16816.F32.BF16 R60, R4.reuse, R76, R60 ;  /* 0x0000004c043c723c */ /* 0x040fe2000004183c */
[----:B------:R-:W3:Y:S07]  /*4430*/  LDSM.16.M88.4 R76, [R2+0xa800] ;  /* 0x00a80000024c783b */ /* 0x000eee0000000200 */
[C---:B------:R-:W-:Y:S08]  /*4440*/  HMMA.16816.F32.BF16 R28, R4.reuse, R72, R36 ;  /* 0x00000048041c723c */ /* 0x040ff00000041824 */
[C---:B------:R-:W-:Y:S01]  /*4450*/  HMMA.16816.F32.BF16 R48, R4.reuse, R86, R40 ;  /* 0x000000560430723c */ /* 0x040fe20000041828 */
[----:B------:R-:W4:Y:S07]  /*4460*/  LDSM.16.M88.4 R84, [R2+0xb800] ;  /* 0x00b800000254783b */ /* 0x000f2e0000000200 */
[----:B------:R-:W-:Y:S01]  /*4470*/  HMMA.16816.F32.BF16 R36, R4, R74, R44 ;  /* 0x0000004a0424723c */ /* 0x000fe2000004182c */
[----:B------:R-:W-:Y:S04]  /*4480*/  LDSM.16.M88.4 R4, [R17+0x4000] ;  /* 0x004000001104783b */ /* 0x000fe80000000200 */
[----:B------:R-:W-:Y:S03]  /*4490*/  LDSM.16.M88.4 R72, [R16+UR5+0xc800] ;  /* 0x00c800051048783b */ /* 0x000fe60008000200 */
[C---:B------:R-:W-:Y:S08]  /*44a0*/  HMMA.16816.F32.BF16 R44, R8.reuse, R88, R24 ;  /* 0x00000058082c723c */ /* 0x040ff00000041818 */
[C---:B------:R-:W-:Y:S01]  /*44b0*/  HMMA.16816.F32.BF16 R24, R8.reuse, R90, R20 ;  /* 0x0000005a0818723c */ /* 0x040fe20000041814 */
[----:B------:R-:W5:Y:S07]  /*44c0*/  LDSM.16.M88.4 R88, [R16+UR5+0xc000] ;  /* 0x00c000051058783b */ /* 0x000f6e0008000200 */
[C---:B-1----:R-:W-:Y:S08]  /*44d0*/  HMMA.16816.F32.BF16 R40, R8.reuse, R64, R60 ;  /* 0x000000400828723c */ /* 0x042ff0000004183c */
[C---:B------:R-:W-:Y:S08]  /*44e0*/  HMMA.16816.F32.BF16 R20, R8.reuse, R32, R28 ;  /* 0x000000200814723c */ /* 0x040ff0000004181c */
[C---:B------:R-:W-:Y:S01]  /*44f0*/  HMMA.16816.F32.BF16 R60, R8.reuse, R66, R56 ;  /* 0x00000042083c723c */ /* 0x040fe20000041838 */
[----:B------:R-:W1:Y:S07]  /*4500*/  LDSM.16.M88.4 R64, [R16+UR5+0xd000] ;  /* 0x00d000051040783b */ /* 0x000e6e0008000200 */
[C---:B------:R-:W-:Y:S08]  /*4510*/  HMMA.16816.F32.BF16 R32, R8.reuse, R34, R36 ;  /* 0x000000220820723c */ /* 0x040ff00000041824 */
[C---:B------:R-:W-:Y:S08]  /*4520*/  HMMA.16816.F32.BF16 R56, R8.reuse, R68, R52 ;  /* 0x000000440838723c */ /* 0x040ff00000041834 */
[----:B------:R-:W-:Y:S01]  /*4530*/  HMMA.16816.F32.BF16 R48, R8, R70, R48 ;  /* 0x000000460830723c */ /* 0x000fe20000041830 */
[----:B------:R-:W1:Y:S04]  /*4540*/  LDSM.16.M88.4 R68, [R16+UR5+0xd800] ;  /* 0x00d800051044783b */ /* 0x000e680008000200 */
[----:B------:R-:W-:Y:S03]  /*4550*/  LDSM.16.M88.4 R8, [R18+0x4000] ;  /* 0x004000001208783b */ /* 0x000fe60000000200 */
[C---:B--2---:R-:W-:Y:S08]  /*4560*/  HMMA.16816.F32.BF16 R36, R12.reuse, R82, R24 ;  /* 0x000000520c24723c */ /* 0x044ff00000041818 */
[C---:B---3--:R-:W-:Y:S08]  /*4570*/  HMMA.16816.F32.BF16 R28, R12.reuse, R76, R20 ;  /* 0x0000004c0c1c723c */ /* 0x048ff00000041814 */
[C---:B------:R-:W-:Y:S01]  /*4580*/  HMMA.16816.F32.BF16 R44, R12.reuse, R80, R44 ;  /* 0x000000500c2c723c */ /* 0x040fe2000004182c */
[----:B------:R-:W-:Y:S07]  /*4590*/  LDSM.16.M88.4 R80, [R0+0xd800] ;  /* 0x00d800000050783b */ /* 0x000fee0000000200 */
[C---:B------:R-:W-:Y:S01]  /*45a0*/  HMMA.16816.F32.BF16 R24, R12.reuse, R78, R32 ;  /* 0x0000004e0c18723c */ /* 0x040fe20000041820 */
[----:B------:R-:W2:Y:S07]  /*45b0*/  LDSM.16.M88.4 R76, [R0+0xc000] ;  /* 0x00c00000004c783b */ /* 0x000eae0000000200 */
[C---:B------:R-:W-:Y:S08]  /*45c0*/  HMMA.16816.F32.BF16 R20, R12.reuse, R92, R40 ;  /* 0x0000005c0c14723c */ /* 0x040ff00000041828 */
[C---:B------:R-:W-:Y:S08]  /*45d0*/  HMMA.16816.F32.BF16 R52, R12.reuse, R94, R60 ;  /* 0x0000005e0c34723c */ /* 0x040ff0000004183c */
[C---:B----4-:R-:W-:Y:S08]  /*45e0*/  HMMA.16816.F32.BF16 R56, R12.reuse, R84, R56 ;  /* 0x000000540c38723c */ /* 0x050ff00000041838 */
[----:B------:R-:W-:Y:S01]  /*45f0*/  HMMA.16816.F32.BF16 R12, R12, R86, R48 ;  /* 0x000000560c0c723c */ /* 0x000fe20000041830 */
[----:B------:R-:W3:Y:S04]  /*4600*/  LDSM.16.M88.4 R48, [R0+0xc800] ;  /* 0x00c800000030783b */ /* 0x000ee80000000200 */
[----:B------:R-:W4:Y:S03]  /*4610*/  LDSM.16.M88.4 R84, [R0+0xd000] ;  /* 0x00d000000054783b */ /* 0x000f260000000200 */
[C---:B-----5:R-:W-:Y:S08]  /*4620*/  HMMA.16816.F32.BF16 R40, R4.reuse, R90, R36 ;  /* 0x0000005a0428723c */ /* 0x060ff00000041824 */
[C---:B------:R-:W-:Y:S08]  /*4630*/  HMMA.16816.F32.BF16 R36, R4.reuse, R72, R28 ;  /* 0x000000480424723c */ /* 0x040ff0000004181c */
[C---:B------:R-:W-:Y:S01]  /*4640*/  HMMA.16816.F32.BF16 R32, R4.reuse, R74, R24 ;  /* 0x0000004a0420723c */ /* 0x040fe20000041818 */
[----:B------:R-:W-:Y:S07]  /*4650*/  LDSM.16.M88.4 R72, [R133+0xd000] ;  /* 0x00d000008548783b */ /* 0x000fee0000000200 */
[C---:B-1----:R-:W-:Y:S08]  /*4660*/  HMMA.16816.F32.BF16 R28, R4.reuse, R64, R20 ;  /* 0x00000040041c723c */ /* 0x042ff00000041814 */
[C---:B------:R-:W-:Y:S01]  /*4670*/  HMMA.16816.F32.BF16 R44, R4.reuse, R88, R44 ;  /* 0x00000058042c723c */ /* 0x040fe2000004182c */
[----:B------:R-:W-:Y:S07]  /*4680*/  LDSM.16.M88.4 R88, [R0+0xf800] ;  /* 0x00f800000058783b */ /* 0x000fee0000000200 */
[C---:B------:R-:W-:Y:S01]  /*4690*/  HMMA.16816.F32.BF16 R24, R4.reuse, R66, R52 ;  /* 0x000000420418723c */ /* 0x040fe20000041834 */
[----:B------:R-:W-:Y:S07]  /*46a0*/  LDSM.16.M88.4 R52, [R133+0xc000] ;  /* 0x00c000008534783b */ /* 0x000fee0000000200 */
[C---:B------:R-:W-:Y:S08]  /*46b0*/  HMMA.16816.F32.BF16 R20, R4.reuse, R68, R56 ;  /* 0x000000440414723c */ /* 0x040ff00000041838 */
[----:B------:R-:W-:Y:S01]  /*46c0*/  HMMA.16816.F32.BF16 R12, R4, R70, R12 ;  /* 0x00000046040c723c */ /* 0x000fe2000004180c */
[----:B------:R-:W1:Y:S07]  /*46d0*/  LDSM.16.M88.4 R4, [R96+0x4000] ;  /* 0x004000006004783b */ /* 0x000e6e0000000200 */
[C---:B--2---:R-:W-:Y:S08]  /*46e0*/  HMMA.16816.F32.BF16 R68, R8.reuse, R76, R44 ;  /* 0x0000004c0844723c */ /* 0x044ff0000004182c */
[C---:B---3--:R-:W-:Y:S01]  /*46f0*/  HMMA.16816.F32.BF16 R60, R8.reuse, R48, R36 ;  /* 0x00000030083c723c */ /* 0x048fe20000041824 */
[----:B------:R-:W-:Y:S07]  /*4700*/  LDSM.16.M88.4 R36, [R133+0xd800] ;  /* 0x00d800008524783b */ /* 0x000fee0000000200 */
[C---:B------:R-:W-:Y:S01]  /*4710*/  HMMA.16816.F32.BF16 R56, R8.reuse, R50, R32 ;  /* 0x000000320838723c */ /* 0x040fe20000041820 */
[----:B------:R-:W2:Y:S07]  /*4720*/  LDSM.16.M88.4 R48, [R133+0xc800] ;  /* 0x00c800008530783b */ /* 0x000eae0000000200 */
[C---:B------:R-:W-:Y:S01]  /*4730*/  HMMA.16816.F32.BF16 R64, R8.reuse, R78, R40 ;  /* 0x0000004e0840723c */ /* 0x040fe20000041828 */
[----:B------:R-:W-:Y:S07]  /*4740*/  LDSM.16.M88.4 R76, [R2+0xd000] ;  /* 0x00d00000024c783b */ /* 0x000fee0000000200 */
[C---:B----4-:R-:W-:Y:S08]  /*4750*/  HMMA.16816.F32.BF16 R44, R8.reuse, R84, R28 ;  /* 0x00000054082c723c */ /* 0x050ff0000004181c */
[C---:B------:R-:W-:Y:S01]  /*4760*/  HMMA.16816.F32.BF16 R40, R8.reuse, R86, R24 ;  /* 0x000000560828723c */ /* 0x040fe20000041818 */
[----:B------:R-:W-:Y:S04]  /*4770*/  LDSM.16.M88.4 R24, [R2+0xc000] ;  /* 0x00c000000218783b */ /* 0x000fe80000000200 */
[----:B------:R-:W-:Y:S03]  /*4780*/  LDSM.16.M88.4 R84, [R0+0xe000] ;  /* 0x00e000000054783b */ /* 0x000fe60000000200 */
[C---:B------:R-:W-:Y:S08]  /*4790*/  HMMA.16816.F32.BF16 R32, R8.reuse, R80, R20 ;  /* 0x000000500820723c */ /* 0x040ff00000041814 */
[----:B------:R-:W-:Y:S01]  /*47a0*/  HMMA.16816.F32.BF16 R28, R8, R82, R12 ;  /* 0x00000052081c723c */ /* 0x000fe2000004180c */
[----:B------:R-:W3:Y:S04]  /*47b0*/  LDSM.16.M88.4 R8, [R3+0x4000] ;  /* 0x004000000308783b */ /* 0x000ee80000000200 */
[----:B------:R-:W-:Y:S03]  /*47c0*/  LDSM.16.M88.4 R80, [R0+0xe800] ;  /* 0x00e800000050783b */ /* 0x000fe60000000200 */
[C---:B-1----:R-:W-:Y:S01]  /*47d0*/  HMMA.16816.F32.BF16 R20, R4.reuse, R52, R68 ;  /* 0x000000340414723c */ /* 0x042fe20000041844 */
[----:B------:R-:W1:Y:S07]  /*47e0*/  LDSM.16.M88.4 R68, [R2+0xc800] ;  /* 0x00c800000244783b */ /* 0x000e6e0000000200 */
[C---:B------:R-:W-:Y:S08]  /*47f0*/  HMMA.16816.F32.BF16 R12, R4.reuse, R54, R64 ;  /* 0x00000036040c723c */ /* 0x040ff00000041840 */
[C---:B--2---:R-:W-:Y:S08]  /*4800*/  HMMA.16816.F32.BF16 R52, R4.reuse, R48, R60 ;  /* 0x000000300434723c */ /* 0x044ff0000004183c */
[C---:B------:R-:W-:Y:S01]  /*4810*/  HMMA.16816.F32.BF16 R56, R4.reuse, R50, R56 ;  /* 0x000000320438723c */ /* 0x040fe20000041838 */
[----:B------:R-:W2:Y:S07]  /*4820*/  LDSM.16.M88.4 R48, [R2+0xd800] ;  /* 0x00d800000230783b */ /* 0x000eae0000000200 */
[C---:B------:R-:W-:Y:S08]  /*4830*/  HMMA.16816.F32.BF16 R60, R4.reuse, R72, R44 ;  /* 0x00000048043c723c */ /* 0x040ff0000004182c */
[C---:B------:R-:W-:Y:S08]  /*4840*/  HMMA.16816.F32.BF16 R64, R4.reuse, R36, R32 ;  /* 0x000000240440723c */ /* 0x040ff00000041820 */
[C---:B------:R-:W-:Y:S08]  /*4850*/  HMMA.16816.F32.BF16 R72, R4.reuse, R74, R40 ;  /* 0x0000004a0448723c */ /* 0x040ff00000041828 */
[----:B------:R-:W-:Y:S01]  /*4860*/  HMMA.16816.F32.BF16 R44, R4, R38, R28 ;  /* 0x00000026042c723c */ /* 0x000fe2000004181c */
[----:B------:R-:W-:Y:S04]  /*4870*/  LDSM.16.M88.4 R4, [R17+0x6000] ;  /* 0x006000001104783b */ /* 0x000fe80000000200 */
[----:B------:R-:W4:Y:S03]  /*4880*/  LDSM.16.M88.4 R36, [R16+UR5+0xe800] ;  /* 0x00e800051024783b */ /* 0x000f260008000200 */
[C---:B---3--:R-:W-:Y:S08]  /*4890*/  HMMA.16816.F32.BF16 R32, R8.reuse, R24, R20 ;  /* 0x000000180820723c */ /* 0x048ff00000041814 */
[C---:B------:R-:W-:Y:S01]  /*48a0*/  HMMA.16816.F32.BF16 R20, R8.reuse, R26, R12 ;  /* 0x0000001a0814723c */ /* 0x040fe2000004180c */
[----:B------:R-:W3:Y:S04]  /*48b0*/  LDSM.16.M88.4 R24, [R16+UR5+0xe000] ;  /* 0x00e000051018783b */ /* 0x000ee80008000200 */
[----:B------:R-:W-:Y:S03]  /*48c0*/  LDSM.16.M88.4 R12, [R18+0x6000] ;  /* 0x00600000120c783b */ /* 0x000fe60000000200 */
[C---:B-1----:R-:W-:Y:S08]  /*48d0*/  HMMA.16816.F32.BF16 R28, R8.reuse, R68, R52 ;  /* 0x00000044081c723c */ /* 0x042ff00000041834 */
[C---:B------:R-:W-:Y:S01]  /*48e0*/  HMMA.16816.F32.BF16 R40, R8.reuse, R70, R56 ;  /* 0x000000460828723c */ /* 0x040fe20000041838 */
[----:B------:R-:W1:Y:S04]  /*48f0*/  LDSM.16.M88.4 R56, [R16+UR5+0xf000] ;  /* 0x00f000051038783b */ /* 0x000e680008000200 */
[----:B------:R-:W5:Y:S03]  /*4900*/  LDSM.16.M88.4 R68, [R16+UR5+0xf800] ;  /* 0x00f800051044783b */ /* 0x000f660008000200 */
[C---:B------:R-:W-:Y:S08]  /*4910*/  HMMA.16816.F32.BF16 R52, R8.reuse, R76, R60 ;  /* 0x0000004c0834723c */ /* 0x040ff0000004183c */
[C---:B------:R-:W-:Y:S01]  /*4920*/  HMMA.16816.F32.BF16 R60, R8.reuse, R78, R72 ;  /* 0x0000004e083c723c */ /* 0x040fe20000041848 */
[----:B------:R3:W5:Y:S04]  /*4930*/  LDSM.16.M88.4 R72, [R0+0xf000] ;  /* 0x00f000000048783b */ /* 0x0007680000000200 */
[----:B------:R-:W-:Y:S03]  /*4940*/  LDSM.16.M88.4 R76, [R133+0xf800] ;  /* 0x00f80000854c783b */ /* 0x000fe60000000200 */
[C---:B--2---:R-:W-:Y:S08]  /*4950*/  HMMA.16816.F32.BF16 R64, R8.reuse, R48, R64 ;  /* 0x000000300840723c */ /* 0x044ff00000041840 */
[----:B------:R-:W-:Y:S08]  /*4960*/  HMMA.16816.F32.BF16 R44, R8, R50, R44 ;  /* 0x00000032082c723c */ /* 0x000ff0000004182c */
[----:B----4-:R-:W-:Y:S01]  /*4970*/  HMMA.16816.F32.BF16 R8, R4, R36, R28 ;  /* 0x000000240408723c */ /* 0x010fe2000004181c */
[----:B---3--:R-:W-:-:S07]  /*4980*/  VIADD R0, R97, UR21 ;  /* 0x0000001561007c36 */ /* 0x008fce0008000000 */
[C---:B------:R-:W-:Y:S08]  /*4990*/  HMMA.16816.F32.BF16 R16, R4.reuse, R38, R40 ;  /* 0x000000260410723c */ /* 0x040ff00000041828 */
[C---:B------:R-:W-:Y:S08]  /*49a0*/  HMMA.16816.F32.BF16 R32, R4.reuse, R24, R32 ;  /* 0x000000180420723c */ /* 0x040ff00000041820 */
[C---:B------:R-:W-:Y:S08]  /*49b0*/  HMMA.16816.F32.BF16 R20, R4.reuse, R26, R20 ;  /* 0x0000001a0414723c */ /* 0x040ff00000041814 */
[C---:B-1----:R-:W-:Y:S01]  /*49c0*/  HMMA.16816.F32.BF16 R28, R4.reuse, R56, R52 ;  /* 0x00000038041c723c */ /* 0x042fe20000041834 */
[----:B------:R-:W-:Y:S07]  /*49d0*/  LDSM.16.M88.4 R52, [R133+0xe000] ;  /* 0x00e000008534783b */ /* 0x000fee0000000200 */
[C---:B------:R-:W-:Y:S01]  /*49e0*/  HMMA.16816.F32.BF16 R36, R4.reuse, R58, R60 ;  /* 0x0000003a0424723c */ /* 0x040fe2000004183c */
[----:B------:R-:W-:Y:S04]  /*49f0*/  LDSM.16.M88.4 R56, [R133+0xe800] ;  /* 0x00e800008538783b */ /* 0x000fe80000000200 */
[----:B------:R-:W-:Y:S03]  /*4a00*/  LDSM.16.M88.4 R60, [R2+0xe000] ;  /* 0x00e00000023c783b */ /* 0x000fe60000000200 */
[C---:B-----5:R-:W-:Y:S01]  /*4a10*/  HMMA.16816.F32.BF16 R48, R4.reuse, R68, R64 ;  /* 0x000000440430723c */ /* 0x060fe20000041840 */
[----:B------:R-:W-:Y:S07]  /*4a20*/  LDSM.16.M88.4 R64, [R2+0xe800] ;  /* 0x00e800000240783b */ /* 0x000fee0000000200 */
[----:B------:R-:W-:Y:S01]  /*4a30*/  HMMA.16816.F32.BF16 R40, R4, R70, R44 ;  /* 0x000000460428723c */ /* 0x000fe2000004182c */
[----:B------:R-:W1:Y:S04]  /*4a40*/  LDSM.16.M88.4 R4, [R96+0x6000] ;  /* 0x006000006004783b */ /* 0x000e680000000200 */
[----:B------:R-:W2:Y:S03]  /*4a50*/  LDSM.16.M88.4 R68, [R133+0xf000] ;  /* 0x00f000008544783b */ /* 0x000ea60000000200 */
[C---:B------:R-:W-:Y:S01]  /*4a60*/  HMMA.16816.F32.BF16 R24, R12.reuse, R80, R8 ;  /* 0x000000500c18723c */ /* 0x040fe20000041808 */
[----:B------:R3:W4:Y:S07]  /*4a70*/  LDSM.16.M88.4 R8, [R3+0x6000] ;  /* 0x006000000308783b */ /* 0x00072e0000000200 */
[C---:B------:R-:W-:Y:S08]  /*4a80*/  HMMA.16816.F32.BF16 R44, R12.reuse, R84, R32 ;  /* 0x000000540c2c723c */ /* 0x040ff00000041820 */
[C---:B------:R-:W-:Y:S08]  /*4a90*/  HMMA.16816.F32.BF16 R32, R12.reuse, R86, R20 ;  /* 0x000000560c20723c */ /* 0x040ff00000041814 */
[----:B------:R-:W-:Y:S01]  /*4aa0*/  HMMA.16816.F32.BF16 R20, R12, R82, R16 ;  /* 0x000000520c14723c */ /* 0x000fe20000041810 */
[----:B------:R-:W-:Y:S01]  /*4ab0*/  LDSM.16.M88.4 R80, [R2+0xf800] ;  /* 0x00f800000250783b */ /* 0x000fe20000000200 */
[----:B---3--:R-:W-:-:S06]  /*4ac0*/  IMAD.U32 R3, RZ, RZ, UR29 ;  /* 0x0000001dff037e24 */ /* 0x008fcc000f8e00ff */
[C---:B------:R-:W-:Y:S08]  /*4ad0*/  HMMA.16816.F32.BF16 R16, R12.reuse, R72, R28 ;  /* 0x000000480c10723c */ /* 0x040ff0000004181c */
[----:B------:R-:W-:Y:S01]  /*4ae0*/  HMMA.16816.F32.BF16 R28, R12, R74, R36 ;  /* 0x0000004a0c1c723c */ /* 0x000fe20000041824 */
[----:B------:R-:W3:Y:S01]  /*4af0*/  LDSM.16.M88.4 R72, [R2+0xf000] ;  /* 0x00f000000248783b */ /* 0x000ee20000000200 */
[----:B------:R-:W-:-:S06]  /*4b00*/  DEPBAR.LE SB0, 0x0 ;  /* 0x000080000000791a */ /* 0x000fcc0000000000 */
[----:B-1----:R-:W-:Y:S08]  /*4b10*/  HMMA.16816.F32.BF16 R44, R4, R52, R44 ;  /* 0x00000034042c723c */ /* 0x002ff0000004182c */
[----:B------:R-:W-:Y:S08]  /*4b20*/  HMMA.16816.F32.BF16 R48, R12, R88, R48 ;  /* 0x000000580c30723c */ /* 0x000ff00000041830 */
[----:B------:R-:W-:Y:S08]  /*4b30*/  HMMA.16816.F32.BF16 R36, R4, R54, R32 ;  /* 0x000000360424723c */ /* 0x000ff00000041820 */
[----:B------:R-:W-:Y:S08]  /*4b40*/  HMMA.16816.F32.BF16 R40, R12, R90, R40 ;  /* 0x0000005a0c28723c */ /* 0x000ff00000041828 */
[C---:B------:R-:W-:Y:S08]  /*4b50*/  HMMA.16816.F32.BF16 R32, R4.reuse, R56, R24 ;  /* 0x000000380420723c */ /* 0x040ff00000041818 */
[C---:B------:R-:W-:Y:S08]  /*4b60*/  HMMA.16816.F32.BF16 R24, R4.reuse, R58, R20 ;  /* 0x0000003a0418723c */ /* 0x040ff00000041814 */
[C---:B--2---:R-:W-:Y:S08]  /*4b70*/  HMMA.16816.F32.BF16 R20, R4.reuse, R68, R16 ;  /* 0x000000440414723c */ /* 0x044ff00000041810 */
[----:B------:R-:W-:Y:S08]  /*4b80*/  HMMA.16816.F32.BF16 R16, R4, R70, R28 ;  /* 0x000000460410723c */ /* 0x000ff0000004181c */
[----:B----4-:R-:W-:Y:S08]  /*4b90*/  HMMA.16816.F32.BF16 R68, R8, R60, R44 ;  /* 0x0000003c0844723c */ /* 0x010ff0000004182c */
[----:B------:R-:W-:Y:S08]  /*4ba0*/  HMMA.16816.F32.BF16 R12, R4, R76, R48 ;  /* 0x0000004c040c723c */ /* 0x000ff00000041830 */
[----:B------:R-:W-:Y:S08]  /*4bb0*/  HMMA.16816.F32.BF16 R60, R8, R62, R36 ;  /* 0x0000003e083c723c */ /* 0x000ff00000041824 */
[----:B------:R-:W-:Y:S08]  /*4bc0*/  HMMA.16816.F32.BF16 R4, R4, R78, R40 ;  /* 0x0000004e0404723c */ /* 0x000ff00000041828 */
[C---:B------:R-:W-:Y:S08]  /*4bd0*/  HMMA.16816.F32.BF16 R56, R8.reuse, R64, R32 ;  /* 0x000000400838723c */ /* 0x040ff00000041820 */
[----:B------:R-:W-:Y:S01]  /*4be0*/  HMMA.16816.F32.BF16 R52, R8, R66, R24 ;  /* 0x000000420834723c */ /* 0x000fe20000041818 */
[----:B------:R-:W-:-:S02]  /*4bf0*/  VIADD R24, R0, 0x30 ;  /* 0x0000003000187836 */ /* 0x000fc40000000000 */
[C---:B------:R-:W-:Y:S02]  /*4c00*/  VIADD R25, R0.reuse, 0x31 ;  /* 0x0000003100197836 */ /* 0x040fe40000000000 */
[C---:B------:R-:W-:Y:S02]  /*4c10*/  VIADD R26, R0.reuse, 0x38 ;  /* 0x00000038001a7836 */ /* 0x040fe40000000000 */
[C---:B------:R-:W-:Y:S01]  /*4c20*/  VIADD R27, R0.reuse, 0x39 ;  /* 0x00000039001b7836 */ /* 0x040fe20000000000 */
[----:B---3--:R-:W-:Y:S01]  /*4c30*/  HMMA.16816.F32.BF16 R48, R8, R72, R20 ;  /* 0x000000480830723c */ /* 0x008fe20000041814 */
[C---:B------:R-:W-:Y:S01]  /*4c40*/  VIADD R23, R0.reuse, 0x1 ;  /* 0x0000000100177836 */ /* 0x040fe20000000000 */
[C---:B------:R-:W-:Y:S01]  /*4c50*/  VIMNMX R21, PT, PT, R99.reuse, UR29, PT ;  /* 0x0000001d63157c48 */ /* 0x040fe2000bfe0100 */
[C---:B------:R-:W-:Y:S01]  /*4c60*/  VIADD R22, R0.reuse, 0x8 ;  /* 0x0000000800167836 */ /* 0x040fe20000000000 */
[----:B------:R-:W-:Y:S01]  /*4c70*/  VIADDMNMX R20, R99, 0x8, R3, PT ;  /* 0x0000000863147846 */ /* 0x000fe20003800103 */
[----:B------:R-:W-:Y:S01]  /*4c80*/  BAR.SYNC.DEFER_BLOCKING 0x0 ;  /* 0x0000000000007b1d */ /* 0x000fe20000010000 */
[----:B------:R-:W-:-:S02]  /*4c90*/  ISETP.GE.AND P3, PT, R0, R21, PT ;  /* 0x000000150000720c */ /* 0x000fc40003f66270 */
[C---:B------:R-:W-:Y:S01]  /*4ca0*/  HMMA.16816.F32.BF16 R44, R8.reuse, R74, R16 ;  /* 0x0000004a082c723c */ /* 0x040fe20000041810 */
[C---:B------:R-:W-:Y:S01]  /*4cb0*/  VIADD R19, R0.reuse, 0x9 ;  /* 0x0000000900137836 */ /* 0x040fe20000000000 */
[-C--:B------:R-:W-:Y:S01]  /*4cc0*/  ISETP.GE.AND P6, PT, R23, R21.reuse, PT ;  /* 0x000000151700720c */ /* 0x080fe20003fc6270 */
[----:B------:R-:W-:Y:S01]  /*4cd0*/  VIADD R18, R0, 0x10 ;  /* 0x0000001000127836 */ /* 0x000fe20000000000 */
[-C--:B------:R-:W-:Y:S01]  /*4ce0*/  ISETP.GE.AND P5, PT, R22, R21.reuse, PT ;  /* 0x000000151600720c */ /* 0x080fe20003fa6270 */
[C---:B------:R-:W-:Y:S01]  /*4cf0*/  VIADD R17, R0.reuse, 0x11 ;  /* 0x0000001100117836 */ /* 0x040fe20000000000 */
[-C--:B------:R-:W-:Y:S01]  /*4d00*/  ISETP.GE.AND P4, PT, R19, R21.reuse, PT ;  /* 0x000000151300720c */ /* 0x080fe20003f86270 */
[----:B------:R-:W-:Y:S01]  /*4d10*/  VIADD R16, R0, 0x18 ;  /* 0x0000001800107836 */ /* 0x000fe20000000000 */
[-C--:B------:R-:W-:Y:S01]  /*4d20*/  ISETP.GE.AND P2, PT, R18, R21.reuse, PT ;  /* 0x000000151200720c */ /* 0x080fe20003f46270 */
[C---:B------:R-:W-:Y:S01]  /*4d30*/  HMMA.16816.F32.BF16 R40, R8.reuse, R80, R12 ;  /* 0x000000500828723c */ /* 0x040fe2000004180c */
[----:B------:R-:W-:Y:S01]  /*4d40*/  FSEL R29, R69, -INF , !P6 ;  /* 0xff800000451d7808 */ /* 0x000fe20007000000 */
[----:B------:R-:W-:Y:S01]  /*4d50*/  VIADD R15, R0, 0x19 ;  /* 0x00000019000f7836 */ /* 0x000fe20000000000 */
[----:B------:R-:W-:Y:S01]  /*4d60*/  FSEL R30, R60, -INF , !P5 ;  /* 0xff8000003c1e7808 */ /* 0x000fe20006800000 */
[----:B------:R-:W-:Y:S01]  /*4d70*/  VIADD R14, R0, 0x20 ;  /* 0x00000020000e7836 */ /* 0x000fe20000000000 */
[----:B------:R-:W-:Y:S01]  /*4d80*/  FSEL R28, R68, -INF , !P3 ;  /* 0xff800000441c7808 */ /* 0x000fe20005800000 */
[----:B------:R-:W-:Y:S01]  /*4d90*/  VIADD R13, R0, 0x21 ;  /* 0x00000021000d7836 */ /* 0x000fe20000000000 */
[-C--:B------:R-:W-:Y:S01]  /*4da0*/  ISETP.GE.AND P1, PT, R17, R21.reuse, PT ;  /* 0x000000151100720c */ /* 0x080fe20003f26270 */
[----:B------:R-:W-:Y:S01]  /*4db0*/  HMMA.16816.F32.BF16 R32, R8, R82, R4 ;  /* 0x000000520820723c */ /* 0x000fe20000041804 */
[----:B------:R-:W-:Y:S01]  /*4dc0*/  ISETP.GE.AND P0, PT, R16, R21, PT ;  /* 0x000000151000720c */ /* 0x000fe20003f06270 */
[C---:B------:R-:W-:Y:S01]  /*4dd0*/  VIADD R12, R0.reuse, 0x28 ;  /* 0x00000028000c7836 */ /* 0x040fe20000000000 */
[----:B------:R-:W-:Y:S01]  /*4de0*/  FSEL R31, R61, -INF , !P4 ;  /* 0xff8000003d1f7808 */ /* 0x000fe20006000000 */
[----:B------:R-:W-:Y:S01]  /*4df0*/  VIADD R11, R0, 0x29 ;  /* 0x00000029000b7836 */ /* 0x000fe20000000000 */
[----:B------:R-:W-:-:S02]  /*4e00*/  FSEL R36, R56, -INF , !P2 ;  /* 0xff80000038247808 */ /* 0x000fc40005000000 */
[----:B------:R-:W-:Y:S02]  /*4e10*/  FMNMX3.FTZ R2, R28, R29, R30, !PT ;  /* 0x0000001d1c027276 */ /* 0x000fe4000781001e */
[-C--:B------:R-:W-:Y:S02]  /*4e20*/  ISETP.GE.AND P6, PT, R15, R21.reuse, PT ;  /* 0x000000150f00720c */ /* 0x080fe40003fc6270 */
        /* <DEDUP_REMOVED lines=10> */
[----:B------:R-:W-:Y:S02]  /*4ed0*/  ISETP.GE.AND P1, PT, R24, R21, PT ;  /* 0x000000151800720c */ /* 0x000fe40003f26270 */
[----:B------:R-:W-:Y:S02]  /*4ee0*/  FSEL R61, R49, -INF , !P4 ;  /* 0xff800000313d7808 */ /* 0x000fe40006000000 */
[----:B------:R-:W-:Y:S02]  /*4ef0*/  FSEL R76, R44, -INF , !P3 ;  /* 0xff8000002c4c7808 */ /* 0x000fe40005800000 */
[----:B------:R-:W-:Y:S02]  /*4f00*/  FMNMX3.FTZ R2, R2, R39, R60, !PT ;  /* 0x0000002702027276 */ /* 0x000fe4000781003c */
[-C--:B------:R-:W-:Y:S02]  /*4f10*/  ISETP.GE.AND P0, PT, R25, R21.reuse, PT ;  /* 0x000000151900720c */ /* 0x080fe40003f06270 */
[----:B------:R-:W-:-:S02]  /*4f20*/  ISETP.GE.AND P5, PT, R26, R21, PT ;  /* 0x000000151a00720c */ /* 0x000fc40003fa6270 */
[----:B------:R-:W-:Y:S02]  /*4f30*/  FSEL R92, R45, -INF , !P2 ;  /* 0xff8000002d5c7808 */ /* 0x000fe40005000000 */
[----:B------:R-:W-:Y:S02]  /*4f40*/  FSEL R96, R40, -INF , !P1 ;  /* 0xff80000028607808 */ /* 0x000fe40004800000 */
[----:B------:R-:W-:Y:S02]  /*4f50*/  FMNMX3.FTZ R2, R2, R61, R76, !PT ;  /* 0x0000003d02027276 */ /* 0x000fe4000781004c */
[----:B------:R-:W-:Y:S02]  /*4f60*/  ISETP.GE.AND P3, PT, R27, R21, PT ;  /* 0x000000151b00720c */ /* 0x000fe40003f66270 */
[----:B------:R-:W-:Y:S02]  /*4f70*/  FSEL R97, R41, -INF , !P0 ;  /* 0xff80000029617808 */ /* 0x000fe40004000000 */
[----:B------:R-:W-:-:S02]  /*4f80*/  FSEL R98, R32, -INF , !P5 ;  /* 0xff80000020627808 */ /* 0x000fc40006800000 */
[----:B------:R-:W-:Y:S02]  /*4f90*/  FMNMX3.FTZ R2, R2, R92, R96, !PT ;  /* 0x0000005c02027276 */ /* 0x000fe40007810060 */
[----:B------:R-:W-:Y:S02]  /*4fa0*/  FSEL R99, R33, -INF , !P3 ;  /* 0xff80000021637808 */ /* 0x000fe40005800000 */
[----:B------:R-:W-:-:S04]  /*4fb0*/  FMNMX3.FTZ R2, R2, R97, R98, !PT ;  /* 0x0000006102027276 */ /* 0x000fc80007810062 */
[----:B------:R-:W-:Y:S01]  /*4fc0*/  FMNMX.FTZ R10, R99, R2, !PT ;  /* 0x00000002630a7209 */ /* 0x000fe20007810000 */
[----:B------:R-:W-:Y:S06]  /*4fd0*/  BRA.U !UP2, `(.L_x_563) ;  /* 0x000000050ac47547 */ /* 0x000fec000b800000 */
[----:B------:R-:W1:Y:S01]  /*4fe0*/  LDCU UR6, c[0x0][0x440] ;  /* 0x00008800ff0677ac */ /* 0x000e620008000800 */
[----:B------:R-:W-:-:S04]  /*4ff0*/  UIADD3 UR7, UPT, UPT, UR23, -0x2, URZ ;  /* 0xfffffffe17077890 */ /* 0x000fc8000fffe0ff */
[----:B------:R-:W-:Y:S02]  /*5000*/  UIMAD.WIDE.U32 UR12, UR16, UR7, URZ ;  /* 0x00000007100c72a5 */ /* 0x000fe4000f8e00ff */
[----:B------:R-:W-:-:S04]  /*5010*/  UIMAD UR7, UR15, UR7, URZ ;  /* 0x000000070f0772a4 */ /* 0x000fc8000f8e02ff */
[----:B------:R-:W-:Y:S01]  /*5020*/  UIADD3 UR7, UPT, UPT, UR13, UR7, URZ ;  /* 0x000000070d077290 */ /* 0x000fe2000fffe0ff */
[----:B------:R-:W-:Y:S01]  /*5030*/  IMAD.U32 R2, RZ, RZ, UR12 ;  /* 0x0000000cff027e24 */ /* 0x000fe2000f8e00ff */
[----:B------:R-:W-:Y:S01]  /*5040*/  UIADD3 UR12, UP0, UPT, UR34, UR12, URZ ;  /* 0x0000000c220c7290 */ /* 0x000fe2000ff1e0ff */
[----:B------:R-:W-:Y:S01]  /*5050*/  IMAD.U32 R3, RZ, RZ, UR13 ;  /* 0x0000000dff037e24 */ /* 0x000fe2000f8e00ff */
[----:B-1----:R-:W-:Y:S02]  /*5060*/  ISETP.GE.AND P3, PT, R206, UR6, PT ;  /* 0x00000006ce007c0c */ /* 0x002fe4000bf66270 */
[----:B------:R-:W-:Y:S01]  /*5070*/  IMAD.U32 R3, RZ, RZ, UR7 ;  /* 0x00000007ff037e24 */ /* 0x000fe2000f8e00ff */
[----:B------:R-:W-:Y:S01]  /*5080*/  LEA R8, P0, R2, R106, 0x1 ;  /* 0x0000006a02087211 */ /* 0x000fe200078008ff */
[----:B------:R-:W-:Y:S01]  /*5090*/  UIADD3.X UR7, UPT, UPT, UR17, UR7, URZ, UP0, !UPT ;  /* 0x0000000711077290 */ /* 0x000fe200087fe4ff */
[----:B------:R-:W-:Y:S01]  /*50a0*/  ISETP.GE.AND P2, PT, R109, UR6, PT ;  /* 0x000000066d007c0c */ /* 0x000fe2000bf46270 */
[----:B------:R-:W-:Y:S01]  /*50b0*/  IMAD.U32 R7, RZ, RZ, UR12 ;  /* 0x0000000cff077e24 */ /* 0x000fe2000f8e00ff */
[----:B------:R-:W-:Y:S01]  /*50c0*/  ISETP.GE.AND P1, PT, R108, UR6, PT ;  /* 0x000000066c007c0c */ /* 0x000fe2000bf26270 */
[----:B------:R-:W-:Y:S01]  /*50d0*/  UIADD3 UR13, UP1, UPT, UR34, UR12, URZ ;  /* 0x0000000c220d7290 */ /* 0x000fe2000ff3e0ff */
[----:B------:R-:W-:Y:S01]  /*50e0*/  LEA.HI.X R9, R2, R102, R3, 0x1, P0 ;  /* 0x0000006602097211 */ /* 0x000fe200000f0c03 */
[----:B------:R-:W-:Y:S01]  /*50f0*/  IMAD.U32 R3, RZ, RZ, UR7 ;  /* 0x00000007ff037e24 */ /* 0x000fe2000f8e00ff */
[----:B------:R-:W-:Y:S01]  /*5100*/  ISETP.GE.AND P0, PT, R107, UR6, PT ;  /* 0x000000066b007c0c */ /* 0x000fe2000bf06270 */
[----:B------:R-:W-:Y:S01]  /*5110*/  UIADD3.X UR6, UPT, UPT, UR17, UR7, URZ, UP1, !UPT ;  /* 0x0000000711067290 */ /* 0x000fe20008ffe4ff */
[C---:B------:R-:W-:Y:S01]  /*5120*/  LEA R6, P6, R7.reuse, R106, 0x1 ;  /* 0x0000006a07067211 */ /* 0x040fe200078c08ff */
[----:B------:R-:W-:Y:S01]  /*5130*/  @!PT LDS RZ, [RZ] ;  /* 0x00000000fffff984 */ /* 0x000fe20000000800 */
[----:B------:R-:W-:Y:S01]  /*5140*/  @!PT LDS RZ, [RZ] ;  /* 0x00000000fffff984 */ /* 0x000fe20000000800 */
[----:B------:R-:W-:Y:S01]  /*5150*/  @!PT LDS RZ, [RZ] ;  /* 0x00000000fffff984 */ /* 0x000fe20000000800 */
[----:B------:R1:W-:Y:S01]  /*5160*/  @!P3 LDGSTS.E.BYPASS.LTC128B.128 [R215+0x8000], desc[UR26][R8.64] ;  /* 0x0800000008d7bfae */ /* 0x0003e2000b981a1a */
[----:B------:R-:W-:Y:S01]  /*5170*/  IMAD.U32 R5, RZ, RZ, UR13 ;  /* 0x0000000dff057e24 */ /* 0x000fe2000f8e00ff */
[----:B------:R-:W-:Y:S01]  /*5180*/  ULEA UR15, UP0, UR10, UR12, 0x5 ;  /* 0x0000000c0a0f7291 */ /* 0x000fe2000f8028ff */
[----:B------:R-:W-:Y:S01]  /*5190*/  LEA.HI.X R7, R7, R102, R3, 0x1, P6 ;  /* 0x0000006607077211 */ /* 0x000fe200030f0c03 */
[----:B------:R1:W-:Y:S01]  /*51a0*/  @P3 STS.128 [R215+0x8000], RZ ;  /* 0x008000ffd7003388 */ /* 0x0003e20000000c00 */
[----:B------:R-:W-:Y:S01]  /*51b0*/  IMAD.U32 R40, RZ, RZ, UR6 ;  /* 0x00000006ff287e24 */ /* 0x000fe2000f8e00ff */
[C---:B------:R-:W-:Y:S01]  /*51c0*/  LEA R4, P5, R5.reuse, R106, 0x1 ;  /* 0x0000006a05047211 */ /* 0x040fe200078a08ff */
[----:B------:R-:W-:Y:S01]  /*51d0*/  ULEA.HI.X UR12, UR10, UR7, UR11, 0x5, UP0 ;  /* 0x000000070a0c7291 */ /* 0x000fe200080f2c0b */
[----:B------:R-:W-:Y:S01]  /*51e0*/  @!PT LDS RZ, [RZ] ;  /* 0x00000000fffff984 */ /* 0x000fe20000000800 */
[----:B------:R-:W-:Y:S01]  /*51f0*/  @!PT LDS RZ, [RZ] ;  /* 0x00000000fffff984 */ /* 0x000fe20000000800 */
[----:B------:R-:W-:Y:S01]  /*5200*/  @!PT LDS RZ, [RZ] ;  /* 0x00000000fffff984 */ /* 0x000fe20000000800 */
[----:B------:R1:W-:Y:S01]  /*5210*/  @!P2 LDGSTS.E.BYPASS.LTC128B.128 [R215+0xa000], desc[UR26][R8.64+0x80] ;  /* 0x0a00008008d7afae */ /* 0x0003e2000b981a1a */
[----:B------:R-:W-:Y:S01]  /*5220*/  IMAD.U32 R32, RZ, RZ, UR15 ;  /* 0x0000000fff207e24 */ /* 0x000fe2000f8e00ff */
[----:B------:R-:W-:-:S02]  /*5230*/  LEA.HI.X R5, R5, R102, R40, 0x1, P5 ;  /* 0x0000006605057211 */ /* 0x000fc400028f0c28 */
[----:B------:R1:W-:Y:S01]  /*5240*/  @P2 STS.128 [R215+0xa000], RZ ;  /* 0x00a000ffd7002388 */ /* 0x0003e20000000c00 */
[----:B------:R-:W-:Y:S01]  /*5250*/  IMAD.U32 R33, RZ, RZ, UR12 ;  /* 0x0000000cff217e24 */ /* 0x000fe2000f8e00ff */
[C---:B------:R-:W-:Y:S02]  /*5260*/  LEA R2, P4, R32.reuse, R106, 0x1 ;  /* 0x0000006a20027211 */ /* 0x040fe400078808ff */
[----:B------:R-:W-:Y:S01]  /*5270*/  @!PT LDS RZ, [RZ] ;  /* 0x00000000fffff984 */ /* 0x000fe20000000800 */
[----:B------:R-:W-:Y:S01]  /*5280*/  @!PT LDS RZ, [RZ] ;  /* 0x00000000fffff984 */ /* 0x000fe20000000800 */
[----:B------:R-:W-:Y:S01]  /*5290*/  @!PT LDS RZ, [RZ] ;  /* 0x00000000fffff984 */ /* 0x000fe20000000800 */
[----:B------:R1:W-:Y:S02]  /*52a0*/  @!P1 LDGSTS.E.BYPASS.LTC128B.128 [R215+0xc000], desc[UR26][R8.64+0x100] ;  /* 0x0c00010008d79fae */ /* 0x0003e4000b981a1a */
[----:B------:R-:W-:Y:S02]  /*52b0*/  LEA.HI.X R3, R32, R102, R33, 0x1, P4 ;  /* 0x0000006620037211 */ /* 0x000fe400020f0c21 */
        /* <DEDUP_REMOVED lines=67> */
.L_x_563:
[-C--:B------:R-:W-:Y:S01]  /*56f0*/  ISETP.GE.AND P3, PT, R23, R20.reuse, PT ;  /* 0x000000141700720c */ /* 0x080fe20003f66270 */
[----:B-1----:R-:W1:Y:S01]  /*5700*/  SHFL.BFLY PT, R2, R10, 0x2, 0x1f ;  /* 0x0c401f000a027f89 */ /* 0x002e6200000e0000 */
[-C--:B------:R-:W-:Y:S01]  /*5710*/  ISETP.GE.AND P5, PT, R22, R20.reuse, PT ;  /* 0x000000141600720c */ /* 0x080fe20003fa6270 */
[----:B------:R-:W2:Y:S01]  /*5720*/  LDCU UR6, c[0x0][0x45c] ;  /* 0x00008b80ff0677ac */ /* 0x000ea20008000800 */
[-C--:B------:R-:W-:Y:S01]  /*5730*/  ISETP.GE.AND P4, PT, R19, R20.reuse, PT ;  /* 0x000000141300720c */ /* 0x080fe20003f86270 */
[----:B------:R-:W-:Y:S01]  /*5740*/  IMAD.WIDE.U32 R66, R100, -0x326172a9, RZ ;  /* 0xcd9e8d5764427825 */ /* 0x000fe200078e00ff */
[-C--:B------:R-:W-:Y:S01]  /*5750*/  ISETP.GE.AND P6, PT, R15, R20.reuse, PT ;  /* 0x000000140f00720c */ /* 0x080fe20003fc6270 */
[----:B------:R-:W-:Y:S01]  /*5760*/  USHF.L.U32 UR29, UR22, 0x1, URZ ;  /* 0x00000001161d7899 */ /* 0x000fe200080006ff */
[-C--:B------:R-:W-:Y:S01]  /*5770*/  ISETP.GE.AND P0, PT, R16, R20.reuse, PT ;  /* 0x000000141000720c */ /* 0x080fe20003f06270 */
[----:B------:R-:W-:Y:S01]  /*5780*/  IMAD.WIDE.U32 R56, R103, -0x2daee0ad, RZ ;  /* 0xd2511f5367387825 */ /* 0x000fe200078e00ff */
[----:B------:R-:W-:Y:S01]  /*5790*/  FSEL R15, R71, -INF , !P3 ;  /* 0xff800000470f7808 */ /* 0x000fe20005800000 */
[----:B------:R-:W-:Y:S01]  /*57a0*/  UIADD3 UR7, UPT, UPT, UR33, -0x4498517b, URZ ;  /* 0xbb67ae8521077890 */ /* 0x000fe2000fffe0ff */
[-C--:B------:R-:W-:Y:S01]  /*57b0*/  ISETP.GE.AND P3, PT, R0, R20.reuse, PT ;  /* 0x000000140000720c */ /* 0x080fe20003f66270 */
[----:B------:R-:W-:Y:S01]  /*57c0*/  UIADD3 UR28, UPT, UPT, UR32, -0x61c88647, URZ ;  /* 0x9e3779b9201c7890 */ /* 0x000fe2000fffe0ff */
[----:B------:R-:W-:Y:S01]  /*57d0*/  FSEL R16, R62, -INF , !P5 ;  /* 0xff8000003e107808 */ /* 0x000fe20006800000 */
[----:B------:R-:W-:Y:S01]  /*57e0*/  UIADD3 UR25, UPT, UPT, UR32, 0x3c6ef372, URZ ;  /* 0x3c6ef37220197890 */ /* 0x000fe2000fffe0ff */
[-C--:B------:R-:W-:Y:S01]  /*57f0*/  ISETP.GE.AND P5, PT, R14, R20.reuse, PT ;  /* 0x000000140e00720c */ /* 0x080fe20003fa6270 */
[----:B------:R-:W-:Y:S01]  /*5800*/  UIADD3 UR22, UPT, UPT, UR33, 0x76cf5d0a, URZ ;  /* 0x76cf5d0a21167890 */ /* 0x000fe2000fffe0ff */
[----:B------:R-:W-:Y:S01]  /*5810*/  FSEL R14, R63, -INF , !P4 ;  /* 0xff8000003f0e7808 */ /* 0x000fe20006000000 */
[----:B------:R-:W-:Y:S01]  /*5820*/  UIADD3 UR19, UPT, UPT, UR33, 0x32370b8f, URZ ;  /* 0x32370b8f21137890 */ /* 0x000fe2000fffe0ff */
[-C--:B------:R-:W-:Y:S01]  /*5830*/  ISETP.GE.AND P4, PT, R13, R20.reuse, PT ;  /* 0x000000140d00720c */ /* 0x080fe20003f86270 */
[----:B------:R-:W-:Y:S01]  /*5840*/  UIADD3 UR21, UPT, UPT, UR32, -0x255992d5, URZ ;  /* 0xdaa66d2b20157890 */ /* 0x000fe2000fffe0ff */
[-C--:B------:R-:W-:Y:S01]  /*5850*/  ISETP.GE.AND P2, PT, R18, R20.reuse, PT ;  /* 0x000000141200720c */ /* 0x080fe20003f46270 */
[----:B------:R-:W-:Y:S01]  /*5860*/  UIADD3 UR18, UPT, UPT, UR32, 0x78dde6e4, URZ ;  /* 0x78dde6e420127890 */ /* 0x000fe2000fffe0ff */
[----:B------:R-:W-:Y:S01]  /*5870*/  FSEL R13, R70, -INF , !P3 ;  /* 0xff800000460d7808 */ /* 0x000fe20005800000 */
[----:B------:R-:W-:Y:S01]  /*5880*/  UIADD3 UR16, UPT, UPT, UR33, -0x126145ec, URZ ;  /* 0xed9eba1421107890 */ /* 0x000fe2000fffe0ff */
[----:B------:R-:W-:Y:S01]  /*5890*/  ISETP.GE.AND P1, PT, R17, R20, PT ;  /* 0x000000141100720c */ /* 0x000fe20003f26270 */
[----:B------:R-:W-:Y:S01]  /*58a0*/  UIADD3 UR13, UPT, UPT, UR33, -0x56f99767, URZ ;  /* 0xa9066899210d7890 */ /* 0x000fe2000fffe0ff */
[----:B------:R-:W-:Y:S01]  /*58b0*/  FSEL R17, R58, -INF , !P2 ;  /* 0xff8000003a117808 */ /* 0x000fe20005000000 */
[----:B------:R-:W-:Y:S01]  /*58c0*/  UIADD3 UR15, UPT, UPT, UR32, 0x1715609d, URZ ;  /* 0x1715609d200f7890 */ /* 0x000fe2000fffe0ff */
[----:B------:R-:W-:Y:S01]  /*58d0*/  FMNMX3.FTZ R0, R13, R15, R16, !PT ;  /* 0x0000000f0d007276 */ /* 0x000fe20007810010 */
[----:B------:R-:W-:Y:S01]  /*58e0*/  UIADD3 UR12, UPT, UPT, UR32, -0x4ab325aa, URZ ;  /* 0xb54cda56200c7890 */ /* 0x000fe2000fffe0ff */
[----:B------:R-:W-:Y:S01]  /*58f0*/  FSEL R18, R59, -INF , !P1 ;  /* 0xff8000003b127808 */ /* 0x000fe20004800000 */
[----:B------:R-:W-:Y:S01]  /*5900*/  STL.64 [R1+0x78], R56 ;  /* 0x0000783801007387 */ /* 0x000fe20000100a00 */
[----:B------:R-:W-:-:S02]  /*5910*/  FSEL R19, R54, -INF , !P0 ;  /* 0xff80000036137808 */ /* 0x000fc40004000000 */
[----:B------:R-:W-:Y:S02]  /*5920*/  FMNMX3.FTZ R0, R0, R14, R17, !PT ;  /* 0x0000000e00007276 */ /* 0x000fe40007810011 */
        /* <DEDUP_REMOVED lines=9> */
[----:B-1----:R-:W-:Y:S02]  /*59c0*/  FMNMX.FTZ R2, R10, R2, !PT ;  /* 0x000000020a027209 */ /* 0x002fe40007810000 */
[----:B------:R-:W-:-:S02]  /*59d0*/  ISETP.GE.AND P0, PT, R25, R20, PT ;  /* 0x000000141900720c */ /* 0x000fc40003f06270 */
[-C--:B------:R-:W-:Y:S01]  /*59e0*/  ISETP.GE.AND P5, PT, R26, R20.reuse, PT ;  /* 0x000000141a00720c */ /* 0x080fe20003fa6270 */
[----:B------:R-:W1:Y:S01]  /*59f0*/  SHFL.BFLY PT, R132, R2, 0x1, 0x1f ;  /* 0x0c201f0002847f89 */ /* 0x000e6200000e0000 */
        /* <DEDUP_REMOVED lines=9> */
[----:B------:R-:W-:Y:S02]  /*5a90*/  LOP3.LUT R3, R101, UR32, R67, 0x96, !PT ;  /* 0x0000002065037c12 */ /* 0x000fe4000f8e9643 */
[----:B------:R-:W-:-:S02]  /*5aa0*/  FMNMX.FTZ R0, R102, R0, !PT ;  /* 0x0000000066007209 */ /* 0x000fc40007810000 */
[----:B-1----:R-:W-:Y:S01]  /*5ab0*/  FMNMX.FTZ R132, R2, R132, !PT ;  /* 0x0000008402847209 */ /* 0x002fe20007810000 */
[----:B------:R-:W-:Y:S02]  /*5ac0*/  IMAD.WIDE.U32 R64, R3, -0x2daee0ad, RZ ;  /* 0xd2511f5303407825 */ /* 0x000fe400078e00ff */
[----:B------:R-:W1:Y:S01]  /*5ad0*/  SHFL.BFLY PT, R6, R0, 0x2, 0x1f ;  /* 0x0c401f0000067f89 */ /* 0x000e6200000e0000 */
[C---:B------:R-:W-:Y:S01]  /*5ae0*/  FSETP.NEU.FTZ.AND P0, PT, R132.reuse, -INF , PT ;  /* 0xff8000008400780b */ /* 0x040fe20003f1d000 */
[----:B--2---:R-:W-:Y:S02]  /*5af0*/  FMUL.FTZ R4, R132, UR6 ;  /* 0x0000000684047c20 */ /* 0x004fe40008410000 */
[----:B------:R-:W-:Y:S03]  /*5b00*/  STL.64 [R1+0x70], R64 ;  /* 0x0000704001007387 */ /* 0x000fe60000100a00 */
[----:B------:R-:W-:-:S05]  /*5b10*/  FSEL R4, R4, RZ, P0 ;  /* 0x000000ff04047208 */ /* 0x000fca0000000000 */
[--C-:B------:R-:W-:Y:S01]  /*5b20*/  FFMA.FTZ R2, R28, UR6, -R4.reuse ;  /* 0x000000061c027c23 */ /* 0x100fe20008010804 */
[----:B------:R-:W-:-:S03]  /*5b30*/  FFMA.FTZ R5, R37, UR6, -R4 ;  /* 0x0000000625057c23 */ /* 0x000fc60008010804 */
[----:B------:R2:W-:Y:S01]  /*5b40*/  MUFU.EX2 R193, R2 ;  /* 0x0000000200c17308 */ /* 0x0005e20000000800 */
[----:B-1----:R-:W-:Y:S01]  /*5b50*/  FMNMX.FTZ R6, R0, R6, !PT ;  /* 0x0000000600067209 */ /* 0x002fe20007810000 */
[----:B------:R-:W-:-:S06]  /*5b60*/  FFMA.FTZ R0, R30, UR6, -R4 ;  /* 0x000000061e007c23 */ /* 0x000fcc0008010804 */
[----:B------:R1:W-:Y:S01]  /*5b70*/  MUFU.EX2 R228, R5 ;  /* 0x0000000500e47308 */ /* 0x0003e20000000800 */
[----:B------:R-:W3:Y:S07]  /*5b80*/  SHFL.BFLY PT, R7, R6, 0x1, 0x1f ;  /* 0x0c201f0006077f89 */ /* 0x000eee00000e0000 */
[----:B------:R4:W-:Y:S01]  /*5b90*/  MUFU.EX2 R194, R0 ;  /* 0x0000000000c27308 */ /* 0x0009e20000000800 */
[----:B--2---:R-:W-:-:S07]  /*5ba0*/  FFMA.FTZ R2, R29, UR6, -R4 ;  /* 0x000000061d027c23 */ /* 0x004fce0008010804 */
[----:B------:R2:W-:Y:S01]  /*5bb0*/  MUFU.EX2 R192, R2 ;  /* 0x0000000200c07308 */ /* 0x0005e20000000800 */
[----:B-1----:R-:W-:-:S07]  /*5bc0*/  FFMA.FTZ R5, R38, UR6, -R4 ;  /* 0x0000000626057c23 */ /* 0x002fce0008010804 */
[----:B------:R1:W-:Y:S01]  /*5bd0*/  MUFU.EX2 R165, R5 ;  /* 0x0000000500a57308 */ /* 0x0003e20000000800 */
[----:B----4-:R-:W-:-:S07]  /*5be0*/  FFMA.FTZ R0, R31, UR6, -R4 ;  /* 0x000000061f007c23 */ /* 0x010fce0008010804 */
[----:B------:R4:W-:Y:S01]  /*5bf0*/  MUFU.EX2 R142, R0 ;  /* 0x00000000008e7308 */ /* 0x0009e20000000800 */
[----:B--2---:R-:W-:-:S07]  /*5c00*/  FFMA.FTZ R2, R36, UR6, -R4 ;  /* 0x0000000624027c23 */ /* 0x004fce0008010804 */
[----:B------:R2:W-:Y:S01]  /*5c10*/  MUFU.EX2 R113, R2 ;  /* 0x0000000200717308 */ /* 0x0005e20000000800 */
[----:B-1----:R-:W-:-:S07]  /*5c20*/  FFMA.FTZ R5, R39, UR6, -R4 ;  /* 0x0000000627057c23 */ /* 0x002fce0008010804 */
[----:B------:R-:W-:Y:S01]  /*5c30*/  MUFU.EX2 R186, R5 ;  /* 0x0000000500ba7308 */ /* 0x000fe20000000800 */
[----:B----4-:R-:W-:Y:S01]  /*5c40*/  IMAD.U32 R0, RZ, RZ, UR29 ;  /* 0x0000001dff007e24 */ /* 0x010fe2000f8e00ff */
[----:B------:R-:W-:-:S04]  /*5c50*/  UIADD3 UR29, UPT, UPT, UR29, 0x1, URZ ;  /* 0x000000011d1d7890 */ /* 0x000fc8000fffe0ff */
[----:B------:R-:W-:-:S05]  /*5c60*/  LOP3.LUT R0, R0, UR33, R57, 0x96, !PT ;  /* 0x0000002100007c12 */ /* 0x000fca000f8e9639 */
[----:B--2---:R-:W-:Y:S01]  /*5c70*/  IMAD.WIDE.U32 R2, R0, -0x326172a9, RZ ;  /* 0xcd9e8d5700027825 */ /* 0x004fe200078e00ff */
[----:B------:R-:W-:Y:S01]  /*5c80*/  LOP3.LUT R0, R56, UR7, R65, 0x96, !PT ;  /* 0x0000000738007c12 */ /* 0x000fe2000f8e9641 */
[----:B------:R-:W-:-:S03]  /*5c90*/  UIADD3 UR7, UPT, UPT, UR33, 0x646e171e, URZ ;  /* 0x646e171e21077890 */ /* 0x000fc6000fffe0ff */
[----:B------:R-:W-:Y:S01]  /*5ca0*/  LOP3.LUT R10, R66, UR28, R3, 0x96, !PT ;  /* 0x0000001c420a7c12 */ /* 0x000fe2000f8e9603 */
[----:B------:R-:W-:Y:S01]  /*5cb0*/  IMAD.WIDE.U32 R30, R0, -0x326172a9, RZ ;  /* 0xcd9e8d57001e7825 */ /* 0x000fe200078e00ff */
[----:B---3--:R-:W-:-:S03]  /*5cc0*/  FMNMX.FTZ R3, R6, R7, !PT ;  /* 0x0000000706037209 */ /* 0x008fc60007810000 */
[----:B------:R-:W-:Y:S01]  /*5cd0*/  IMAD.WIDE.U32 R10, R10, -0x2daee0ad, RZ ;  /* 0xd2511f530a0a7825 */ /* 0x000fe200078e00ff */
[----:B------:R-:W-:-:S03]  /*5ce0*/  LOP3.LUT R8, R2, UR25, R31, 0x96, !PT ;  /* 0x0000001902087c12 */ /* 0x000fc6000f8e961f */
[C---:B------:R-:W-:Y:S01]  /*5cf0*/  FMUL.FTZ R0, R3.reuse, UR6 ;  /* 0x0000000603007c20 */ /* 0x040fe20008410000 */
[----:B------:R-:W-:Y:S02]  /*5d00*/  FSETP.NEU.FTZ.AND P0, PT, R3, -INF , PT ;  /* 0xff8000000300780b */ /* 0x000fe40003f1d000 */
[----:B------:R-:W-:Y:S01]  /*5d10*/  LOP3.LUT R6, R64, UR22, R11, 0x96, !PT ;  /* 0x0000001640067c12 */ /* 0x000fe2000f8e960b */
[----:B------:R-:W-:Y:S01]  /*5d20*/  IMAD.WIDE.U32 R8, R8, -0x2daee0ad, RZ ;  /* 0xd2511f5308087825 */ /* 0x000fe200078e00ff */
[----:B------:R-:W-:-:S03]  /*5d30*/  FSEL R2, R0, RZ, P0 ;  /* 0x000000ff00027208 */ /* 0x000fc60000000000 */
[----:B------:R-:W-:Y:S01]  /*5d40*/  IMAD.WIDE.U32 R6, R6, -0x326172a9, RZ ;  /* 0xcd9e8d5706067825 */ /* 0x000fe200078e00ff */
[----:B------:R-:W-:-:S03]  /*5d50*/  LOP3.LUT R10, R10, UR19, R9, 0x96, !PT ;  /* 0x000000130a0a7c12 */ /* 0x000fc6000f8e9609 */
[----:B------:R-:W-:Y:S01]  /*5d60*/  FFMA.FTZ R0, R13, UR6, -R2 ;  /* 0x000000060d007c23 */ /* 0x000fe20008010802 */
[----:B------:R-:W-:Y:S01]  /*5d70*/  LOP3.LUT R12, R30, UR21, R7, 0x96, !PT ;  /* 0x000000151e0c7c12 */ /* 0x000fe2000f8e9607 */
[----:B------:R-:W-:Y:S02]  /*5d80*/  IMAD.WIDE.U32 R10, R10, -0x326172a9, RZ ;  /* 0xcd9e8d570a0a7825 */ /* 0x000fe400078e00ff */
[----:B------:R1:W-:Y:S02]  /*5d90*/  MUFU.EX2 R157, R0 ;  /* 0x00000000009d7308 */ /* 0x0003e40000000800 */
[----:B------:R-:W-:Y:S01]  /*5da0*/  IMAD.WIDE.U32 R12, R12, -0x2daee0ad, RZ ;  /* 0xd2511f530c0c7825 */ /* 0x000fe200078e00ff */
[----:B------:R-:W-:-:S04]  /*5db0*/  LOP3.LUT R9, R6, UR18, R11, 0x96, !PT ;  /* 0x0000001206097c12 */ /* 0x000fc8000f8e960b */
[----:B------:R-:W-:Y:S01]  /*5dc0*/  LOP3.LUT R6, R8, UR16, R13, 0x96, !PT ;  /* 0x0000001008067c12 */ /* 0x000fe2000f8e960d */
[----:B------:R-:W-:-:S04]  /*5dd0*/  IMAD.WIDE.U32 R8, R9, -0x2daee0ad, RZ ;  /* 0xd2511f5309087825 */ /* 0x000fc800078e00ff */
[----:B------:R-:W-:Y:S01]  /*5de0*/  IMAD.WIDE.U32 R6, R6, -0x326172a9, RZ ;  /* 0xcd9e8d5706067825 */ /* 0x000fe200078e00ff */
[----:B------:R-:W-:-:S03]  /*5df0*/  LOP3.LUT R12, R12, UR13, R9, 0x96, !PT ;  /* 0x0000000d0c0c7c12 */ /* 0x000fc6000f8e9609 */
[----:B-1----:R-:W-:Y:S01]  /*5e00*/  FFMA.FTZ R0, R15, UR6, -R2 ;  /* 0x000000060f007c23 */ /* 0x002fe20008010802 */
[----:B------:R-:W-:Y:S01]  /*5e10*/  LOP3.LUT R10, R10, UR15, R7, 0x96, !PT ;  /* 0x0000000f0a0a7c12 */ /* 0x000fe2000f8e9607 */
[----:B------:R-:W-:Y:S02]  /*5e20*/  IMAD.WIDE.U32 R68, R12, -0x326172a9, RZ ;  /* 0xcd9e8d570c447825 */ /* 0x000fe400078e00ff */
[----:B------:R1:W2:Y:S02]  /*5e30*/  MUFU.EX2 R127, R0 ;  /* 0x00000000007f7308 */ /* 0x0002a40000000800 */
[----:B------:R-:W-:Y:S01]  /*5e40*/  IMAD.WIDE.U32 R70, R10, -0x2daee0ad, RZ ;  /* 0xd2511f530a467825 */ /* 0x000fe200078e00ff */
[----:B------:R-:W-:-:S03]  /*5e50*/  LOP3.LUT R5, R6, UR12, R69, 0x96, !PT ;  /* 0x0000000c06057c12 */ /* 0x000fc6000f8e9645 */
[----:B------:R-:W-:Y:S01]  /*5e60*/  FFMA.FTZ R6, R18, UR6, -R2 ;  /* 0x0000000612067c23 */ /* 0x000fe20008010802 */
[----:B------:R-:W-:Y:S02]  /*5e70*/  PRMT R116, R68, 0x7773, RZ ;  /* 0x0000777344747816 */ /* 0x000fe400000000ff */
[----:B------:R-:W-:Y:S01]  /*5e80*/  LOP3.LUT R9, R8, UR7, R71, 0x96, !PT ;  /* 0x0000000708097c12 */ /* 0x000fe2000f8e9647 */
[----:B------:R3:W-:Y:S01]  /*5e90*/  MUFU.EX2 R114, R6 ;  /* 0x0000000600727308 */ /* 0x0007e20000000800 */
[----:B------:R-:W4:Y:S01]  /*5ea0*/  LDC R8, c[0x0][0x4f8] ;  /* 0x00013e00ff087b82 */ /* 0x000f220000000800 */
[----:B------:R-:W-:Y:S02]  /*5eb0*/  LOP3.LUT R120, R5, 0xff, RZ, 0xc0, !PT ;  /* 0x000000ff05787812 */ /* 0x000fe400078ec0ff */
[----:B------:R-:W-:Y:S02]  /*5ec0*/  SHF.R.U32.HI R122, RZ, 0x18, R5 ;  /* 0x00000018ff7a7819 */ /* 0x000fe40000011605 */
[----:B------:R-:W-:-:S02]  /*5ed0*/  PRMT R117, R68, 0x7772, RZ ;  /* 0x0000777244757816 */ /* 0x000fc400000000ff */
[----:B------:R-:W-:Y:S01]  /*5ee0*/  PRMT R107, R68, 0x7771, RZ ;  /* 0x00007771446b7816 */ /* 0x000fe200000000ff */
[----:B-1----:R-:W-:Y:S01]  /*5ef0*/  FFMA.FTZ R0, R16, UR6, -R2 ;  /* 0x0000000610007c23 */ /* 0x002fe20008010802 */
[----:B--2---:R-:W-:Y:S02]  /*5f00*/  F2FP.BF16.F32.PACK_AB R7, R127, R157 ;  /* 0x0000009d7f07723e */ /* 0x004fe400000010ff */
[C---:B------:R-:W-:Y:S01]  /*5f10*/  PRMT R126, R70.reuse, 0x7771, RZ ;  /* 0x00007771467e7816 */ /* 0x040fe200000000ff */
[----:B------:R1:W-:Y:S01]  /*5f20*/  MUFU.EX2 R158, R0 ;  /* 0x00000000009e7308 */ /* 0x0003e20000000800 */
[C---:B------:R-:W-:Y:S02]  /*5f30*/  PRMT R212, R7.reuse, 0x7610, R212 ;  /* 0x0000761007d47816 */ /* 0x040fe400000000d4 */
[----:B------:R-:W-:Y:S01]  /*5f40*/  PRMT R211, R7, 0x7632, R211 ;  /* 0x0000763207d37816 */ /* 0x000fe200000000d3 */
[----:B---3--:R-:W-:Y:S01]  /*5f50*/  FFMA.FTZ R6, R19, UR6, -R2 ;  /* 0x0000000613067c23 */ /* 0x008fe20008010802 */
[----:B------:R-:W-:-:S02]  /*5f60*/  PRMT R125, R70, 0x7772, RZ ;  /* 0x00007772467d7816 */ /* 0x000fc400000000ff */
[----:B------:R-:W-:Y:S01]  /*5f70*/  PRMT R124, R70, 0x7773, RZ ;  /* 0x00007773467c7816 */ /* 0x000fe200000000ff */
[----:B------:R2:W-:Y:S01]  /*5f80*/  MUFU.EX2 R229, R6 ;  /* 0x0000000600e57308 */ /* 0x0005e20000000800 */
[----:B------:R-:W-:Y:S02]  /*5f90*/  LOP3.LUT R121, R9, 0xff, RZ, 0xc0, !PT ;  /* 0x000000ff09797812 */ /* 0x000fe400078ec0ff */
[----:B------:R-:W-:Y:S02]  /*5fa0*/  SHF.R.U32.HI R119, RZ, 0x18, R9 ;  /* 0x00000018ff777819 */ /* 0x000fe40000011609 */
[----:B------:R-:W-:Y:S02]  /*5fb0*/  ISETP.GT.U32.AND P3, PT, R107, UR4, PT ;  /* 0x000000046b007c0c */ /* 0x000fe4000bf64070 */
[----:B------:R-:W-:Y:S01]  /*5fc0*/  ISETP.GT.U32.AND P1, PT, R116, UR4, PT ;  /* 0x0000000474007c0c */ /* 0x000fe2000bf24070 */
[----:B-1----:R-:W-:-:S04]  /*5fd0*/  FFMA.FTZ R0, R14, UR6, -R2 ;  /* 0x000000060e007c23 */ /* 0x002fc80008010802 */
[----:B------:R1:W3:Y:S01]  /*5fe0*/  MUFU.EX2 R159, R0 ;  /* 0x00000000009f7308 */ /* 0x0002e20000000800 */
[----:B--2---:R-:W-:-:S07]  /*5ff0*/  FFMA.FTZ R6, R22, UR6, -R2 ;  /* 0x0000000616067c23 */ /* 0x004fce0008010802 */
[----:B------:R2:W-:Y:S01]  /*6000*/  MUFU.EX2 R187, R6 ;  /* 0x0000000600bb7308 */ /* 0x0005e20000000800 */
[----:B-1----:R-:W-:Y:S01]  /*6010*/  FFMA.FTZ R0, R17, UR6, -R2 ;  /* 0x0000000611007c23 */ /* 0x002fe20008010802 */
[----:B---3--:R-:W-:-:S06]  /*6020*/  F2FP.BF16.F32.PACK_AB R7, R159, R158 ;  /* 0x0000009e9f07723e */ /* 0x008fcc00000010ff */
[----:B------:R1:W3:Y:S01]  /*6030*/  MUFU.EX2 R184, R0 ;  /* 0x0000000000b87308 */ /* 0x0002e20000000800 */
[C---:B------:R-:W-:Y:S02]  /*6040*/  PRMT R220, R7.reuse, 0x7632, R220 ;  /* 0x0000763207dc7816 */ /* 0x040fe400000000dc */
[----:B------:R-:W-:Y:S02]  /*6050*/  PRMT R218, R7, 0x7610, R218 ;  /* 0x0000761007da7816 */ /* 0x000fe400000000da */
[----:B--2---:R-:W-:-:S04]  /*6060*/  LOP3.LUT R6, R104, 0x200, R105, 0xf8, !PT ;  /* 0x0000020068067812 */ /* 0x004fc800078ef869 */
[----:B------:R-:W-:Y:S02]  /*6070*/  LEA R28, R6, UR5, 0x1 ;  /* 0x00000005061c7c11 */ /* 0x000fe4000f8e08ff */
[----:B----4-:R-:W-:Y:S02]  /*6080*/  LOP3.LUT R6, R8, 0xff, RZ, 0xc0, !PT ;  /* 0x000000ff08067812 */ /* 0x010fe400078ec0ff */
[----:B------:R-:W-:Y:S01]  /*6090*/  PRMT R8, R5, 0x7632, R8 ;  /* 0x0000763205087816 */ /* 0x000fe20000000008 */
[----:B------:R-:W-:Y:S01]  /*60a0*/  IMAD.IADD R29, R112, 0x1, R28 ;  /* 0x00000001701d7824 */ /* 0x000fe200078e021c */
[----:B-1----:R-:W-:Y:S02]  /*60b0*/  F2FP.BF16.F32.PACK_AB R0, R192, R193 ;  /* 0x000000c1c000723e */ /* 0x002fe400000010ff */
[----:B---3--:R-:W-:Y:S02]  /*60c0*/  F2FP.BF16.F32.PACK_AB R7, R114, R184 ;  /* 0x000000b87207723e */ /* 0x008fe400000010ff */
[----:B------:R-:W1:Y:S01]  /*60d0*/  LDSM.16.MT88.4 R24, [R29+0x10000] ;  /* 0x010000001d18783b */ /* 0x000e620000004200 */
[----:B------:R-:W-:-:S02]  /*60e0*/  PRMT R207, R0, 0x7610, R207 ;  /* 0x0000761000cf7816 */ /* 0x000fc400000000cf */
[----:B------:R-:W-:Y:S01]  /*60f0*/  PRMT R203, R0, 0x7632, R203 ;  /* 0x0000763200cb7816 */ /* 0x000fe200000000cb */
[----:B------:R-:W2:Y:S01]  /*6100*/  LDSM.16.MT88.4 R40, [R29+0x10800] ;  /* 0x010800001d28783b */ /* 0x000ea20000004200 */
[----:B------:R-:W-:Y:S02]  /*6110*/  F2FP.BF16.F32.PACK_AB R0, R142, R194 ;  /* 0x000000c28e00723e */ /* 0x000fe400000010ff */
[----:B------:R-:W-:Y:S01]  /*6120*/  PRMT R225, R7, 0x7610, R225 ;  /* 0x0000761007e17816 */ /* 0x000fe200000000e1 */
[----:B------:R-:W3:Y:S01]  /*6130*/  LDSM.16.MT88.4 R32, [R29+0x12000] ;  /* 0x012000001d20783b */ /* 0x000ee20000004200 */
[C---:B------:R-:W-:Y:S02]  /*6140*/  PRMT R214, R0.reuse, 0x7610, R214 ;  /* 0x0000761000d67816 */ /* 0x040fe400000000d6 */
[----:B------:R-:W-:Y:S01]  /*6150*/  PRMT R213, R0, 0x7632, R213 ;  /* 0x0000763200d57816 */ /* 0x000fe200000000d5 */
[----:B------:R-:W4:Y:S01]  /*6160*/  LDSM.16.MT88.4 R44, [R29+0x12800] ;  /* 0x012800001d2c783b */ /* 0x000f220000004200 */
[----:B------:R-:W-:-:S02]  /*6170*/  F2FP.BF16.F32.PACK_AB R0, R228, R113 ;  /* 0x00000071e400723e */ /* 0x000fc400000010ff */
[----:B------:R-:W-:Y:S01]  /*6180*/  PRMT R224, R7, 0x7632, R224 ;  /* 0x0000763207e07816 */ /* 0x000fe200000000e0 */
[----:B------:R-:W-:Y:S01]  /*6190*/  LDSM.16.MT88.4 R52, [R29+0x16000] ;  /* 0x016000001d34783b */ /* 0x000fe20000004200 */
[----:B------:R-:W-:Y:S02]  /*61a0*/  LOP3.LUT R7, R5, 0xffff, RZ, 0xc0, !PT ;  /* 0x0000ffff05077812 */ /* 0x000fe400078ec0ff */
[C---:B------:R-:W-:Y:S01]  /*61b0*/  PRMT R217, R0.reuse, 0x7610, R217 ;  /* 0x0000761000d97816 */ /* 0x040fe200000000d9 */
[----:B------:R-:W5:Y:S01]  /*61c0*/  LDSM.16.MT88.4 R36, [R29+0x14000] ;  /* 0x014000001d24783b */ /* 0x000f620000004200 */
[----:B------:R-:W-:Y:S02]  /*61d0*/  PRMT R216, R0, 0x7632, R216 ;  /* 0x0000763200d87816 */ /* 0x000fe400000000d8 */
[----:B------:R-:W-:Y:S01]  /*61e0*/  F2FP.BF16.F32.PACK_AB R0, R186, R165 ;  /* 0x000000a5ba00723e */ /* 0x000fe200000010ff */
[----:B------:R-:W-:Y:S01]  /*61f0*/  LDSM.16.MT88.4 R148, [R29+0x11800] ;  /* 0x011800001d94783b */ /* 0x000fe20000004200 */
[----:B------:R-:W-:-:S02]  /*6200*/  SHF.R.U32.HI R118, RZ, 0x8, R7 ;  /* 0x00000008ff767819 */ /* 0x000fc40000011607 */
[C---:B------:R-:W-:Y:S02]  /*6210*/  PRMT R223, R0.reuse, 0x7610, R223 ;  /* 0x0000761000df7816 */ /* 0x040fe400000000df */
[----:B------:R-:W-:Y:S01]  /*6220*/  PRMT R222, R0, 0x7632, R222 ;  /* 0x0000763200de7816 */ /* 0x000fe200000000de */
[----:B------:R-:W-:Y:S01]  /*6230*/  IMAD R0, R6, 0x10000, R6 ;  /* 0x0001000006007824 */ /* 0x000fe200078e0206 */
[----:B------:R-:W-:Y:S02]  /*6240*/  F2FP.BF16.F32.PACK_AB R6, R187, R229 ;  /* 0x000000e5bb06723e */ /* 0x000fe400000010ff */
[----:B------:R-:W-:Y:S02]  /*6250*/  PRMT R5, R120, 0x5410, R118 ;  /* 0x0000541078057816 */ /* 0x000fe40000000076 */
[----:B------:R-:W-:Y:S02]  /*6260*/  LOP3.LUT R123, R8, 0xff, RZ, 0xc0, !PT ;  /* 0x000000ff087b7812 */ /* 0x000fe400078ec0ff */
[----:B------:R-:W-:-:S02]  /*6270*/  PRMT R221, R6, 0x7610, R221 ;  /* 0x0000761006dd7816 */ /* 0x000fc400000000dd */
[----:B------:R-:W-:Y:S02]  /*6280*/  PRMT R219, R6, 0x7632, R219 ;  /* 0x0000763206db7816 */ /* 0x000fe400000000db */
[--C-:B------:R-:W-:Y:S02]  /*6290*/  HSET2.LE.AND R5, R5, R0.reuse, PT ;  /* 0x0000000005057233 */ /* 0x100fe40003803000 */
[----:B------:R-:W-:Y:S02]  /*62a0*/  PRMT R6, R123, 0x5410, R122 ;  /* 0x000054107b067816 */ /* 0x000fe4000000007a */
[----:B------:R-:W-:Y:S02]  /*62b0*/  PRMT R7, R207, 0x5410, R203 ;  /* 0x00005410cf077816 */ /* 0x000fe400000000cb */
[----:B------:R-:W-:Y:S02]  /*62c0*/  PRMT R11, R221, 0x5410, R219 ;  /* 0x00005410dd0b7816 */ /* 0x000fe400000000db */
[----:B------:R-:W-:-:S02]  /*62d0*/  HSET2.LE.AND R6, R6, R0, PT ;  /* 0x0000000006067233 */ /* 0x000fc40003803000 */
[----:B------:R-:W-:Y:S02]  /*62e0*/  LOP3.LUT R12, R7, R5, RZ, 0xc0, !PT ;  /* 0x00000005070c7212 */ /* 0x000fe400078ec0ff */
[----:B------:R-:W-:Y:S02]  /*62f0*/  PRMT R5, R212, 0x5410, R211 ;  /* 0x00005410d4057816 */ /* 0x000fe400000000d3 */
[----:B------:R-:W-:Y:S01]  /*6300*/  PRMT R7, R117, 0x5410, R116 ;  /* 0x0000541075077816 */ /* 0x000fe20000000074 */
[----:B------:R-:W-:Y:S01]  /*6310*/  IMAD.MOV.U32 R116, RZ, RZ, R142 ;  /* 0x000000ffff747224 */ /* 0x000fe200078e008e */
[----:B------:R-:W-:Y:S01]  /*6320*/  LOP3.LUT R13, R5, R6, RZ, 0xc0, !PT ;  /* 0x00000006050d7212 */ /* 0x000fe200078ec0ff */
[----:B------:R-:W-:Y:S01]  /*6330*/  IMAD.MOV.U32 R5, RZ, RZ, R68 ;  /* 0x000000ffff057224 */ /* 0x000fe200078e0044 */
[----:B------:R-:W-:Y:S01]  /*6340*/  LOP3.LUT R8, R7, 0xff00ff, RZ, 0xc0, !PT ;  /* 0x00ff00ff07087812 */ /* 0x000fe200078ec0ff */
[----:B------:R-:W-:-:S03]  /*6350*/  IMAD.MOV.U32 R6, RZ, RZ, R70 ;  /* 0x000000ffff067224 */ /* 0x000fc600078e0046 */
[----:B------:R-:W-:Y:S02]  /*6360*/  LOP3.LUT R5, R5, 0xff, RZ, 0xc0, !PT ;  /* 0x000000ff05057812 */ /* 0x000fe400078ec0ff */
[----:B------:R-:W-:Y:S02]  /*6370*/  LOP3.LUT R7, R6, 0xff, RZ, 0xc0, !PT ;  /* 0x000000ff06077812 */ /* 0x000fe400078ec0ff */
[----:B------:R-:W-:Y:S02]  /*6380*/  PRMT R5, R5, 0x5410, R107 ;  /* 0x0000541005057816 */ /* 0x000fe4000000006b */
[--C-:B------:R-:W-:Y:S02]  /*6390*/  HSET2.LE.AND R6, R8, R0.reuse, PT ;  /* 0x0000000008067233 */ /* 0x100fe40003803000 */
[----:B------:R-:W-:Y:S02]  /*63a0*/  PRMT R8, R214, 0x5410, R213 ;  /* 0x00005410d6087816 */ /* 0x000fe400000000d5 */
[----:B------:R-:W-:-:S02]  /*63b0*/  HSET2.LE.AND R5, R5, R0, PT ;  /* 0x0000000005057233 */ /* 0x000fc40003803000 */
[----:B------:R-:W-:-:S03]  /*63c0*/  PRMT R7, R7, 0x5410, R126 ;  /* 0x0000541007077816 */ /* 0x000fc6000000007e */
[----:B------:R-:W-:Y:S02]  /*63d0*/  LOP3.LUT R14, R8, R5, RZ, 0xc0, !PT ;  /* 0x00000005080e7212 */ /* 0x000fe400078ec0ff */
[----:B------:R-:W-:Y:S02]  /*63e0*/  PRMT R5, R218, 0x5410, R220 ;  /* 0x00005410da057816 */ /* 0x000fe400000000dc */
[----:B------:R-:W-:Y:S02]  /*63f0*/  HSET2.LE.AND R7, R7, R0, PT ;  /* 0x0000000007077233 */ /* 0x000fe40003803000 */
[----:B------:R-:W-:Y:S02]  /*6400*/  LOP3.LUT R15, R5, R6, RZ, 0xc0, !PT ;  /* 0x00000006050f7212 */ /* 0x000fe400078ec0ff */
[----:B------:R-:W-:Y:S02]  /*6410*/  PRMT R5, R223, 0x5410, R222 ;  /* 0x00005410df057816 */ /* 0x000fe400000000de */
[----:B------:R-:W-:-:S02]  /*6420*/  PRMT R6, R125, 0x5410, R124 ;  /* 0x000054107d067816 */ /* 0x000fc4000000007c */
[----:B------:R-:W-:Y:S01]  /*6430*/  LOP3.LUT R10, R5, R7, RZ, 0xc0, !PT ;  /* 0x00000007050a7212 */ /* 0x000fe200078ec0ff */
[C---:B-1----:R-:W-:Y:S01]  /*6440*/  HMMA.16816.F32.BF16 R16, R12.reuse, R24, RZ ;  /* 0x000000180c10723c */ /* 0x042fe200000418ff */
[C---:B------:R-:W-:Y:S02]  /*6450*/  LOP3.LUT R5, R9.reuse, 0xffff, RZ, 0xc0, !PT ;  /* 0x0000ffff09057812 */ /* 0x040fe400078ec0ff */
[----:B------:R-:W-:Y:S02]  /*6460*/  PRMT R7, R9, 0x7632, R7 ;  /* 0x0000763209077816 */ /* 0x000fe40000000007 */
[----:B------:R-:W-:Y:S02]  /*6470*/  SHF.R.U32.HI R185, RZ, 0x8, R5 ;  /* 0x00000008ffb97819 */ /* 0x000fe40000011605 */
[----:B------:R-:W-:Y:S01]  /*6480*/  LOP3.LUT R5, R6, 0xff00ff, RZ, 0xc0, !PT ;  /* 0x00ff00ff06057812 */ /* 0x000fe200078ec0ff */
[----:B------:R-:W-:Y:S01]  /*6490*/  HMMA.16816.F32.BF16 R24, R12, R26, RZ ;  /* 0x0000001a0c18723c */ /* 0x000fe200000418ff */
[----:B------:R-:W-:-:S02]  /*64a0*/  PRMT R6, R121, 0x5410, R185 ;  /* 0x0000541079067816 */ /* 0x000fc400000000b9 */
[----:B------:R-:W-:Y:S02]  /*64b0*/  LOP3.LUT R156, R7, 0xff, RZ, 0xc0, !PT ;  /* 0x000000ff079c7812 */ /* 0x000fe400078ec0ff */
[--C-:B------:R-:W-:Y:S02]  /*64c0*/  HSET2.LE.AND R5, R5, R0.reuse, PT ;  /* 0x0000000005057233 */ /* 0x100fe40003803000 */
[----:B------:R-:W-:Y:S02]  /*64d0*/  PRMT R7, R156, 0x5410, R119 ;  /* 0x000054109c077816 */ /* 0x000fe40000000077 */
[----:B------:R-:W-:Y:S02]  /*64e0*/  HSET2.LE.AND R6, R6, R0, PT ;  /* 0x0000000006067233 */ /* 0x000fe40003803000 */
[----:B------:R-:W-:Y:S02]  /*64f0*/  LOP3.LUT R11, R11, R5, RZ, 0xc0, !PT ;  /* 0x000000050b0b7212 */ /* 0x000fe400078ec0ff */
[----:B------:R-:W-:-:S02]  /*6500*/  PRMT R5, R217, 0x5410, R216 ;  /* 0x00005410d9057816 */ /* 0x000fc400000000d8 */
[----:B------:R-:W-:Y:S02]  /*6510*/  HSET2.LE.AND R7, R7, R0, PT ;  /* 0x0000000007077233 */ /* 0x000fe40003803000 */
[----:B------:R-:W-:Y:S02]  /*6520*/  LOP3.LUT R8, R5, R6, RZ, 0xc0, !PT ;  /* 0x0000000605087212 */ /* 0x000fe400078ec0ff */
[----:B------:R-:W-:-:S04]  /*6530*/  PRMT R5, R225, 0x5410, R224 ;  /* 0x00005410e1057816 */ /* 0x000fc800000000e0 */
[----:B------:R-:W-:Y:S01]  /*6540*/  LOP3.LUT R9, R5, R7, RZ, 0xc0, !PT ;  /* 0x0000000705097212 */ /* 0x000fe200078ec0ff */
[----:B------:R-:W-:-:S05]  /*6550*/  IMAD.U32 R5, RZ, RZ, UR29 ;  /* 0x0000001dff057e24 */ /* 0x000fca000f8e00ff */
[----:B------:R-:W-:Y:S01]  /*6560*/  LOP3.LUT R5, R5, UR33, R57, 0x96, !PT ;  /* 0x0000002105057c12 */ /* 0x000fe2000f8e9639 */
[----:B--2---:R-:W-:Y:S01]  /*6570*/  HMMA.16816.F32.BF16 R144, R8, R40, R16 ;  /* 0x000000280890723c */ /* 0x004fe20000041810 */
[----:B------:R-:W-:Y:S03]  /*6580*/  LDSM.16.MT88.4 R56, [R29+0x16800] ;  /* 0x016800001d38783b */ /* 0x000fe60000004200 */
[----:B------:R-:W-:-:S04]  /*6590*/  IMAD.WIDE.U32 R6, R5, -0x326172a9, RZ ;  /* 0xcd9e8d5705067825 */ /* 0x000fc800078e00ff */
[----:B------:R-:W-:Y:S01]  /*65a0*/  FFMA.FTZ R5, R60, UR6, -R4 ;  /* 0x000000063c057c23 */ /* 0x000fe20008010804 */
[----:B---3--:R-:W-:Y:S03]  /*65b0*/  HMMA.16816.F32.BF16 R16, R12, R32, RZ ;  /* 0x000000200c10723c */ /* 0x008fe600000418ff */
[----:B------:R1:W-:Y:S01]  /*65c0*/  MUFU.EX2 R230, R5 ;  /* 0x0000000500e67308 */ /* 0x0003e20000000800 */
[----:B------:R-:W-:-:S04]  /*65d0*/  LOP3.LUT R7, R66, UR28, R7, 0x96, !PT ;  /* 0x0000001c42077c12 */ /* 0x000fc8000f8e9607 */
[----:B------:R-:W-:Y:S01]  /*65e0*/  HMMA.16816.F32.BF16 R88, R8, R42, R24 ;  /* 0x0000002a0858723c */ /* 0x000fe20000041818 */
[----:B------:R-:W2:Y:S07]  /*65f0*/  LDSM.16.MT88.4 R40, [R29+0x14800] ;  /* 0x014800001d28783b */ /* 0x000eae0000004200 */
[----:B------:R-:W-:Y:S01]  /*6600*/  HMMA.16816.F32.BF16 R24, R12, R34, RZ ;  /* 0x000000220c18723c */ /* 0x000fe200000418ff */
[----:B-1----:R-:W-:Y:S01]  /*6610*/  LOP3.LUT R5, R6, UR25, R31, 0x96, !PT ;  /* 0x0000001906057c12 */ /* 0x002fe2000f8e961f */
[----:B------:R-:W-:-:S06]  /*6620*/  IMAD.WIDE.U32 R6, R7, -0x2daee0ad, RZ ;  /* 0xd2511f5307067825 */ /* 0x000fcc00078e00ff */
[----:B----4-:R-:W-:Y:S01]  /*6630*/  HMMA.16816.F32.BF16 R84, R8, R44, R16 ;  /* 0x0000002c0854723c */ /* 0x010fe20000041810 */
[----:B------:R-:W-:-:S04]  /*6640*/  IMAD.WIDE.U32 R16, R5, -0x2daee0ad, RZ ;  /* 0xd2511f5305107825 */ /* 0x000fc800078e00ff */
[----:B------:R-:W-:Y:S01]  /*6650*/  FFMA.FTZ R18, R61, UR6, -R4 ;  /* 0x000000063d127c23 */ /* 0x000fe20008010804 */
[----:B------:R-:W-:Y:S01]  /*6660*/  LOP3.LUT R5, R64, UR22, R7, 0x96, !PT ;  /* 0x0000001640057c12 */ /* 0x000fe2000f8e9607 */
[----:B------:R-:W-:Y:S01]  /*6670*/  FFMA.FTZ R7, R23, UR6, -R2 ;  /* 0x0000000617077c23 */ /* 0x000fe20008010802 */
[----:B------:R-:W-:Y:S01]  /*6680*/  LOP3.LUT R6, R6, UR19, R17, 0x96, !PT ;  /* 0x0000001306067c12 */ /* 0x000fe2000f8e9611 */
[----:B------:R1:W3:Y:S01]  /*6690*/  MUFU.EX2 R164, R18 ;  /* 0x0000001200a47308 */ /* 0x0002e20000000800 */
[----:B-----5:R-:W-:Y:S03]  /*66a0*/  HMMA.16816.F32.BF16 R32, R12, R36, RZ ;  /* 0x000000240c20723c */ /* 0x020fe600000418ff */
[----:B------:R-:W-:-:S04]  /*66b0*/  IMAD.WIDE.U32 R44, R6, -0x326172a9, RZ ;  /* 0xcd9e8d57062c7825 */ /* 0x000fc800078e00ff */
[----:B------:R4:W-:Y:S01]  /*66c0*/  MUFU.EX2 R252, R7 ;  /* 0x0000000700fc7308 */ /* 0x0009e20000000800 */
[----:B------:R-:W-:Y:S08]  /*66d0*/  HMMA.16816.F32.BF16 R72, R8, R46, R24 ;  /* 0x0000002e0848723c */ /* 0x000ff00000041818 */
[----:B------:R-:W-:Y:S01]  /*66e0*/  HMMA.16816.F32.BF16 R24, R12, R52, RZ ;  /* 0x000000340c18723c */ /* 0x000fe200000418ff */
[----:B-1----:R-:W-:-:S04]  /*66f0*/  IMAD.WIDE.U32 R18, R5, -0x326172a9, RZ ;  /* 0xcd9e8d5705127825 */ /* 0x002fc800078e00ff */
[----:B------:R-:W-:Y:S01]  /*6700*/  FFMA.FTZ R5, R51, UR6, -R2 ;  /* 0x0000000633057c23 */ /* 0x000fe20008010802 */
[----:B------:R-:W-:-:S03]  /*6710*/  LOP3.LUT R6, R30, UR21, R19, 0x96, !PT ;  /* 0x000000151e067c12 */ /* 0x000fc6000f8e9613 */
[----:B------:R1:W5:Y:S01]  /*6720*/  MUFU.EX2 R251, R5 ;  /* 0x0000000500fb7308 */ /* 0x0003620000000800 */
[----:B------:R-:W-:Y:S01]  /*6730*/  LOP3.LUT R17, R18, UR18, R45, 0x96, !PT ;  /* 0x0000001212117c12 */ /* 0x000fe2000f8e962d */
[----:B------:R-:W-:Y:S01]  /*6740*/  HMMA.16816.F32.BF16 R36, R12, R38, RZ ;  /* 0x000000260c24723c */ /* 0x000fe200000418ff */
[----:B------:R-:W-:Y:S01]  /*6750*/  FFMA.FTZ R19, R96, UR6, -R4 ;  /* 0x0000000660137c23 */ /* 0x000fe20008010804 */
[----:B----4-:R-:W-:-:S04]  /*6760*/  IMAD.WIDE.U32 R6, R6, -0x2daee0ad, RZ ;  /* 0xd2511f5306067825 */ /* 0x010fc800078e00ff */
[----:B------:R-:W-:Y:S01]  /*6770*/  IMAD.WIDE.U32 R30, R17, -0x2daee0ad, RZ ;  /* 0xd2511f53111e7825 */ /* 0x000fe200078e00ff */
[----:B------:R-:W-:-:S03]  /*6780*/  LOP3.LUT R7, R16, UR16, R7, 0x96, !PT ;  /* 0x0000001010077c12 */ /* 0x000fc6000f8e9607 */
[----:B------:R-:W-:Y:S01]  /*6790*/  FFMA.FTZ R16, R48, UR6, -R2 ;  /* 0x0000000630107c23 */ /* 0x000fe20008010802 */
[C---:B--2---:R-:W-:Y:S01]  /*67a0*/  HMMA.16816.F32.BF16 R80, R8.reuse, R40, R32 ;  /* 0x000000280850723c */ /* 0x044fe20000041820 */
[----:B------:R-:W-:Y:S01]  /*67b0*/  LOP3.LUT R6, R6, UR13, R31, 0x96, !PT ;  /* 0x0000000d06067c12 */ /* 0x000fe2000f8e961f */
[----:B------:R-:W-:Y:S01]  /*67c0*/  IMAD.WIDE.U32 R22, R7, -0x326172a9, RZ ;  /* 0xcd9e8d5707167825 */ /* 0x000fe200078e00ff */
[----:B---3--:R-:W-:Y:S01]  /*67d0*/  F2FP.BF16.F32.PACK_AB R7, R164, R230 ;  /* 0x000000e6a407723e */ /* 0x008fe200000010ff */
[----:B------:R-:W-:Y:S02]  /*67e0*/  MUFU.EX2 R249, R16 ;  /* 0x0000001000f97308 */ /* 0x000fe40000000800 */
[----:B-1----:R-:W-:Y:S02]  /*67f0*/  FFMA.FTZ R5, R76, UR6, -R4 ;  /* 0x000000064c057c23 */ /* 0x002fe40008010804 */
[----:B------:R-:W-:Y:S01]  /*6800*/  HMMA.16816.F32.BF16 R76, R8, R56, R24 ;  /* 0x00000038084c723c */ /* 0x000fe20000041818 */
[----:B------:R-:W-:Y:S01]  /*6810*/  IMAD.WIDE.U32 R24, R6, -0x326172a9, RZ ;  /* 0xcd9e8d5706187825 */ /* 0x000fe200078e00ff */
[----:B-----5:R-:W-:-:S02]  /*6820*/  F2FP.BF16.F32.PACK_AB R6, R251, R252 ;  /* 0x000000fcfb06723e */ /* 0x020fc400000010ff */
[C---:B------:R-:W-:Y:S01]  /*6830*/  PRMT R202, R7.reuse, 0x7610, R202 ;  /* 0x0000761007ca7816 */ /* 0x040fe200000000ca */
[----:B------:R1:W-:Y:S01]  /*6840*/  MUFU.EX2 R166, R5 ;  /* 0x0000000500a67308 */ /* 0x0003e20000000800 */
[----:B------:R-:W-:Y:S01]  /*6850*/  PRMT R201, R7, 0x7632, R201 ;  /* 0x0000763207c97816 */ /* 0x000fe200000000c9 */
[----:B------:R-:W-:Y:S01]  /*6860*/  FFMA.FTZ R7, R49, UR6, -R2 ;  /* 0x0000000631077c23 */ /* 0x000fe20008010802 */
[C---:B------:R-:W-:Y:S01]  /*6870*/  PRMT R200, R6.reuse, 0x7610, R200 ;  /* 0x0000761006c87816 */ /* 0x040fe200000000c8 */
[----:B------:R-:W-:Y:S01]  /*6880*/  HMMA.16816.F32.BF16 R64, R8, R42, R36 ;  /* 0x0000002a0840723c */ /* 0x000fe20000041824 */
[----:B------:R-:W-:Y:S01]  /*6890*/  PRMT R199, R6, 0x7632, R199 ;  /* 0x0000763206c77816 */ /* 0x000fe200000000c7 */
[----:B------:R-:W2:Y:S01]  /*68a0*/  LDSM.16.MT88.4 R40, [R29+0x13000] ;  /* 0x013000001d28783b */ /* 0x000ea20000004200 */
[C---:B------:R-:W-:Y:S01]  /*68b0*/  PRMT R71, R24.reuse, 0x7771, RZ ;  /* 0x0000777118477816 */ /* 0x040fe200000000ff */
[----:B------:R-:W-:Y:S01]  /*68c0*/  MUFU.EX2 R250, R7 ;  /* 0x0000000700fa7308 */ /* 0x000fe20000000800 */
[C---:B------:R-:W-:Y:S01]  /*68d0*/  PRMT R100, R24.reuse, 0x7772, RZ ;  /* 0x0000777218647816 */ /* 0x040fe200000000ff */
[----:B------:R-:W-:Y:S01]  /*68e0*/  LDSM.16.MT88.4 R36, [R29+0x15000] ;  /* 0x015000001d24783b */ /* 0x000fe20000004200 */
[----:B------:R-:W-:Y:S01]  /*68f0*/  PRMT R101, R24, 0x7773, RZ ;  /* 0x0000777318657816 */ /* 0x000fe200000000ff */
[----:B------:R-:W-:Y:S01]  /*6900*/  HMMA.16816.F32.BF16 R32, R12, R54, RZ ;  /* 0x000000360c20723c */ /* 0x000fe200000418ff */
[----:B------:R-:W-:Y:S01]  /*6910*/  IMAD.MOV.U32 R26, RZ, RZ, R229 ;  /* 0x000000ffff1a7224 */ /* 0x000fe200078e00e5 */
[----:B------:R-:W3:Y:S02]  /*6920*/  LDSM.16.MT88.4 R48, [R29+0x11000] ;  /* 0x011000001d30783b */ /* 0x000ee40000004200 */
[----:B------:R-:W-:Y:S01]  /*6930*/  MUFU.EX2 R27, R19 ;  /* 0x00000013001b7308 */ /* 0x000fe20000000800 */
[----:B-1----:R-:W-:Y:S01]  /*6940*/  FFMA.FTZ R5, R92, UR6, -R4 ;  /* 0x000000065c057c23 */ /* 0x002fe20008010804 */
[----:B------:R-:W-:-:S06]  /*6950*/  IMAD.MOV.U32 R107, RZ, RZ, R26 ;  /* 0x000000ffff6b7224 */ /* 0x000fcc00078e001a */
[----:B------:R1:W4:Y:S08]  /*6960*/  MUFU.EX2 R195, R5 ;  /* 0x0000000500c37308 */ /* 0x0003300000000800 */
[----:B------:R-:W-:Y:S01]  /*6970*/  HMMA.16816.F32.BF16 R60, R8, R58, R32 ;  /* 0x0000003a083c723c */ /* 0x000fe20000041820 */
[----:B------:R-:W-:Y:S01]  /*6980*/  LDSM.16.MT88.4 R32, [R28+0x10000] ;  /* 0x010000001c20783b */ /* 0x000fe20000004200 */
[----:B-1----:R-:W-:-:S04]  /*6990*/  LOP3.LUT R5, R22, UR12, R25, 0x96, !PT ;  /* 0x0000000c16057c12 */ /* 0x002fc8000f8e9619 */
[C---:B------:R-:W-:Y:S02]  /*69a0*/  LOP3.LUT R6, R5.reuse, 0xffff, RZ, 0xc0, !PT ;  /* 0x0000ffff05067812 */ /* 0x040fe400078ec0ff */
[C---:B------:R-:W-:Y:S02]  /*69b0*/  LOP3.LUT R103, R5.reuse, 0xff, RZ, 0xc0, !PT ;  /* 0x000000ff05677812 */ /* 0x040fe400078ec0ff */
[----:B------:R-:W-:Y:S02]  /*69c0*/  SHF.R.U32.HI R106, RZ, 0x8, R6 ;  /* 0x00000008ff6a7819 */ /* 0x000fe40000011606 */
[----:B------:R-:W-:Y:S02]  /*69d0*/  PRMT R7, R5, 0x7632, R7 ;  /* 0x0000763205077816 */ /* 0x000fe40000000007 */
[----:B------:R-:W-:Y:S02]  /*69e0*/  SHF.R.U32.HI R104, RZ, 0x18, R5 ;  /* 0x00000018ff687819 */ /* 0x000fe40000011605 */
[----:B------:R-:W-:-:S02]  /*69f0*/  PRMT R5, R103, 0x5410, R106 ;  /* 0x0000541067057816 */ /* 0x000fc4000000006a */
[----:B------:R-:W-:Y:S02]  /*6a00*/  LOP3.LUT R105, R7, 0xff, RZ, 0xc0, !PT ;  /* 0x000000ff07697812 */ /* 0x000fe400078ec0ff */
[----:B------:R-:W-:Y:S02]  /*6a10*/  PRMT R7, R202, 0x5410, R201 ;  /* 0x00005410ca077816 */ /* 0x000fe400000000c9 */
[----:B------:R-:W-:Y:S02]  /*6a20*/  HSET2.LE.AND R5, R5, R0, PT ;  /* 0x0000000005057233 */ /* 0x000fe40003803000 */
[----:B------:R-:W-:-:S03]  /*6a30*/  PRMT R6, R105, 0x5410, R104 ;  /* 0x0000541069067816 */ /* 0x000fc60000000068 */
[----:B------:R-:W-:Y:S02]  /*6a40*/  LOP3.LUT R16, R7, R5, RZ, 0xc0, !PT ;  /* 0x0000000507107212 */ /* 0x000fe400078ec0ff */
[----:B------:R-:W-:Y:S02]  /*6a50*/  HSET2.LE.AND R6, R6, R0, PT ;  /* 0x0000000006067233 */ /* 0x000fe40003803000 */
[----:B------:R-:W-:Y:S02]  /*6a60*/  PRMT R5, R200, 0x5410, R199 ;  /* 0x00005410c8057816 */ /* 0x000fe400000000c7 */
[----:B----4-:R-:W-:Y:S02]  /*6a70*/  F2FP.BF16.F32.PACK_AB R7, R195, R166 ;  /* 0x000000a6c307723e */ /* 0x010fe400000010ff */
[----:B------:R-:W-:Y:S01]  /*6a80*/  LOP3.LUT R17, R5, R6, RZ, 0xc0, !PT ;  /* 0x0000000605117212 */ /* 0x000fe200078ec0ff */
[----:B------:R-:W-:Y:S01]  /*6a90*/  IMAD.MOV.U32 R5, RZ, RZ, R24 ;  /* 0x000000ffff057224 */ /* 0x000fe200078e0018 */
[----:B------:R-:W-:-:S02]  /*6aa0*/  PRMT R6, R100, 0x5410, R101 ;  /* 0x0000541064067816 */ /* 0x000fc40000000065 */
[----:B------:R-:W-:Y:S02]  /*6ab0*/  PRMT R175, R7, 0x7610, R175 ;  /* 0x0000761007af7816 */ /* 0x000fe400000000af */
[----:B------:R-:W-:Y:S02]  /*6ac0*/  LOP3.LUT R18, R5, 0xff, RZ, 0xc0, !PT ;  /* 0x000000ff05127812 */ /* 0x000fe400078ec0ff */
[----:B------:R-:W-:Y:S02]  /*6ad0*/  F2FP.BF16.F32.PACK_AB R5, R249, R250 ;  /* 0x000000faf905723e */ /* 0x000fe400000010ff */
[----:B------:R-:W-:Y:S02]  /*6ae0*/  PRMT R198, R7, 0x7632, R198 ;  /* 0x0000763207c67816 */ /* 0x000fe400000000c6 */
[C---:B------:R-:W-:Y:S02]  /*6af0*/  PRMT R197, R5.reuse, 0x7610, R197 ;  /* 0x0000761005c57816 */ /* 0x040fe400000000c5 */
[----:B------:R-:W-:-:S02]  /*6b00*/  PRMT R196, R5, 0x7632, R196 ;  /* 0x0000763205c47816 */ /* 0x000fc400000000c4 */
[----:B------:R-:W-:Y:S02]  /*6b10*/  PRMT R5, R18, 0x5410, R71 ;  /* 0x0000541012057816 */ /* 0x000fe40000000047 */
[----:B------:R-:W-:Y:S02]  /*6b20*/  LOP3.LUT R6, R6, 0xff00ff, RZ, 0xc0, !PT ;  /* 0x00ff00ff06067812 */ /* 0x000fe400078ec0ff */
[----:B------:R-:W-:Y:S02]  /*6b30*/  PRMT R7, R175, 0x5410, R198 ;  /* 0x00005410af077816 */ /* 0x000fe400000000c6 */
[--C-:B------:R-:W-:Y:S02]  /*6b40*/  HSET2.LE.AND R5, R5, R0.reuse, PT ;  /* 0x0000000005057233 */ /* 0x100fe40003803000 */
[----:B------:R-:W-:-:S03]  /*6b50*/  HSET2.LE.AND R6, R6, R0, PT ;  /* 0x0000000006067233 */ /* 0x000fc60003803000 */
[----:B------:R-:W-:Y:S02]  /*6b60*/  LOP3.LUT R18, R7, R5, RZ, 0xc0, !PT ;  /* 0x0000000507127212 */ /* 0x000fe400078ec0ff */
[----:B------:R-:W-:-:S04]  /*6b70*/  PRMT R5, R197, 0x5410, R196 ;  /* 0x00005410c5057816 */ /* 0x000fc800000000c4 */
[----:B------:R-:W-:Y:S01]  /*6b80*/  LOP3.LUT R19, R5, R6, RZ, 0xc0, !PT ;  /* 0x0000000605137212 */ /* 0x000fe200078ec0ff */
[----:B------:R-:W-:Y:S01]  /*6b90*/  FFMA.FTZ R5, R97, UR6, -R4 ;  /* 0x0000000661057c23 */ /* 0x000fe20008010804 */
[----:B------:R-:W-:-:S03]  /*6ba0*/  FFMA.FTZ R6, R95, UR6, -R2 ;  /* 0x000000065f067c23 */ /* 0x000fc60008010802 */
[----:B------:R1:W4:Y:S02]  /*6bb0*/  MUFU.EX2 R143, R5 ;  /* 0x00000005008f7308 */ /* 0x0003240000000800 */
[C---:B--2---:R-:W-:Y:S06]  /*6bc0*/  HMMA.16816.F32.BF16 R52, R16.reuse, R40, R84 ;  /* 0x000000281034723c */ /* 0x044fec0000041854 */
[----:B------:R2:W-:Y:S02]  /*6bd0*/  MUFU.EX2 R238, R6 ;  /* 0x0000000600ee7308 */ /* 0x0005e40000000800 */
[----:B------:R-:W-:Y:S01]  /*6be0*/  HMMA.16816.F32.BF16 R72, R16, R42, R72 ;  /* 0x0000002a1048723c */ /* 0x000fe20000041848 */
[----:B------:R-:W5:Y:S01]  /*6bf0*/  LDSM.16.MT88.4 R40, [R29+0x17000] ;  /* 0x017000001d28783b */ /* 0x000f620000004200 */
[--C-:B-1----:R-:W-:Y:S01]  /*6c00*/  FFMA.FTZ R5, R98, UR6, -R4.reuse ;  /* 0x0000000662057c23 */ /* 0x102fe20008010804 */
[----:B------:R-:W-:-:S05]  /*6c10*/  FFMA.FTZ R4, R99, UR6, -R4 ;  /* 0x0000000663047c23 */ /* 0x000fca0008010804 */
[----:B---3--:R-:W-:Y:S01]  /*6c20*/  HMMA.16816.F32.BF16 R144, R16, R48, R144 ;  /* 0x000000301090723c */ /* 0x008fe20000041890 */
[----:B------:R1:W-:Y:S01]  /*6c30*/  MUFU.EX2 R167, R5 ;  /* 0x0000000500a77308 */ /* 0x0003e20000000800 */
[----:B--2---:R-:W-:-:S06]  /*6c40*/  FFMA.FTZ R6, R102, UR6, -R2 ;  /* 0x0000000666067c23 */ /* 0x004fcc0008010802 */
[C---:B------:R-:W-:Y:S01]  /*6c50*/  HMMA.16816.F32.BF16 R96, R16.reuse, R36, R80 ;  /* 0x000000241060723c */ /* 0x040fe20000041850 */
[----:B------:R-:W-:Y:S01]  /*6c60*/  LDSM.16.MT88.4 R80, [R29+0x15800] ;  /* 0x015800001d50783b */ /* 0x000fe20000004200 */
[----:B------:R2:W-:Y:S06]  /*6c70*/  MUFU.EX2 R46, R4 ;  /* 0x00000004002e7308 */ /* 0x0005ec0000000800 */
[----:B------:R-:W-:Y:S01]  /*6c80*/  HMMA.16816.F32.BF16 R56, R16, R50, R88 ;  /* 0x000000321038723c */ /* 0x000fe20000041858 */
[----:B------:R-:W-:Y:S01]  /*6c90*/  LDSM.16.MT88.4 R48, [R29+0x13800] ;  /* 0x013800001d30783b */ /* 0x000fe20000004200 */
[----:B------:R-:W-:Y:S01]  /*6ca0*/  MUFU.EX2 R237, R6 ;  /* 0x0000000600ed7308 */ /* 0x000fe20000000800 */
[----:B-1----:R-:W-:-:S07]  /*6cb0*/  FFMA.FTZ R5, R94, UR6, -R2 ;  /* 0x000000065e057c23 */ /* 0x002fce0008010802 */
[----:B------:R-:W-:Y:S01]  /*6cc0*/  MUFU.EX2 R239, R5 ;  /* 0x0000000500ef7308 */ /* 0x000fe20000000800 */
[----:B--2---:R-:W-:Y:S02]  /*6cd0*/  FFMA.FTZ R4, R93, UR6, -R2 ;  /* 0x000000065d047c23 */ /* 0x004fe40008010802 */
[C---:B------:R-:W-:Y:S01]  /*6ce0*/  HMMA.16816.F32.BF16 R92, R16.reuse, R38, R64 ;  /* 0x00000026105c723c */ /* 0x040fe20000041840 */
[----:B------:R-:W-:Y:S04]  /*6cf0*/  LDSM.16.MT88.4 R64, [R28+0x10800] ;  /* 0x010800001c40783b */ /* 0x000fe80000004200 */
[----:B------:R1:W2:Y:S03]  /*6d00*/  MUFU.EX2 R248, R4 ;  /* 0x0000000400f87308 */ /* 0x0002a60000000800 */
[C---:B-----5:R-:W-:Y:S08]  /*6d10*/  HMMA.16816.F32.BF16 R84, R16.reuse, R42, R60 ;  /* 0x0000002a1054723c */ /* 0x060ff0000004183c */
[----:B------:R-:W-:Y:S01]  /*6d20*/  HMMA.16816.F32.BF16 R108, R16, R40, R76 ;  /* 0x00000028106c723c */ /* 0x000fe2000004184c */
[----:B-1----:R-:W-:-:S02]  /*6d30*/  LOP3.LUT R4, R44, UR15, R23, 0x96, !PT ;  /* 0x0000000f2c047c12 */ /* 0x002fc4000f8e9617 */
[----:B----4-:R-:W-:-:S03]  /*6d40*/  F2FP.BF16.F32.PACK_AB R23, R143, R27 ;  /* 0x0000001b8f17723e */ /* 0x010fc600000010ff */
[----:B------:R-:W-:Y:S01]  /*6d50*/  IMAD.WIDE.U32 R4, R4, -0x2daee0ad, RZ ;  /* 0xd2511f5304047825 */ /* 0x000fe200078e00ff */
[C---:B------:R-:W-:Y:S02]  /*6d60*/  PRMT R174, R23.reuse, 0x7610, R174 ;  /* 0x0000761017ae7816 */ /* 0x040fe400000000ae */
[----:B------:R-:W-:Y:S01]  /*6d70*/  PRMT R172, R23, 0x7632, R172 ;  /* 0x0000763217ac7816 */ /* 0x000fe200000000ac */
[----:B------:R-:W-:Y:S01]  /*6d80*/  IMAD.IADD R23, R115, 0x1, R28 ;  /* 0x0000000173177824 */ /* 0x000fe200078e021c */
[----:B------:R-:W-:Y:S01]  /*6d90*/  LOP3.LUT R2, R30, UR7, R5, 0x96, !PT ;  /* 0x000000071e027c12 */ /* 0x000fe2000f8e9605 */
[----:B------:R-:W-:Y:S01]  /*6da0*/  IMAD.MOV.U32 R5, RZ, RZ, R4 ;  /* 0x000000ffff057224 */ /* 0x000fe200078e0004 */
[C---:B------:R-:W-:Y:S02]  /*6db0*/  PRMT R31, R4.reuse, 0x7772, RZ ;  /* 0x00007772041f7816 */ /* 0x040fe400000000ff */
[----:B------:R-:W1:Y:S01]  /*6dc0*/  LDSM.16.MT88.4 R36, [R23+0x10000] ;  /* 0x010000001724783b */ /* 0x000e620000004200 */
[----:B------:R-:W-:-:S02]  /*6dd0*/  PRMT R69, R4, 0x7773, RZ ;  /* 0x0000777304457816 */ /* 0x000fc400000000ff */
[C---:B------:R-:W-:Y:S01]  /*6de0*/  LOP3.LUT R6, R2.reuse, 0xffff, RZ, 0xc0, !PT ;  /* 0x0000ffff02067812 */ /* 0x040fe200078ec0ff */
[----:B------:R-:W3:Y:S01]  /*6df0*/  LDSM.16.MT88.4 R60, [R23+0x10800] ;  /* 0x01080000173c783b */ /* 0x000ee20000004200 */
[C---:B------:R-:W-:Y:S02]  /*6e00*/  PRMT R7, R2.reuse, 0x7632, R7 ;  /* 0x0000763202077816 */ /* 0x040fe40000000007 */
[----:B------:R-:W-:Y:S02]  /*6e10*/  LOP3.LUT R102, R2, 0xff, RZ, 0xc0, !PT ;  /* 0x000000ff02667812 */ /* 0x000fe400078ec0ff */
[----:B------:R-:W-:Y:S02]  /*6e20*/  SHF.R.U32.HI R226, RZ, 0x18, R2 ;  /* 0x00000018ffe27819 */ /* 0x000fe40000011602 */
[----:B------:R-:W-:Y:S02]  /*6e30*/  PRMT R2, R31, 0x5410, R69 ;  /* 0x000054101f027816 */ /* 0x000fe40000000045 */
[----:B------:R-:W-:-:S02]  /*6e40*/  PRMT R30, R4, 0x7771, RZ ;  /* 0x00007771041e7816 */ /* 0x000fc400000000ff */
[----:B------:R-:W-:Y:S02]  /*6e50*/  LOP3.LUT R5, R5, 0xff, RZ, 0xc0, !PT ;  /* 0x000000ff05057812 */ /* 0x000fe400078ec0ff */
[----:B------:R-:W-:Y:S02]  /*6e60*/  SHF.R.U32.HI R236, RZ, 0x8, R6 ;  /* 0x00000008ffec7819 */ /* 0x000fe40000011606 */
[----:B------:R-:W-:Y:S02]  /*6e70*/  LOP3.LUT R227, R7, 0xff, RZ, 0xc0, !PT ;  /* 0x000000ff07e37812 */ /* 0x000fe400078ec0ff */
[----:B------:R-:W-:Y:S02]  /*6e80*/  LOP3.LUT R7, R2, 0xff00ff, RZ, 0xc0, !PT ;  /* 0x00ff00ff02077812 */ /* 0x000fe400078ec0ff */
[----:B------:R-:W-:Y:S02]  /*6e90*/  PRMT R2, R5, 0x5410, R30 ;  /* 0x0000541005027816 */ /* 0x000fe4000000001e */
[----:B------:R-:W-:-:S02]  /*6ea0*/  PRMT R6, R102, 0x5410, R236 ;  /* 0x0000541066067816 */ /* 0x000fc400000000ec */
[----:B------:R-:W-:Y:S02]  /*6eb0*/  PRMT R22, R227, 0x5410, R226 ;  /* 0x00005410e3167816 */ /* 0x000fe400000000e2 */
[--C-:B------:R-:W-:Y:S02]  /*6ec0*/  HSET2.LE.AND R2, R2, R0.reuse, PT ;  /* 0x0000000002027233 */ /* 0x100fe40003803000 */
[--C-:B------:R-:W-:Y:S02]  /*6ed0*/  HSET2.LE.AND R5, R7, R0.reuse, PT ;  /* 0x0000000007057233 */ /* 0x100fe40003803000 */
[--C-:B------:R-:W-:Y:S02]  /*6ee0*/  HSET2.LE.AND R6, R6, R0.reuse, PT ;  /* 0x0000000006067233 */ /* 0x100fe40003803000 */
[----:B------:R-:W-:Y:S02]  /*6ef0*/  HSET2.LE.AND R0, R22, R0, PT ;  /* 0x0000000016007233 */ /* 0x000fe40003803000 */
[----:B--2---:R-:W-:-:S02]  /*6f00*/  F2FP.BF16.F32.PACK_AB R7, R239, R248 ;  /* 0x000000f8ef07723e */ /* 0x004fc400000010ff */
[----:B------:R-:W-:Y:S01]  /*6f10*/  F2FP.BF16.F32.PACK_AB R22, R46, R167 ;  /* 0x000000a72e16723e */ /* 0x000fe200000010ff */
[C---:B-1----:R-:W-:Y:S01]  /*6f20*/  HMMA.16816.F32.BF16 R40, R12.reuse, R36, RZ ;  /* 0x000000240c28723c */ /* 0x042fe200000418ff */
[C---:B------:R-:W-:Y:S02]  /*6f30*/  PRMT R170, R7.reuse, 0x7610, R170 ;  /* 0x0000761007aa7816 */ /* 0x040fe400000000aa */
[----:B------:R-:W-:Y:S02]  /*6f40*/  PRMT R168, R7, 0x7632, R168 ;  /* 0x0000763207a87816 */ /* 0x000fe400000000a8 */
[C---:B------:R-:W-:Y:S02]  /*6f50*/  PRMT R173, R22.reuse, 0x7610, R173 ;  /* 0x0000761016ad7816 */ /* 0x040fe400000000ad */
[----:B------:R-:W-:Y:S01]  /*6f60*/  PRMT R171, R22, 0x7632, R171 ;  /* 0x0000763216ab7816 */ /* 0x000fe200000000ab */
[----:B------:R-:W-:Y:S01]  /*6f70*/  HMMA.16816.F32.BF16 R36, R12, R38, RZ ;  /* 0x000000260c24723c */ /* 0x000fe200000418ff */
[----:B------:R-:W-:-:S02]  /*6f80*/  F2FP.BF16.F32.PACK_AB R7, R237, R238 ;  /* 0x000000eeed07723e */ /* 0x000fc400000010ff */
[----:B------:R-:W-:Y:S02]  /*6f90*/  PRMT R22, R173, 0x5410, R171 ;  /* 0x00005410ad167816 */ /* 0x000fe400000000ab */
[C---:B------:R-:W-:Y:S02]  /*6fa0*/  PRMT R169, R7.reuse, 0x7610, R169 ;  /* 0x0000761007a97816 */ /* 0x040fe400000000a9 */
[----:B------:R-:W-:Y:S01]  /*6fb0*/  PRMT R135, R7, 0x7632, R135 ;  /* 0x0000763207877816 */ /* 0x000fe20000000087 */
[----:B------:R-:W-:Y:S01]  /*6fc0*/  IMAD.IADD R7, R112, 0x1, R23 ;  /* 0x0000000170077824 */ /* 0x000fe200078e0217 */
[----:B------:R-:W-:Y:S01]  /*6fd0*/  LOP3.LUT R130, R22, R2, RZ, 0xc0, !PT ;  /* 0x0000000216827212 */ /* 0x000fe200078ec0ff */
[----:B------:R-:W-:Y:S01]  /*6fe0*/  IMAD.MOV.U32 R22, RZ, RZ, R114 ;  /* 0x000000ffff167224 */ /* 0x000fe200078e0072 */
[----:B------:R-:W-:Y:S01]  /*6ff0*/  PRMT R2, R169, 0x5410, R135 ;  /* 0x00005410a9027816 */ /* 0x000fe20000000087 */
[----:B---3--:R-:W-:Y:S01]  /*7000*/  HMMA.16816.F32.BF16 R152, R8, R60, R40 ;  /* 0x0000003c0898723c */ /* 0x008fe20000041828 */
[----:B------:R-:W-:Y:S02]  /*7010*/  LDSM.16.MT88.4 R88, [R7+0x10000] ;  /* 0x010000000758783b */ /* 0x000fe40000004200 */
[----:B------:R-:W-:Y:S01]  /*7020*/  LOP3.LUT R131, R2, R5, RZ, 0xc0, !PT ;  /* 0x0000000502837212 */ /* 0x000fe200078ec0ff */
[----:B------:R-:W-:Y:S01]  /*7030*/  IMAD.MOV.U32 R5, RZ, RZ, R46 ;  /* 0x000000ffff057224 */ /* 0x000fe200078e002e */
[----:B------:R-:W-:-:S03]  /*7040*/  PRMT R2, R174, 0x5410, R172 ;  /* 0x00005410ae027816 */ /* 0x000fc600000000ac */
[----:B------:R-:W-:Y:S01]  /*7050*/  HMMA.16816.F32.BF16 R136, R8, R62, R36 ;  /* 0x0000003e0888723c */ /* 0x000fe20000041824 */
[----:B------:R-:W-:Y:S01]  /*7060*/  LOP3.LUT R128, R2, R6, RZ, 0xc0, !PT ;  /* 0x0000000602807212 */ /* 0x000fe200078ec0ff */
[----:B------:R-:W1:Y:S01]  /*7070*/  LDSM.16.MT88.4 R36, [R28+0x12000] ;  /* 0x012000001c24783b */ /* 0x000e620000004200 */
[----:B------:R-:W-:Y:S01]  /*7080*/  PRMT R2, R170, 0x5410, R168 ;  /* 0x00005410aa027816 */ /* 0x000fe200000000a8 */
[----:B------:R-:W-:Y:S02]  /*7090*/  IMAD.MOV.U32 R6, RZ, RZ, R113 ;  /* 0x000000ffff067224 */ /* 0x000fe400078e0071 */
[----:B------:R-:W-:Y:S01]  /*70a0*/  LDSM.16.MT88.4 R60, [R23+0x12800] ;  /* 0x01280000173c783b */ /* 0x000fe20000004200 */
[----:B------:R-:W-:Y:S02]  /*70b0*/  LOP3.LUT R129, R2, R0, RZ, 0xc0, !PT ;  /* 0x0000000002817212 */ /* 0x000fe400078ec0ff */
[----:B------:R-:W-:Y:S01]  /*70c0*/  PRMT R0, R68, 0x7770, RZ ;  /* 0x0000777044007816 */ /* 0x000fe200000000ff */
[----:B------:R-:W-:Y:S01]  /*70d0*/  IMAD.MOV.U32 R68, RZ, RZ, R6 ;  /* 0x000000ffff447224 */ /* 0x000fe200078e0006 */
[----:B------:R-:W-:Y:S01]  /*70e0*/  ISETP.LE.U32.AND P6, PT, R120, UR4, PT ;  /* 0x0000000478007c0c */ /* 0x000fe2000bfc3070 */
[----:B------:R-:W-:Y:S01]  /*70f0*/  IMAD.MOV.U32 R6, RZ, RZ, R165 ;  /* 0x000000ffff067224 */ /* 0x000fe200078e00a5 */
[----:B------:R-:W-:Y:S01]  /*7100*/  ISETP.LE.U32.AND P4, PT, R0, UR4, PT ;  /* 0x0000000400007c0c */ /* 0x000fe2000bf83070 */
[C---:B------:R-:W-:Y:S01]  /*7110*/  HMMA.16816.F32.BF16 R44, R128.reuse, R48, R52 ;  /* 0x00000030802c723c */ /* 0x040fe20000041834 */
[----:B------:R2:W-:Y:S07]  /*7120*/  LDSM.16.MT88.4 R112, [R29+0x17800] ;  /* 0x017800001d70783b */ /* 0x0005ee0000004200 */
[C---:B------:R-:W-:Y:S08]  /*7130*/  HMMA.16816.F32.BF16 R144, R128.reuse, R148, R144 ;  /* 0x000000948090723c */ /* 0x040ff00000041890 */
[C---:B------:R-:W-:Y:S01]  /*7140*/  HMMA.16816.F32.BF16 R48, R128.reuse, R50, R72 ;  /* 0x000000328030723c */ /* 0x040fe20000041848 */
[----:B------:R-:W3:Y:S07]  /*7150*/  LDSM.16.MT88.4 R72, [R7+0x10800] ;  /* 0x010800000748783b */ /* 0x000eee0000004200 */
[----:B------:R-:W-:Y:S08]  /*7160*/  HMMA.16816.F32.BF16 R148, R128, R150, R56 ;  /* 0x000000968094723c */ /* 0x000ff00000041838 */
[----:B-1----:R-:W-:Y:S08]  /*7170*/  HMMA.16816.F32.BF16 R40, R12, R36, RZ ;  /* 0x000000240c28723c */ /* 0x002ff000000418ff */
[----:B------:R-:W-:Y:S01]  /*7180*/  HMMA.16816.F32.BF16 R76, R128, R80, R96 ;  /* 0x00000050804c723c */ /* 0x000fe20000041860 */
[----:B------:R-:W-:Y:S01]  /*7190*/  LOP3.LUT R0, R118, 0xffff, RZ, 0xc0, !PT ;  /* 0x0000ffff76007812 */ /* 0x000fe200078ec0ff */
[----:B------:R-:W-:-:S02]  /*71a0*/  @!P6 HFMA2.BF16_V2 R141, -RZ.H0_H0, RZ.H0_H0, -R207.H0_H0 ;  /* 0x200000ffff8de231 */ /* 0x000fc400003409cf */
[----:B------:R-:W-:Y:S02]  /*71b0*/  @P3 HFMA2.BF16_V2 R177, -RZ.H0_H0, RZ.H0_H0, -R213.H0_H0 ;  /* 0x200000ffffb13231 */ /* 0x000fe400003409d5 */
[----:B------:R-:W-:Y:S01]  /*71c0*/  @P1 HFMA2.BF16_V2 R179, -RZ.H0_H0, RZ.H0_H0, -R220.H0_H0 ;  /* 0x200000ffffb31231 */ /* 0x000fe200003409dc */
[----:B------:R-:W-:Y:S01]  /*71d0*/  ISETP.GT.U32.AND P2, PT, R117, UR4, PT ;  /* 0x0000000475007c0c */ /* 0x000fe2000bf44070 */
[----:B------:R-:W-:Y:S01]  /*71e0*/  HMMA.16816.F32.BF16 R56, R12, R32, RZ ;  /* 0x000000200c38723c */ /* 0x000fe200000418ff */
[----:B------:R-:W-:Y:S01]  /*71f0*/  @!P4 HFMA2.BF16_V2 R178, -RZ.H0_H0, RZ.H0_H0, -R214.H0_H0 ;  /* 0x200000ffffb2c231 */ /* 0x000fe200003409d6 */
[----:B------:R-:W-:Y:S01]  /*7200*/  ISETP.LE.U32.AND P5, PT, R122, UR4, PT ;  /* 0x000000047a007c0c */ /* 0x000fe2000bfa3070 */
[----:B--2---:R-:W-:-:S05]  /*7210*/  IMAD.MOV.U32 R29, RZ, RZ, R5 ;  /* 0x000000ffff1d7224 */ /* 0x004fca00078e0005 */
[C---:B------:R-:W-:Y:S08]  /*7220*/  HMMA.16816.F32.BF16 R52, R12.reuse, R34, RZ ;  /* 0x000000220c34723c */ /* 0x040ff000000418ff */
[----:B------:R-:W-:Y:S01]  /*7230*/  HMMA.16816.F32.BF16 R32, R12, R88, RZ ;  /* 0x000000580c20723c */ /* 0x000fe200000418ff */
[----:B------:R-:W-:-:S07]  /*7240*/  IMAD.MOV.U32 R88, RZ, RZ, R164 ;  /* 0x000000ffff587224 */ /* 0x000fce00078e00a4 */
[----:B------:R-:W-:Y:S08]  /*7250*/  HMMA.16816.F32.BF16 R36, R12, R38, RZ ;  /* 0x000000260c24723c */ /* 0x000ff000000418ff */
[----:B------:R-:W-:Y:S01]  /*7260*/  HMMA.16816.F32.BF16 R80, R128, R82, R92 ;  /* 0x000000528050723c */ /* 0x000fe2000004185c */
[----:B------:R-:W-:Y:S01]  /*7270*/  ISETP.LE.U32.AND P0, PT, R0, UR4, PT ;  /* 0x0000000400007c0c */ /* 0x000fe2000bf03070 */
[----:B------:R-:W-:-:S06]  /*7280*/  IMAD.MOV.U32 R89, RZ, RZ, R143 ;  /* 0x000000ffff597224 */ /* 0x000fcc00078e008f */
[----:B------:R-:W-:Y:S01]  /*7290*/  HMMA.16816.F32.BF16 R244, R8, R64, R56 ;  /* 0x0000004008f4723c */ /* 0x000fe20000041838 */
[----:B------:R-:W1:Y:S01]  /*72a0*/  LDSM.16.MT88.4 R56, [R23+0x12000] ;  /* 0x012000001738783b */ /* 0x000e620000004200 */
[----:B------:R-:W-:Y:S02]  /*72b0*/  IMAD.MOV.U32 R64, RZ, RZ, R167 ;  /* 0x000000ffff407224 */ /* 0x000fe400078e00a7 */
[----:B------:R-:W-:-:S04]  /*72c0*/  IMAD.MOV.U32 R65, RZ, RZ, R166 ;  /* 0x000000ffff417224 */ /* 0x000fc800078e00a6 */
[----:B------:R-:W-:Y:S01]  /*72d0*/  HMMA.16816.F32.BF16 R240, R8, R66, R52 ;  /* 0x0000004208f0723c */ /* 0x000fe20000041834 */
[----:B------:R-:W2:Y:S01]  /*72e0*/  LDSM.16.MT88.4 R52, [R28+0x12800] ;  /* 0x012800001c34783b */ /* 0x000ea20000004200 */
[----:B------:R-:W-:-:S06]  /*72f0*/  IMAD.MOV.U32 R67, RZ, RZ, R195 ;  /* 0x000000ffff437224 */ /* 0x000fcc00078e00c3 */
[----:B---3--:R-:W-:Y:S01]  /*7300*/  HMMA.16816.F32.BF16 R160, R8, R72, R32 ;  /* 0x0000004808a0723c */ /* 0x008fe20000041820 */
[----:B------:R-:W-:Y:S01]  /*7310*/  IMAD.MOV.U32 R73, RZ, RZ, R230 ;  /* 0x000000ffff497224 */ /* 0x000fe200078e00e6 */
[----:B------:R3:W4:Y:S01]  /*7320*/  LDL.LU.S16 R195, [R1+0x4] ;  /* 0x0000040001c37983 */ /* 0x0007220000300600 */
[----:B------:R-:W-:Y:S01]  /*7330*/  IMAD.MOV.U32 R72, RZ, RZ, R228 ;  /* 0x000000ffff487224 */ /* 0x000fe200078e00e4 */
[----:B------:R-:W-:Y:S01]  /*7340*/  PRMT R0, R24, 0x7770, RZ ;  /* 0x0000777018007816 */ /* 0x000fe200000000ff */
[----:B------:R-:W-:-:S03]  /*7350*/  IMAD.MOV.U32 R66, RZ, RZ, R27 ;  /* 0x000000ffff427224 */ /* 0x000fc600078e001b */
[----:B------:R-:W-:Y:S01]  /*7360*/  HMMA.16816.F32.BF16 R32, R12, R90, RZ ;  /* 0x0000005a0c20723c */ /* 0x000fe200000418ff */
[----:B------:R-:W-:Y:S02]  /*7370*/  IMAD.MOV.U32 R91, RZ, RZ, R187 ;  /* 0x000000ffff5b7224 */ /* 0x000fe400078e00bb */
[----:B------:R-:W-:-:S05]  /*7380*/  IMAD.MOV.U32 R90, RZ, RZ, R186 ;  /* 0x000000ffff5a7224 */ /* 0x000fca00078e00ba */
[----:B------:R-:W-:Y:S01]  /*7390*/  HMMA.16816.F32.BF16 R108, R128, R112, R108 ;  /* 0x00000070806c723c */ /* 0x000fe2000004186c */
[----:B------:R-:W-:-:S11]  /*73a0*/  @!P0 HFMA2.BF16_V2 R140, -RZ.H0_H0, RZ.H0_H0, -R203.H0_H0 ;  /* 0x200000ffff8c8231 */ /* 0x000fd600003409cb */
[----:B------:R-:W-:Y:S01]  /*73b0*/  HMMA.16816.F32.BF16 R232, R8, R74, R32 ;  /* 0x0000004a08e8723c */ /* 0x000fe20000041820 */
[----:B------:R-:W-:Y:S02]  /*73c0*/  IMAD.MOV.U32 R75, RZ, RZ, R185 ;  /* 0x000000ffff4b7224 */ /* 0x000fe400078e00b9 */
[----:B------:R-:W-:-:S05]  /*73d0*/  IMAD.MOV.U32 R74, RZ, RZ, R184 ;  /* 0x000000ffff4a7224 */ /* 0x000fca00078e00b8 */
[----:B-1----:R-:W-:Y:S08]  /*73e0*/  HMMA.16816.F32.BF16 R32, R12, R56, RZ ;  /* 0x000000380c20723c */ /* 0x002ff000000418ff */
[C---:B--2---:R-:W-:Y:S01]  /*73f0*/  HMMA.16816.F32.BF16 R228, R8.reuse, R52, R40 ;  /* 0x0000003408e4723c */ /* 0x044fe20000041828 */
[----:B------:R-:W1:Y:S07]  /*7400*/  LDSM.16.MT88.4 R40, [R7+0x12000] ;  /* 0x012000000728783b */ /* 0x000e6e0000004200 */
[C---:B------:R-:W-:Y:S01]  /*7410*/  HMMA.16816.F32.BF16 R184, R8.reuse, R54, R36 ;  /* 0x0000003608b8723c */ /* 0x040fe20000041824 */
[----:B------:R-:W2:Y:S07]  /*7420*/  LDSM.16.MT88.4 R36, [R7+0x12800] ;  /* 0x012800000724783b */ /* 0x000eae0000004200 */
[----:B------:R-:W-:Y:S08]  /*7430*/  HMMA.16816.F32.BF16 R52, R8, R60, R32 ;  /* 0x0000003c0834723c */ /* 0x000ff00000041820 */
[----:B------:R-:W-:Y:S01]  /*7440*/  HMMA.16816.F32.BF16 R32, R12, R58, RZ ;  /* 0x0000003a0c20723c */ /* 0x000fe200000418ff */
[----:B------:R-:W-:-:S07]  /*7450*/  @!P6 PRMT R207, R141, 0x5410, RZ ;  /* 0x000054108dcfe816 */ /* 0x000fce00000000ff */
[----:B------:R-:W-:-:S12]  /*7460*/  HMMA.16816.F32.BF16 R112, R128, R114, R84 ;  /* 0x000000728070723c */ /* 0x000fd80000041854 */
[----:B------:R-:W-:Y:S08]  /*7470*/  HMMA.16816.F32.BF16 R56, R8, R62, R32 ;  /* 0x0000003e0838723c */ /* 0x000ff00000041820 */
[----:B-1----:R-:W-:Y:S01]  /*7480*/  HMMA.16816.F32.BF16 R32, R12, R40, RZ ;  /* 0x000000280c20723c */ /* 0x002fe200000418ff */
[----:B------:R3:W5:Y:S04]  /*7490*/  LDL.LU.S16 R41, [R1+0x8] ;  /* 0x0000080001297983 */ /* 0x0007680000300600 */
[----:B------:R3:W3:-:S15]  /*74a0*/  LDL.LU.S16 R40, [R1+0xc] ;  /* 0x00000c0001287983 */ /* 0x0006de0000300600 */
[----:B--2---:R-:W-:Y:S08]  /*74b0*/  HMMA.16816.F32.BF16 R164, R8, R36, R32 ;  /* 0x0000002408a4723c */ /* 0x004ff00000041820 */
[----:B------:R-:W-:Y:S01]  /*74c0*/  HMMA.16816.F32.BF16 R32, R12, R42, RZ ;  /* 0x0000002a0c20723c */ /* 0x000fe200000418ff */
[----:B------:R-:W-:Y:S01]  /*74d0*/  @!P0 PRMT R203, R140, 0x5410, RZ ;  /* 0x000054108ccb8816 */ /* 0x000fe200000000ff */
[----:B------:R1:W2:-:S15]  /*74e0*/  LDL.LU.S16 R43, [R1+0x10] ;  /* 0x00001000012b7983 */ /* 0x00029e0000300600 */
[----:B------:R-:W-:-:S03]  /*74f0*/  NOP ;  /* 0x0000000000007918 */ /* 0x000fc60000000000 */
[----:B------:R-:W-:Y:S01]  /*7500*/  HMMA.16816.F32.BF16 R92, R8, R38, R32 ;  /* 0x00000026085c723c */ /* 0x000fe20000041820 */
[----:B------:R-:W1:Y:S04]  /*7510*/  LDSM.16.MT88.4 R32, [R28+0x14000] ;  /* 0x014000001c20783b */ /* 0x000e680000004200 */
[----:B------:R-:W1:Y:S03]  /*7520*/  LDSM.16.MT88.4 R36, [R28+0x14800] ;  /* 0x014800001c24783b */ /* 0x000e660000004200 */
[----:B-1----:R-:W-:-:S15]  /*7530*/  HMMA.16816.F32.BF16 R24, R12, R32, RZ ;  /* 0x000000200c18723c */ /* 0x002fde00000418ff */
[----:B------:R-:W-:-:S05]  /*7540*/  NOP ;  /* 0x0000000000007918 */ /* 0x000fca0000000000 */
[----:B------:R-:W-:Y:S08]  /*7550*/  HMMA.16816.F32.BF16 R140, R8, R36, R24 ;  /* 0x00000024088c723c */ /* 0x000ff00000041818 */
[----:B------:R-:W-:Y:S01]  /*7560*/  HMMA.16816.F32.BF16 R24, R12, R34, RZ ;  /* 0x000000220c18723c */ /* 0x000fe200000418ff */
[----:B------:R-:W1:-:S15]  /*7570*/  LDSM.16.MT88.4 R32, [R23+0x14000] ;  /* 0x014000001720783b */ /* 0x000e5e0000004200 */
[----:B------:R-:W-:-:S04]  /*7580*/  NOP ;  /* 0x0000000000007918 */ /* 0x000fc80000000000 */
[----:B------:R-:W-:Y:S01]  /*7590*/  HMMA.16816.F32.BF16 R96, R8, R38, R24 ;  /* 0x000000260860723c */ /* 0x000fe20000041818 */
[----:B------:R-:W1:Y:S07]  /*75a0*/  LDSM.16.MT88.4 R36, [R23+0x14800] ;  /* 0x014800001724783b */ /* 0x000e6e0000004200 */
[----:B-1----:R-:W-:-:S15]  /*75b0*/  HMMA.16816.F32.BF16 R24, R12, R32, RZ ;  /* 0x000000200c18723c */ /* 0x002fde00000418ff */
[----:B------:R-:W-:-:S05]  /*75c0*/  NOP ;  /* 0x0000000000007918 */ /* 0x000fca0000000000 */
[----:B------:R-:W-:Y:S08]  /*75d0*/  HMMA.16816.F32.BF16 R84, R8, R36, R24 ;  /* 0x000000240854723c */ /* 0x000ff00000041818 */
[----:B------:R-:W-:Y:S01]  /*75e0*/  HMMA.16816.F32.BF16 R24, R12, R34, RZ ;  /* 0x000000220c18723c */ /* 0x000fe200000418ff */
[----:B------:R-:W1:-:S15]  /*75f0*/  LDSM.16.MT88.4 R32, [R7+0x14000] ;  /* 0x014000000720783b */ /* 0x000e5e0000004200 */
[----:B------:R-:W-:-:S04]  /*7600*/  NOP ;  /* 0x0000000000007918 */ /* 0x000fc80000000000 */
[----:B------:R-:W-:Y:S01]  /*7610*/  HMMA.16816.F32.BF16 R60, R8, R38, R24 ;  /* 0x00000026083c723c */ /* 0x000fe20000041818 */
[----:B------:R-:W4:Y:S01]  /*7620*/  LDSM.16.MT88.4 R36, [R7+0x14800] ;  /* 0x014800000724783b */ /* 0x000f220000004200 */
[----:B------:R-:W-:Y:S02]  /*7630*/  ISETP.LE.U32.AND P6, PT, R123, UR4, PT ;  /* 0x000000047b007c0c */ /* 0x000fe4000bfc3070 */
[----:B------:R-:W-:Y:S02]  /*7640*/  @P3 PRMT R213, R177, 0x5410, RZ ;  /* 0x00005410b1d53816 */ /* 0x000fe400000000ff */
[----:B------:R-:W-:Y:S02]  /*7650*/  ISETP.LE.U32.AND P3, PT, R121, UR4, PT ;  /* 0x0000000479007c0c */ /* 0x000fe4000bf63070 */
[----:B-1----:R-:W-:Y:S07]  /*7660*/  HMMA.16816.F32.BF16 R24, R12, R32, RZ ;  /* 0x000000200c18723c */ /* 0x002fee00000418ff */
[----:B------:R-:W-:Y:S01]  /*7670*/  @!P6 HFMA2.BF16_V2 R176, -RZ.H0_H0, RZ.H0_H0, -R212.H0_H0 ;  /* 0x200000ffffb0e231 */ /* 0x000fe200003409d4 */
[----:B------:R-:W-:-:S03]  /*7680*/  @!P4 PRMT R214, R178, 0x5410, RZ ;  /* 0x00005410b2d6c816 */ /* 0x000fc600000000ff */
[----:B------:R-:W-:Y:S01]  /*7690*/  @!P3 HFMA2.BF16_V2 R183, -RZ.H0_H0, RZ.H0_H0, -R217.H0_H0 ;  /* 0x200000ffffb7b231 */ /* 0x000fe200003409d9 */
[----:B------:R-:W-:Y:S02]  /*76a0*/  @P1 PRMT R220, R179, 0x5410, RZ ;  /* 0x00005410b3dc1816 */ /* 0x000fe400000000ff */
[----:B------:R-:W-:Y:S02]  /*76b0*/  @!P6 PRMT R212, R176, 0x5410, RZ ;  /* 0x00005410b0d4e816 */ /* 0x000fe400000000ff */
[----:B------:R-:W-:Y:S02]  /*76c0*/  @!P3 PRMT R217, R183, 0x5410, RZ ;  /* 0x00005410b7d9b816 */ /* 0x000fe400000000ff */
[----:B------:R-:W-:Y:S02]  /*76d0*/  ISETP.GT.U32.AND P3, PT, R126, UR4, PT ;  /* 0x000000047e007c0c */ /* 0x000fe4000bf64070 */
[----:B----4-:R-:W-:Y:S08]  /*76e0*/  HMMA.16816.F32.BF16 R176, R8, R36, R24 ;  /* 0x0000002408b0723c */ /* 0x010ff00000041818 */
[----:B------:R-:W-:Y:S01]  /*76f0*/  HMMA.16816.F32.BF16 R24, R12, R34, RZ ;  /* 0x000000220c18723c */ /* 0x000fe200000418ff */
[----:B------:R-:W1:Y:S02]  /*7700*/  LDSM.16.MT88.4 R32, [R28+0x16000] ;  /* 0x016000001c20783b */ /* 0x000e640000004200 */
[----:B------:R-:W-:Y:S01]  /*7710*/  @P3 HFMA2.BF16_V2 R189, -RZ.H0_H0, RZ.H0_H0, -R222.H0_H0 ;  /* 0x200000ffffbd3231 */ /* 0x000fe200003409de */
[----:B------:R-:W-:-:S04]  /*7720*/  ISETP.LE.U32.AND P1, PT, R119, UR4, PT ;  /* 0x0000000477007c0c */ /* 0x000fc8000bf23070 */
[----:B------:R-:W-:Y:S02]  /*7730*/  @P3 PRMT R222, R189, 0x5410, RZ ;  /* 0x00005410bdde3816 */ /* 0x000fe400000000ff */
[----:B------:R-:W-:Y:S01]  /*7740*/  ISETP.LE.U32.AND P3, PT, R103, UR4, PT ;  /* 0x0000000467007c0c */ /* 0x000fe2000bf63070 */
[----:B------:R-:W-:Y:S02]  /*7750*/  @!P5 HFMA2.BF16_V2 R180, -RZ.H0_H0, RZ.H0_H0, -R211.H0_H0 ;  /* 0x200000ffffb4d231 */ /* 0x000fe400003409d3 */
[----:B------:R-:W-:-:S04]  /*7760*/  @P2 HFMA2.BF16_V2 R181, -RZ.H0_H0, RZ.H0_H0, -R218.H0_H0 ;  /* 0x200000ffffb52231 */ /* 0x000fc800003409da */
[----:B------:R-:W-:Y:S01]  /*7770*/  @!P1 HFMA2.BF16_V2 R182, -RZ.H0_H0, RZ.H0_H0, -R224.H0_H0 ;  /* 0x200000ffffb69231 */ /* 0x000fe200003409e0 */
[----:B------:R-:W-:Y:S02]  /*7780*/  @!P5 PRMT R211, R180, 0x5410, RZ ;  /* 0x00005410b4d3d816 */ /* 0x000fe400000000ff */
[----:B------:R-:W-:Y:S02]  /*7790*/  @P2 PRMT R218, R181, 0x5410, RZ ;  /* 0x00005410b5da2816 */ /* 0x000fe400000000ff */
[----:B------:R-:W-:Y:S02]  /*77a0*/  @!P1 PRMT R224, R182, 0x5410, RZ ;  /* 0x00005410b6e09816 */ /* 0x000fe400000000ff */
[----:B------:R-:W-:Y:S01]  /*77b0*/  HMMA.16816.F32.BF16 R180, R8, R38, R24 ;  /* 0x0000002608b4723c */ /* 0x000fe20000041818 */
[----:B------:R-:W-:Y:S01]  /*77c0*/  ISETP.GT.U32.AND P6, PT, R71, UR4, PT ;  /* 0x0000000447007c0c */ /* 0x000fe2000bfc4070 */
[----:B------:R-:W4:Y:S06]  /*77d0*/  LDSM.16.MT88.4 R36, [R28+0x16800] ;  /* 0x016800001c24783b */ /* 0x000f2c0000004200 */
[----:B-1----:R-:W-:Y:S01]  /*77e0*/  HMMA.16816.F32.BF16 R24, R12, R32, RZ ;  /* 0x000000200c18723c */ /* 0x002fe200000418ff */
[----:B-----5:R-:W-:-:S05]  /*77f0*/  @!P3 HFMA2.BF16_V2 R41, -RZ.H0_H0, RZ.H0_H0, -R202.H0_H0 ;  /* 0x200000ffff29b231 */ /* 0x020fca00003409ca */
[----:B------:R-:W-:Y:S01]  /*7800*/  PRMT R33, R41, 0x7610, R33 ;  /* 0x0000761029217816 */ /* 0x000fe20000000021 */
[----:B------:R-:W-:Y:S02]  /*7810*/  IMAD.MOV.U32 R41, RZ, RZ, R116 ;  /* 0x000000ffff297224 */ /* 0x000fe400078e0074 */
[----:B------:R-:W-:Y:S02]  /*7820*/  IMAD.MOV.U32 R116, RZ, RZ, R107 ;  /* 0x000000ffff747224 */ /* 0x000fe400078e006b */
[----:B------:R-:W-:Y:S02]  /*7830*/  IMAD.MOV.U32 R107, RZ, RZ, R74 ;  /* 0x000000ffff6b7224 */ /* 0x000fe400078e004a */
[----:B------:R-:W-:Y:S02]  /*7840*/  IMAD.MOV.U32 R74, RZ, RZ, R75 ;  /* 0x000000ffff4a7224 */ /* 0x000fe400078e004b */
[----:B------:R-:W-:Y:S02]  /*7850*/  IMAD.MOV.U32 R75, RZ, RZ, R90 ;  /* 0x000000ffff4b7224 */ /* 0x000fe400078e005a */
[----:B------:R-:W-:-:S02]  /*7860*/  IMAD.MOV.U32 R90, RZ, RZ, R91 ;  /* 0x000000ffff5a7224 */ /* 0x000fc400078e005b */
[----:B------:R-:W-:Y:S02]  /*7870*/  IMAD.MOV.U32 R91, RZ, RZ, R72 ;  /* 0x000000ffff5b7224 */ /* 0x000fe400078e0048 */
[----:B------:R-:W-:Y:S02]  /*7880*/  IMAD.MOV.U32 R72, RZ, RZ, R73 ;  /* 0x000000ffff487224 */ /* 0x000fe400078e0049 */
[----:B------:R-:W-:Y:S02]  /*7890*/  IMAD.MOV.U32 R73, RZ, RZ, R22 ;  /* 0x000000ffff497224 */ /* 0x000fe400078e0016 */
[----:B------:R-:W5:Y:S04]  /*78a0*/  LDL R22, [R1+0x20] ;  /* 0x0000200001167983 */ /* 0x000f680000100800 */
[----:B------:R1:W5:Y:S01]  /*78b0*/  LDL.LU.S16 R71, [R1+0x1c] ;  /* 0x00001c0001477983 */ /* 0x0003620000300600 */
[----:B------:R-:W-:-:S02]  /*78c0*/  ISETP.LE.U32.AND P0, PT, R0, UR4, PT ;  /* 0x0000000400007c0c */ /* 0x000fc4000bf03070 */
[----:B------:R-:W-:Y:S02]  /*78d0*/  PRMT R0, R4, 0x7770, RZ ;  /* 0x0000777004007816 */ /* 0x000fe400000000ff */
[----:B------:R-:W-:Y:S02]  /*78e0*/  @!P3 PRMT R202, R33, 0x5410, RZ ;  /* 0x0000541021cab816 */ /* 0x000fe400000000ff */
[----:B------:R-:W-:-:S07]  /*78f0*/  ISETP.LE.U32.AND P3, PT, R0, UR4, PT ;  /* 0x0000000400007c0c */ /* 0x000fce000bf63070 */
[----:B---3--:R-:W-:Y:S01]  /*7900*/  @!P0 HFMA2.BF16_V2 R40, -RZ.H0_H0, RZ.H0_H0, -R175.H0_H0 ;  /* 0x200000ffff288231 */ /* 0x008fe200003409af */
[----:B------:R-:W-:Y:S02]  /*7910*/  PRMT R2, R70, 0x7770, RZ ;  /* 0x0000777046027816 */ /* 0x000fe400000000ff */
[----:B------:R1:W3:Y:S02]  /*7920*/  LDL.LU.S16 R70, [R1+0x24] ;  /* 0x0000240001467983 */ /* 0x0002e40000300600 */
[----:B------:R-:W-:-:S04]  /*7930*/  PRMT R0, R40, 0x7610, R0 ;  /* 0x0000761028007816 */ /* 0x000fc80000000000 */
[----:B------:R-:W-:Y:S02]  /*7940*/  @!P0 PRMT R175, R0, 0x5410, RZ ;  /* 0x0000541000af8816 */ /* 0x000fe400000000ff */
[----:B------:R1:W3:Y:S01]  /*7950*/  LDL.LU.S16 R0, [R1+0x34] ;  /* 0x0000340001007983 */ /* 0x0002e20000300600 */
[----:B------:R-:W-:-:S13]  /*7960*/  ISETP.LE.U32.AND P2, PT, R2, UR4, PT ;  /* 0x0000000402007c0c */ /* 0x000fda000bf43070 */
[----:B------:R-:W-:-:S05]  /*7970*/  @!P2 HFMA2.BF16_V2 R188, -RZ.H0_H0, RZ.H0_H0, -R223.H0_H0 ;  /* 0x200000ffffbca231 */ /* 0x000fca00003409df */
[----:B------:R-:W-:Y:S02]  /*7980*/  @!P2 PRMT R223, R188, 0x5410, RZ ;  /* 0x00005410bcdfa816 */ /* 0x000fe400000000ff */
[----:B------:R-:W-:-:S13]  /*7990*/  ISETP.GT.U32.AND P2, PT, R124, UR4, PT ;  /* 0x000000047c007c0c */ /* 0x000fda000bf44070 */
[----:B------:R-:W-:-:S05]  /*79a0*/  @P2 HFMA2.BF16_V2 R191, -RZ.H0_H0, RZ.H0_H0, -R219.H0_H0 ;  /* 0x200000ffffbf2231 */ /* 0x000fca00003409db */
[----:B------:R-:W-:Y:S02]  /*79b0*/  @P2 PRMT R219, R191, 0x5410, RZ ;  /* 0x00005410bfdb2816 */ /* 0x000fe400000000ff */
[----:B------:R-:W-:-:S13]  /*79c0*/  ISETP.LE.U32.AND P2, PT, R105, UR4, PT ;  /* 0x0000000469007c0c */ /* 0x000fda000bf43070 */
[----:B------:R-:W-:-:S05]  /*79d0*/  @!P2 HFMA2.BF16_V2 R195, -RZ.H0_H0, RZ.H0_H0, -R200.H0_H0 ;  /* 0x200000ffffc3a231 */ /* 0x000fca00003409c8 */
[----:B------:R-:W-:-:S04]  /*79e0*/  PRMT R32, R195, 0x7610, R32 ;  /* 0x00007610c3207816 */ /* 0x000fc80000000020 */
[----:B------:R-:W-:Y:S02]  /*79f0*/  @!P2 PRMT R200, R32, 0x5410, RZ ;  /* 0x0000541020c8a816 */ /* 0x000fe400000000ff */
[----:B------:R-:W-:Y:S02]  /*7a00*/  ISETP.GT.U32.AND P2, PT, R30, UR4, PT ;  /* 0x000000041e007c0c */ /* 0x000fe4000bf44070 */
[----:B------:R1:W3:Y:S01]  /*7a10*/  LDL.LU.S16 R30, [R1+0x30] ;  /* 0x00003000011e7983 */ /* 0x0002e20000300600 */
[----:B------:R-:W-:-:S13]  /*7a20*/  ISETP.GT.U32.AND P1, PT, R125, UR4, PT ;  /* 0x000000047d007c0c */ /* 0x000fda000bf24070 */
[----:B------:R-:W-:-:S05]  /*7a30*/  @P1 HFMA2.BF16_V2 R190, -RZ.H0_H0, RZ.H0_H0, -R221.H0_H0 ;  /* 0x200000ffffbe1231 */ /* 0x000fca00003409dd */
[----:B------:R-:W-:Y:S02]  /*7a40*/  @P1 PRMT R221, R190, 0x5410, RZ ;  /* 0x00005410bedd1816 */ /* 0x000fe400000000ff */
[----:B----4-:R-:W-:Y:S08]  /*7a50*/  HMMA.16816.F32.BF16 R188, R8, R36, R24 ;  /* 0x0000002408bc723c */ /* 0x010ff00000041818 */
[----:B------:R-:W-:Y:S01]  /*7a60*/  HMMA.16816.F32.BF16 R24, R12, R34, RZ ;  /* 0x000000220c18723c */ /* 0x000fe200000418ff */
[----:B------:R-:W4:Y:S01]  /*7a70*/  LDSM.16.MT88.4 R32, [R23+0x16000] ;  /* 0x016000001720783b */ /* 0x000f220000004200 */
[----:B------:R-:W-:Y:S01]  /*7a80*/  FADD.FTZ R5, R193, R192 ;  /* 0x000000c0c1057221 */ /* 0x000fe20000010000 */
[----:B------:R-:W-:-:S03]  /*7a90*/  ISETP.LE.U32.AND P1, PT, R104, UR4, PT ;  /* 0x0000000468007c0c */ /* 0x000fc6000bf23070 */
[----:B------:R-:W-:-:S14]  /*7aa0*/  FADD.FTZ R4, R194, R5 ;  /* 0x00000005c2047221 */ /* 0x000fdc0000010000 */
[----:B------:R-:W-:Y:S01]  /*7ab0*/  HMMA.16816.F32.BF16 R192, R8, R38, R24 ;  /* 0x0000002608c0723c */ /* 0x000fe20000041818 */
[----:B------:R-:W1:Y:S01]  /*7ac0*/  LDSM.16.MT88.4 R36, [R23+0x16800] ;  /* 0x016800001724783b */ /* 0x000e620000004200 */
[----:B--2---:R-:W-:-:S05]  /*7ad0*/  @!P1 HFMA2.BF16_V2 R43, -RZ.H0_H0, RZ.H0_H0, -R199.H0_H0 ;  /* 0x200000ffff2b9231 */ /* 0x004fca00003409c7 */
[----:B------:R-:W-:-:S04]  /*7ae0*/  PRMT R24, R43, 0x7610, R24 ;  /* 0x000076102b187816 */ /* 0x000fc80000000018 */
[----:B------:R-:W-:Y:S02]  /*7af0*/  @!P1 PRMT R199, R24, 0x5410, RZ ;  /* 0x0000541018c79816 */ /* 0x000fe400000000ff */
[----:B----4-:R-:W-:Y:S01]  /*7b00*/  HMMA.16816.F32.BF16 R24, R12, R32, RZ ;  /* 0x000000200c18723c */ /* 0x010fe200000418ff */
[----:B------:R-:W-:-:S15]  /*7b10*/  FADD.FTZ R4, R41, R4 ;  /* 0x0000000429047221 */ /* 0x000fde0000010000 */
[----:B------:R-:W-:-:S04]  /*7b20*/  NOP ;  /* 0x0000000000007918 */ /* 0x000fc80000000000 */
[----:B-1----:R-:W-:Y:S08]  /*7b30*/  HMMA.16816.F32.BF16 R40, R8, R36, R24 ;  /* 0x000000240828723c */ /* 0x002ff00000041818 */
[----:B------:R-:W-:-:S15]  /*7b40*/  HMMA.16816.F32.BF16 R24, R12, R34, RZ ;  /* 0x000000220c18723c */ /* 0x000fde00000418ff */
[----:B------:R-:W-:-:S05]  /*7b50*/  NOP ;  /* 0x0000000000007918 */ /* 0x000fca0000000000 */
[----:B------:R-:W-:Y:S01]  /*7b60*/  HMMA.16816.F32.BF16 R36, R8, R38, R24 ;  /* 0x000000260824723c */ /* 0x000fe20000041818 */
[----:B------:R-:W1:Y:S01]  /*7b70*/  LDSM.16.MT88.4 R24, [R7+0x16000] ;  /* 0x016000000718783b */ /* 0x000e620000004200 */
[----:B------:R-:W-:Y:S02]  /*7b80*/  ISETP.GT.U32.AND P5, PT, R100, UR4, PT ;  /* 0x0000000464007c0c */ /* 0x000fe4000bfa4070 */
[----:B------:R-:W-:Y:S02]  /*7b90*/  ISETP.GT.U32.AND P4, PT, R101, UR4, PT ;  /* 0x0000000465007c0c */ /* 0x000fe4000bf84070 */
[----:B------:R-:W-:Y:S01]  /*7ba0*/  ISETP.GT.U32.AND P1, PT, R31, UR4, PT ;  /* 0x000000041f007c0c */ /* 0x000fe2000bf24070 */
[----:B------:R-:W-:Y:S02]  /*7bb0*/  IMAD.MOV.U32 R120, RZ, RZ, R107 ;  /* 0x000000ffff787224 */ /* 0x000fe400078e006b */
[----:B------:R-:W-:Y:S02]  /*7bc0*/  IMAD.MOV.U32 R122, RZ, RZ, R74 ;  /* 0x000000ffff7a7224 */ /* 0x000fe400078e004a */
[----:B------:R-:W-:-:S02]  /*7bd0*/  IMAD.MOV.U32 R100, RZ, RZ, R72 ;  /* 0x000000ffff647224 */ /* 0x000fc400078e0048 */
[----:B------:R-:W-:Y:S02]  /*7be0*/  IMAD.MOV.U32 R101, RZ, RZ, R73 ;  /* 0x000000ffff657224 */ /* 0x000fe400078e0049 */
[----:B------:R-:W-:Y:S02]  /*7bf0*/  IMAD.MOV.U32 R121, RZ, RZ, R66 ;  /* 0x000000ffff797224 */ /* 0x000fe400078e0042 */
[----:B------:R-:W-:Y:S02]  /*7c00*/  IMAD.MOV.U32 R124, RZ, RZ, R67 ;  /* 0x000000ffff7c7224 */ /* 0x000fe400078e0043 */
[----:B------:R-:W-:Y:S02]  /*7c10*/  IMAD.MOV.U32 R125, RZ, RZ, R64 ;  /* 0x000000ffff7d7224 */ /* 0x000fe400078e0040 */
[----:B------:R-:W-:Y:S02]  /*7c20*/  IMAD.MOV.U32 R107, RZ, RZ, R65 ;  /* 0x000000ffff6b7224 */ /* 0x000fe400078e0041 */
[----:B-----5:R-:W-:-:S05]  /*7c30*/  @P6 HFMA2.BF16_V2 R71, -RZ.H0_H0, RZ.H0_H0, -R198.H0_H0 ;  /* 0x200000ffff476231 */ /* 0x020fca00003409c6 */
[----:B------:R-:W-:-:S04]  /*7c40*/  PRMT R32, R71, 0x7610, R32 ;  /* 0x0000761047207816 */ /* 0x000fc80000000020 */
[----:B------:R-:W-:Y:S02]  /*7c50*/  @P6 PRMT R198, R32, 0x5410, RZ ;  /* 0x0000541020c66816 */ /* 0x000fe400000000ff */
[C---:B-1----:R-:W-:Y:S08]  /*7c60*/  HMMA.16816.F32.BF16 R32, R12.reuse, R24, RZ ;  /* 0x000000180c20723c */ /* 0x042ff000000418ff */
[----:B------:R-:W-:Y:S01]  /*7c70*/  HMMA.16816.F32.BF16 R12, R12, R26, RZ ;  /* 0x0000001a0c0c723c */ /* 0x000fe200000418ff */
[----:B------:R-:W1:Y:S01]  /*7c80*/  LDSM.16.MT88.4 R24, [R7+0x16800] ;  /* 0x016800000718783b */ /* 0x000e620000004200 */
[----:B---3--:R-:W-:-:S02]  /*7c90*/  @P5 HFMA2.BF16_V2 R70, -RZ.H0_H0, RZ.H0_H0, -R197.H0_H0 ;  /* 0x200000ffff465231 */ /* 0x008fc400003409c5 */
[----:B------:R-:W-:-:S03]  /*7ca0*/  @P4 HFMA2.BF16_V2 R0, -RZ.H0_H0, RZ.H0_H0, -R196.H0_H0 ;  /* 0x200000ffff004231 */ /* 0x000fc600003409c4 */
[----:B------:R-:W-:Y:S02]  /*7cb0*/  PRMT R31, R70, 0x7610, R31 ;  /* 0x00007610461f7816 */ /* 0x000fe4000000001f */
[----:B------:R-:W-:Y:S02]  /*7cc0*/  PRMT R23, R0, 0x7610, R23 ;  /* 0x0000761000177816 */ /* 0x000fe40000000017 */
[----:B------:R-:W-:Y:S02]  /*7cd0*/  LOP3.LUT R0, R106, 0xffff, RZ, 0xc0, !PT ;  /* 0x0000ffff6a007812 */ /* 0x000fe400078ec0ff */
[----:B------:R-:W-:Y:S02]  /*7ce0*/  @P5 PRMT R197, R31, 0x5410, RZ ;  /* 0x000054101fc55816 */ /* 0x000fe400000000ff */
[----:B------:R-:W-:Y:S01]  /*7cf0*/  ISETP.LE.U32.AND P5, PT, R0, UR4, PT ;  /* 0x0000000400007c0c */ /* 0x000fe2000bfa3070 */
[----:B------:R-:W-:Y:S02]  /*7d00*/  IMAD.IADD R0, R22, 0x1, R28 ;  /* 0x0000000116007824 */ /* 0x000fe400078e021c */
[----:B------:R-:W-:-:S02]  /*7d10*/  IMAD.MOV.U32 R70, RZ, RZ, R75 ;  /* 0x000000ffff467224 */ /* 0x000fc400078e004b */
[C---:B-1----:R-:W-:Y:S08]  /*7d20*/  HMMA.16816.F32.BF16 R72, R8.reuse, R24, R32 ;  /* 0x000000180848723c */ /* 0x042ff00000041820 */
[----:B------:R-:W-:Y:S01]  /*7d30*/  HMMA.16816.F32.BF16 R64, R8, R26, R12 ;  /* 0x0000001a0840723c */ /* 0x000fe2000004180c */
[----:B------:R-:W1:Y:S04]  /*7d40*/  LDSM.16.MT88.4 R8, [R0+0x11000] ;  /* 0x011000000008783b */ /* 0x000e680000004200 */
[----:B------:R-:W2:Y:S03]  /*7d50*/  LDSM.16.MT88.4 R12, [R0+0x13000] ;  /* 0x01300000000c783b */ /* 0x000ea60000004200 */
[C---:B-1----:R-:W-:Y:S08]  /*7d60*/  HMMA.16816.F32.BF16 R152, R16.reuse, R8, R152 ;  /* 0x000000081098723c */ /* 0x042ff00000041898 */
[C---:B------:R-:W-:Y:S01]  /*7d70*/  HMMA.16816.F32.BF16 R24, R16.reuse, R10, R136 ;  /* 0x0000000a1018723c */ /* 0x040fe20000041888 */
[----:B------:R-:W1:Y:S07]  /*7d80*/  LDSM.16.MT88.4 R8, [R0+0x15000] ;  /* 0x015000000008783b */ /* 0x000e6e0000004200 */
[C---:B--2---:R-:W-:Y:S08]  /*7d90*/  HMMA.16816.F32.BF16 R52, R16.reuse, R12, R52 ;  /* 0x0000000c1034723c */ /* 0x044ff00000041834 */
[----:B------:R-:W-:Y:S01]  /*7da0*/  HMMA.16816.F32.BF16 R32, R16, R14, R56 ;  /* 0x0000000e1020723c */ /* 0x000fe20000041838 */
[----:B------:R-:W2:Y:S01]  /*7db0*/  LDSM.16.MT88.4 R12, [R0+0x17000] ;  /* 0x01700000000c783b */ /* 0x000ea20000004200 */
[----:B------:R-:W-:-:S02]  /*7dc0*/  @!P3 HFMA2.BF16_V2 R30, -RZ.H0_H0, RZ.H0_H0, -R173.H0_H0 ;  /* 0x200000ffff1eb231 */ /* 0x000fc400003409ad */
[----:B------:R-:W-:Y:S01]  /*7dd0*/  FADD.FTZ R2, R157, R127 ;  /* 0x0000007f9d027221 */ /* 0x000fe20000010000 */
[----:B------:R-:W-:Y:S01]  /*7de0*/  ISETP.LE.U32.AND P6, PT, R156, UR4, PT ;  /* 0x000000049c007c0c */ /* 0x000fe2000bfc3070 */
[----:B------:R-:W-:Y:S01]  /*7df0*/  IMAD.MOV.U32 R123, RZ, RZ, R90 ;  /* 0x000000ffff7b7224 */ /* 0x000fe200078e005a */
[----:B------:R-:W-:Y:S01]  /*7e00*/  LDSM.16.MT88.4 R56, [R0+0x13800] ;  /* 0x013800000038783b */ /* 0x000fe20000004200 */
[C---:B-1----:R-:W-:Y:S08]  /*7e10*/  HMMA.16816.F32.BF16 R84, R16.reuse, R8, R84 ;  /* 0x000000081054723c */ /* 0x042ff00000041854 */
[----:B------:R-:W-:Y:S01]  /*7e20*/  HMMA.16816.F32.BF16 R60, R16, R10, R60 ;  /* 0x0000000a103c723c */ /* 0x000fe2000004183c */
[----:B------:R-:W1:Y:S01]  /*7e30*/  LDSM.16.MT88.4 R8, [R28+0x11000] ;  /* 0x011000001c08783b */ /* 0x000e620000004200 */
[----:B------:R-:W-:Y:S01]  /*7e40*/  PRMT R5, R30, 0x7610, R5 ;  /* 0x000076101e057816 */ /* 0x000fe20000000005 */
[----:B------:R-:W-:-:S03]  /*7e50*/  FADD.FTZ R2, R158, R2 ;  /* 0x000000029e027221 */ /* 0x000fc60000010000 */
[----:B------:R-:W-:Y:S01]  /*7e60*/  @!P3 PRMT R173, R5, 0x5410, RZ ;  /* 0x0000541005adb816 */ /* 0x000fe200000000ff */
[----:B------:R-:W-:Y:S02]  /*7e70*/  IMAD.MOV.U32 R5, RZ, RZ, R116 ;  /* 0x000000ffff057224 */ /* 0x000fe400078e0074 */
[----:B------:R-:W-:Y:S01]  /*7e80*/  FADD.FTZ R2, R159, R2 ;  /* 0x000000029f027221 */ /* 0x000fe20000010000 */
[C---:B--2---:R-:W-:Y:S01]  /*7e90*/  HMMA.16816.F32.BF16 R116, R16.reuse, R12, R40 ;  /* 0x0000000c1074723c */ /* 0x044fe20000041828 */
[----:B------:R-:W2:Y:S07]  /*7ea0*/  LDSM.16.MT88.4 R156, [R0+0x11800] ;  /* 0x01180000009c783b */ /* 0x000eae0000004200 */
[----:B------:R-:W-:Y:S01]  /*7eb0*/  HMMA.16816.F32.BF16 R40, R16, R14, R36 ;  /* 0x0000000e1028723c */ /* 0x000fe20000041824 */
[----:B------:R-:W-:-:S07]  /*7ec0*/  IMAD.MOV.U32 R31, RZ, RZ, R121 ;  /* 0x000000ffff1f7224 */ /* 0x000fce00078e0079 */
[C---:B-1----:R-:W-:Y:S08]  /*7ed0*/  HMMA.16816.F32.BF16 R136, R16.reuse, R8, R244 ;  /* 0x000000081088723c */ /* 0x042ff000000418f4 */
[----:B------:R-:W-:Y:S01]  /*7ee0*/  HMMA.16816.F32.BF16 R12, R16, R10, R240 ;  /* 0x0000000a100c723c */ /* 0x000fe200000418f0 */
[----:B------:R-:W1:Y:S01]  /*7ef0*/  LDSM.16.MT88.4 R8, [R7+0x11000] ;  /* 0x011000000708783b */ /* 0x000e620000004200 */
[----:B------:R-:W-:-:S02]  /*7f00*/  IMAD.MOV.U32 R246, RZ, RZ, R123 ;  /* 0x000000fffff67224 */ /* 0x000fc400078e007b */
[----:B------:R-:W-:Y:S01]  /*7f10*/  IMAD.MOV.U32 R243, RZ, RZ, R122 ;  /* 0x000000fffff37224 */ /* 0x000fe200078e007a */
[----:B------:R3:W4:Y:S01]  /*7f20*/  LDL.LU.S16 R241, [R1+0x3c] ;  /* 0x00003c0001f17983 */ /* 0x0007220000300600 */
[----:B------:R-:W-:-:S03]  /*7f30*/  IMAD.MOV.U32 R242, RZ, RZ, R120 ;  /* 0x000000fffff27224 */ /* 0x000fc600078e0078 */
[----:B------:R-:W5:Y:S01]  /*7f40*/  LDSM.16.MT88.4 R120, [R0+0x17800] ;  /* 0x017800000078783b */ /* 0x000f620000004200 */
[C---:B--2---:R-:W-:Y:S03]  /*7f50*/  HMMA.16816.F32.BF16 R152, R128.reuse, R156, R152 ;  /* 0x0000009c8098723c */ /* 0x044fe60000041898 */
[----:B------:R3:W2:Y:S05]  /*7f60*/  LDL.LU.S16 R240, [R1+0x38] ;  /* 0x0000380001f07983 */ /* 0x0006aa0000300600 */
[----:B------:R-:W-:Y:S08]  /*7f70*/  HMMA.16816.F32.BF16 R156, R128, R158, R24 ;  /* 0x0000009e809c723c */ /* 0x000ff00000041818 */
[C---:B-1----:R-:W-:Y:S08]  /*7f80*/  HMMA.16816.F32.BF16 R160, R16.reuse, R8, R160 ;  /* 0x0000000810a0723c */ /* 0x042ff000000418a0 */
[----:B------:R-:W-:Y:S01]  /*7f90*/  HMMA.16816.F32.BF16 R24, R16, R10, R232 ;  /* 0x0000000a1018723c */ /* 0x000fe200000418e8 */
[----:B------:R-:W1:Y:S07]  /*7fa0*/  LDSM.16.MT88.4 R8, [R28+0x13000] ;  /* 0x013000001c08783b */ /* 0x000e6e0000004200 */
[C---:B-----5:R-:W-:Y:S08]  /*7fb0*/  HMMA.16816.F32.BF16 R116, R128.reuse, R120, R116 ;  /* 0x000000788074723c */ /* 0x060ff00000041874 */
[C---:B------:R-:W-:Y:S01]  /*7fc0*/  HMMA.16816.F32.BF16 R120, R128.reuse, R122, R40 ;  /* 0x0000007a8078723c */ /* 0x040fe20000041828 */
[----:B------:R-:W5:Y:S07]  /*7fd0*/  LDSM.16.MT88.4 R40, [R28+0x13800] ;  /* 0x013800001c28783b */ /* 0x000f6e0000004200 */
[C---:B------:R-:W-:Y:S08]  /*7fe0*/  HMMA.16816.F32.BF16 R52, R128.reuse, R56, R52 ;  /* 0x000000388034723c */ /* 0x040ff00000041834 */
[----:B------:R-:W-:Y:S08]  /*7ff0*/  HMMA.16816.F32.BF16 R56, R128, R58, R32 ;  /* 0x0000003a8038723c */ /* 0x000ff00000041820 */
[C---:B-1----:R-:W-:Y:S08]  /*8000*/  HMMA.16816.F32.BF16 R36, R16.reuse, R8, R228 ;  /* 0x000000081024723c */ /* 0x042ff000000418e4 */
[----:B------:R-:W-:Y:S01]  /*8010*/  HMMA.16816.F32.BF16 R32, R16, R10, R184 ;  /* 0x0000000a1020723c */ /* 0x000fe200000418b8 */
[----:B------:R-:W1:Y:S11]  /*8020*/  LDSM.16.MT88.4 R8, [R7+0x13000] ;  /* 0x013000000708783b */ /* 0x000e760000004200 */
[C---:B-----5:R-:W-:Y:S08]  /*8030*/  HMMA.16816.F32.BF16 R36, R128.reuse, R40, R36 ;  /* 0x000000288024723c */ /* 0x060ff00000041824 */
[----:B------:R-:W-:Y:S01]  /*8040*/  HMMA.16816.F32.BF16 R40, R128, R42, R32 ;  /* 0x0000002a8028723c */ /* 0x000fe20000041820 */
[----:B------:R3:W5:Y:S01]  /*8050*/  LDL.LU.S16 R33, [R1+0x40] ;  /* 0x0000400001217983 */ /* 0x0007620000300600 */
[----:B------:R-:W-:Y:S01]  /*8060*/  IMAD.MOV.U32 R71, RZ, RZ, R91 ;  /* 0x000000ffff477224 */ /* 0x000fe200078e005b */
[----:B------:R-:W-:Y:S01]  /*8070*/  ISETP.GT.U32.AND P0, PT, R69, UR4, PT ;  /* 0x0000000445007c0c */ /* 0x000fe2000bf04070 */
[----:B------:R-:W-:-:S02]  /*8080*/  IMAD.MOV.U32 R106, RZ, RZ, R70 ;  /* 0x000000ffff6a7224 */ /* 0x000fc400078e0046 */
[----:B------:R-:W-:Y:S01]  /*8090*/  IMAD.MOV.U32 R126, RZ, RZ, R88 ;  /* 0x000000ffff7e7224 */ /* 0x000fe200078e0058 */
[----:B------:R-:W-:Y:S01]  /*80a0*/  @P4 PRMT R196, R23, 0x5410, RZ ;  /* 0x0000541017c44816 */ /* 0x000fe200000000ff */
[----:B------:R-:W-:Y:S02]  /*80b0*/  IMAD.MOV.U32 R244, RZ, RZ, R71 ;  /* 0x000000fffff47224 */ /* 0x000fe400078e0047 */
[----:B------:R-:W-:Y:S01]  /*80c0*/  IMAD.MOV.U32 R235, RZ, RZ, R68 ;  /* 0x000000ffffeb7224 */ /* 0x000fe200078e0044 */
[----:B------:R3:W3:Y:S01]  /*80d0*/  LDL.LU.S16 R32, [R1+0x4c] ;  /* 0x00004c0001207983 */ /* 0x0006e20000300600 */
[C---:B-1----:R-:W-:Y:S08]  /*80e0*/  HMMA.16816.F32.BF16 R68, R16.reuse, R8, R164 ;  /* 0x000000081044723c */ /* 0x042ff000000418a4 */
[----:B------:R-:W-:Y:S01]  /*80f0*/  HMMA.16816.F32.BF16 R92, R16, R10, R92 ;  /* 0x0000000a105c723c */ /* 0x000fe2000004185c */
[----:B------:R-:W1:Y:S01]  /*8100*/  LDSM.16.MT88.4 R8, [R28+0x15000] ;  /* 0x015000001c08783b */ /* 0x000e620000004200 */
[----:B------:R-:W-:Y:S01]  /*8110*/  IMAD.MOV.U32 R127, RZ, RZ, R89 ;  /* 0x000000ffff7f7224 */ /* 0x000fe200078e0059 */
[----:B------:R-:W-:Y:S01]  /*8120*/  ISETP.LE.U32.AND P4, PT, R102, UR4, PT ;  /* 0x0000000466007c0c */ /* 0x000fe2000bf83070 */
[----:B------:R-:W-:Y:S01]  /*8130*/  IMAD.MOV.U32 R247, RZ, RZ, R124 ;  /* 0x000000fffff77224 */ /* 0x000fe200078e007c */
[----:B------:R-:W1:Y:S01]  /*8140*/  LDSM.16.MT88.4 R164, [R7+0x11800] ;  /* 0x0118000007a4783b */ /* 0x000e620000004200 */
[----:B------:R-:W-:-:S02]  /*8150*/  IMAD.MOV.U32 R30, RZ, RZ, R125 ;  /* 0x000000ffff1e7224 */ /* 0x000fc400078e007d */
[----:B------:R-:W-:Y:S01]  /*8160*/  IMAD.MOV.U32 R104, RZ, RZ, R126 ;  /* 0x000000ffff687224 */ /* 0x000fe200078e007e */
[----:B------:R-:W-:Y:S01]  /*8170*/  LDSM.16.MT88.4 R88, [R0+0x15800] ;  /* 0x015800000058783b */ /* 0x000fe20000004200 */
[----:B------:R-:W-:Y:S02]  /*8180*/  IMAD.MOV.U32 R105, RZ, RZ, R127 ;  /* 0x000000ffff697224 */ /* 0x000fe400078e007f */
[----:B------:R-:W-:Y:S02]  /*8190*/  IMAD.MOV.U32 R245, RZ, RZ, R101 ;  /* 0x000000fffff57224 */ /* 0x000fe400078e0065 */
[----:B------:R-:W-:Y:S02]  /*81a0*/  IMAD.MOV.U32 R23, RZ, RZ, R100 ;  /* 0x000000ffff177224 */ /* 0x000fe400078e0064 */
[C---:B-1----:R-:W-:Y:S01]  /*81b0*/  HMMA.16816.F32.BF16 R100, R16.reuse, R8, R140 ;  /* 0x000000081064723c */ /* 0x042fe2000004188c */
[----:B------:R-:W-:Y:S07]  /*81c0*/  LDSM.16.MT88.4 R140, [R28+0x11800] ;  /* 0x011800001c8c783b */ /* 0x000fee0000004200 */
[----:B------:R-:W-:Y:S01]  /*81d0*/  HMMA.16816.F32.BF16 R124, R16, R10, R96 ;  /* 0x0000000a107c723c */ /* 0x000fe20000041860 */
[----:B------:R-:W1:Y:S07]  /*81e0*/  LDSM.16.MT88.4 R8, [R7+0x15000] ;  /* 0x015000000708783b */ /* 0x000e6e0000004200 */
[----:B------:R-:W-:Y:S01]  /*81f0*/  HMMA.16816.F32.BF16 R160, R128, R164, R160 ;  /* 0x000000a480a0723c */ /* 0x000fe200000418a0 */
[----:B----4-:R-:W-:-:S07]  /*8200*/  @P2 HFMA2.BF16_V2 R241, -RZ.H0_H0, RZ.H0_H0, -R171.H0_H0 ;  /* 0x200000fffff12231 */ /* 0x010fce00003409ab */
[----:B-1----:R-:W-:Y:S01]  /*8210*/  HMMA.16816.F32.BF16 R176, R16, R8, R176 ;  /* 0x0000000810b0723c */ /* 0x002fe200000418b0 */
[----:B--2---:R-:W-:-:S07]  /*8220*/  @P1 HFMA2.BF16_V2 R240, -RZ.H0_H0, RZ.H0_H0, -R169.H0_H0 ;  /* 0x200000fffff01231 */ /* 0x004fce00003409a9 */
[----:B------:R-:W-:Y:S01]  /*8230*/  HMMA.16816.F32.BF16 R180, R16, R10, R180 ;  /* 0x0000000a10b4723c */ /* 0x000fe200000418b4 */
[----:B------:R-:W1:Y:S01]  /*8240*/  LDSM.16.MT88.4 R8, [R28+0x17000] ;  /* 0x017000001c08783b */ /* 0x000e620000004200 */
[----:B-----5:R-:W-:-:S06]  /*8250*/  @P0 HFMA2.BF16_V2 R33, -RZ.H0_H0, RZ.H0_H0, -R135.H0_H0 ;  /* 0x200000ffff210231 */ /* 0x020fcc0000340987 */
[C---:B-1----:R-:W-:Y:S01]  /*8260*/  HMMA.16816.F32.BF16 R188, R16.reuse, R8, R188 ;  /* 0x0000000810bc723c */ /* 0x042fe200000418bc */
[----:B------:R-:W-:Y:S02]  /*8270*/  LOP3.LUT R0, R243, 0xffff, RZ, 0xc0, !PT ;  /* 0x0000fffff3007812 */ /* 0x000fe400078ec0ff */
[----:B------:R-:W-:Y:S01]  /*8280*/  ISETP.LE.U32.AND P3, PT, R226, UR4, PT ;  /* 0x00000004e2007c0c */ /* 0x000fe2000bf63070 */
[----:B------:R-:W-:Y:S01]  /*8290*/  USHF.L.U32 UR24, UR24, 0x3, URZ ;  /* 0x0000000318187899 */ /* 0x000fe200080006ff */
[----:B------:R-:W-:Y:S01]  /*82a0*/  FADD.FTZ R4, R235, R4 ;  /* 0x00000004eb047221 */ /* 0x000fe20000010000 */
[----:B------:R-:W-:Y:S01]  /*82b0*/  FADD.FTZ R2, R242, R2 ;  /* 0x00000002f2027221 */ /* 0x000fe20000010000 */
[----:B------:R-:W-:Y:S01]  /*82c0*/  LDSM.16.MT88.4 R96, [R7+0x15800] ;  /* 0x015800000760783b */ /* 0x000fe20000004200 */
[----:B------:R-:W-:Y:S03]  /*82d0*/  HMMA.16816.F32.BF16 R192, R16, R10, R192 ;  /* 0x0000000a10c0723c */ /* 0x000fe600000418c0 */
[----:B------:R-:W1:Y:S05]  /*82e0*/  LDSM.16.MT88.4 R8, [R7+0x17000] ;  /* 0x017000000708783b */ /* 0x000e6a0000004200 */
[C---:B------:R-:W-:Y:S08]  /*82f0*/  HMMA.16816.F32.BF16 R136, R128.reuse, R140, R136 ;  /* 0x0000008c8088723c */ /* 0x040ff00000041888 */
[----:B------:R-:W-:Y:S01]  /*8300*/  HMMA.16816.F32.BF16 R140, R128, R142, R12 ;  /* 0x0000008e808c723c */ /* 0x000fe2000004180c */
[----:B------:R-:W-:-:S02]  /*8310*/  PRMT R14, R241, 0x7610, R14 ;  /* 0x00007610f10e7816 */ /* 0x000fc4000000000e */
[----:B------:R-:W-:Y:S02]  /*8320*/  PRMT R13, R240, 0x7610, R13 ;  /* 0x00007610f00d7816 */ /* 0x000fe4000000000d */
[----:B------:R-:W-:-:S03]  /*8330*/  @P2 PRMT R171, R14, 0x5410, RZ ;  /* 0x000054100eab2816 */ /* 0x000fc600000000ff */
[----:B------:R-:W-:Y:S01]  /*8340*/  HMMA.16816.F32.BF16 R164, R128, R166, R24 ;  /* 0x000000a680a4723c */ /* 0x000fe20000041818 */
[----:B------:R2:W4:Y:S01]  /*8350*/  LDL.LU.S16 R27, [R1+0x48] ;  /* 0x00004800011b7983 */ /* 0x0005220000300600 */
[----:B------:R-:W-:Y:S01]  /*8360*/  @P1 PRMT R169, R13, 0x5410, RZ ;  /* 0x000054100da91816 */ /* 0x000fe200000000ff */
[----:B------:R-:W-:Y:S02]  /*8370*/  IMAD.MOV.U32 R241, RZ, RZ, R5 ;  /* 0x000000fffff17224 */ /* 0x000fe400078e0005 */
[----:B------:R2:W5:Y:S04]  /*8380*/  LDL.LU.S16 R26, [R1+0x44] ;  /* 0x00004400011a7983 */ /* 0x0005680000300600 */
[----:B------:R2:W2:Y:S04]  /*8390*/  LDL.LU.S16 R14, [R1+0x50] ;  /* 0x00005000010e7983 */ /* 0x0004a80000300600 */
[----:B------:R2:W4:Y:S04]  /*83a0*/  LDL.LU.S16 R13, [R1+0x54] ;  /* 0x00005400010d7983 */ /* 0x0005280000300600 */
[----:B------:R2:W5:Y:S01]  /*83b0*/  LDL.LU.S16 R5, [R1+0x58] ;  /* 0x0000580001057983 */ /* 0x0005620000300600 */
[----:B-1----:R-:W-:Y:S01]  /*83c0*/  HMMA.16816.F32.BF16 R184, R16, R8, R72 ;  /* 0x0000000810b8723c */ /* 0x002fe20000041848 */
[----:B------:R-:W-:Y:S01]  /*83d0*/  PRMT R8, R33, 0x7610, R8 ;  /* 0x0000761021087816 */ /* 0x000fe20000000008 */
[----:B------:R-:W-:Y:S01]  /*83e0*/  FADD.FTZ R4, R244, R4 ;  /* 0x00000004f4047221 */ /* 0x000fe20000010000 */
[----:B------:R-:W-:Y:S01]  /*83f0*/  ISETP.LE.U32.AND P2, PT, R0, UR4, PT ;  /* 0x0000000400007c0c */ /* 0x000fe2000bf43070 */
[----:B------:R-:W-:Y:S01]  /*8400*/  FADD.FTZ R2, R245, R2 ;  /* 0x00000002f5027221 */ /* 0x000fe20000010000 */
[----:B------:R-:W-:Y:S01]  /*8410*/  @P0 PRMT R135, R8, 0x5410, RZ ;  /* 0x0000541008870816 */ /* 0x000fe200000000ff */
[----:B---3--:R-:W-:Y:S01]  /*8420*/  @!P6 HFMA2.BF16_V2 R32, -RZ.H0_H0, RZ.H0_H0, -R225.H0_H0 ;  /* 0x200000ffff20e231 */ /* 0x008fe200003409e1 */
[----:B------:R1:W3:Y:S01]  /*8430*/  LDL.LU.S16 R8, [R1+0x5c] ;  /* 0x00005c0001087983 */ /* 0x0002e20000300600 */
[----:B------:R-:W-:-:S02]  /*8440*/  ISETP.LE.U32.AND P1, PT, R227, UR4, PT ;  /* 0x00000004e3007c0c */ /* 0x000fc4000bf23070 */
[----:B------:R-:W-:Y:S01]  /*8450*/  LOP3.LUT R0, R236, 0xffff, RZ, 0xc0, !PT ;  /* 0x0000ffffec007812 */ /* 0x000fe200078ec0ff */
[----:B------:R-:W-:Y:S01]  /*8460*/  HMMA.16816.F32.BF16 R16, R16, R10, R64 ;  /* 0x0000000a1010723c */ /* 0x000fe20000041840 */
[----:B------:R-:W-:Y:S02]  /*8470*/  IMAD.MOV.U32 R244, RZ, RZ, R23 ;  /* 0x000000fffff47224 */ /* 0x000fe400078e0017 */
[----:B------:R-:W-:Y:S01]  /*8480*/  FADD.FTZ R6, R6, R4 ;  /* 0x0000000406067221 */ /* 0x000fe20000010000 */
[----:B------:R-:W-:Y:S01]  /*8490*/  ISETP.LE.U32.AND P0, PT, R0, UR4, PT ;  /* 0x0000000400007c0c */ /* 0x000fe2000bf03070 */
[----:B------:R-:W-:Y:S01]  /*84a0*/  IMAD.U32 R0, RZ, RZ, UR24 ;  /* 0x00000018ff007e24 */ /* 0x000fe2000f8e00ff */
[----:B------:R-:W1:Y:S01]  /*84b0*/  LDSM.16.MT88.4 R64, [R7+0x13800] ;  /* 0x013800000740783b */ /* 0x000e620000004200 */
[----:B------:R-:W-:Y:S02]  /*84c0*/  IMAD.MOV.U32 R243, RZ, RZ, R246 ;  /* 0x000000fffff37224 */ /* 0x000fe400078e00f6 */
[----:B------:R-:W-:Y:S01]  /*84d0*/  IMAD.MOV.U32 R242, RZ, RZ, R106 ;  /* 0x000000fffff27224 */ /* 0x000fe200078e006a */
[----:B------:R-:W1:Y:S01]  /*84e0*/  LDSM.16.MT88.4 R72, [R28+0x15800] ;  /* 0x015800001c48783b */ /* 0x000e620000004200 */
[----:B------:R-:W-:-:S02]  /*84f0*/  IMAD.MOV.U32 R23, RZ, RZ, R31 ;  /* 0x000000ffff177224 */ /* 0x000fc400078e001f */
[----:B------:R-:W-:Y:S02]  /*8500*/  IMAD.MOV.U32 R31, RZ, RZ, R105 ;  /* 0x000000ffff1f7224 */ /* 0x000fe400078e0069 */
[----:B------:R-:W-:Y:S02]  /*8510*/  IMAD.MOV.U32 R245, RZ, RZ, R104 ;  /* 0x000000fffff57224 */ /* 0x000fe400078e0068 */
[----:B------:R-:W-:Y:S02]  /*8520*/  IMAD.MOV.U32 R246, RZ, RZ, R107 ;  /* 0x000000fffff67224 */ /* 0x000fe400078e006b */
[----:B------:R-:W1:Y:S01]  /*8530*/  LDSM.16.MT88.4 R104, [R28+0x17800] ;  /* 0x017800001c68783b */ /* 0x000e620000004200 */
[----:B------:R-:W-:-:S03]  /*8540*/  PRMT R25, R32, 0x7610, R25 ;  /* 0x0000761020197816 */ /* 0x000fc60000000019 */
[----:B------:R-:W-:Y:S01]  /*8550*/  STG.E.U16 desc[UR26][R204.64], R207 ;  /* 0x000000cfcc007986 */ /* 0x000fe2000c10151a */
[----:B------:R-:W-:-:S03]  /*8560*/  @!P6 PRMT R225, R25, 0x5410, RZ ;  /* 0x0000541019e1e816 */ /* 0x000fc600000000ff */
[----:B------:R-:W-:Y:S01]  /*8570*/  STG.E.U16 desc[UR26][R204.64+0x2], R203 ;  /* 0x000002cbcc007986 */ /* 0x000fe2000c10151a */
        /* <DEDUP_REMOVED lines=9> */
[----:B------:R-:W-:Y:S01]  /*8610*/  HMMA.16816.F32.BF16 R104, R128, R106, R192 ;  /* 0x0000006a8068723c */ /* 0x000fe200000418c0 */
[----:B------:R-:W-:Y:S01]  /*8620*/  UMOV UR6, 0xffffffff ;  /* 0xffffffff00067882 */ /* 0x000fe20000000000 */
[----:B--2---:R-:W-:-:S02]  /*8630*/  @!P3 HFMA2.BF16_V2 R14, -RZ.H0_H0, RZ.H0_H0, -R168.H0_H0 ;  /* 0x200000ffff0eb231 */ /* 0x004fc400003409a8 */
[----:B----4-:R-:W-:Y:S02]  /*8640*/  @!P2 HFMA2.BF16_V2 R13, -RZ.H0_H0, RZ.H0_H0, -R216.H0_H0 ;  /* 0x200000ffff0da231 */ /* 0x010fe400003409d8 */
[----:B-----5:R-:W-:Y:S01]  /*8650*/  @!P1 HFMA2.BF16_V2 R5, -RZ.H0_H0, RZ.H0_H0, -R170.H0_H0 ;  /* 0x200000ffff059231 */ /* 0x020fe200003409aa */
[----:B------:R-:W-:Y:S02]  /*8660*/  PRMT R11, R14, 0x7610, R11 ;  /* 0x000076100e0b7816 */ /* 0x000fe4000000000b */
[----:B------:R-:W-:Y:S02]  /*8670*/  PRMT R10, R13, 0x7610, R10 ;  /* 0x000076100d0a7816 */ /* 0x000fe4000000000a */
[----:B------:R-:W-:Y:S01]  /*8680*/  PRMT R9, R5, 0x7610, R9 ;  /* 0x0000761005097816 */ /* 0x000fe20000000009 */
[----:B------:R-:W-:-:S04]  /*8690*/  IMAD.WIDE R4, R0, 0x2, R204 ;  /* 0x0000000200047825 */ /* 0x000fc800078e02cc */
[----:B---3--:R-:W-:Y:S02]  /*86a0*/  @!P0 HFMA2.BF16_V2 R8, -RZ.H0_H0, RZ.H0_H0, -R172.H0_H0 ;  /* 0x200000ffff088231 */ /* 0x008fe400003409ac */
[----:B------:R-:W-:Y:S01]  /*86b0*/  FADD.FTZ R0, R241, R2 ;  /* 0x00000002f1007221 */ /* 0x000fe20000010000 */
[----:B------:R-:W-:Y:S01]  /*86c0*/  @!P5 HFMA2.BF16_V2 R27, -RZ.H0_H0, RZ.H0_H0, -R201.H0_H0 ;  /* 0x200000ffff1bd231 */ /* 0x000fe200003409c9 */
[----:B------:R-:W-:Y:S02]  /*86d0*/  @!P3 PRMT R168, R11, 0x5410, RZ ;  /* 0x000054100ba8b816 */ /* 0x000fe400000000ff */
[----:B------:R-:W-:Y:S02]  /*86e0*/  @!P2 PRMT R216, R10, 0x5410, RZ ;  /* 0x000054100ad8a816 */ /* 0x000fe400000000ff */
[----:B------:R-:W-:Y:S02]  /*86f0*/  @!P1 PRMT R170, R9, 0x5410, RZ ;  /* 0x0000541009aa9816 */ /* 0x000fe400000000ff */
[----:B------:R-:W-:Y:S01]  /*8700*/  PRMT R12, R8, 0x7610, R12 ;  /* 0x00007610080c7816 */ /* 0x000fe2000000000c */
[----:B------:R-:W-:Y:S01]  /*8710*/  FADD.FTZ R2, R242, R6 ;  /* 0x00000006f2027221 */ /* 0x000fe20000010000 */
[----:B------:R-:W1:Y:S01]  /*8720*/  LDSM.16.MT88.4 R8, [R7+0x17800] ;  /* 0x017800000708783b */ /* 0x000e620000004200 */
[----:B------:R-:W-:Y:S01]  /*8730*/  FADD.FTZ R0, R243, R0 ;  /* 0x00000000f3007221 */ /* 0x000fe20000010000 */
[----:B------:R-:W-:Y:S01]  /*8740*/  @!P4 HFMA2.BF16_V2 R26, -RZ.H0_H0, RZ.H0_H0, -R174.H0_H0 ;  /* 0x200000ffff1ac231 */ /* 0x000fe200003409ae */
[----:B------:R-:W-:Y:S01]  /*8750*/  PRMT R24, R27, 0x7610, R24 ;  /* 0x000076101b187816 */ /* 0x000fe20000000018 */
[----:B------:R-:W-:Y:S01]  /*8760*/  FADD.FTZ R2, R244, R2 ;  /* 0x00000002f4027221 */ /* 0x000fe20000010000 */
[----:B------:R-:W-:Y:S01]  /*8770*/  STG.E.U16 desc[UR26][R4.64], R212 ;  /* 0x000000d404007986 */ /* 0x000fe2000c10151a */
[----:B------:R-:W-:Y:S01]  /*8780*/  FADD.FTZ R0, R252, R0 ;  /* 0x00000000fc007221 */ /* 0x000fe20000010000 */
[----:B------:R-:W-:-:S02]  /*8790*/  PRMT R15, R26, 0x7610, R15 ;  /* 0x000076101a0f7816 */ /* 0x000fc4000000000f */
[----:B------:R-:W-:Y:S01]  /*87a0*/  STG.E.U16 desc[UR26][R4.64+0x2], R211 ;  /* 0x000002d304007986 */ /* 0x000fe2000c10151a */
[----:B------:R-:W-:Y:S01]  /*87b0*/  @!P5 PRMT R201, R24, 0x5410, RZ ;  /* 0x0000541018c9d816 */ /* 0x000fe200000000ff */
[----:B------:R-:W-:Y:S02]  /*87c0*/  FADD.FTZ R2, R245, R2 ;  /* 0x00000002f5027221 */ /* 0x000fe40000010000 */
[----:B------:R-:W-:Y:S01]  /*87d0*/  STG.E.U16 desc[UR26][R204.64+0x10], R214 ;  /* 0x000010d6cc007986 */ /* 0x000fe2000c10151a */
[----:B------:R-:W-:-:S03]  /*87e0*/  FADD.FTZ R0, R251, R0 ;  /* 0x00000000fb007221 */ /* 0x000fc60000010000 */
[----:B------:R-:W-:Y:S04]  /*87f0*/  STG.E.U16 desc[UR26][R204.64+0x12], R213 ;  /* 0x000012d5cc007986 */ /* 0x000fe8000c10151a */
[----:B------:R-:W-:Y:S04]  /*8800*/  STG.E.U16 desc[UR26][R4.64+0x12], R220 ;  /* 0x000012dc04007986 */ /* 0x000fe8000c10151a */
[----:B------:R-:W-:Y:S01]  /*8810*/  STG.E.U16 desc[UR26][R4.64+0x10], R218 ;  /* 0x000010da04007986 */ /* 0x000fe2000c10151a */
[----:B------:R-:W-:-:S03]  /*8820*/  @!P4 PRMT R174, R15, 0x5410, RZ ;  /* 0x000054100faec816 */ /* 0x000fc600000000ff */
[----:B------:R-:W-:Y:S01]  /*8830*/  STG.E.U16 desc[UR26][R204.64+0x20], R217 ;  /* 0x000020d9cc007986 */ /* 0x000fe2000c10151a */
[----:B------:R-:W-:-:S03]  /*8840*/  @!P0 PRMT R172, R12, 0x5410, RZ ;  /* 0x000054100cac8816 */ /* 0x000fc600000000ff */
[----:B------:R-:W-:Y:S01]  /*8850*/  STG.E.U16 desc[UR26][R204.64+0x22], R216 ;  /* 0x000022d8cc007986 */ /* 0x000fe2000c10151a */
[----:B------:R-:W-:-:S03]  /*8860*/  FADD.FTZ R2, R246, R2 ;  /* 0x00000002f6027221 */ /* 0x000fc60000010000 */
[----:B------:R-:W-:Y:S04]  /*8870*/  STG.E.U16 desc[UR26][R4.64+0x20], R225 ;  /* 0x000020e104007986 */ /* 0x000fe8000c10151a */
[----:B------:R-:W-:Y:S01]  /*8880*/  STG.E.U16 desc[UR26][R4.64+0x22], R224 ;  /* 0x000022e004007986 */ /* 0x000fe2000c10151a */
[----:B------:R-:W-:-:S03]  /*8890*/  FADD.FTZ R0, R250, R0 ;  /* 0x00000000fa007221 */ /* 0x000fc60000010000 */
[----:B------:R-:W-:Y:S04]  /*88a0*/  STG.E.U16 desc[UR26][R204.64+0x30], R223 ;  /* 0x000030dfcc007986 */ /* 0x000fe8000c10151a */
[----:B------:R-:W-:Y:S04]  /*88b0*/  STG.E.U16 desc[UR26][R204.64+0x32], R222 ;  /* 0x000032decc007986 */ /* 0x000fe8000c10151a */
[----:B------:R-:W-:Y:S04]  /*88c0*/  STG.E.U16 desc[UR26][R4.64+0x30], R221 ;  /* 0x000030dd04007986 */ /* 0x000fe8000c10151a */
[----:B------:R-:W-:Y:S04]  /*88d0*/  STG.E.U16 desc[UR26][R4.64+0x32], R219 ;  /* 0x000032db04007986 */ /* 0x000fe8000c10151a */
[----:B------:R-:W-:Y:S04]  /*88e0*/  STG.E.U16 desc[UR26][R204.64+0x40], R202 ;  /* 0x000040cacc007986 */ /* 0x000fe8000c10151a */
        /* <DEDUP_REMOVED lines=16> */
[----:B------:R2:W-:Y:S01]  /*89f0*/  STG.E.U16 desc[UR26][R4.64+0x72], R135 ;  /* 0x0000728704007986 */ /* 0x0005e2000c10151a */
[----:B-1----:R-:W-:Y:S01]  /*8a00*/  HMMA.16816.F32.BF16 R124, R128, R8, R184 ;  /* 0x00000008807c723c */ /* 0x002fe200000418b8 */
[----:B--2---:R-:W-:Y:S01]  /*8a10*/  FADD.FTZ R4, R23, R2 ;  /* 0x0000000217047221 */ /* 0x004fe20000010000 */
[----:B------:R-:W-:-:S03]  /*8a20*/  FADD.FTZ R2, R248, R0 ;  /* 0x00000000f8027221 */ /* 0x000fc60000010000 */
[----:B------:R-:W-:Y:S01]  /*8a30*/  FADD.FTZ R0, R31, R4 ;  /* 0x000000041f007221 */ /* 0x000fe20000010000 */
[----:B------:R-:W-:-:S03]  /*8a40*/  FADD.FTZ R2, R239, R2 ;  /* 0x00000002ef027221 */ /* 0x000fc60000010000 */
[----:B------:R-:W-:Y:S01]  /*8a50*/  FADD.FTZ R229, R30, R0 ;  /* 0x000000001ee57221 */ /* 0x000fe20000010000 */
[----:B------:R-:W-:-:S04]  /*8a60*/  FADD.FTZ R0, R238, R2 ;  /* 0x00000002ee007221 */ /* 0x000fc80000010000 */
[----:B------:R-:W-:Y:S01]  /*8a70*/  FADD.FTZ R236, R237, R0 ;  /* 0x00000000edec7221 */ /* 0x000fe20000010000 */
[----:B------:R-:W-:Y:S04]  /*8a80*/  HMMA.16816.F32.BF16 R128, R128, R10, R16 ;  /* 0x0000000a8080723c */ /* 0x000fe80000041810 */
[----:B------:R1:W-:Y:S01]  /*8a90*/  STL [R1+0x5c], R236 ;  /* 0x00005cec01007387 */ /* 0x0003e20000100800 */
[----:B------:R-:W-:Y:S01]  /*8aa0*/  IADD3 R243, P0, PT, R204, -0x80, RZ ;  /* 0xffffff80ccf37810 */ /* 0x000fe20007f1e0ff */
[----:B------:R-:W-:-:S03]  /*8ab0*/  FADD.FTZ R229, R29, R229 ;  /* 0x000000e51de57221 */ /* 0x000fc60000010000 */
[----:B------:R-:W-:Y:S01]  /*8ac0*/  IADD3.X R242, PT, PT, R205, -0x1, RZ, P0, !PT ;  /* 0xffffffffcdf27810 */ /* 0x000fe200007fe4ff */
[----:B------:R-:W-:Y:S10]  /*8ad0*/  BRA.U !UP2, `(.L_x_564) ;  /* 0x000000690af07547 */ /* 0x000ff4000b800000 */
[----:B------:R-:W2:Y:S01]  /*8ae0*/  LDL.LU R245, [R1+0x90] ;  /* 0x0000900001f57983 */ /* 0x000ea20000300800 */
[----:B------:R-:W-:Y:S01]  /*8af0*/  UIADD3 UR12, UPT, UPT, UR23, -0x2, URZ ;  /* 0xfffffffe170c7890 */ /* 0x000fe2000fffe0ff */
[----:B------:R-:W-:-:S04]  /*8b00*/  DEPBAR.LE SB0, 0x0 ;  /* 0x000080000000791a */ /* 0x000fc80000000000 */
[----:B------:R-:W2:Y:S01]  /*8b10*/  LDL.LU R246, [R1+0x98] ;  /* 0x0000980001f67983 */ /* 0x000ea20000300800 */
[----:B------:R-:W3:Y:S03]  /*8b20*/  LDCU UR4, c[0x0][0x440] ;  /* 0x00008800ff0477ac */ /* 0x000ee60008000800 */
[----:B------:R-:W4:Y:S04]  /*8b30*/  LDL R247, [R1+0x6c] ;  /* 0x00006c0001f77983 */ /* 0x000f280000100800 */
[----:B------:R-:W5:Y:S04]  /*8b40*/  LDL R30, [R1+0x68] ;  /* 0x00006800011e7983 */ /* 0x000f680000100800 */
[----:B------:R-:W3:Y:S04]  /*8b50*/  LDL R29, [R1+0x8c] ;  /* 0x00008c00011d7983 */ /* 0x000ee80000100800 */
[----:B------:R-:W2:Y:S04]  /*8b60*/  LDL R23, [R1+0x88] ;  /* 0x0000880001177983 */ /* 0x000ea80000100800 */
[----:B------:R-:W2:Y:S01]  /*8b70*/  LDL R31, [R1+0x84] ;  /* 0x00008400011f7983 */ /* 0x000ea20000100800 */
[----:B------:R-:W-:-:S02]  /*8b80*/  UIMAD.WIDE.U32 UR18, UR12, UR8, URZ ;  /* 0x000000080c1272a5 */ /* 0x000fc4000f8e00ff */
[----:B------:R-:W-:Y:S02]  /*8b90*/  UIMAD UR12, UR12, UR9, URZ ;  /* 0x000000090c0c72a4 */ /* 0x000fe4000f8e02ff */
[----:B------:R-:W-:Y:S02]  /*8ba0*/  USHF.L.U32 UR15, UR8, 0x4, URZ ;  /* 0x00000004080f7899 */ /* 0x000fe400080006ff */
[----:B------:R-:W-:Y:S02]  /*8bb0*/  USHF.L.U64.HI UR13, UR8, 0x4, UR9 ;  /* 0x00000004080d7899 */ /* 0x000fe40008010209 */
[----:B------:R-:W-:Y:S02]  /*8bc0*/  UIADD3 UR6, UPT, UPT, UR12, UR19, URZ ;  /* 0x000000130c067290 */ /* 0x000fe4000fffe0ff */
[----:B------:R-:W-:Y:S01]  /*8bd0*/  ULEA UR7, UP0, UR18, UR15, 0x6 ;  /* 0x0000000f12077291 */ /* 0x000fe2000f8030ff */
[----:B------:R-:W-:Y:S01]  /*8be0*/  IMAD.U32 R5, RZ, RZ, UR19 ;  /* 0x00000013ff057e24 */ /* 0x000fe2000f8e00ff */
[----:B------:R-:W-:-:S02]  /*8bf0*/  UIADD3 UR12, UPT, UPT, UR19, UR12, URZ ;  /* 0x0000000c130c7290 */ /* 0x000fc4000fffe0ff */
[----:B------:R-:W-:Y:S01]  /*8c00*/  ULEA.HI.X UR6, UR18, UR13, UR6, 0x6, UP0 ;  /* 0x0000000d12067291 */ /* 0x000fe200080f3406 */
[----:B------:R-:W-:Y:S02]  /*8c10*/  IMAD.U32 R4, RZ, RZ, UR18 ;  /* 0x00000012ff047e24 */ /* 0x000fe4000f8e00ff */
[----:B------:R-:W-:Y:S01]  /*8c20*/  IMAD.U32 R5, RZ, RZ, UR7 ;  /* 0x00000007ff057e24 */ /* 0x000fe2000f8e00ff */
[----:B------:R-:W-:Y:S01]  /*8c30*/  UIADD3 UR15, UP1, UPT, UR7, UR15, URZ ;  /* 0x0000000f070f7290 */ /* 0x000fe2000ff3e0ff */
[----:B------:R-:W-:Y:S01]  /*8c40*/  IMAD.U32 R2, RZ, RZ, UR12 ;  /* 0x0000000cff027e24 */ /* 0x000fe2000f8e00ff */
[----:B------:R-:W-:Y:S01]  /*8c50*/  ULEA UR7, UP0, UR8, UR7, 0x5 ;  /* 0x0000000708077291 */ /* 0x000fe2000f8028ff */
[----:B------:R-:W-:Y:S01]  /*8c60*/  IMAD.U32 R0, RZ, RZ, UR6 ;  /* 0x00000006ff007e24 */ /* 0x000fe2000f8e00ff */
[----:B------:R-:W-:Y:S02]  /*8c70*/  UIADD3.X UR13, UPT, UPT, UR6, UR13, URZ, UP1, !UPT ;  /* 0x0000000d060d7290 */ /* 0x000fe40008ffe4ff */
[----:B------:R-:W-:-:S06]  /*8c80*/  ULEA.HI.X UR6, UR8, UR6, UR9, 0x5, UP0 ;  /* 0x0000000608067291 */ /* 0x000fcc00080f2c09 */
[----:B------:R-:W-:Y:S02]  /*8c90*/  IMAD.U32 R13, RZ, RZ, UR6 ;  /* 0x00000006ff0d7e24 */ /* 0x000fe4000f8e00ff */
[----:B------:R-:W-:Y:S01]  /*8ca0*/  IMAD.MOV.U32 R214, RZ, RZ, 0x20 ;  /* 0x00000020ffd67424 */ /* 0x000fe200078e00ff */
[----:B------:R-:W-:Y:S01]  /*8cb0*/  BAR.SYNC.DEFER_BLOCKING 0x0 ;  /* 0x0000000000007b1d */ /* 0x000fe20000010000 */
[CC--:B----4-:R-:W-:Y:S02]  /*8cc0*/  LEA R8, P0, R5.reuse, R247.reuse, 0x1 ;  /* 0x000000f705087211 */ /* 0x0d0fe400078008ff */
[C---:B------:R-:W-:Y:S02]  /*8cd0*/  LEA R10, P1, R4.reuse, R247, 0x7 ;  /* 0x000000f7040a7211 */ /* 0x040fe400078238ff */
[-C--:B-----5:R-:W-:Y:S01]  /*8ce0*/  LEA.HI.X R9, R5, R30.reuse, R0, 0x1, P0 ;  /* 0x0000001e05097211 */ /* 0x0a0fe200000f0c00 */
[----:B------:R-:W-:Y:S01]  /*8cf0*/  IMAD.U32 R5, RZ, RZ, UR15 ;  /* 0x0000000fff057e24 */ /* 0x000fe2000f8e00ff */
[----:B------:R-:W-:Y:S01]  /*8d00*/  LEA.HI.X R11, R4, R30, R2, 0x7, P1 ;  /* 0x0000001e040b7211 */ /* 0x000fe200008f3c02 */
[----:B------:R-:W-:-:S02]  /*8d10*/  IMAD.U32 R2, RZ, RZ, UR7 ;  /* 0x00000007ff027e24 */ /* 0x000fc4000f8e00ff */
[----:B------:R-:W-:Y:S01]  /*8d20*/  IMAD.U32 R0, RZ, RZ, UR13 ;  /* 0x0000000dff007e24 */ /* 0x000fe2000f8e00ff */
[CC--:B------:R-:W-:Y:S02]  /*8d30*/  LEA R6, P1, R5.reuse, R247.reuse, 0x1 ;  /* 0x000000f705067211 */ /* 0x0c0fe400078208ff */
[C---:B------:R-:W-:Y:S02]  /*8d40*/  LEA R4, P0, R2.reuse, R247, 0x1 ;  /* 0x000000f702047211 */ /* 0x040fe400078008ff */
[-C--:B------:R-:W-:Y:S02]  /*8d50*/  LEA.HI.X R7, R5, R30.reuse, R0, 0x1, P1 ;  /* 0x0000001e05077211 */ /* 0x080fe400008f0c00 */
[----:B------:R-:W-:Y:S02]  /*8d60*/  LEA.HI.X R5, R2, R30, R13, 0x1, P0 ;  /* 0x0000001e02057211 */ /* 0x000fe400000f0c0d */
[----:B---3--:R-:W-:Y:S02]  /*8d70*/  ISETP.GE.AND P0, PT, R29, UR4, PT ;  /* 0x000000041d007c0c */ /* 0x008fe4000bf06270 */
[----:B------:R-:W3:Y:S01]  /*8d80*/  LDL.LU R29, [R1+0xb4] ;  /* 0x0000b400011d7983 */ /* 0x000ee20000300800 */
[----:B------:R-:W-:-:S02]  /*8d90*/  ISETP.GE.AND P3, PT, R206, UR4, PT ;  /* 0x00000004ce007c0c */ /* 0x000fc4000bf66270 */
[----:B--2---:R-:W-:Y:S02]  /*8da0*/  ISETP.GE.AND P2, PT, R23, UR4, PT ;  /* 0x0000000417007c0c */ /* 0x004fe4000bf46270 */
[----:B------:R-:W-:-:S09]  /*8db0*/  ISETP.GE.AND P1, PT, R31, UR4, PT ;  /* 0x000000041f007c0c */ /* 0x000fd2000bf26270 */
        /* <DEDUP_REMOVED lines=49> */
[----:B------:R-:W-:Y:S01]  /*90d0*/  @P2 STS.128 [R215+0x13000], RZ ;  /* 0x013000ffd7002388 */ /* 0x000fe20000000c00 */
[----:B------:R-:W-:-:S03]  /*90e0*/  LOP3.LUT R12, R246, R245, RZ, 0xfc, !PT ;  /* 0x000000f5f60c7212 */ /* 0x000fc600078efcff */
        /* <DEDUP_REMOVED lines=10> */
[----:B------:R-:W-:-:S03]  /*9190*/  LEA R30, R12, UR5, 0x1 ;  /* 0x000000050c1e7c11 */ /* 0x000fc6000f8e08ff */
        /* <DEDUP_REMOVED lines=20> */
[----:B------:R-:W-:Y:S04]  /*92e0*/  LDSM.16.M88.4 R168, [R134+0x8800] ;  /* 0x0088000086a8783b */ /* 0x000fe80000000200 */
[----:B------:R-:W-:Y:S04]  /*92f0*/  LDSM.16.M88.4 R32, [R134+0x9000] ;  /* 0x009000008620783b */ /* 0x000fe80000000200 */
[----:B------:R-:W-:Y:S04]  /*9300*/  LDSM.16.M88.4 R16, [R134+0x8000] ;  /* 0x008000008610783b */ /* 0x000fe80000000200 */
[----:B------:R-:W-:Y:S01]  /*9310*/  LDSM.16.M88.4 R24, [R134+0x9800] ;  /* 0x009800008618783b */ /* 0x000fe20000000200 */
[----:B------:R-:W-:-:S03]  /*9320*/  IMAD.IADD R23, R22, 0x1, R30 ;  /* 0x0000000116177824 */ /* 0x000fc600078e021e */
[----:B------:R-:W-:Y:S04]  /*9330*/  LDSM.16.M88.4 R220, [R133+0x8800] ;  /* 0x0088000085dc783b */ /* 0x000fe80000000200 */
[----:B--2---:R-:W2:Y:S04]  /*9340*/  LDSM.16.M88.4 R4, [R30] ;  /* 0x000000001e04783b */ /* 0x004ea80000000200 */
[----:B------:R-:W-:Y:S04]  /*9350*/  LDSM.16.M88.4 R232, [R133+0xf000] ;  /* 0x00f0000085e8783b */ /* 0x000fe80000000200 */
[----:B------:R-:W0:Y:S01]  /*9360*/  LDGDEPBAR ;  /* 0x00000000000079af */ /* 0x000e220000000000 */
[C---:B--2---:R-:W-:Y:S08]  /*9370*/  HMMA.16816.F32.BF16 R196, R4.reuse, R168, RZ ;  /* 0x000000a804c4723c */ /* 0x044ff000000418ff */
[C---:B------:R-:W-:Y:S08]  /*9380*/  HMMA.16816.F32.BF16 R200, R4.reuse, R170, RZ ;  /* 0x000000aa04c8723c */ /* 0x040ff000000418ff */
[C---:B------:R-:W-:Y:S08]  /*9390*/  HMMA.16816.F32.BF16 R216, R4.reuse, R32, RZ ;  /* 0x0000002004d8723c */ /* 0x040ff000000418ff */
[C---:B------:R-:W-:Y:S08]  /*93a0*/  HMMA.16816.F32.BF16 R192, R4.reuse, R34, RZ ;  /* 0x0000002204c0723c */ /* 0x040ff000000418ff */
[C---:B------:R-:W-:Y:S08]  /*93b0*/  HMMA.16816.F32.BF16 R12, R4.reuse, R16, RZ ;  /* 0x00000010040c723c */ /* 0x040ff000000418ff */
[C---:B------:R-:W-:Y:S08]  /*93c0*/  HMMA.16816.F32.BF16 R172, R4.reuse, R18, RZ ;  /* 0x0000001204ac723c */ /* 0x040ff000000418ff */
[C---:B------:R-:W-:Y:S08]  /*93d0*/  HMMA.16816.F32.BF16 R188, R4.reuse, R24, RZ ;  /* 0x0000001804bc723c */ /* 0x040ff000000418ff */
[----:B------:R-:W-:Y:S01]  /*93e0*/  HMMA.16816.F32.BF16 R184, R4, R26, RZ ;  /* 0x0000001a04b8723c */ /* 0x000fe200000418ff */
[----:B------:R-:W-:Y:S04]  /*93f0*/  LDSM.16.M88.4 R4, [R23] ;  /* 0x000000001704783b */ /* 0x000fe80000000200 */
[----:B------:R-:W-:Y:S01]  /*9400*/  LDSM.16.M88.4 R24, [R133+0x8000] ;  /* 0x008000008518783b */ /* 0x000fe20000000200 */
[----:B---3--:R-:W-:-:S04]  /*9410*/  ISETP.NE.AND P4, PT, R29, RZ, PT ;  /* 0x000000ff1d00720c */ /* 0x008fc80003f85270 */
[----:B------:R-:W-:-:S05]  /*9420*/  SEL R0, R214, 0xffffffe0, !P4 ;  /* 0xffffffe0d6007807 */ /* 0x000fca0006000000 */
[----:B------:R-:W-:Y:S02]  /*9430*/  IMAD.IADD R29, R0, 0x1, R30 ;  /* 0x00000001001d7824 */ /* 0x000fe400078e021e */
[----:B------:R-:W-:-:S03]  /*9440*/  IMAD.IADD R2, R134, 0x1, R0 ;  /* 0x0000000186027824 */ /* 0x000fc600078e0200 */
[----:B------:R-:W-:Y:S04]  /*9450*/  LDSM.16.M88.4 R8, [R29] ;  /* 0x000000001d08783b */ /* 0x000fe80000000200 */
[----:B------:R-:W2:Y:S04]  /*9460*/  LDSM.16.M88.4 R176, [R2+0x8000] ;  /* 0x0080000002b0783b */ /* 0x000ea80000000200 */
[----:B------:R-:W3:Y:S04]  /*9470*/  LDSM.16.M88.4 R180, [R2+0x8800] ;  /* 0x0088000002b4783b */ /* 0x000ee80000000200 */
[----:B------:R-:W4:Y:S04]  /*9480*/  LDSM.16.M88.4 R168, [R2+0x9000] ;  /* 0x0090000002a8783b */ /* 0x000f280000000200 */
[----:B------:R-:W5:Y:S01]  /*9490*/  LDSM.16.M88.4 R32, [R2+0x9800] ;  /* 0x009800000220783b */ /* 0x000f620000000200 */
[----:B------:R-:W-:-:S02]  /*94a0*/  IMAD.IADD R22, R0, 0x1, R23 ;  /* 0x0000000100167824 */ /* 0x000fc400078e0217 */
[----:B------:R-:W-:Y:S01]  /*94b0*/  IMAD.IADD R0, R0, 0x1, R133 ;  /* 0x0000000100007824 */ /* 0x000fe200078e0285 */
[C---:B--2---:R-:W-:Y:S08]  /*94c0*/  HMMA.16816.F32.BF16 R16, R8.reuse, R176, R12 ;  /* 0x000000b00810723c */ /* 0x044ff0000004180c */
[C---:B------:R-:W-:Y:S01]  /*94d0*/  HMMA.16816.F32.BF16 R12, R8.reuse, R178, R172 ;  /* 0x000000b2080c723c */ /* 0x040fe200000418ac */
[----:B------:R-:W-:Y:S07]  /*94e0*/  LDSM.16.M88.4 R176, [R133+0x9800] ;  /* 0x0098000085b0783b */ /* 0x000fee0000000200 */
[C---:B---3--:R-:W-:Y:S08]  /*94f0*/  HMMA.16816.F32.BF16 R172, R8.reuse, R180, R196 ;  /* 0x000000b408ac723c */ /* 0x048ff000000418c4 */
[C---:B----4-:R-:W-:Y:S08]  /*9500*/  HMMA.16816.F32.BF16 R224, R8.reuse, R168, R216 ;  /* 0x000000a808e0723c */ /* 0x050ff000000418d8 */
[C---:B------:R-:W-:Y:S01]  /*9510*/  HMMA.16816.F32.BF16 R216, R8.reuse, R170, R192 ;  /* 0x000000aa08d8723c */ /* 0x040fe200000418c0 */
[----:B------:R-:W-:Y:S07]  /*9520*/  LDSM.16.M88.4 R168, [R0+0x8800] ;  /* 0x0088000000a8783b */ /* 0x000fee0000000200 */
[----:B-----5:R-:W-:Y:S08]  /*9530*/  HMMA.16816.F32.BF16 R192, R8, R34, R184 ;  /* 0x0000002208c0723c */ /* 0x020ff000000418b8 */
[----:B------:R-:W-:Y:S01]  /*9540*/  HMMA.16816.F32.BF16 R184, R4, R26, R12 ;  /* 0x0000001a04b8723c */ /* 0x000fe2000004180c */
[----:B------:R-:W2:Y:S07]  /*9550*/  LDSM.16.M88.4 R12, [R133+0x9000] ;  /* 0x00900000850c783b */ /* 0x000eae0000000200 */
[C---:B------:R-:W-:Y:S08]  /*9560*/  HMMA.16816.F32.BF16 R196, R8.reuse, R32, R188 ;  /* 0x0000002008c4723c */ /* 0x040ff000000418bc */
[----:B------:R-:W-:Y:S01]  /*9570*/  HMMA.16816.F32.BF16 R200, R8, R182, R200 ;  /* 0x000000b608c8723c */ /* 0x000fe200000418c8 */
[----:B------:R-:W-:Y:S04]  /*9580*/  LDSM.16.M88.4 R8, [R22] ;  /* 0x000000001608783b */ /* 0x000fe80000000200 */
[----:B------:R-:W-:Y:S03]  /*9590*/  LDSM.16.M88.4 R180, [R0+0x9000] ;  /* 0x0090000000b4783b */ /* 0x000fe60000000200 */
[C---:B------:R-:W-:Y:S01]  /*95a0*/  HMMA.16816.F32.BF16 R32, R4.reuse, R220, R172 ;  /* 0x000000dc0420723c */ /* 0x040fe200000418ac */
[----:B------:R-:W3:Y:S07]  /*95b0*/  LDSM.16.M88.4 R172, [R0+0x8000] ;  /* 0x0080000000ac783b */ /* 0x000eee0000000200 */
[C---:B------:R-:W-:Y:S08]  /*95c0*/  HMMA.16816.F32.BF16 R188, R4.reuse, R24, R16 ;  /* 0x0000001804bc723c */ /* 0x040ff00000041810 */
[C---:B------:R-:W-:Y:S08]  /*95d0*/  HMMA.16816.F32.BF16 R24, R4.reuse, R222, R200 ;  /* 0x000000de0418723c */ /* 0x040ff000000418c8 */
[C---:B--2---:R-:W-:Y:S08]  /*95e0*/  HMMA.16816.F32.BF16 R16, R4.reuse, R12, R224 ;  /* 0x0000000c0410723c */ /* 0x044ff000000418e0 */
[C---:B------:R-:W-:Y:S08]  /*95f0*/  HMMA.16816.F32.BF16 R12, R4.reuse, R14, R216 ;  /* 0x0000000e040c723c */ /* 0x040ff000000418d8 */
[C---:B------:R-:W-:Y:S08]  /*9600*/  HMMA.16816.F32.BF16 R220, R4.reuse, R176, R196 ;  /* 0x000000b004dc723c */ /* 0x040ff000000418c4 */
[----:B------:R-:W-:Y:S01]  /*9610*/  HMMA.16816.F32.BF16 R216, R4, R178, R192 ;  /* 0x000000b204d8723c */ /* 0x000fe200000418c0 */
[----:B------:R-:W2:Y:S04]  /*9620*/  LDSM.16.M88.4 R192, [R0+0x9800] ;  /* 0x0098000000c0783b */ /* 0x000ea80000000200 */
[----:B------:R-:W-:Y:S03]  /*9630*/  LDSM.16.M88.4 R4, [R30+0x2000] ;  /* 0x002000001e04783b */ /* 0x000fe60000000200 */
[C---:B---3--:R-:W-:Y:S08]  /*9640*/  HMMA.16816.F32.BF16 R200, R8.reuse, R172, R188 ;  /* 0x000000ac08c8723c */ /* 0x048ff000000418bc */
[C---:B------:R-:W-:Y:S01]  /*9650*/  HMMA.16816.F32.BF16 R196, R8.reuse, R174, R184 ;  /* 0x000000ae08c4723c */ /* 0x040fe200000418b8 */
[----:B------:R-:W3:Y:S07]  /*9660*/  LDSM.16.M88.4 R172, [R134+0xa000] ;  /* 0x00a0000086ac783b */ /* 0x000eee0000000200 */
[C---:B------:R-:W-:Y:S01]  /*9670*/  HMMA.16816.F32.BF16 R188, R8.reuse, R168, R32 ;  /* 0x000000a808bc723c */ /* 0x040fe20000041820 */
[----:B------:R-:W-:Y:S07]  /*9680*/  LDSM.16.M88.4 R32, [R134+0xb000] ;  /* 0x00b000008620783b */ /* 0x000fee0000000200 */
[C---:B------:R-:W-:Y:S01]  /*9690*/  HMMA.16816.F32.BF16 R184, R8.reuse, R170, R24 ;  /* 0x000000aa08b8723c */ /* 0x040fe20000041818 */
[----:B------:R-:W4:Y:S07]  /*96a0*/  LDSM.16.M88.4 R168, [R134+0xa800] ;  /* 0x00a8000086a8783b */ /* 0x000f2e0000000200 */
[C---:B------:R-:W-:Y:S08]  /*96b0*/  HMMA.16816.F32.BF16 R176, R8.reuse, R180, R16 ;  /* 0x000000b408b0723c */ /* 0x040ff00000041810 */
[C---:B------:R-:W-:Y:S01]  /*96c0*/  HMMA.16816.F32.BF16 R24, R8.reuse, R182, R12 ;  /* 0x000000b60818723c */ /* 0x040fe2000004180c */
[----:B------:R-:W5:Y:S07]  /*96d0*/  LDSM.16.M88.4 R180, [R134+0xb800] ;  /* 0x00b8000086b4783b */ /* 0x000f6e0000000200 */
[C---:B--2---:R-:W-:Y:S08]  /*96e0*/  HMMA.16816.F32.BF16 R16, R8.reuse, R192, R220 ;  /* 0x000000c00810723c */ /* 0x044ff000000418dc */
[----:B------:R-:W-:Y:S01]  /*96f0*/  HMMA.16816.F32.BF16 R12, R8, R194, R216 ;  /* 0x000000c2080c723c */ /* 0x000fe200000418d8 */
        /* <DEDUP_REMOVED lines=8> */
[C---:B------:R-:W-:Y:S01]  /*9780*/  HMMA.16816.F32.BF16 R188, R4.reuse, R34, R24 ;  /* 0x0000002204bc723c */ /* 0x040fe20000041818 */
[----:B------:R-:W4:Y:S04]  /*9790*/  LDSM.16.M88.4 R32, [R2+0xb000] ;  /* 0x00b000000220783b */ /* 0x000f280000000200 */
[----:B------:R-:W1:Y:S03]  /*97a0*/  LDSM.16.M88.4 R24, [R2+0xb800] ;  /* 0x00b800000218783b */ /* 0x000e660000000200 */
[C---:B-----5:R-:W-:Y:S08]  /*97b0*/  HMMA.16816.F32.BF16 R184, R4.reuse, R180, R16 ;  /* 0x000000b404b8723c */ /* 0x060ff00000041810 */
[----:B------:R-:W-:Y:S01]  /*97c0*/  HMMA.16816.F32.BF16 R16, R4, R182, R12 ;  /* 0x000000b60410723c */ /* 0x000fe2000004180c */
[----:B------:R-:W-:Y:S04]  /*97d0*/  LDSM.16.M88.4 R4, [R23+0x2000] ;  /* 0x002000001704783b */ /* 0x000fe80000000200 */
[----:B------:R-:W5:Y:S03]  /*97e0*/  LDSM.16.M88.4 R180, [R133+0xa000] ;  /* 0x00a0000085b4783b */ /* 0x000f660000000200 */
[C---:B--2---:R-:W-:Y:S08]  /*97f0*/  HMMA.16816.F32.BF16 R176, R8.reuse, R174, R216 ;  /* 0x000000ae08b0723c */ /* 0x044ff000000418d8 */
[C---:B---3--:R-:W-:Y:S08]  /*9800*/  HMMA.16816.F32.BF16 R216, R8.reuse, R168, R200 ;  /* 0x000000a808d8723c */ /* 0x048ff000000418c8 */
[C---:B------:R-:W-:Y:S01]  /*9810*/  HMMA.16816.F32.BF16 R200, R8.reuse, R170, R196 ;  /* 0x000000aa08c8723c */ /* 0x040fe200000418c4 */
[----:B------:R-:W-:Y:S07]  /*9820*/  LDSM.16.M88.4 R168, [R133+0xb000] ;  /* 0x00b0000085a8783b */ /* 0x000fee0000000200 */
[C---:B----4-:R-:W-:Y:S08]  /*9830*/  HMMA.16816.F32.BF16 R196, R8.reuse, R32, R192 ;  /* 0x0000002008c4723c */ /* 0x050ff000000418c0 */
[C---:B------:R-:W-:Y:S01]  /*9840*/  HMMA.16816.F32.BF16 R192, R8.reuse, R34, R188 ;  /* 0x0000002208c0723c */ /* 0x040fe200000418bc */
[----:B------:R-:W-:Y:S07]  /*9850*/  LDSM.16.M88.4 R32, [R133+0xb800] ;  /* 0x00b800008520783b */ /* 0x000fee0000000200 */
[C---:B-1----:R-:W-:Y:S01]  /*9860*/  HMMA.16816.F32.BF16 R188, R8.reuse, R24, R184 ;  /* 0x0000001808bc723c */ /* 0x042fe200000418b8 */
[----:B------:R-:W1:Y:S07]  /*9870*/  LDSM.16.M88.4 R184, [R133+0xa800] ;  /* 0x00a8000085b8783b */ /* 0x000e6e0000000200 */
[C---:B------:R-:W-:Y:S08]  /*9880*/  HMMA.16816.F32.BF16 R12, R8.reuse, R172, R220 ;  /* 0x000000ac080c723c */ /* 0x040ff000000418dc */
[----:B------:R-:W-:Y:S01]  /*9890*/  HMMA.16816.F32.BF16 R172, R8, R26, R16 ;  /* 0x0000001a08ac723c */ /* 0x000fe20000041810 */
[----:B------:R-:W-:Y:S04]  /*98a0*/  LDSM.16.M88.4 R8, [R22+0x2000] ;  /* 0x002000001608783b */ /* 0x000fe80000000200 */
[----:B------:R-:W2:Y:S07]  /*98b0*/  LDSM.16.M88.4 R24, [R0+0xa000] ;  /* 0x00a000000018783b */ /* 0x000eae0000000200 */
[C---:B-----5:R-:W-:Y:S08]  /*98c0*/  HMMA.16816.F32.BF16 R16, R4.reuse, R180, R12 ;  /* 0x000000b40410723c */ /* 0x060ff0000004180c */
[C---:B------:R-:W-:Y:S01]  /*98d0*/  HMMA.16816.F32.BF16 R12, R4.reuse, R182, R176 ;  /* 0x000000b6040c723c */ /* 0x040fe200000418b0 */
[----:B------:R-:W3:Y:S07]  /*98e0*/  LDSM.16.M88.4 R180, [R0+0xa800] ;  /* 0x00a8000000b4783b */ /* 0x000eee0000000200 */
[C---:B-1----:R-:W-:Y:S08]  /*98f0*/  HMMA.16816.F32.BF16 R176, R4.reuse, R184, R216 ;  /* 0x000000b804b0723c */ /* 0x042ff000000418d8 */
[C---:B------:R-:W-:Y:S08]  /*9900*/  HMMA.16816.F32.BF16 R184, R4.reuse, R186, R200 ;  /* 0x000000ba04b8723c */ /* 0x040ff000000418c8 */
[C---:B------:R-:W-:Y:S08]  /*9910*/  HMMA.16816.F32.BF16 R220, R4.reuse, R168, R196 ;  /* 0x000000a804dc723c */ /* 0x040ff000000418c4 */
[C---:B------:R-:W-:Y:S01]  /*9920*/  HMMA.16816.F32.BF16 R216, R4.reuse, R170, R192 ;  /* 0x000000aa04d8723c */ /* 0x040fe200000418c0 */
[----:B------:R-:W1:Y:S07]  /*9930*/  LDSM.16.M88.4 R168, [R0+0xb000] ;  /* 0x00b0000000a8783b */ /* 0x000e6e0000000200 */
[C---:B------:R-:W-:Y:S01]  /*9940*/  HMMA.16816.F32.BF16 R200, R4.reuse, R32, R188 ;  /* 0x0000002004c8723c */ /* 0x040fe200000418bc */
[----:B------:R-:W-:Y:S07]  /*9950*/  LDSM.16.M88.4 R188, [R134+0xd000] ;  /* 0x00d0000086bc783b */ /* 0x000fee0000000200 */
[----:B------:R-:W-:Y:S01]  /*9960*/  HMMA.16816.F32.BF16 R196, R4, R34, R172 ;  /* 0x0000002204c4723c */ /* 0x000fe200000418ac */
[----:B------:R-:W4:Y:S04]  /*9970*/  LDSM.16.M88.4 R32, [R0+0xb800] ;  /* 0x00b800000020783b */ /* 0x000f280000000200 */
[----:B------:R-:W-:Y:S03]  /*9980*/  LDSM.16.M88.4 R4, [R30+0x4000] ;  /* 0x004000001e04783b */ /* 0x000fe60000000200 */
[C---:B--2---:R-:W-:Y:S01]  /*9990*/  HMMA.16816.F32.BF16 R192, R8.reuse, R24, R16 ;  /* 0x0000001808c0723c */ /* 0x044fe20000041810 */
[----:B------:R-:W-:Y:S07]  /*99a0*/  LDSM.16.M88.4 R172, [R134+0xc800] ;  /* 0x00c8000086ac783b */ /* 0x000fee0000000200 */
[C---:B------:R-:W-:Y:S01]  /*99b0*/  HMMA.16816.F32.BF16 R16, R8.reuse, R26, R12 ;  /* 0x0000001a0810723c */ /* 0x040fe2000004180c */
[----:B------:R-:W2:Y:S07]  /*99c0*/  LDSM.16.M88.4 R24, [R134+0xc000] ;  /* 0x00c000008618783b */ /* 0x000eae0000000200 */
[C---:B---3--:R-:W-:Y:S08]  /*99d0*/  HMMA.16816.F32.BF16 R12, R8.reuse, R180, R176 ;  /* 0x000000b4080c723c */ /* 0x048ff000000418b0 */
[C---:B------:R-:W-:Y:S08]  /*99e0*/  HMMA.16816.F32.BF16 R176, R8.reuse, R182, R184 ;  /* 0x000000b608b0723c */ /* 0x040ff000000418b8 */
[C---:B-1----:R-:W-:Y:S08]  /*99f0*/  HMMA.16816.F32.BF16 R184, R8.reuse, R170, R216 ;  /* 0x000000aa08b8723c */ /* 0x042ff000000418d8 */
[C---:B----4-:R-:W-:Y:S08]  /*9a00*/  HMMA.16816.F32.BF16 R224, R8.reuse, R32, R200 ;  /* 0x0000002008e0723c */ /* 0x050ff000000418c8 */
[C---:B------:R-:W-:Y:S01]  /*9a10*/  HMMA.16816.F32.BF16 R180, R8.reuse, R168, R220 ;  /* 0x000000a808b4723c */ /* 0x040fe200000418dc */
[----:B------:R-:W-:Y:S07]  /*9a20*/  LDSM.16.M88.4 R168, [R2+0xc000] ;  /* 0x00c0000002a8783b */ /* 0x000fee0000000200 */
[----:B------:R-:W-:Y:S01]  /*9a30*/  HMMA.16816.F32.BF16 R200, R8, R34, R196 ;  /* 0x0000002208c8723c */ /* 0x000fe200000418c4 */
[----:B------:R-:W-:Y:S04]  /*9a40*/  LDSM.16.M88.4 R8, [R29+0x4000] ;  /* 0x004000001d08783b */ /* 0x000fe80000000200 */
[----:B------:R-:W-:Y:S03]  /*9a50*/  LDSM.16.M88.4 R32, [R2+0xc800] ;  /* 0x00c800000220783b */ /* 0x000fe60000000200 */
[C---:B--2---:R-:W-:Y:S01]  /*9a60*/  HMMA.16816.F32.BF16 R216, R4.reuse, R24, R192 ;  /* 0x0000001804d8723c */ /* 0x044fe200000418c0 */
[----:B------:R-:W1:Y:S07]  /*9a70*/  LDSM.16.M88.4 R192, [R134+0xd800] ;  /* 0x00d8000086c0783b */ /* 0x000e6e0000000200 */
[C---:B------:R-:W-:Y:S08]  /*9a80*/  HMMA.16816.F32.BF16 R196, R4.reuse, R26, R16 ;  /* 0x0000001a04c4723c */ /* 0x040ff00000041810 */
[C---:B------:R-:W-:Y:S08]  /*9a90*/  HMMA.16816.F32.BF16 R24, R4.reuse, R172, R12 ;  /* 0x000000ac0418723c */ /* 0x040ff0000004180c */
[C---:B------:R-:W-:Y:S01]  /*9aa0*/  HMMA.16816.F32.BF16 R16, R4.reuse, R174, R176 ;  /* 0x000000ae0410723c */ /* 0x040fe200000418b0 */
[----:B------:R-:W2:Y:S04]  /*9ab0*/  LDSM.16.M88.4 R172, [R2+0xd000] ;  /* 0x00d0000002ac783b */ /* 0x000ea80000000200 */
[----:B------:R-:W-:Y:S03]  /*9ac0*/  LDSM.16.M88.4 R176, [R133+0xc800] ;  /* 0x00c8000085b0783b */ /* 0x000fe60000000200 */
[C---:B------:R-:W-:Y:S08]  /*9ad0*/  HMMA.16816.F32.BF16 R12, R4.reuse, R188, R180 ;  /* 0x000000bc040c723c */ /* 0x040ff000000418b4 */
[C---:B------:R-:W-:Y:S01]  /*9ae0*/  HMMA.16816.F32.BF16 R184, R4.reuse, R190, R184 ;  /* 0x000000be04b8723c */ /* 0x040fe200000418b8 */
[----:B------:R-:W3:Y:S07]  /*9af0*/  LDSM.16.M88.4 R188, [R2+0xd800] ;  /* 0x00d8000002bc783b */ /* 0x000eee0000000200 */
[----:B-1----:R-:W-:Y:S08]  /*9b00*/  HMMA.16816.F32.BF16 R224, R4, R192, R224 ;  /* 0x000000c004e0723c */ /* 0x002ff000000418e0 */
[----:B------:R-:W-:Y:S08]  /*9b10*/  HMMA.16816.F32.BF16 R220, R8, R168, R216 ;  /* 0x000000a808dc723c */ /* 0x000ff000000418d8 */
[----:B------:R-:W-:Y:S01]  /*9b20*/  HMMA.16816.F32.BF16 R192, R4, R194, R200 ;  /* 0x000000c204c0723c */ /* 0x000fe200000418c8 */
[----:B------:R-:W-:Y:S07]  /*9b30*/  LDSM.16.M88.4 R4, [R23+0x4000] ;  /* 0x004000001704783b */ /* 0x000fee0000000200 */
[C---:B------:R-:W-:Y:S08]  /*9b40*/  HMMA.16816.F32.BF16 R216, R8.reuse, R170, R196 ;  /* 0x000000aa08d8723c */ /* 0x040ff000000418c4 */
[C---:B------:R-:W-:Y:S01]  /*9b50*/  HMMA.16816.F32.BF16 R196, R8.reuse, R32, R24 ;  /* 0x0000002008c4723c */ /* 0x040fe20000041818 */
[----:B------:R-:W1:Y:S07]  /*9b60*/  LDSM.16.M88.4 R24, [R133+0xd000] ;  /* 0x00d000008518783b */ /* 0x000e6e0000000200 */
[C---:B------:R-:W-:Y:S01]  /*9b70*/  HMMA.16816.F32.BF16 R200, R8.reuse, R34, R16 ;  /* 0x0000002208c8723c */ /* 0x040fe20000041810 */
[----:B------:R-:W4:Y:S04]  /*9b80*/  LDSM.16.M88.4 R32, [R133+0xc000] ;  /* 0x00c000008520783b */ /* 0x000f280000000200 */
[----:B------:R-:W5:Y:S03]  /*9b90*/  LDSM.16.M88.4 R16, [R133+0xd800] ;  /* 0x00d800008510783b */ /* 0x000f660000000200 */
[C---:B--2---:R-:W-:Y:S08]  /*9ba0*/  HMMA.16816.F32.BF16 R180, R8.reuse, R172, R12 ;  /* 0x000000ac08b4723c */ /* 0x044ff0000004180c */
[C---:B------:R-:W-:Y:S01]  /*9bb0*/  HMMA.16816.F32.BF16 R172, R8.reuse, R174, R184 ;  /* 0x000000ae08ac723c */ /* 0x040fe200000418b8 */
[----:B------:R-:W-:Y:S07]  /*9bc0*/  LDSM.16.M88.4 R184, [R0+0xc000] ;  /* 0x00c0000000b8783b */ /* 0x000fee0000000200 */
[C---:B---3--:R-:W-:Y:S08]  /*9bd0*/  HMMA.16816.F32.BF16 R168, R8.reuse, R188, R224 ;  /* 0x000000bc08a8723c */ /* 0x048ff000000418e0 */
[----:B------:R-:W-:Y:S01]  /*9be0*/  HMMA.16816.F32.BF16 R12, R8, R190, R192 ;  /* 0x000000be080c723c */ /* 0x000fe200000418c0 */
[----:B------:R-:W2:Y:S07]  /*9bf0*/  LDSM.16.M88.4 R8, [R22+0x4000] ;  /* 0x004000001608783b */ /* 0x000eae0000000200 */
[C---:B-1----:R-:W-:Y:S08]  /*9c00*/  HMMA.16816.F32.BF16 R180, R4.reuse, R24, R180 ;  /* 0x0000001804b4723c */ /* 0x042ff000000418b4 */
[C---:B----4-:R-:W-:Y:S08]  /*9c10*/  HMMA.16816.F32.BF16 R188, R4.reuse, R32, R220 ;  /* 0x0000002004bc723c */ /* 0x050ff000000418dc */
[C---:B------:R-:W-:Y:S01]  /*9c20*/  HMMA.16816.F32.BF16 R216, R4.reuse, R34, R216 ;  /* 0x0000002204d8723c */ /* 0x040fe200000418d8 */
[----:B------:R-:W1:Y:S07]  /*9c30*/  LDSM.16.M88.4 R32, [R0+0xc800] ;  /* 0x00c800000020783b */ /* 0x000e6e0000000200 */
[C---:B------:R-:W-:Y:S01]  /*9c40*/  HMMA.16816.F32.BF16 R172, R4.reuse, R26, R172 ;  /* 0x0000001a04ac723c */ /* 0x040fe200000418ac */
[----:B------:R-:W3:Y:S07]  /*9c50*/  LDSM.16.M88.4 R24, [R0+0xd000] ;  /* 0x00d000000018783b */ /* 0x000eee0000000200 */
[C---:B-----5:R-:W-:Y:S08]  /*9c60*/  HMMA.16816.F32.BF16 R168, R4.reuse, R16, R168 ;  /* 0x0000001004a8723c */ /* 0x060ff000000418a8 */
[C---:B------:R-:W-:Y:S01]  /*9c70*/  HMMA.16816.F32.BF16 R12, R4.reuse, R18, R12 ;  /* 0x00000012040c723c */ /* 0x040fe2000004180c */
[----:B------:R-:W4:Y:S07]  /*9c80*/  LDSM.16.M88.4 R16, [R0+0xd800] ;  /* 0x00d800000010783b */ /* 0x000f2e0000000200 */
[C---:B------:R-:W-:Y:S08]  /*9c90*/  HMMA.16816.F32.BF16 R200, R4.reuse, R178, R200 ;  /* 0x000000b204c8723c */ /* 0x040ff000000418c8 */
[----:B------:R-:W-:Y:S01]  /*9ca0*/  HMMA.16816.F32.BF16 R192, R4, R176, R196 ;  /* 0x000000b004c0723c */ /* 0x000fe200000418c4 */
[----:B------:R-:W-:Y:S07]  /*9cb0*/  LDSM.16.M88.4 R4, [R30+0x6000] ;  /* 0x006000001e04783b */ /* 0x000fee0000000200 */
[C---:B--2---:R-:W-:Y:S01]  /*9cc0*/  HMMA.16816.F32.BF16 R176, R8.reuse, R184, R188 ;  /* 0x000000b808b0723c */ /* 0x044fe200000418bc */
[----:B------:R-:W2:Y:S07]  /*9cd0*/  LDSM.16.M88.4 R188, [R134+0xe000] ;  /* 0x00e0000086bc783b */ /* 0x000eae0000000200 */
[C---:B------:R-:W-:Y:S08]  /*9ce0*/  HMMA.16816.F32.BF16 R196, R8.reuse, R186, R216 ;  /* 0x000000ba08c4723c */ /* 0x040ff000000418d8 */
[C---:B-1----:R-:W-:Y:S08]  /*9cf0*/  HMMA.16816.F32.BF16 R216, R8.reuse, R34, R200 ;  /* 0x0000002208d8723c */ /* 0x042ff000000418c8 */
[C---:B------:R-:W-:Y:S08]  /*9d00*/  HMMA.16816.F32.BF16 R220, R8.reuse, R32, R192 ;  /* 0x0000002008dc723c */ /* 0x040ff000000418c0 */
[C---:B---3--:R-:W-:Y:S01]  /*9d10*/  HMMA.16816.F32.BF16 R200, R8.reuse, R24, R180 ;  /* 0x0000001808c8723c */ /* 0x048fe200000418b4 */
[----:B------:R-:W1:Y:S07]  /*9d20*/  LDSM.16.M88.4 R180, [R134+0xe800] ;  /* 0x00e8000086b4783b */ /* 0x000e6e0000000200 */
[C---:B------:R-:W-:Y:S01]  /*9d30*/  HMMA.16816.F32.BF16 R192, R8.reuse, R26, R172 ;  /* 0x0000001a08c0723c */ /* 0x040fe200000418ac */
[----:B------:R-:W3:Y:S04]  /*9d40*/  LDSM.16.M88.4 R172, [R134+0xf000] ;  /* 0x00f0000086ac783b */ /* 0x000ee80000000200 */
[----:B------:R-:W-:Y:S03]  /*9d50*/  LDSM.16.M88.4 R24, [R2+0xe000] ;  /* 0x00e000000218783b */ /* 0x000fe60000000200 */
[C---:B----4-:R-:W-:Y:S01]  /*9d60*/  HMMA.16816.F32.BF16 R184, R8.reuse, R16, R168 ;  /* 0x0000001008b8723c */ /* 0x050fe200000418a8 */
[----:B------:R-:W4:Y:S07]  /*9d70*/  LDSM.16.M88.4 R168, [R134+0xf800] ;  /* 0x00f8000086a8783b */ /* 0x000f2e0000000200 */
[----:B------:R-:W-:Y:S01]  /*9d80*/  HMMA.16816.F32.BF16 R32, R8, R18, R12 ;  /* 0x000000120820723c */ /* 0x000fe2000004180c */
[----:B------:R-:W5:Y:S07]  /*9d90*/  LDSM.16.M88.4 R8, [R29+0x6000] ;  /* 0x006000001d08783b */ /* 0x000f6e0000000200 */
[C---:B--2---:R-:W-:Y:S01]  /*9da0*/  HMMA.16816.F32.BF16 R12, R4.reuse, R190, R196 ;  /* 0x000000be040c723c */ /* 0x044fe200000418c4 */
[----:B------:R-:W2:Y:S07]  /*9db0*/  LDSM.16.M88.4 R196, [R2+0xe800] ;  /* 0x00e8000002c4783b */ /* 0x000eae0000000200 */
[C---:B------:R-:W-:Y:S08]  /*9dc0*/  HMMA.16816.F32.BF16 R16, R4.reuse, R188, R176 ;  /* 0x000000bc0410723c */ /* 0x040ff000000418b0 */
[C---:B-1----:R-:W-:Y:S08]  /*9dd0*/  HMMA.16816.F32.BF16 R176, R4.reuse, R180, R220 ;  /* 0x000000b404b0723c */ /* 0x042ff000000418dc */
[C---:B---3--:R-:W-:Y:S08]  /*9de0*/  HMMA.16816.F32.BF16 R220, R4.reuse, R172, R200 ;  /* 0x000000ac04dc723c */ /* 0x048ff000000418c8 */
[C---:B----4-:R-:W-:Y:S08]  /*9df0*/  HMMA.16816.F32.BF16 R188, R4.reuse, R168, R184 ;  /* 0x000000a804bc723c */ /* 0x050ff000000418b8 */
[C---:B------:R-:W-:Y:S01]  /*9e00*/  HMMA.16816.F32.BF16 R200, R4.reuse, R174, R192 ;  /* 0x000000ae04c8723c */ /* 0x040fe200000418c0 */
[----:B------:R-:W1:Y:S07]  /*9e10*/  LDSM.16.M88.4 R192, [R2+0xf000] ;  /* 0x00f0000002c0783b */ /* 0x000e6e0000000200 */
[C---:B------:R-:W-:Y:S01]  /*9e20*/  HMMA.16816.F32.BF16 R184, R4.reuse, R170, R32 ;  /* 0x000000aa04b8723c */ /* 0x040fe20000041820 */
[----:B------:R-:W-:Y:S07]  /*9e30*/  LDSM.16.M88.4 R168, [R133+0xe800] ;  /* 0x00e8000085a8783b */ /* 0x000fee0000000200 */
[----:B------:R-:W-:Y:S01]  /*9e40*/  HMMA.16816.F32.BF16 R216, R4, R182, R216 ;  /* 0x000000b604d8723c */ /* 0x000fe200000418d8 */
[----:B------:R-:W-:Y:S07]  /*9e50*/  LDSM.16.M88.4 R4, [R23+0x6000] ;  /* 0x006000001704783b */ /* 0x000fee0000000200 */
[C---:B-----5:R-:W-:Y:S01]  /*9e60*/  HMMA.16816.F32.BF16 R32, R8.reuse, R26, R12 ;  /* 0x0000001a0820723c */ /* 0x060fe2000004180c */
[----:B------:R-:W3:Y:S07]  /*9e70*/  LDSM.16.M88.4 R12, [R133+0xe000] ;  /* 0x00e00000850c783b */ /* 0x000eee0000000200 */
[C---:B------:R-:W-:Y:S01]  /*9e80*/  HMMA.16816.F32.BF16 R180, R8.reuse, R24, R16 ;  /* 0x0000001808b4723c */ /* 0x040fe20000041810 */
[----:B------:R-:W4:Y:S07]  /*9e90*/  LDSM.16.M88.4 R16, [R2+0xf800] ;  /* 0x00f800000210783b */ /* 0x000f2e0000000200 */
[C---:B--2---:R-:W-:Y:S01]  /*9ea0*/  HMMA.16816.F32.BF16 R24, R8.reuse, R196, R176 ;  /* 0x000000c40818723c */ /* 0x044fe200000418b0 */
[----:B------:R-:W-:Y:S07]  /*9eb0*/  LDSM.16.M88.4 R176, [R0+0xe800] ;  /* 0x00e8000000b0783b */ /* 0x000fee0000000200 */
[C---:B------:R-:W-:Y:S08]  /*9ec0*/  HMMA.16816.F32.BF16 R172, R8.reuse, R198, R216 ;  /* 0x000000c608ac723c */ /* 0x040ff000000418d8 */
[C---:B-1----:R-:W-:Y:S08]  /*9ed0*/  HMMA.16816.F32.BF16 R220, R8.reuse, R192, R220 ;  /* 0x000000c008dc723c */ /* 0x042ff000000418dc */
[----:B------:R-:W-:Y:S08]  /*9ee0*/  HMMA.16816.F32.BF16 R224, R8, R194, R200 ;  /* 0x000000c208e0723c */ /* 0x000ff000000418c8 */
[C---:B---3--:R-:W-:Y:S01]  /*9ef0*/  HMMA.16816.F32.BF16 R196, R4.reuse, R12, R180 ;  /* 0x0000000c04c4723c */ /* 0x048fe200000418b4 */
[----:B------:R-:W-:Y:S07]  /*9f00*/  LDSM.16.M88.4 R180, [R0+0xf800] ;  /* 0x00f8000000b4783b */ /* 0x000fee0000000200 */
[----:B------:R-:W-:Y:S01]  /*9f10*/  HMMA.16816.F32.BF16 R192, R4, R14, R32 ;  /* 0x0000000e04c0723c */ /* 0x000fe20000041820 */
[----:B------:R-:W1:Y:S07]  /*9f20*/  LDSM.16.M88.4 R12, [R133+0xf800] ;  /* 0x00f80000850c783b */ /* 0x000e6e0000000200 */
[----:B----4-:R-:W-:Y:S08]  /*9f30*/  HMMA.16816.F32.BF16 R216, R8, R16, R188 ;  /* 0x0000001008d8723c */ /* 0x010ff000000418bc */
[----:B------:R-:W-:Y:S08]  /*9f40*/  HMMA.16816.F32.BF16 R188, R4, R168, R24 ;  /* 0x000000a804bc723c */ /* 0x000ff00000041818 */
[----:B------:R-:W-:Y:S01]  /*9f50*/  HMMA.16816.F32.BF16 R200, R8, R18, R184 ;  /* 0x0000001208c8723c */ /* 0x000fe200000418b8 */
[----:B------:R-:W-:Y:S04]  /*9f60*/  LDSM.16.M88.4 R8, [R22+0x6000] ;  /* 0x006000001608783b */ /* 0x000fe80000000200 */
[----:B------:R-:W-:Y:S03]  /*9f70*/  LDSM.16.M88.4 R184, [R0+0xe000] ;  /* 0x00e0000000b8783b */ /* 0x000fe60000000200 */
[----:B------:R-:W-:Y:S01]  /*9f80*/  HMMA.16816.F32.BF16 R168, R4, R170, R172 ;  /* 0x000000aa04a8723c */ /* 0x000fe200000418ac */
[----:B------:R2:W3:Y:S01]  /*9f90*/  LDSM.16.M88.4 R172, [R0+0xf000] ;  /* 0x00f0000000ac783b */ /* 0x0004e20000000200 */
[----:B------:R-:W-:Y:S01]  /*9fa0*/  IMAD.SHL.U32 R31, R210, 0x2, RZ ;  /* 0x00000002d21f7824 */ /* 0x000fe200078e00ff */
[----:B------:R-:W-:-:S05]  /*9fb0*/  DEPBAR.LE SB0, 0x0 ;  /* 0x000080000000791a */ /* 0x000fca0000000000 */
[C---:B------:R-:W-:Y:S08]  /*9fc0*/  HMMA.16816.F32.BF16 R32, R4.reuse, R232, R220 ;  /* 0x000000e80420723c */ /* 0x040ff000000418dc */
[C---:B------:R-:W-:Y:S08]  /*9fd0*/  HMMA.16816.F32.BF16 R24, R4.reuse, R234, R224 ;  /* 0x000000ea0418723c */ /* 0x040ff000000418e0 */
[C---:B-1----:R-:W-:Y:S08]  /*9fe0*/  HMMA.16816.F32.BF16 R16, R4.reuse, R12, R216 ;  /* 0x0000000c0410723c */ /* 0x042ff000000418d8 */
[----:B------:R-:W-:Y:S01]  /*9ff0*/  HMMA.16816.F32.BF16 R4, R4, R14, R200 ;  /* 0x0000000e0404723c */ /* 0x000fe200000418c8 */
[----:B------:R-:W-:Y:S01]  /*a000*/  LOP3.LUT R31, R31, 0x6, RZ, 0xc0, !PT ;  /* 0x000000061f1f7812 */ /* 0x000fe200078ec0ff */
[----:B--2---:R-:W-:-:S06]  /*a010*/  IMAD.U32 R0, RZ, RZ, UR23 ;  /* 0x00000017ff007e24 */ /* 0x004fcc000f8e00ff */
[----:B---3--:R-:W-:Y:S01]  /*a020*/  HMMA.16816.F32.BF16 R32, R8, R172, R32 ;  /* 0x000000ac0820723c */ /* 0x008fe20000041820 */
[----:B------:R-:W-:-:S07]  /*a030*/  IMAD R0, R0, 0x40, R31 ;  /* 0x0000004000007824 */ /* 0x000fce00078e021f */
[C---:B------:R-:W-:Y:S08]  /*a040*/  HMMA.16816.F32.BF16 R172, R8.reuse, R174, R24 ;  /* 0x000000ae08ac723c */ /* 0x040ff00000041818 */
[----:B------:R-:W-:Y:S01]  /*a050*/  HMMA.16816.F32.BF16 R24, R8, R180, R16 ;  /* 0x000000b40818723c */ /* 0x000fe20000041810 */
[----:B------:R-:W-:-:S07]  /*a060*/  UISETP.GE.U32.AND UP0, UPT, UR23, 0x3, UPT ;  /* 0x000000031700788c */ /* 0x000fce000bf06070 */
[C---:B------:R-:W-:Y:S08]  /*a070*/  HMMA.16816.F32.BF16 R196, R8.reuse, R184, R196 ;  /* 0x000000b808c4723c */ /* 0x040ff000000418c4 */
[C---:B------:R-:W-:Y:S08]  /*a080*/  HMMA.16816.F32.BF16 R192, R8.reuse, R186, R192 ;  /* 0x000000ba08c0723c */ /* 0x040ff000000418c0 */
[C---:B------:R-:W-:Y:S08]  /*a090*/  HMMA.16816.F32.BF16 R188, R8.reuse, R176, R188 ;  /* 0x000000b008bc723c */ /* 0x040ff000000418bc */
[C---:B------:R-:W-:Y:S08]  /*a0a0*/  HMMA.16816.F32.BF16 R168, R8.reuse, R178, R168 ;  /* 0x000000b208a8723c */ /* 0x040ff000000418a8 */
[----:B------:R-:W-:Y:S01]  /*a0b0*/  HMMA.16816.F32.BF16 R180, R8, R182, R4 ;  /* 0x000000b608b4723c */ /* 0x000fe20000041804 */
[----:B------:R-:W-:-:S02]  /*a0c0*/  VIADD R2, R0, 0xffffff80 ;  /* 0xffffff8000027836 */ /* 0x000fc40000000000 */
[----:B------:R-:W-:Y:S01]  /*a0d0*/  VIADD R13, R0, 0xffffff81 ;  /* 0xffffff81000d7836 */ /* 0x000fe20000000000 */
[----:B------:R-:W-:Y:S02]  /*a0e0*/  BAR.SYNC.DEFER_BLOCKING 0x0 ;  /* 0x0000000000007b1d */ /* 0x000fe40000010000 */
[-C--:B------:R-:W-:Y:S01]  /*a0f0*/  ISETP.GE.AND P4, PT, R2, R21.reuse, PT ;  /* 0x000000150200720c */ /* 0x080fe20003f86270 */
[----:B------:R-:W-:Y:S01]  /*a100*/  VIADD R12, R0, 0xffffff88 ;  /* 0xffffff88000c7836 */ /* 0x000fe20000000000 */
[----:B------:R-:W-:Y:S02]  /*a110*/  ISETP.GE.AND P5, PT, R2, R20, PT ;  /* 0x000000140200720c */ /* 0x000fe40003fa6270 */
[----:B------:R-:W-:Y:S02]  /*a120*/  P2R R14, PR, RZ, 0x10 ;  /* 0x00000010ff0e7803 */ /* 0x000fe40000000000 */
[----:B------:R-:W-:Y:S01]  /*a130*/  ISETP.GE.AND P6, PT, R13, R21, PT ;  /* 0x000000150d00720c */ /* 0x000fe20003fc6270 */
[----:B------:R-:W-:-:S12]  /*a140*/  BRA.U !UP0, `(.L_x_565) ;  /* 0x0000000508bc7547 */ /* 0x000fd8000b800000 */
[----:B------:R-:W2:Y:S04]  /*a150*/  LDL R247, [R1+0x64] ;  /* 0x0000640001f77983 */ /* 0x000ea80000100800 */
[----:B------:R-:W3:Y:S01]  /*a160*/  LDL R31, [R1+0x60] ;  /* 0x00006000011f7983 */ /* 0x000ee20000100800 */
        /* <DEDUP_REMOVED lines=8> */
[----:B------:R-:W-:-:S04]  /*a1f0*/  ULEA UR4, UP0, UR8, UR34, 0x6 ;  /* 0x0000002208047291 */ /* 0x000fc8000f8030ff */
[----:B------:R-:W-:Y:S02]  /*a200*/  ULEA.HI.X UR6, UR8, UR17, UR6, 0x6, UP0 ;  /* 0x0000001108067291 */ /* 0x000fe400080f3406 */
[----:B------:R-:W-:-:S04]  /*a210*/  UIADD3 UR34, UP0, UPT, UR34, UR4, URZ ;  /* 0x0000000422227290 */ /* 0x000fc8000ff1e0ff */
[----:B------:R-:W-:Y:S01]  /*a220*/  UIADD3.X UR17, UPT, UPT, UR17, UR6, URZ, UP0, !UPT ;  /* 0x0000000611117290 */ /* 0x000fe200087fe4ff */
[----:B--2---:R-:W-:-:S04]  /*a230*/  LEA R10, P4, R4, R247, 0x7 ;  /* 0x000000f7040a7211 */ /* 0x004fc800078838ff */
[----:B---3--:R-:W-:Y:S01]  /*a240*/  LEA.HI.X R11, R4, R31, R2, 0x7, P4 ;  /* 0x0000001f040b7211 */ /* 0x008fe200020f3c02 */
[----:B------:R-:W-:Y:S01]  /*a250*/  IMAD.U32 R4, RZ, RZ, UR4 ;  /* 0x00000004ff047e24 */ /* 0x000fe2000f8e00ff */
[----:B------:R-:W-:Y:S01]  /*a260*/  MOV R2, UR6 ;  /* 0x0000000600027c02 */ /* 0x000fe20008000f00 */
[----:B------:R-:W-:Y:S02]  /*a270*/  ULEA UR4, UP0, UR10, UR4, 0x5 ;  /* 0x000000040a047291 */ /* 0x000fe4000f8028ff */
[----:B------:R-:W-:Y:S01]  /*a280*/  @!PT LDS RZ, [RZ] ;  /* 0x00000000fffff984 */ /* 0x000fe20000000800 */
[----:B------:R-:W-:Y:S01]  /*a290*/  @!PT LDS RZ, [RZ] ;  /* 0x00000000fffff984 */ /* 0x000fe20000000800 */
[----:B------:R-:W-:Y:S01]  /*a2a0*/  @!PT LDS RZ, [RZ] ;  /* 0x00000000fffff984 */ /* 0x000fe20000000800 */
[----:B------:R1:W-:Y:S01]  /*a2b0*/  @!P3 LDGSTS.E.BYPASS.LTC128B.128 [R215+0x8000], desc[UR26][R10.64] ;  /* 0x080000000ad7bfae */ /* 0x0003e2000b981a1a */
[C---:B------:R-:W-:Y:S01]  /*a2c0*/  LEA R8, P4, R4.reuse, R247, 0x1 ;  /* 0x000000f704087211 */ /* 0x040fe200078808ff */
[----:B------:R-:W-:Y:S02]  /*a2d0*/  ULEA.HI.X UR6, UR10, UR6, UR11, 0x5, UP0 ;  /* 0x000000060a067291 */ /* 0x000fe400080f2c0b */
[----:B------:R1:W-:Y:S01]  /*a2e0*/  @P3 STS.128 [R215+0x8000], RZ ;  /* 0x008000ffd7003388 */ /* 0x0003e20000000c00 */
[----:B------:R-:W-:Y:S01]  /*a2f0*/  LEA.HI.X R9, R4, R31, R2, 0x1, P4 ;  /* 0x0000001f04097211 */ /* 0x000fe200020f0c02 */
[----:B------:R-:W-:-:S02]  /*a300*/  IMAD.U32 R2, RZ, RZ, UR34 ;  /* 0x00000022ff027e24 */ /* 0x000fc4000f8e00ff */
[----:B------:R-:W-:Y:S01]  /*a310*/  @!PT LDS RZ, [RZ] ;  /* 0x00000000fffff984 */ /* 0x000fe20000000800 */
[----:B------:R-:W-:Y:S01]  /*a320*/  @!PT LDS RZ, [RZ] ;  /* 0x00000000fffff984 */ /* 0x000fe20000000800 */
[----:B------:R-:W-:Y:S01]  /*a330*/  @!PT LDS RZ, [RZ] ;  /* 0x00000000fffff984 */ /* 0x000fe20000000800 */
[----:B------:R1:W-:Y:S01]  /*a340*/  @!P2 LDGSTS.E.BYPASS.LTC128B.128 [R215+0xa000], desc[UR26][R10.64+0x80] ;  /* 0x0a0000800ad7afae */ /* 0x0003e2000b981a1a */
[----:B------:R-:W-:Y:S02]  /*a350*/  IMAD.U32 R4, RZ, RZ, UR17 ;  /* 0x00000011ff047e24 */ /* 0x000fe4000f8e00ff */
[C---:B------:R-:W-:Y:S01]  /*a360*/  LEA R6, P4, R2.reuse, R247, 0x1 ;  /* 0x000000f702067211 */ /* 0x040fe200078808ff */
[----:B------:R1:W-:Y:S01]  /*a370*/  @P2 STS.128 [R215+0xa000], RZ ;  /* 0x00a000ffd7002388 */ /* 0x0003e20000000c00 */
[----:B------:R-:W-:Y:S02]  /*a380*/  IMAD.U32 R5, RZ, RZ, UR6 ;  /* 0x00000006ff057e24 */ /* 0x000fe4000f8e00ff */
[----:B------:R-:W-:Y:S01]  /*a390*/  LEA.HI.X R7, R2, R31, R4, 0x1, P4 ;  /* 0x0000001f02077211 */ /* 0x000fe200020f0c04 */
[----:B------:R-:W-:Y:S01]  /*a3a0*/  @!PT LDS RZ, [RZ] ;  /* 0x00000000fffff984 */ /* 0x000fe20000000800 */
[----:B------:R-:W-:Y:S01]  /*a3b0*/  @!PT LDS RZ, [RZ] ;  /* 0x00000000fffff984 */ /* 0x000fe20000000800 */
[----:B------:R-:W-:Y:S01]  /*a3c0*/  @!PT LDS RZ, [RZ] ;  /* 0x00000000fffff984 */ /* 0x000fe20000000800 */
[----:B------:R1:W-:Y:S01]  /*a3d0*/  @!P1 LDGSTS.E.BYPASS.LTC128B.128 [R215+0xc000], desc[UR26][R10.64+0x100] ;  /* 0x0c0001000ad79fae */ /* 0x0003e2000b981a1a */
[----:B------:R-:W-:-:S03]  /*a3e0*/  MOV R2, UR4 ;  /* 0x0000000400027c02 */ /* 0x000fc60008000f00 */
[----:B------:R1:W-:Y:S01]  /*a3f0*/  @P1 STS.128 [R215+0xc000], RZ ;  /* 0x00c000ffd7001388 */ /* 0x0003e20000000c00 */
[----:B------:R-:W-:-:S03]  /*a400*/  LEA R4, P4, R2, R247, 0x1 ;  /* 0x000000f702047211 */ /* 0x000fc600078808ff */
[----:B------:R-:W-:Y:S01]  /*a410*/  @!PT LDS RZ, [RZ] ;  /* 0x00000000fffff984 */ /* 0x000fe20000000800 */
[----:B------:R-:W-:Y:S01]  /*a420*/  @!PT LDS RZ, [RZ] ;  /* 0x00000000fffff984 */ /* 0x000fe20000000800 */
[----:B------:R-:W-:Y:S01]  /*a430*/  @!PT LDS RZ, [RZ] ;  /* 0x00000000fffff984 */ /* 0x000fe20000000800 */
[----:B------:R1:W-:Y:S01]  /*a440*/  @!P0 LDGSTS.E.BYPASS.LTC128B.128 [R215+0xe000], desc[UR26][R10.64+0x180] ;  /* 0x0e0001800ad78fae */ /* 0x0003e2000b981a1a */
[----:B------:R-:W-:-:S03]  /*a450*/  LEA.HI.X R5, R2, R31, R5, 0x1, P4 ;  /* 0x0000001f02057211 */ /* 0x000fc600020f0c05 */
        /* <DEDUP_REMOVED lines=62> */
.L_x_565:
[----:B------:R-:W2:Y:S04]  /*a840*/  LDL.64 R18, [R1+0x70] ;  /* 0x0000700001127983 */ /* 0x000ea80000100a00 */
[----:B------:R-:W3:Y:S01]  /*a850*/  LDL.64 R30, [R1+0x78] ;  /* 0x00007800011e7983 */ /* 0x000ee20000100a00 */
[----:B------:R-:W-:Y:S01]  /*a860*/  ISETP.NE.AND P4, PT, R14, RZ, PT ;  /* 0x000000ff0e00720c */ /* 0x000fe20003f85270 */
[C---:B------:R-:W-:Y:S01]  /*a870*/  VIADD R2, R0.reuse, 0xffffff89 ;  /* 0xffffff8900027836 */ /* 0x040fe20000000000 */
[-C--:B------:R-:W-:Y:S01]  /*a880*/  ISETP.GE.AND P1, PT, R13, R20.reuse, PT ;  /* 0x000000140d00720c */ /* 0x080fe20003f26270 */
[----:B-1----:R-:W-:Y:S01]  /*a890*/  VIADD R4, R0, 0xffffff90 ;  /* 0xffffff9000047836 */ /* 0x002fe20000000000 */
[----:B------:R-:W-:Y:S01]  /*a8a0*/  FSEL R8, R196, -INF , !P4 ;  /* 0xff800000c4087808 */ /* 0x000fe20006000000 */
[----:B------:R-:W-:Y:S01]  /*a8b0*/  VIADD R6, R0, 0xffffffb8 ;  /* 0xffffffb800067836 */ /* 0x000fe20000000000 */
[CC--:B------:R-:W-:Y:S01]  /*a8c0*/  ISETP.GE.AND P2, PT, R2.reuse, R21.reuse, PT ;  /* 0x000000150200720c */ /* 0x0c0fe20003f46270 */
[----:B------:R-:W-:Y:S01]  /*a8d0*/  UIADD3 UR7, UPT, UPT, UR23, -0x1, URZ ;  /* 0xffffffff17077890 */ /* 0x000fe2000fffe0ff */
[-C--:B------:R-:W-:Y:S01]  /*a8e0*/  ISETP.GE.AND P4, PT, R2, R20.reuse, PT ;  /* 0x000000140200720c */ /* 0x080fe20003f86270 */
[----:B------:R-:W-:Y:S01]  /*a8f0*/  VIADD R2, R0, 0xffffff91 ;  /* 0xffffff9100027836 */ /* 0x000fe20000000000 */
[----:B------:R-:W-:Y:S01]  /*a900*/  FSEL R13, R198, -INF , !P5 ;  /* 0xff800000c60d7808 */ /* 0x000fe20006800000 */
[----:B------:R-:W-:Y:S01]  /*a910*/  USHF.L.U32 UR7, UR7, 0x1, URZ ;  /* 0x0000000107077899 */ /* 0x000fe200080006ff */
[----:B------:R-:W-:Y:S01]  /*a920*/  FSEL R9, R197, -INF , !P6 ;  /* 0xff800000c5097808 */ /* 0x000fe20007000000 */
[----:B------:R-:W-:Y:S01]  /*a930*/  UIADD3 UR4, UPT, UPT, UR33, -0x4498517b, URZ ;  /* 0xbb67ae8521047890 */ /* 0x000fe2000fffe0ff */
[-C--:B------:R-:W-:Y:S01]  /*a940*/  ISETP.GE.AND P3, PT, R12, R21.reuse, PT ;  /* 0x000000150c00720c */ /* 0x080fe20003f66270 */
[----:B------:R-:W-:Y:S01]  /*a950*/  UIADD3 UR6, UPT, UPT, UR7, -0x2, URZ ;  /* 0xfffffffe07067890 */ /* 0x000fe2000fffe0ff */
[CC--:B------:R-:W-:Y:S01]  /*a960*/  ISETP.GE.AND P5, PT, R4.reuse, R21.reuse, PT ;  /* 0x000000150400720c */ /* 0x0c0fe20003fa6270 */
[----:B------:R-:W-:Y:S01]  /*a970*/  UIADD3 UR13, UPT, UPT, UR32, -0x61c88647, URZ ;  /* 0x9e3779b9200d7890 */ /* 0x000fe2000fffe0ff */
[-C--:B------:R-:W-:Y:S01]  /*a980*/  ISETP.GE.AND P6, PT, R4, R20.reuse, PT ;  /* 0x000000140400720c */ /* 0x080fe20003fc6270 */
[----:B------:R-:W-:Y:S01]  /*a990*/  VIADD R4, R0, 0xffffff98 ;  /* 0xffffff9800047836 */ /* 0x000fe20000000000 */
        /* <DEDUP_REMOVED lines=9> */
[----:B------:R-:W-:Y:S01]  /*aa30*/  UIADD3 UR15, UPT, UPT, UR33, -0x56f99767, URZ ;  /* 0xa9066899210f7890 */ /* 0x000fe2000fffe0ff */
[----:B------:R-:W-:Y:S01]  /*aa40*/  FSEL R15, R194, -INF , !P0 ;  /* 0xff800000c20f7808 */ /* 0x000fe20004000000 */
[----:B------:R-:W-:Y:S01]  /*aa50*/  UIADD3 UR16, UPT, UPT, UR33, -0x126145ec, URZ ;  /* 0xed9eba1421107890 */ /* 0x000fe2000fffe0ff */
[----:B------:R-:W-:Y:S01]  /*aa60*/  FSEL R16, R193, -INF , !P2 ;  /* 0xff800000c1107808 */ /* 0x000fe20005000000 */
[----:B------:R-:W-:Y:S01]  /*aa70*/  UIADD3 UR9, UPT, UPT, UR32, -0x4ab325aa, URZ ;  /* 0xb54cda5620097890 */ /* 0x000fe2000fffe0ff */
[----:B------:R-:W-:Y:S01]  /*aa80*/  IADD3 R2, PT, PT, R0, -0x67, RZ ;  /* 0xffffff9900027810 */ /* 0x000fe20007ffe0ff */
[----:B------:R-:W-:Y:S01]  /*aa90*/  UIADD3 UR7, UPT, UPT, UR7, -0x1, URZ ;  /* 0xffffffff07077890 */ /* 0x000fe2000fffe0ff */
[C---:B------:R-:W-:Y:S01]  /*aaa0*/  ISETP.GE.AND P0, PT, R4.reuse, R21, PT ;  /* 0x000000150400720c */ /* 0x040fe20003f06270 */
[----:B------:R-:W-:Y:S01]  /*aab0*/  UIADD3 UR10, UPT, UPT, UR32, 0x1715609d, URZ ;  /* 0x1715609d200a7890 */ /* 0x000fe2000fffe0ff */
[----:B------:R-:W-:Y:S01]  /*aac0*/  ISETP.GE.AND P2, PT, R4, R20, PT ;  /* 0x000000140400720c */ /* 0x000fe20003f46270 */
[----:B------:R-:W-:Y:S01]  /*aad0*/  VIADD R4, R0, 0xffffffa0 ;  /* 0xffffffa000047836 */ /* 0x000fe20000000000 */
[----:B------:R-:W-:-:S02]  /*aae0*/  FSEL R14, R195, -INF , !P4 ;  /* 0xff800000c30e7808 */ /* 0x000fc40006000000 */
[----:B------:R-:W-:Y:S02]  /*aaf0*/  FSEL R23, R188, -INF , !P5 ;  /* 0xff800000bc177808 */ /* 0x000fe40006800000 */
[CC--:B------:R-:W-:Y:S02]  /*ab00*/  ISETP.GE.AND P4, PT, R2.reuse, R21.reuse, PT ;  /* 0x000000150200720c */ /* 0x0c0fe40003f86270 */
[----:B------:R-:W-:Y:S01]  /*ab10*/  ISETP.GE.AND P5, PT, R2, R20, PT ;  /* 0x000000140200720c */ /* 0x000fe20003fa6270 */
[----:B------:R-:W-:Y:S01]  /*ab20*/  VIADD R2, R0, 0xffffffa1 ;  /* 0xffffffa100027836 */ /* 0x000fe20000000000 */
[----:B------:R-:W-:Y:S02]  /*ab30*/  FSEL R177, R190, -INF , !P6 ;  /* 0xff800000beb17808 */ /* 0x000fe40007000000 */
[----:B------:R-:W-:Y:S02]  /*ab40*/  FSEL R176, R189, -INF , !P1 ;  /* 0xff800000bdb07808 */ /* 0x000fe40004800000 */
        /* <DEDUP_REMOVED lines=12> */
[----:B------:R-:W-:Y:S02]  /*ac10*/  FMNMX3.FTZ R4, R132, R8, R9, !PT ;  /* 0x0000000884047276 */ /* 0x000fe40007810009 */
[----:B------:R-:W-:Y:S02]  /*ac20*/  FSEL R230, R32, -INF , !P6 ;  /* 0xff80000020e67808 */ /* 0x000fe40007000000 */
[----:B------:R-:W-:Y:S01]  /*ac30*/  FSEL R187, R33, -INF , !P3 ;  /* 0xff80000021bb7808 */ /* 0x000fe20005800000 */
[----:B------:R-:W1:Y:S01]  /*ac40*/  LDC R32, c[0x0][0x4f8] ;  /* 0x00013e00ff207b82 */ /* 0x000e620000000800 */
[----:B------:R-:W-:-:S02]  /*ac50*/  ISETP.GE.AND P6, PT, R2, R21, PT ;  /* 0x000000150200720c */ /* 0x000fc40003fc6270 */
[----:B------:R-:W-:Y:S02]  /*ac60*/  ISETP.GE.AND P3, PT, R2, R20, PT ;  /* 0x000000140200720c */ /* 0x000fe40003f66270 */
[----:B------:R-:W-:Y:S01]  /*ac70*/  FMNMX3.FTZ R2, R4, R10, R16, !PT ;  /* 0x0000000a04027276 */ /* 0x000fe20007810010 */
[C---:B------:R-:W-:Y:S01]  /*ac80*/  VIADD R4, R0.reuse, 0xffffffb1 ;  /* 0xffffffb100047836 */ /* 0x040fe20000000000 */
[----:B------:R-:W-:Y:S02]  /*ac90*/  IADD3 R5, PT, PT, R0, -0x50, RZ ;  /* 0xffffffb000057810 */ /* 0x000fe40007ffe0ff */
[----:B------:R-:W-:Y:S01]  /*aca0*/  FMNMX3.FTZ R7, R2, R23, R176, !PT ;  /* 0x0000001702077276 */ /* 0x000fe200078100b0 */
[----:B------:R-:W-:Y:S01]  /*acb0*/  VIADD R2, R0, 0xffffffb9 ;  /* 0xffffffb900027836 */ /* 0x000fe20000000000 */
[----:B------:R-:W-:Y:S02]  /*acc0*/  FSEL R196, R172, -INF , !P2 ;  /* 0xff800000acc47808 */ /* 0x000fe40005000000 */
        /* <DEDUP_REMOVED lines=9> */
[----:B------:R-:W-:Y:S01]  /*ad60*/  FSEL R172, R180, -INF , !P2 ;  /* 0xff800000b4ac7808 */ /* 0x000fe20005000000 */
[----:B------:R-:W-:Y:S01]  /*ad70*/  IMAD.MOV.U32 R180, RZ, RZ, R11 ;  /* 0x000000ffffb47224 */ /* 0x000fe200078e000b */
[----:B------:R-:W-:Y:S02]  /*ad80*/  FMNMX3.FTZ R7, R0, R196, R186, !PT ;  /* 0x000000c400077276 */ /* 0x000fe400078100ba */
[----:B------:R-:W-:Y:S02]  /*ad90*/  FMNMX3.FTZ R0, R3, R13, R12, !PT ;  /* 0x0000000d03007276 */ /* 0x000fe4000781000c */
[----:B------:R-:W-:-:S02]  /*ada0*/  FSEL R194, R181, -INF , !P6 ;  /* 0xff800000b5c27808 */ /* 0x000fc40007000000 */
[----:B------:R-:W-:Y:S02]  /*adb0*/  ISETP.GE.AND P6, PT, R5, R20, PT ;  /* 0x000000140500720c */ /* 0x000fe40003fc6270 */
[----:B------:R-:W-:Y:S02]  /*adc0*/  FMNMX3.FTZ R7, R7, R216, R180, !PT ;  /* 0x000000d807077276 */ /* 0x000fe400078100b4 */
[----:B------:R-:W-:Y:S02]  /*add0*/  FMNMX3.FTZ R5, R0, R15, R14, !PT ;  /* 0x0000000f00057276 */ /* 0x000fe4000781000e */
[----:B------:R-:W-:Y:S02]  /*ade0*/  ISETP.GE.AND P2, PT, R4, R20, PT ;  /* 0x000000140400720c */ /* 0x000fe40003f46270 */
[----:B------:R-:W-:Y:S02]  /*adf0*/  FMNMX3.FTZ R0, R7, R172, R194, !PT ;  /* 0x000000ac07007276 */ /* 0x000fe400078100c2 */
[----:B------:R-:W-:-:S02]  /*ae00*/  FSEL R168, R171, -INF , !P5 ;  /* 0xff800000aba87808 */ /* 0x000fc40006800000 */
[----:B------:R-:W-:Y:S02]  /*ae10*/  FMNMX3.FTZ R4, R5, R177, R178, !PT ;  /* 0x000000b105047276 */ /* 0x000fe400078100b2 */
[----:B------:R-:W-:Y:S01]  /*ae20*/  FSEL R173, R34, -INF , !P1 ;  /* 0xff80000022ad7808 */ /* 0x000fe20004800000 */
[----:B------:R-:W4:Y:S01]  /*ae30*/  SHFL.BFLY PT, R5, R0, 0x2, 0x1f ;  /* 0x0c401f0000057f89 */ /* 0x000f2200000e0000 */
[----:B------:R-:W-:Y:S02]  /*ae40*/  FSEL R228, R35, -INF , !P0 ;  /* 0xff80000023e47808 */ /* 0x000fe40004000000 */
[----:B------:R-:W-:Y:S02]  /*ae50*/  FMNMX3.FTZ R4, R4, R170, R168, !PT ;  /* 0x000000aa04047276 */ /* 0x000fe400078100a8 */
[----:B------:R-:W-:Y:S02]  /*ae60*/  FSEL R231, R174, -INF , !P4 ;  /* 0xff800000aee77808 */ /* 0x000fe40006000000 */
[----:B------:R-:W-:-:S02]  /*ae70*/  FSEL R190, R175, -INF , !P3 ;  /* 0xff800000afbe7808 */ /* 0x000fc40005800000 */
[----:B------:R-:W-:Y:S02]  /*ae80*/  FMNMX3.FTZ R4, R4, R173, R228, !PT ;  /* 0x000000ad04047276 */ /* 0x000fe400078100e4 */
[-C--:B------:R-:W-:Y:S02]  /*ae90*/  ISETP.GE.AND P1, PT, R2, R20.reuse, PT ;  /* 0x000000140200720c */ /* 0x080fe40003f26270 */
[----:B------:R-:W-:Y:S02]  /*aea0*/  ISETP.GE.AND P0, PT, R6, R20, PT ;  /* 0x000000140600720c */ /* 0x000fe40003f06270 */
[----:B------:R-:W-:Y:S02]  /*aeb0*/  FSEL R191, R26, -INF , !P6 ;  /* 0xff8000001abf7808 */ /* 0x000fe40007000000 */
[----:B------:R-:W-:Y:S02]  /*aec0*/  FSEL R179, R27, -INF , !P2 ;  /* 0xff8000001bb37808 */ /* 0x000fe40005000000 */
[----:B------:R-:W-:Y:S01]  /*aed0*/  FMNMX3.FTZ R2, R4, R231, R190, !PT ;  /* 0x000000e704027276 */ /* 0x000fe200078100be */
[----:B------:R-:W-:Y:S01]  /*aee0*/  IMAD.U32 R4, RZ, RZ, UR6 ;  /* 0x00000006ff047e24 */ /* 0x000fe2000f8e00ff */
[----:B------:R-:W-:Y:S01]  /*aef0*/  FSEL R192, R182, -INF , !P0 ;  /* 0xff800000b6c07808 */ /* 0x000fe20004000000 */
[----:B------:R-:W5:Y:S01]  /*af00*/  LDCU UR6, c[0x0][0x45c] ;  /* 0x00008b80ff0677ac */ /* 0x000f620008000800 */
[----:B------:R-:W-:-:S02]  /*af10*/  FSEL R29, R183, -INF , !P1 ;  /* 0xff800000b71d7808 */ /* 0x000fc40004800000 */
[----:B------:R-:W-:Y:S02]  /*af20*/  FMNMX3.FTZ R2, R2, R191, R179, !PT ;  /* 0x000000bf02027276 */ /* 0x000fe400078100b3 */
[----:B----4-:R-:W-:Y:S02]  /*af30*/  FMNMX.FTZ R0, R0, R5, !PT ;  /* 0x0000000500007209 */ /* 0x010fe40007810000 */
[----:B------:R-:W-:Y:S02]  /*af40*/  FMNMX3.FTZ R2, R2, R192, R29, !PT ;  /* 0x000000c002027276 */ /* 0x000fe4000781001d */
[----:B------:R-:W-:Y:S01]  /*af50*/  SHF.R.U32.HI R11, RZ, 0x5, R210 ;  /* 0x00000005ff0b7819 */ /* 0x000fe200000116d2 */
[----:B------:R-:W4:Y:S01]  /*af60*/  SHFL.BFLY PT, R17, R0, 0x1, 0x1f ;  /* 0x0c201f0000117f89 */ /* 0x000f2200000e0000 */
[----:B-1----:R-:W-:-:S03]  /*af70*/  LOP3.LUT R32, R32, 0xff, RZ, 0xc0, !PT ;  /* 0x000000ff20207812 */ /* 0x002fc600078ec0ff */
[----:B------:R-:W1:Y:S02]  /*af80*/  SHFL.BFLY PT, R7, R2, 0x2, 0x1f ;  /* 0x0c401f0002077f89 */ /* 0x000e6400000e0000 */
[----:B------:R-:W-:Y:S01]  /*af90*/  IMAD R32, R32, 0x10000, R32 ;  /* 0x0001000020207824 */ /* 0x000fe200078e0220 */
[----:B----4-:R-:W-:Y:S02]  /*afa0*/  FMNMX.FTZ R212, R0, R17, !PT ;  /* 0x0000001100d47209 */ /* 0x010fe40007810000 */
[----:B-1----:R-:W-:Y:S02]  /*afb0*/  FMNMX.FTZ R2, R2, R7, !PT ;  /* 0x0000000702027209 */ /* 0x002fe40007810000 */
[----:B------:R-:W-:Y:S01]  /*afc0*/  FSETP.NEU.FTZ.AND P1, PT, R212, -INF , PT ;  /* 0xff800000d400780b */ /* 0x000fe20003f3d000 */
[----:B--2---:R-:W-:Y:S02]  /*afd0*/  IMAD.MOV.U32 R218, RZ, RZ, R18 ;  /* 0x000000ffffda7224 */ /* 0x004fe400078e0012 */
[----:B------:R-:W1:Y:S01]  /*afe0*/  S2R R18, SR_CTAID.X ;  /* 0x0000000000127919 */ /* 0x000e620000002500 */
[----:B------:R-:W-:Y:S01]  /*aff0*/  IMAD.MOV.U32 R219, RZ, RZ, R19 ;  /* 0x000000ffffdb7224 */ /* 0x000fe200078e0013 */
[----:B---3--:R-:W-:Y:S01]  /*b000*/  MOV R25, R31 ;  /* 0x0000001f00197202 */ /* 0x008fe20000000f00 */
[----:B------:R-:W-:-:S02]  /*b010*/  IMAD.MOV.U32 R24, RZ, RZ, R30 ;  /* 0x000000ffff187224 */ /* 0x000fc400078e001e */
[----:B-----5:R-:W-:Y:S01]  /*b020*/  FMUL.FTZ R30, R212, UR6 ;  /* 0x00000006d41e7c20 */ /* 0x020fe20008410000 */
[----:B------:R-:W-:Y:S02]  /*b030*/  LOP3.LUT R4, R4, UR33, R25, 0x96, !PT ;  /* 0x0000002104047c12 */ /* 0x000fe4000f8e9619 */
[----:B------:R-:W-:Y:S01]  /*b040*/  LOP3.LUT R6, R24, UR4, R219, 0x96, !PT ;  /* 0x0000000418067c12 */ /* 0x000fe2000f8e96db */
[----:B------:R-:W-:Y:S01]  /*b050*/  UIADD3 UR4, UPT, UPT, UR32, 0x78dde6e4, URZ ;  /* 0x78dde6e420047890 */ /* 0x000fe2000fffe0ff */
[----:B------:R-:W-:Y:S01]  /*b060*/  FSEL R30, R30, RZ, P1 ;  /* 0x000000ff1e1e7208 */ /* 0x000fe20000800000 */
[----:B------:R-:W-:-:S04]  /*b070*/  IMAD.WIDE.U32 R4, R4, -0x326172a9, RZ ;  /* 0xcd9e8d5704047825 */ /* 0x000fc800078e00ff */
[----:B------:R-:W-:-:S04]  /*b080*/  IMAD.WIDE.U32 R188, R6, -0x326172a9, RZ ;  /* 0xcd9e8d5706bc7825 */ /* 0x000fc800078e00ff */
[--C-:B------:R-:W-:Y:S01]  /*b090*/  FFMA.FTZ R8, R8, UR6, -R30.reuse ;  /* 0x0000000608087c23 */ /* 0x100fe2000801081e */
[--C-:B------:R-:W-:Y:S01]  /*b0a0*/  FFMA.FTZ R9, R9, UR6, -R30.reuse ;  /* 0x0000000609097c23 */ /* 0x100fe2000801081e */
[----:B------:R-:W-:Y:S01]  /*b0b0*/  FFMA.FTZ R16, R16, UR6, -R30 ;  /* 0x0000000610107c23 */ /* 0x000fe2000801081e */
[----:B------:R-:W-:Y:S01]  /*b0c0*/  LOP3.LUT R6, R4, UR12, R189, 0x96, !PT ;  /* 0x0000000c04067c12 */ /* 0x000fe2000f8e96bd */
[----:B------:R2:W-:Y:S04]  /*b0d0*/  MUFU.EX2 R33, R8 ;  /* 0x0000000800217308 */ /* 0x0005e80000000800 */
[----:B------:R-:W-:-:S04]  /*b0e0*/  IMAD.WIDE.U32 R6, R6, -0x2daee0ad, RZ ;  /* 0xd2511f5306067825 */ /* 0x000fc800078e00ff */
[----:B------:R3:W4:Y:S01]  /*b0f0*/  MUFU.EX2 R182, R9 ;  /* 0x0000000900b67308 */ /* 0x0007220000000800 */
[----:B-1----:R-:W-:Y:S02]  /*b100*/  IMAD R18, R18, 0x4, R11 ;  /* 0x0000000412127824 */ /* 0x002fe400078e020b */
[----:B------:R-:W1:Y:S02]  /*b110*/  SHFL.BFLY PT, R11, R2, 0x1, 0x1f ;  /* 0x0c201f00020b7f89 */ /* 0x000e6400000e0000 */
[----:B------:R-:W-:-:S03]  /*b120*/  IMAD.WIDE.U32 R18, R18, -0x326172a9, RZ ;  /* 0xcd9e8d5712127825 */ /* 0x000fc600078e00ff */
[----:B------:R-:W-:Y:S01]  /*b130*/  MUFU.EX2 R193, R16 ;  /* 0x0000001000c17308 */ /* 0x000fe20000000800 */
[----:B------:R-:W-:Y:S01]  /*b140*/  IMAD.MOV.U32 R27, RZ, RZ, R19 ;  /* 0x000000ffff1b7224 */ /* 0x000fe200078e0013 */
[----:B------:R-:W-:-:S04]  /*b150*/  MOV R26, R18 ;  /* 0x00000012001a7202 */ /* 0x000fc80000000f00 */
[----:B------:R-:W-:-:S05]  /*b160*/  LOP3.LUT R5, R26, UR13, R5, 0x96, !PT ;  /* 0x0000000d1a057c12 */ /* 0x000fca000f8e9605 */
[----:B------:R-:W-:-:S05]  /*b170*/  IMAD.WIDE.U32 R4, R5, -0x2daee0ad, RZ ;  /* 0xd2511f5305047825 */ /* 0x000fca00078e00ff */
[----:B------:R-:W-:Y:S02]  /*b180*/  LOP3.LUT R0, R218, UR8, R5, 0x96, !PT ;  /* 0x00000008da007c12 */ /* 0x000fe4000f8e9605 */
[----:B------:R-:W-:Y:S02]  /*b190*/  LOP3.LUT R4, R4, UR17, R7, 0x96, !PT ;  /* 0x0000001104047c12 */ /* 0x000fe4000f8e9607 */
[----:B-1----:R-:W-:Y:S01]  /*b1a0*/  FMNMX.FTZ R211, R2, R11, !PT ;  /* 0x0000000b02d37209 */ /* 0x002fe20007810000 */
[----:B------:R-:W-:-:S03]  /*b1b0*/  IMAD.WIDE.U32 R18, R0, -0x326172a9, RZ ;  /* 0xcd9e8d5700127825 */ /* 0x000fc600078e00ff */
[----:B------:R-:W-:Y:S01]  /*b1c0*/  FSETP.NEU.FTZ.AND P0, PT, R211, -INF , PT ;  /* 0xff800000d300780b */ /* 0x000fe20003f1d000 */
[----:B------:R-:W-:Y:S01]  /*b1d0*/  IMAD.WIDE.U32 R34, R4, -0x326172a9, RZ ;  /* 0xcd9e8d5704227825 */ /* 0x000fe200078e00ff */
[----:B------:R-:W-:-:S03]  /*b1e0*/  LOP3.LUT R4, R188, UR11, R19, 0x96, !PT ;  /* 0x0000000bbc047c12 */ /* 0x000fc6000f8e9613 */
[----:B------:R-:W-:Y:S01]  /*b1f0*/  FMUL.FTZ R31, R211, UR6 ;  /* 0x00000006d31f7c20 */ /* 0x000fe20008410000 */
[----:B------:R-:W-:Y:S01]  /*b200*/  LOP3.LUT R0, R18, UR4, R35, 0x96, !PT ;  /* 0x0000000412007c12 */ /* 0x000fe2000f8e9623 */
[----:B------:R-:W-:-:S03]  /*b210*/  IMAD.WIDE.U32 R4, R4, -0x2daee0ad, RZ ;  /* 0xd2511f5304047825 */ /* 0x000fc600078e00ff */
[----:B------:R-:W-:Y:S01]  /*b220*/  FSEL R31, R31, RZ, P0 ;  /* 0x000000ff1f1f7208 */ /* 0x000fe20000000000 */
[----:B------:R-:W-:-:S04]  /*b230*/  IMAD.WIDE.U32 R134, R0, -0x2daee0ad, RZ ;  /* 0xd2511f5300867825 */ /* 0x000fc800078e00ff */
[----:B------:R-:W-:Y:S01]  /*b240*/  FFMA.FTZ R0, R10, UR6, -R30 ;  /* 0x000000060a007c23 */ /* 0x000fe2000801081e */
[--C-:B------:R-:W-:Y:S01]  /*b250*/  FFMA.FTZ R13, R13, UR6, -R31.reuse ;  /* 0x000000060d0d7c23 */ /* 0x100fe2000801081f */
[--C-:B------:R-:W-:Y:S01]  /*b260*/  FFMA.FTZ R12, R12, UR6, -R31.reuse ;  /* 0x000000060c0c7c23 */ /* 0x100fe2000801081f */
[----:B------:R-:W-:Y:S01]  /*b270*/  FFMA.FTZ R15, R15, UR6, -R31 ;  /* 0x000000060f0f7c23 */ /* 0x000fe2000801081f */
[----:B------:R-:W-:Y:S01]  /*b280*/  LOP3.LUT R11, R4, UR15, R135, 0x96, !PT ;  /* 0x0000000f040b7c12 */ /* 0x000fe2000f8e9687 */
[----:B------:R1:W5:Y:S01]  /*b290*/  MUFU.EX2 R184, R0 ;  /* 0x0000000000b87308 */ /* 0x0003620000000800 */
[----:B------:R-:W-:Y:S01]  /*b2a0*/  LOP3.LUT R4, R6, UR16, R5, 0x96, !PT ;  /* 0x0000001006047c12 */ /* 0x000fe2000f8e9605 */
[----:B------:R-:W-:Y:S02]  /*b2b0*/  FFMA.FTZ R14, R14, UR6, -R31 ;  /* 0x000000060e0e7c23 */ /* 0x000fe4000801081f */
[----:B------:R-:W-:-:S04]  /*b2c0*/  IMAD.WIDE.U32 R10, R11, -0x326172a9, RZ ;  /* 0xcd9e8d570b0a7825 */ /* 0x000fc800078e00ff */
[----:B------:R-:W-:Y:S01]  /*b2d0*/  IMAD.WIDE.U32 R20, R4, -0x326172a9, RZ ;  /* 0xcd9e8d5704147825 */ /* 0x000fe200078e00ff */
[C---:B------:R-:W-:Y:S01]  /*b2e0*/  PRMT R2, R10.reuse, 0x7773, RZ ;  /* 0x000077730a027816 */ /* 0x040fe200000000ff */
[----:B------:R-:W-:Y:S01]  /*b2f0*/  MUFU.EX2 R213, R13 ;  /* 0x0000000d00d57308 */ /* 0x000fe20000000800 */
[----:B--2---:R-:W-:Y:S02]  /*b300*/  PRMT R8, R10, 0x7771, RZ ;  /* 0x000077710a087816 */ /* 0x004fe400000000ff */
[----:B---3--:R-:W-:Y:S02]  /*b310*/  LOP3.LUT R9, R20, UR9, R11, 0x96, !PT ;  /* 0x0000000914097c12 */ /* 0x008fe4000f8e960b */
[----:B-1----:R-:W-:-:S03]  /*b320*/  PRMT R0, R10, 0x7772, RZ ;  /* 0x000077720a007816 */ /* 0x002fc600000000ff */
[----:B------:R-:W1:Y:S01]  /*b330*/  MUFU.EX2 R181, R12 ;  /* 0x0000000c00b57308 */ /* 0x000e620000000800 */
[----:B------:R-:W-:Y:S02]  /*b340*/  SHF.R.U32.HI R6, RZ, 0x18, R9 ;  /* 0x00000018ff067819 */ /* 0x000fe40000011609 */
[----:B------:R-:W-:Y:S01]  /*b350*/  PRMT R17, R0, 0x5410, R2 ;  /* 0x0000541000117816 */ /* 0x000fe20000000002 */
[----:B------:R-:W-:Y:S01]  /*b360*/  IMAD.MOV.U32 R0, RZ, RZ, R10 ;  /* 0x000000ffff007224 */ /* 0x000fe200078e000a */
[C---:B------:R-:W-:Y:S02]  /*b370*/  LOP3.LUT R2, R9.reuse, 0xffff, RZ, 0xc0, !PT ;  /* 0x0000ffff09027812 */ /* 0x040fe400078ec0ff */
[C---:B------:R-:W-:Y:S01]  /*b380*/  LOP3.LUT R7, R9.reuse, 0xff, RZ, 0xc0, !PT ;  /* 0x000000ff09077812 */ /* 0x040fe200078ec0ff */
[----:B------:R-:W-:Y:S01]  /*b390*/  MUFU.EX2 R185, R15 ;  /* 0x0000000f00b97308 */ /* 0x000fe20000000800 */
[----:B------:R-:W-:Y:S02]  /*b3a0*/  LOP3.LUT R5, R0, 0xff, RZ, 0xc0, !PT ;  /* 0x000000ff00057812 */ /* 0x000fe400078ec0ff */
[----:B------:R-:W-:-:S02]  /*b3b0*/  PRMT R0, R9, 0x7632, R0 ;  /* 0x0000763209007816 */ /* 0x000fc40000000000 */
[----:B------:R-:W-:Y:S02]  /*b3c0*/  SHF.R.U32.HI R4, RZ, 0x8, R2 ;  /* 0x00000008ff047819 */ /* 0x000fe40000011602 */
[----:B------:R-:W-:Y:S01]  /*b3d0*/  LOP3.LUT R0, R0, 0xff, RZ, 0xc0, !PT ;  /* 0x000000ff00007812 */ /* 0x000fe200078ec0ff */
[----:B------:R2:W3:Y:S01]  /*b3e0*/  MUFU.EX2 R183, R14 ;  /* 0x0000000e00b77308 */ /* 0x0004e20000000800 */
[----:B------:R-:W-:Y:S02]  /*b3f0*/  FSEL R2, R212, RZ, P1 ;  /* 0x000000ffd4027208 */ /* 0x000fe40000800000 */
[----:B------:R-:W-:Y:S02]  /*b400*/  PRMT R6, R0, 0x5410, R6 ;  /* 0x0000541000067816 */ /* 0x000fe40000000006 */
[----:B----4-:R-:W-:Y:S02]  /*b410*/  F2FP.BF16.F32.PACK_AB R0, R182, R33 ;  /* 0x00000021b600723e */ /* 0x010fe400000010ff */
[----:B------:R-:W-:Y:S01]  /*b420*/  PRMT R4, R7, 0x5410, R4 ;  /* 0x0000541007047816 */ /* 0x000fe20000000004 */
[----:B------:R-:W-:Y:S01]  /*b430*/  FADD.FTZ R7, R132, -R2 ;  /* 0x8000000284077221 */ /* 0x000fe20000010000 */
[C---:B------:R-:W-:Y:S01]  /*b440*/  PRMT R201, R0.reuse, 0x7610, R201 ;  /* 0x0000761000c97816 */ /* 0x040fe200000000c9 */
[----:B------:R-:W-:Y:S01]  /*b450*/  IMAD.MOV.U32 R132, RZ, RZ, R192 ;  /* 0x000000ffff847224 */ /* 0x000fe200078e00c0 */
[----:B------:R-:W-:Y:S01]  /*b460*/  PRMT R207, R0, 0x7632, R207 ;  /* 0x0000763200cf7816 */ /* 0x000fe200000000cf */
[----:B------:R-:W-:Y:S01]  /*b470*/  FMUL.FTZ R7, R7, UR6 ;  /* 0x0000000607077c20 */ /* 0x000fe20008410000 */
[----:B-----5:R-:W-:-:S02]  /*b480*/  F2FP.BF16.F32.PACK_AB R0, R193, R184 ;  /* 0x000000b8c100723e */ /* 0x020fc400000010ff */
[----:B------:R-:W-:Y:S02]  /*b490*/  PRMT R8, R5, 0x5410, R8 ;  /* 0x0000541005087816 */ /* 0x000fe40000000008 */
[----:B-1----:R-:W-:Y:S01]  /*b4a0*/  F2FP.BF16.F32.PACK_AB R2, R181, R213 ;  /* 0x000000d5b502723e */ /* 0x002fe200000010ff */
[----:B--2---:R-:W1:Y:S01]  /*b4b0*/  LDSM.16.MT88.4 R12, [R28+0x10000] ;  /* 0x010000001c0c783b */ /* 0x004e620000004200 */
[----:B------:R-:W-:Y:S02]  /*b4c0*/  FSEL R5, R211, RZ, P0 ;  /* 0x000000ffd3057208 */ /* 0x000fe40000000000 */
[----:B------:R-:W-:Y:S02]  /*b4d0*/  HSET2.LE.AND R4, R4, R32, PT ;  /* 0x0000002004047233 */ /* 0x000fe40003803000 */
[C---:B------:R-:W-:Y:S01]  /*b4e0*/  PRMT R200, R0.reuse, 0x7610, R200 ;  /* 0x0000761000c87816 */ /* 0x040fe200000000c8 */
[----:B------:R-:W-:Y:S01]  /*b4f0*/  FADD.FTZ R3, R3, -R5 ;  /* 0x8000000503037221 */ /* 0x000fe20000010000 */
[----:B------:R-:W-:-:S02]  /*b500*/  PRMT R199, R0, 0x7632, R199 ;  /* 0x0000763200c77816 */ /* 0x000fc400000000c7 */
[----:B------:R-:W-:Y:S01]  /*b510*/  PRMT R0, R201, 0x5410, R207 ;  /* 0x00005410c9007816 */ /* 0x000fe200000000cf */
[----:B------:R-:W-:Y:S01]  /*b520*/  FMUL.FTZ R3, R3, UR6 ;  /* 0x0000000603037c20 */ /* 0x000fe20008410000 */
[C---:B------:R-:W-:Y:S02]  /*b530*/  PRMT R203, R2.reuse, 0x7610, R203 ;  /* 0x0000761002cb7816 */ /* 0x040fe400000000cb */
[----:B------:R-:W-:Y:S01]  /*b540*/  PRMT R202, R2, 0x7632, R202 ;  /* 0x0000763202ca7816 */ /* 0x000fe200000000ca */
[----:B------:R-:W2:Y:S01]  /*b550*/  MUFU.EX2 R22, R3 ;  /* 0x0000000300167308 */ /* 0x000ea20000000800 */
[----:B------:R-:W-:Y:S02]  /*b560*/  HSET2.LE.AND R5, R6, R32, PT ;  /* 0x0000002006057233 */ /* 0x000fe40003803000 */
[----:B------:R-:W-:Y:S02]  /*b570*/  LOP3.LUT R4, R0, R4, RZ, 0xc0, !PT ;  /* 0x0000000400047212 */ /* 0x000fe400078ec0ff */
[----:B------:R-:W-:-:S02]  /*b580*/  PRMT R0, R203, 0x5410, R202 ;  /* 0x00005410cb007816 */ /* 0x000fc400000000ca */
[--C-:B------:R-:W-:Y:S02]  /*b590*/  HSET2.LE.AND R6, R8, R32.reuse, PT ;  /* 0x0000002008067233 */ /* 0x100fe40003803000 */
[----:B------:R-:W-:Y:S01]  /*b5a0*/  LOP3.LUT R5, R0, R5, RZ, 0xc0, !PT ;  /* 0x0000000500057212 */ /* 0x000fe200078ec0ff */
[----:B------:R-:W4:Y:S01]  /*b5b0*/  MUFU.EX2 R8, R7 ;  /* 0x0000000700087308 */ /* 0x000f220000000800 */
[----:B------:R-:W-:Y:S02]  /*b5c0*/  PRMT R0, R200, 0x5410, R199 ;  /* 0x00005410c8007816 */ /* 0x000fe400000000c7 */
[----:B------:R-:W-:Y:S02]  /*b5d0*/  LOP3.LUT R2, R17, 0xff00ff, RZ, 0xc0, !PT ;  /* 0x00ff00ff11027812 */ /* 0x000fe400078ec0ff */
[----:B------:R-:W-:Y:S02]  /*b5e0*/  LOP3.LUT R6, R0, R6, RZ, 0xc0, !PT ;  /* 0x0000000600067212 */ /* 0x000fe400078ec0ff */
[----:B---3--:R-:W-:Y:S01]  /*b5f0*/  F2FP.BF16.F32.PACK_AB R0, R183, R185 ;  /* 0x000000b9b700723e */ /* 0x008fe200000010ff */
[-C--:B--2---:R-:W-:Y:S01]  /*b600*/  FMUL.FTZ R138, R138, R22.reuse ;  /* 0x000000168a8a7220 */ /* 0x084fe20000410000 */
[----:B------:R-:W-:Y:S01]  /*b610*/  R2P PR, R210, 0x6 ;  /* 0x00000006d2007804 */ /* 0x000fe20000000000 */
[-C--:B------:R-:W-:Y:S01]  /*b620*/  FMUL.FTZ R139, R139, R22.reuse ;  /* 0x000000168b8b7220 */ /* 0x080fe20000410000 */
[----:B------:R-:W-:Y:S01]  /*b630*/  PRMT R198, R0, 0x7610, R198 ;  /* 0x0000761000c67816 */ /* 0x000fe200000000c6 */
[-C--:B------:R-:W-:Y:S01]  /*b640*/  FMUL.FTZ R142, R142, R22.reuse ;  /* 0x000000168e8e7220 */ /* 0x080fe20000410000 */
[----:B------:R-:W-:Y:S01]  /*b650*/  PRMT R197, R0, 0x7632, R197 ;  /* 0x0000763200c57816 */ /* 0x000fe200000000c5 */
[-C--:B------:R-:W-:Y:S01]  /*b660*/  FMUL.FTZ R143, R143, R22.reuse ;  /* 0x000000168f8f7220 */ /* 0x080fe20000410000 */
[----:B------:R-:W-:Y:S01]  /*b670*/  HSET2.LE.AND R0, R2, R32, PT ;  /* 0x0000002002007233 */ /* 0x000fe20003803000 */
[----:B------:R-:W-:Y:S01]  /*b680*/  FMUL.FTZ R146, R146, R22 ;  /* 0x0000001692927220 */ /* 0x000fe20000410000 */
[----:B------:R-:W-:Y:S01]  /*b690*/  SEL R2, R214, 0xffffffe0, !P1 ;  /* 0xffffffe0d6027807 */ /* 0x000fe20004800000 */
[-C--:B----4-:R-:W-:Y:S01]  /*b6a0*/  FMUL.FTZ R136, R136, R8.reuse ;  /* 0x0000000888887220 */ /* 0x090fe20000410000 */
[----:B------:R-:W-:Y:S01]  /*b6b0*/  PRMT R3, R198, 0x5410, R197 ;  /* 0x00005410c6037816 */ /* 0x000fe200000000c5 */
[-C--:B------:R-:W-:Y:S01]  /*b6c0*/  FMUL.FTZ R137, R137, R8.reuse ;  /* 0x0000000889897220 */ /* 0x080fe20000410000 */
[----:B------:R-:W-:Y:S01]  /*b6d0*/  FMUL.FTZ R140, R140, R8 ;  /* 0x000000088c8c7220 */ /* 0x000fe20000410000 */
[----:B------:R-:W-:Y:S01]  /*b6e0*/  IMAD.IADD R171, R28, 0x1, R2 ;  /* 0x000000011cab7824 */ /* 0x000fe200078e0202 */
[----:B------:R-:W-:Y:S01]  /*b6f0*/  LOP3.LUT R7, R3, R0, RZ, 0xc0, !PT ;  /* 0x0000000003077212 */ /* 0x000fe200078ec0ff */
[-C--:B------:R-:W-:Y:S01]  /*b700*/  FMUL.FTZ R141, R141, R8.reuse ;  /* 0x000000088d8d7220 */ /* 0x080fe20000410000 */
[-C--:B------:R-:W-:Y:S01]  /*b710*/  FMUL.FTZ R144, R144, R8.reuse ;  /* 0x0000000890907220 */ /* 0x080fe20000410000 */
[----:B------:R-:W-:Y:S01]  /*b720*/  FMUL.FTZ R145, R145, R8 ;  /* 0x0000000891917220 */ /* 0x000fe20000410000 */
[----:B------:R-:W2:Y:S01]  /*b730*/  LDSM.16.MT88.4 R16, [R171+0x10000] ;  /* 0x01000000ab10783b */ /* 0x000ea20000004200 */
[----:B------:R-:W-:Y:S01]  /*b740*/  FMUL.FTZ R147, R147, R22 ;  /* 0x0000001693937220 */ /* 0x000fe20000410000 */
[C---:B------:R-:W-:Y:S01]  /*b750*/  VIADD R0, R28.reuse, 0x10000 ;  /* 0x000100001c007836 */ /* 0x040fe20000000000 */
[----:B-1----:R-:W-:Y:S01]  /*b760*/  HMMA.16816.F32.BF16 R136, R4, R12, R136 ;  /* 0x0000000c0488723c */ /* 0x002fe20000041888 */
[----:B------:R-:W-:Y:S01]  /*b770*/  MOV R3, R29 ;  /* 0x0000001d00037202 */ /* 0x000fe20000000f00 */
[----:B------:R-:W-:-:S02]  /*b780*/  VIADD R29, R28, 0x10040 ;  /* 0x000100401c1d7836 */ /* 0x000fc40000000000 */
[-C--:B------:R-:W-:Y:S01]  /*b790*/  FMUL.FTZ R148, R148, R8.reuse ;  /* 0x0000000894947220 */ /* 0x080fe20000410000 */
[----:B------:R-:W-:Y:S02]  /*b7a0*/  @P2 VIADD R29, R0, 0xffffffc0 ;  /* 0xffffffc0001d2836 */ /* 0x000fe40000000000 */
[----:B------:R-:W-:Y:S01]  /*b7b0*/  FMUL.FTZ R149, R149, R8 ;  /* 0x0000000895957220 */ /* 0x000fe20000410000 */
[-C--:B------:R-:W-:Y:S01]  /*b7c0*/  FMUL.FTZ R150, R150, R22.reuse ;  /* 0x0000001696967220 */ /* 0x080fe20000410000 */
[----:B------:R-:W-:Y:S01]  /*b7d0*/  FMUL.FTZ R151, R151, R22 ;  /* 0x0000001697977220 */ /* 0x000fe20000410000 */
[----:B------:R-:W-:Y:S01]  /*b7e0*/  HMMA.16816.F32.BF16 R220, R4, R14, R140 ;  /* 0x0000000e04dc723c */ /* 0x000fe2000004188c */
        /* <DEDUP_REMOVED lines=24> */
[----:B------:R-:W-:Y:S01]  /*b970*/  IMAD.MOV.U32 R141, RZ, RZ, R220 ;  /* 0x000000ffff8d7224 */ /* 0x000fe200078e00dc */
[----:B------:R-:W-:Y:S01]  /*b980*/  MOV R214, R223 ;  /* 0x000000df00d67202 */ /* 0x000fe20000000f00 */
[----:B------:R-:W-:-:S02]  /*b990*/  IMAD.MOV.U32 R140, RZ, RZ, R221 ;  /* 0x000000ffff8c7224 */ /* 0x000fc400078e00dd */
[-C--:B------:R-:W-:Y:S01]  /*b9a0*/  FMUL.FTZ R44, R44, R8.reuse ;  /* 0x000000082c2c7220 */ /* 0x080fe20000410000 */
[C---:B--2---:R-:W-:Y:S01]  /*b9b0*/  HMMA.16816.F32.BF16 R12, R4.reuse, R16, R144 ;  /* 0x00000010040c723c */ /* 0x044fe20000041890 */
[----:B------:R-:W-:Y:S02]  /*b9c0*/  IMAD.MOV.U32 R252, RZ, RZ, R222 ;  /* 0x000000fffffc7224 */ /* 0x000fe400078e00de */
[----:B------:R-:W-:Y:S01]  /*b9d0*/  FMUL.FTZ R45, R45, R8 ;  /* 0x000000082d2d7220 */ /* 0x000fe20000410000 */
[-C--:B------:R-:W-:Y:S01]  /*b9e0*/  FMUL.FTZ R46, R46, R22.reuse ;  /* 0x000000162e2e7220 */ /* 0x080fe20000410000 */
[----:B------:R-:W-:Y:S01]  /*b9f0*/  FMUL.FTZ R47, R47, R22 ;  /* 0x000000162f2f7220 */ /* 0x000fe20000410000 */
[-C--:B------:R-:W-:Y:S01]  /*ba00*/  FMUL.FTZ R48, R48, R8.reuse ;  /* 0x0000000830307220 */ /* 0x080fe20000410000 */
[----:B------:R-:W-:Y:S01]  /*ba10*/  FMUL.FTZ R49, R49, R8 ;  /* 0x0000000831317220 */ /* 0x000fe20000410000 */
[----:B------:R-:W-:Y:S01]  /*ba20*/  FMUL.FTZ R50, R50, R22 ;  /* 0x0000001632327220 */ /* 0x000fe20000410000 */
[----:B------:R-:W-:Y:S01]  /*ba30*/  HMMA.16816.F32.BF16 R248, R4, R18, R148 ;  /* 0x0000001204f8723c */ /* 0x000fe20000041894 */
[----:B------:R-:W-:-:S02]  /*ba40*/  IMAD.MOV.U32 R148, RZ, RZ, R172 ;  /* 0x000000ffff947224 */ /* 0x000fc400078e00ac */
[----:B------:R-:W-:Y:S01]  /*ba50*/  FMUL.FTZ R51, R51, R22 ;  /* 0x0000001633337220 */ /* 0x000fe20000410000 */
[----:B------:R-:W-:Y:S02]  /*ba60*/  IMAD.IADD R172, R2, 0x1, R29 ;  /* 0x0000000102ac7824 */ /* 0x000fe400078e021d */
[-C--:B------:R-:W-:Y:S01]  /*ba70*/  FMUL.FTZ R52, R52, R8.reuse ;  /* 0x0000000834347220 */ /* 0x080fe20000410000 */
[----:B------:R-:W-:Y:S01]  /*ba80*/  FMUL.FTZ R53, R53, R8 ;  /* 0x0000000835357220 */ /* 0x000fe20000410000 */
[-C--:B------:R-:W-:Y:S01]  /*ba90*/  FMUL.FTZ R54, R54, R22.reuse ;  /* 0x0000001636367220 */ /* 0x080fe20000410000 */
[----:B------:R-:W-:Y:S01]  /*baa0*/  FMUL.FTZ R55, R55, R22 ;  /* 0x0000001637377220 */ /* 0x000fe20000410000 */
[-C--:B------:R-:W-:Y:S01]  /*bab0*/  FMUL.FTZ R56, R56, R8.reuse ;  /* 0x0000000838387220 */ /* 0x080fe20000410000 */
[----:B------:R-:W-:Y:S01]  /*bac0*/  FMUL.FTZ R57, R57, R8 ;  /* 0x0000000839397220 */ /* 0x000fe20000410000 */
[----:B------:R-:W-:Y:S01]  /*bad0*/  FMUL.FTZ R58, R58, R22 ;  /* 0x000000163a3a7220 */ /* 0x000fe20000410000 */
[----:B------:R-:W-:Y:S01]  /*bae0*/  IMAD.MOV.U32 R142, RZ, RZ, R14 ;  /* 0x000000ffff8e7224 */ /* 0x000fe200078e000e */
[----:B------:R-:W-:Y:S01]  /*baf0*/  MOV R17, R15 ;  /* 0x0000000f00117202 */ /* 0x000fe20000000f00 */
[----:B------:R-:W-:-:S02]  /*bb00*/  IMAD.MOV.U32 R16, RZ, RZ, R13 ;  /* 0x000000ffff107224 */ /* 0x000fc400078e000d */
[----:B------:R-:W-:Y:S01]  /*bb10*/  FMUL.FTZ R59, R59, R22 ;  /* 0x000000163b3b7220 */ /* 0x000fe20000410000 */
[----:B------:R-:W-:Y:S01]  /*bb20*/  IMAD.MOV.U32 R144, RZ, RZ, R12 ;  /* 0x000000ffff907224 */ /* 0x000fe200078e000c */
[----:B------:R-:W-:Y:S01]  /*bb30*/  MOV R0, R194 ;  /* 0x000000c200007202 */ /* 0x000fe20000000f00 */
[----:B------:R-:W1:Y:S01]  /*bb40*/  LDSM.16.MT88.4 R12, [R29] ;  /* 0x000000001d0c783b */ /* 0x000e620000004200 */
[----:B------:R-:W-:Y:S01]  /*bb50*/  IMAD.MOV.U32 R151, RZ, RZ, R17 ;  /* 0x000000ffff977224 */ /* 0x000fe200078e0011 */
[----:B------:R-:W-:Y:S01]  /*bb60*/  MOV R149, R16 ;  /* 0x0000001000957202 */ /* 0x000fe20000000f00 */
[----:B------:R-:W-:Y:S01]  /*bb70*/  IMAD.MOV.U32 R146, RZ, RZ, R218 ;  /* 0x000000ffff927224 */ /* 0x000fe200078e00da */
[----:B------:R-:W2:Y:S01]  /*bb80*/  LDSM.16.MT88.4 R16, [R172] ;  /* 0x00000000ac10783b */ /* 0x000ea20000004200 */
[----:B------:R-:W-:Y:S02]  /*bb90*/  IMAD.MOV.U32 R147, RZ, RZ, R219 ;  /* 0x000000ffff937224 */ /* 0x000fe400078e00db */
[----:B------:R-:W-:Y:S01]  /*bba0*/  FMUL.FTZ R60, R60, R8 ;  /* 0x000000083c3c7220 */ /* 0x000fe20000410000 */
[----:B------:R-:W-:-:S02]  /*bbb0*/  IMAD.MOV.U32 R145, RZ, RZ, R193 ;  /* 0x000000ffff917224 */ /* 0x000fc400078e00c1 */
[----:B------:R-:W-:Y:S01]  /*bbc0*/  FMUL.FTZ R61, R61, R8 ;  /* 0x000000083d3d7220 */ /* 0x000fe20000410000 */
[----:B------:R-:W-:Y:S02]  /*bbd0*/  IMAD.MOV.U32 R150, RZ, RZ, R142 ;  /* 0x000000ffff967224 */ /* 0x000fe400078e008e */
[-C--:B------:R-:W-:Y:S01]  /*bbe0*/  FMUL.FTZ R62, R62, R22.reuse ;  /* 0x000000163e3e7220 */ /* 0x080fe20000410000 */
[----:B------:R-:W-:Y:S02]  /*bbf0*/  IMAD.MOV.U32 R2, RZ, RZ, R191 ;  /* 0x000000ffff027224 */ /* 0x000fe400078e00bf */
        /* <DEDUP_REMOVED lines=28> */
[----:B-1----:R-:W-:Y:S01]  /*bdc0*/  HMMA.16816.F32.BF16 R240, R4, R12, R152 ;  /* 0x0000000c04f0723c */ /* 0x002fe20000041898 */
[----:B------:R-:W-:Y:S01]  /*bdd0*/  IMAD.MOV.U32 R153, RZ, RZ, R236 ;  /* 0x000000ffff997224 */ /* 0x000fe200078e00ec */
[----:B------:R-:W-:Y:S01]  /*bde0*/  MOV R154, R216 ;  /* 0x000000d8009a7202 */ /* 0x000fe20000000f00 */
[----:B------:R-:W-:-:S02]  /*bdf0*/  IMAD.MOV.U32 R155, RZ, RZ, R190 ;  /* 0x000000ffff9b7224 */ /* 0x000fc400078e00be */
[----:B------:R-:W-:Y:S01]  /*be00*/  FMUL.FTZ R91, R91, R22 ;  /* 0x000000165b5b7220 */ /* 0x000fe20000410000 */
[----:B------:R-:W-:Y:S02]  /*be10*/  IMAD.MOV.U32 R152, RZ, RZ, R141 ;  /* 0x000000ffff987224 */ /* 0x000fe400078e008d */
[-C--:B------:R-:W-:Y:S01]  /*be20*/  FMUL.FTZ R92, R92, R8.reuse ;  /* 0x000000085c5c7220 */ /* 0x080fe20000410000 */
[----:B------:R-:W-:Y:S01]  /*be30*/  FMUL.FTZ R93, R93, R8 ;  /* 0x000000085d5d7220 */ /* 0x000fe20000410000 */
[C---:B------:R-:W-:Y:S01]  /*be40*/  HMMA.16816.F32.BF16 R244, R4.reuse, R14, R156 ;  /* 0x0000000e04f4723c */ /* 0x040fe2000004189c */
[----:B------:R-:W1:Y:S01]  /*be50*/  LDSM.16.MT88.4 R12, [R28+0x12000] ;  /* 0x012000001c0c783b */ /* 0x000e620000004200 */
[----:B------:R-:W-:Y:S01]  /*be60*/  IMAD.MOV.U32 R159, RZ, RZ, R140 ;  /* 0x000000ffff9f7224 */ /* 0x000fe200078e008c */
[----:B------:R-:W-:Y:S01]  /*be70*/  MOV R157, R189 ;  /* 0x000000bd009d7202 */ /* 0x000fe20000000f00 */
[----:B------:R-:W-:Y:S02]  /*be80*/  IMAD.MOV.U32 R156, RZ, RZ, R188 ;  /* 0x000000ffff9c7224 */ /* 0x000fe400078e00bc */
[-C--:B------:R-:W-:Y:S01]  /*be90*/  FMUL.FTZ R94, R94, R22.reuse ;  /* 0x000000165e5e7220 */ /* 0x080fe20000410000 */
[----:B------:R-:W-:Y:S01]  /*bea0*/  FMUL.FTZ R95, R95, R22 ;  /* 0x000000165f5f7220 */ /* 0x000fe20000410000 */
        /* <DEDUP_REMOVED lines=10> */
[----:B------:R-:W2:Y:S01]  /*bf50*/  LDSM.16.MT88.4 R16, [R171+0x12000] ;  /* 0x01200000ab10783b */ /* 0x000ea20000004200 */
        /* <DEDUP_REMOVED lines=23> */
[----:B-1----:R-:W-:Y:S01]  /*c0d0*/  HMMA.16816.F32.BF16 R220, R4, R12, R36 ;  /* 0x0000000c04dc723c */ /* 0x002fe20000041824 */
[----:B------:R-:W-:Y:S01]  /*c0e0*/  FMUL.FTZ R127, R127, R22 ;  /* 0x000000167f7f7220 */ /* 0x000fe20000410000 */
[-C--:B------:R-:W-:Y:S01]  /*c0f0*/  FMUL.FTZ R128, R128, R8.reuse ;  /* 0x0000000880807220 */ /* 0x080fe20000410000 */
[----:B------:R-:W-:Y:S01]  /*c100*/  FMUL.FTZ R129, R129, R8 ;  /* 0x0000000881817220 */ /* 0x000fe20000410000 */
[-C--:B------:R-:W-:Y:S01]  /*c110*/  FMUL.FTZ R130, R130, R22.reuse ;  /* 0x0000001682827220 */ /* 0x080fe20000410000 */
[----:B------:R-:W-:-:S03]  /*c120*/  FMUL.FTZ R131, R131, R22 ;  /* 0x0000001683837220 */ /* 0x000fc60000410000 */
[----:B------:R-:W-:Y:S01]  /*c130*/  HMMA.16816.F32.BF16 R224, R4, R14, R40 ;  /* 0x0000000e04e0723c */ /* 0x000fe20000041828 */
[----:B------:R-:W1:Y:S01]  /*c140*/  LDSM.16.MT88.4 R12, [R29+0x2000] ;  /* 0x002000001d0c783b */ /* 0x000e620000004200 */
[----:B------:R-:W-:-:S06]  /*c150*/  IMAD.MOV.U32 R40, RZ, RZ, R159 ;  /* 0x000000ffff287224 */ /* 0x000fcc00078e009f */
[----:B--2---:R-:W-:Y:S01]  /*c160*/  HMMA.16816.F32.BF16 R216, R4, R16, R44 ;  /* 0x0000001004d8723c */ /* 0x004fe2000004182c */
[----:B------:R-:W-:Y:S01]  /*c170*/  IMAD.MOV.U32 R47, RZ, RZ, R152 ;  /* 0x000000ffff2f7224 */ /* 0x000fe200078e0098 */
[----:B------:R-:W-:Y:S01]  /*c180*/  MOV R46, R153 ;  /* 0x00000099002e7202 */ /* 0x000fe20000000f00 */
[----:B------:R-:W-:Y:S02]  /*c190*/  IMAD.MOV.U32 R45, RZ, RZ, R154 ;  /* 0x000000ffff2d7224 */ /* 0x000fe400078e009a */
[----:B------:R-:W-:-:S03]  /*c1a0*/  IMAD.MOV.U32 R44, RZ, RZ, R155 ;  /* 0x000000ffff2c7224 */ /* 0x000fc600078e009b */
[----:B------:R-:W-:Y:S01]  /*c1b0*/  HMMA.16816.F32.BF16 R192, R4, R18, R48 ;  /* 0x0000001204c0723c */ /* 0x000fe20000041830 */
[----:B------:R-:W2:Y:S01]  /*c1c0*/  LDSM.16.MT88.4 R16, [R172+0x2000] ;  /* 0x00200000ac10783b */ /* 0x000ea20000004200 */
[----:B------:R-:W-:Y:S01]  /*c1d0*/  IMAD.MOV.U32 R48, RZ, RZ, R145 ;  /* 0x000000ffff307224 */ /* 0x000fe200078e0091 */
[----:B------:R-:W-:Y:S01]  /*c1e0*/  MOV R49, R0 ;  /* 0x0000000000317202 */ /* 0x000fe20000000f00 */
[----:B------:R-:W-:Y:S02]  /*c1f0*/  IMAD.MOV.U32 R50, RZ, RZ, R146 ;  /* 0x000000ffff327224 */ /* 0x000fe400078e0092 */
[----:B------:R-:W-:Y:S01]  /*c200*/  IMAD.MOV.U32 R51, RZ, RZ, R147 ;  /* 0x000000ffff337224 */ /* 0x000fe200078e0093 */
[----:B------:R-:W-:Y:S01]  /*c210*/  MOV R147, R186 ;  /* 0x000000ba00937202 */ /* 0x000fe20000000f00 */
[----:B------:R-:W-:Y:S02]  /*c220*/  IMAD.MOV.U32 R145, RZ, RZ, R3 ;  /* 0x000000ffff917224 */ /* 0x000fe400078e0003 */
[----:B------:R-:W-:-:S02]  /*c230*/  IMAD.MOV.U32 R146, RZ, RZ, R187 ;  /* 0x000000ffff927224 */ /* 0x000fc400078e00bb */
[----:B------:R-:W-:Y:S02]  /*c240*/  IMAD.MOV.U32 R0, RZ, RZ, R185 ;  /* 0x000000ffff007224 */ /* 0x000fe400078e00b9 */
[----:B------:R-:W-:Y:S02]  /*c250*/  IMAD.MOV.U32 R3, RZ, RZ, R184 ;  /* 0x000000ffff037224 */ /* 0x000fe400078e00b8 */
[----:B------:R-:W-:Y:S01]  /*c260*/  IMAD.MOV.U32 R41, RZ, RZ, R147 ;  /* 0x000000ffff297224 */ /* 0x000fe200078e0093 */
[----:B------:R-:W-:Y:S01]  /*c270*/  MOV R42, R0 ;  /* 0x00000000002a7202 */ /* 0x000fe20000000f00 */
[----:B------:R-:W-:Y:S01]  /*c280*/  IMAD.MOV.U32 R43, RZ, RZ, R3 ;  /* 0x000000ffff2b7224 */ /* 0x000fe200078e0003 */
[----:B------:R-:W-:Y:S01]  /*c290*/  MOV R3, R25 ;  /* 0x0000001900037202 */ /* 0x000fe20000000f00 */
[----:B------:R-:W-:Y:S01]  /*c2a0*/  IMAD.U32 R0, RZ, RZ, UR33 ;  /* 0x00000021ff007e24 */ /* 0x000fe2000f8e00ff */
[----:B-1----:R-:W-:Y:S01]  /*c2b0*/  HMMA.16816.F32.BF16 R140, R4, R12, R52 ;  /* 0x0000000c048c723c */ /* 0x002fe20000041834 */
[----:B------:R-:W-:-:S03]  /*c2c0*/  IMAD.MOV.U32 R52, RZ, RZ, R144 ;  /* 0x000000ffff347224 */ /* 0x000fc600078e0090 */
[----:B------:R-:W-:Y:S01]  /*c2d0*/  LOP3.LUT R0, R0, UR7, R3, 0x96, !PT ;  /* 0x0000000700007c12 */ /* 0x000fe2000f8e9603 */
[----:B------:R-:W1:Y:S01]  /*c2e0*/  LDCU.U8 UR7, c[0x0][0x4f8] ;  /* 0x00009f00ff0777ac */ /* 0x000e620008000000 */
[----:B------:R-:W-:Y:S01]  /*c2f0*/  MOV R53, R149 ;  /* 0x0000009500357202 */ /* 0x000fe20000000f00 */
[----:B------:R-:W-:Y:S02]  /*c300*/  IMAD.MOV.U32 R54, RZ, RZ, R150 ;  /* 0x000000ffff367224 */ /* 0x000fe400078e0096 */
[----:B------:R-:W-:Y:S01]  /*c310*/  IMAD.MOV.U32 R55, RZ, RZ, R151 ;  /* 0x000000ffff377224 */ /* 0x000fe200078e0097 */
[----:B------:R-:W-:Y:S01]  /*c320*/  HMMA.16816.F32.BF16 R188, R4, R14, R56 ;  /* 0x0000000e04bc723c */ /* 0x000fe20000041838 */
[----:B------:R-:W3:Y:S01]  /*c330*/  LDSM.16.MT88.4 R12, [R28+0x14000] ;  /* 0x014000001c0c783b */ /* 0x000ee20000004200 */
[----:B------:R-:W-:Y:S02]  /*c340*/  IMAD.MOV.U32 R58, RZ, RZ, R156 ;  /* 0x000000ffff3a7224 */ /* 0x000fe400078e009c */
[----:B------:R-:W-:-:S02]  /*c350*/  IMAD.MOV.U32 R59, RZ, RZ, R157 ;  /* 0x000000ffff3b7224 */ /* 0x000fc400078e009d */
[----:B------:R-:W-:Y:S02]  /*c360*/  IMAD.MOV.U32 R56, RZ, RZ, R2 ;  /* 0x000000ffff387224 */ /* 0x000fe400078e0002 */
[C---:B--2---:R-:W-:Y:S01]  /*c370*/  HMMA.16816.F32.BF16 R184, R4.reuse, R16, R60 ;  /* 0x0000001004b8723c */ /* 0x044fe2000004183c */
[----:B------:R-:W-:Y:S01]  /*c380*/  IMAD.MOV.U32 R63, RZ, RZ, R183 ;  /* 0x000000ffff3f7224 */ /* 0x000fe200078e00b7 */
[----:B------:R-:W-:Y:S01]  /*c390*/  MOV R61, R181 ;  /* 0x000000b5003d7202 */ /* 0x000fe20000000f00 */
[----:B------:R-:W-:Y:S02]  /*c3a0*/  IMAD.MOV.U32 R62, RZ, RZ, R182 ;  /* 0x000000ffff3e7224 */ /* 0x000fe400078e00b6 */
[----:B------:R-:W-:Y:S02]  /*c3b0*/  IMAD.MOV.U32 R60, RZ, RZ, R180 ;  /* 0x000000ffff3c7224 */ /* 0x000fe400078e00b4 */
[----:B------:R-:W-:Y:S01]  /*c3c0*/  IMAD.MOV.U32 R2, RZ, RZ, R24 ;  /* 0x000000ffff027224 */ /* 0x000fe200078e0018 */
[----:B------:R-:W-:Y:S01]  /*c3d0*/  HMMA.16816.F32.BF16 R64, R4, R18, R64 ;  /* 0x000000120440723c */ /* 0x000fe20000041840 */
[----:B------:R-:W2:Y:S01]  /*c3e0*/  LDSM.16.MT88.4 R16, [R171+0x14000] ;  /* 0x01400000ab10783b */ /* 0x000ea20000004200 */
[----:B------:R-:W-:-:S04]  /*c3f0*/  IMAD.WIDE.U32 R2, R0, -0x326172a9, RZ ;  /* 0xcd9e8d5700027825 */ /* 0x000fc800078e00ff */
[----:B------:R-:W-:Y:S01]  /*c400*/  FFMA.FTZ R0, R23, UR6, -R30 ;  /* 0x0000000617007c23 */ /* 0x000fe2000801081e */
[----:B------:R-:W-:Y:S01]  /*c410*/  MOV R23, R10 ;  /* 0x0000000a00177202 */ /* 0x000fe20000000f00 */
[----:B------:R-:W-:Y:S01]  /*c420*/  IMAD.MOV.U32 R57, RZ, RZ, R148 ;  /* 0x000000ffff397224 */ /* 0x000fe200078e0094 */
[C---:B---3--:R-:W-:Y:S08]  /*c430*/  HMMA.16816.F32.BF16 R68, R4.reuse, R12, R68 ;  /* 0x0000000c0444723c */ /* 0x048ff00000041844 */
[----:B------:R-:W-:Y:S01]  /*c440*/  HMMA.16816.F32.BF16 R180, R4, R14, R72 ;  /* 0x0000000e04b4723c */ /* 0x000fe20000041848 */
[----:B------:R-:W3:Y:S01]  /*c450*/  LDSM.16.MT88.4 R12, [R29+0x4000] ;  /* 0x004000001d0c783b */ /* 0x000ee20000004200 */
[----:B------:R-:W-:-:S02]  /*c460*/  IMAD.MOV.U32 R75, RZ, RZ, R145 ;  /* 0x000000ffff4b7224 */ /* 0x000fc400078e0091 */
[----:B------:R-:W-:Y:S02]  /*c470*/  IMAD.MOV.U32 R74, RZ, RZ, R146 ;  /* 0x000000ffff4a7224 */ /* 0x000fe400078e0092 */
[----:B------:R-:W-:Y:S02]  /*c480*/  IMAD.MOV.U32 R72, RZ, RZ, R26 ;  /* 0x000000ffff487224 */ /* 0x000fe400078e001a */
[----:B--2---:R-:W-:Y:S01]  /*c490*/  HMMA.16816.F32.BF16 R164, R4, R16, R76 ;  /* 0x0000001004a4723c */ /* 0x004fe2000004184c */
[----:B------:R-:W-:Y:S02]  /*c4a0*/  IMAD.MOV.U32 R73, RZ, RZ, R27 ;  /* 0x000000ffff497224 */ /* 0x000fe400078e001b */
[----:B------:R-:W-:Y:S01]  /*c4b0*/  LDSM.16.MT88.4 R24, [R171+0x16000] ;  /* 0x01600000ab18783b */ /* 0x000fe20000004200 */
[----:B------:R-:W-:Y:S02]  /*c4c0*/  IMAD.MOV.U32 R78, RZ, RZ, R50 ;  /* 0x000000ffff4e7224 */ /* 0x000fe400078e0032 */
[----:B------:R-:W-:-:S02]  /*c4d0*/  IMAD.MOV.U32 R79, RZ, RZ, R51 ;  /* 0x000000ffff4f7224 */ /* 0x000fc400078e0033 */
[C---:B------:R-:W-:Y:S01]  /*c4e0*/  HMMA.16816.F32.BF16 R160, R4.reuse, R18, R80 ;  /* 0x0000001204a0723c */ /* 0x040fe20000041850 */
[----:B------:R-:W2:Y:S07]  /*c4f0*/  LDSM.16.MT88.4 R16, [R172+0x4000] ;  /* 0x00400000ac10783b */ /* 0x000eae0000004200 */
[----:B---3--:R-:W-:Y:S01]  /*c500*/  HMMA.16816.F32.BF16 R156, R4, R12, R84 ;  /* 0x0000000c049c723c */ /* 0x008fe20000041854 */
[----:B------:R-:W-:Y:S01]  /*c510*/  FFMA.FTZ R85, R229, R8, R33 ;  /* 0x00000008e5557223 */ /* 0x000fe20000010021 */
[----:B------:R-:W-:-:S06]  /*c520*/  IMAD.MOV.U32 R86, RZ, RZ, R74 ;  /* 0x000000ffff567224 */ /* 0x000fcc00078e004a */
[C---:B------:R-:W-:Y:S01]  /*c530*/  HMMA.16816.F32.BF16 R144, R4.reuse, R14, R88 ;  /* 0x0000000e0490723c */ /* 0x040fe20000041858 */
[----:B------:R-:W3:Y:S01]  /*c540*/  LDSM.16.MT88.4 R12, [R28+0x16000] ;  /* 0x016000001c0c783b */ /* 0x000ee20000004200 */
[----:B------:R-:W-:Y:S01]  /*c550*/  MOV R89, R61 ;  /* 0x0000003d00597202 */ /* 0x000fe20000000f00 */
[----:B------:R-:W-:Y:S01]  /*c560*/  IMAD.MOV.U32 R91, RZ, RZ, R75 ;  /* 0x000000ffff5b7224 */ /* 0x000fe200078e004b */
[----:B------:R-:W-:Y:S01]  /*c570*/  MOV R61, R46 ;  /* 0x0000002e003d7202 */ /* 0x000fe20000000f00 */
[----:B------:R-:W-:Y:S02]  /*c580*/  IMAD.MOV.U32 R46, RZ, RZ, R252 ;  /* 0x000000ffff2e7224 */ /* 0x000fe400078e00fc */
[----:B------:R-:W-:Y:S01]  /*c590*/  IMAD.MOV.U32 R90, RZ, RZ, R60 ;  /* 0x000000ffff5a7224 */ /* 0x000fe200078e003c */
[----:B--2---:R-:W-:Y:S01]  /*c5a0*/  HMMA.16816.F32.BF16 R36, R4, R16, R92 ;  /* 0x000000100424723c */ /* 0x004fe2000004185c */
[----:B------:R-:W-:-:S07]  /*c5b0*/  IMAD.MOV.U32 R87, RZ, RZ, R61 ;  /* 0x000000ffff577224 */ /* 0x000fce00078e003d */
[C---:B------:R-:W-:Y:S01]  /*c5c0*/  HMMA.16816.F32.BF16 R96, R4.reuse, R18, R96 ;  /* 0x000000120460723c */ /* 0x040fe20000041860 */
[----:B------:R-:W2:Y:S07]  /*c5d0*/  LDSM.16.MT88.4 R16, [R29+0x6000] ;  /* 0x006000001d10783b */ /* 0x000eae0000004200 */
[C---:B------:R-:W-:Y:S01]  /*c5e0*/  HMMA.16816.F32.BF16 R112, R4.reuse, R26, R112 ;  /* 0x0000001a0470723c */ /* 0x040fe20000041870 */
[----:B------:R4:W-:Y:S07]  /*c5f0*/  MUFU.EX2 R27, R0 ;  /* 0x00000000001b7308 */ /* 0x0009ee0000000800 */
[----:B------:R-:W-:Y:S01]  /*c600*/  HMMA.16816.F32.BF16 R108, R4, R24, R108 ;  /* 0x00000018046c723c */ /* 0x000fe2000004186c */
[----:B------:R-:W-:Y:S01]  /*c610*/  LOP3.LUT R24, R2, UR12, R59, 0x96, !PT ;  /* 0x0000000c02187c12 */ /* 0x000fe2000f8e963b */
[----:B------:R-:W-:Y:S01]  /*c620*/  UIADD3 UR12, UPT, UPT, UR33, 0x646e171e, URZ ;  /* 0x646e171e210c7890 */ /* 0x000fe2000fffe0ff */
[----:B------:R-:W-:-:S02]  /*c630*/  LOP3.LUT R25, R72, UR13, R3, 0x96, !PT ;  /* 0x0000000d48197c12 */ /* 0x000fc4000f8e9603 */
[C---:B------:R-:W-:Y:S02]  /*c640*/  PRMT R2, R10.reuse, 0x7773, RZ ;  /* 0x000077730a027816 */ /* 0x040fe400000000ff */
[C---:B------:R-:W-:Y:S01]  /*c650*/  PRMT R3, R10.reuse, 0x7772, RZ ;  /* 0x000077720a037816 */ /* 0x040fe200000000ff */
[C---:B---3--:R-:W-:Y:S01]  /*c660*/  HMMA.16816.F32.BF16 R100, R4.reuse, R12, R100 ;  /* 0x0000000c0464723c */ /* 0x048fe20000041864 */
[----:B----4-:R-:W-:Y:S02]  /*c670*/  PRMT R0, R10, 0x7771, RZ ;  /* 0x000077710a007816 */ /* 0x010fe400000000ff */
[----:B-1----:R-:W-:Y:S02]  /*c680*/  ISETP.GT.U32.AND P0, PT, R2, UR7, PT ;  /* 0x0000000702007c0c */ /* 0x002fe4000bf04070 */
[----:B------:R-:W-:Y:S02]  /*c690*/  ISETP.GT.U32.AND P1, PT, R0, UR7, PT ;  /* 0x0000000700007c0c */ /* 0x000fe4000bf24070 */
[----:B------:R-:W-:Y:S01]  /*c6a0*/  LOP3.LUT R0, R9, 0xff, RZ, 0xc0, !PT ;  /* 0x000000ff09007812 */ /* 0x000fe200078ec0ff */
[----:B------:R-:W-:Y:S01]  /*c6b0*/  HMMA.16816.F32.BF16 R104, R4, R14, R104 ;  /* 0x0000000e0468723c */ /* 0x000fe20000041868 */
[----:B------:R-:W1:Y:S01]  /*c6c0*/  LDSM.16.MT88.4 R12, [R172+0x6000] ;  /* 0x00600000ac0c783b */ /* 0x000e620000004200 */
[----:B------:R-:W-:Y:S01]  /*c6d0*/  ISETP.GT.U32.AND P2, PT, R3, UR7, PT ;  /* 0x0000000703007c0c */ /* 0x000fe2000bf44070 */
[----:B------:R-:W-:Y:S01]  /*c6e0*/  FFMA.FTZ R3, R133, UR6, -R30 ;  /* 0x0000000685037c23 */ /* 0x000fe2000801081e */
[----:B------:R-:W-:-:S02]  /*c6f0*/  ISETP.LE.U32.AND P3, PT, R0, UR7, PT ;  /* 0x0000000700007c0c */ /* 0x000fc4000bf63070 */
[----:B------:R-:W-:Y:S02]  /*c700*/  SHF.R.U32.HI R0, RZ, 0x18, R9 ;  /* 0x00000018ff007819 */ /* 0x000fe40000011609 */
[C---:B--2---:R-:W-:Y:S01]  /*c710*/  HMMA.16816.F32.BF16 R116, R4.reuse, R16, R116 ;  /* 0x000000100474723c */ /* 0x044fe20000041874 */
[C---:B------:R-:W-:Y:S02]  /*c720*/  PRMT R2, R9.reuse, 0x7632, R2 ;  /* 0x0000763209027816 */ /* 0x040fe40000000002 */
[----:B------:R-:W-:Y:S02]  /*c730*/  ISETP.LE.U32.AND P4, PT, R0, UR7, PT ;  /* 0x0000000700007c0c */ /* 0x000fe4000bf83070 */
[----:B------:R-:W-:Y:S02]  /*c740*/  LOP3.LUT R2, R2, 0xff, RZ, 0xc0, !PT ;  /* 0x000000ff02027812 */ /* 0x000fe400078ec0ff */
[----:B------:R-:W-:Y:S01]  /*c750*/  LOP3.LUT R0, R9, 0xffff, RZ, 0xc0, !PT ;  /* 0x0000ffff09007812 */ /* 0x000fe200078ec0ff */
[----:B------:R-:W-:Y:S01]  /*c760*/  HMMA.16816.F32.BF16 R120, R4, R18, R120 ;  /* 0x000000120478723c */ /* 0x000fe20000041878 */
[----:B------:R-:W-:Y:S01]  /*c770*/  ISETP.LE.U32.AND P5, PT, R2, UR7, PT ;  /* 0x0000000702007c0c */ /* 0x000fe2000bfa3070 */
[----:B------:R-:W2:Y:S01]  /*c780*/  LDSM.16.MT88.4 R8, [R171+0x10800] ;  /* 0x01080000ab08783b */ /* 0x000ea20000004200 */
[----:B------:R-:W-:-:S03]  /*c790*/  SHF.R.U32.HI R2, RZ, 0x8, R0 ;  /* 0x00000008ff027819 */ /* 0x000fc60000011600 */
[----:B------:R-:W-:Y:S01]  /*c7a0*/  LDSM.16.MT88.4 R16, [R28+0x10800] ;  /* 0x010800001c10783b */ /* 0x000fe20000004200 */
[----:B------:R-:W-:-:S04]  /*c7b0*/  LOP3.LUT R2, R2, 0xffff, RZ, 0xc0, !PT ;  /* 0x0000ffff02027812 */ /* 0x000fc800078ec0ff */
[----:B------:R-:W-:Y:S01]  /*c7c0*/  ISETP.LE.U32.AND P6, PT, R2, UR7, PT ;  /* 0x0000000702007c0c */ /* 0x000fe2000bfc3070 */
[C---:B-1----:R-:W-:Y:S08]  /*c7d0*/  HMMA.16816.F32.BF16 R152, R4.reuse, R12, R124 ;  /* 0x0000000c0498723c */ /* 0x042ff0000004187c */
[----:B------:R-:W-:Y:S01]  /*c7e0*/  HMMA.16816.F32.BF16 R148, R4, R14, R128 ;  /* 0x0000000e0494723c */ /* 0x000fe20000041880 */
[----:B------:R-:W-:Y:S01]  /*c7f0*/  LOP3.LUT R5, R34, UR10, R21, 0x96, !PT ;  /* 0x0000000a22057c12 */ /* 0x000fe2000f8e9615 */
[----:B------:R-:W-:-:S02]  /*c800*/  IMAD.MOV.U32 R131, RZ, RZ, R62 ;  /* 0x000000ffff837224 */ /* 0x000fc400078e003e */
[----:B------:R-:W-:Y:S01]  /*c810*/  FFMA.FTZ R4, R176, UR6, -R30 ;  /* 0x00000006b0047c23 */ /* 0x000fe2000801081e */
[----:B------:R-:W-:Y:S01]  /*c820*/  IMAD.MOV.U32 R62, RZ, RZ, R45 ;  /* 0x000000ffff3e7224 */ /* 0x000fe200078e002d */
[----:B------:R-:W1:Y:S01]  /*c830*/  LDSM.16.MT88.4 R12, [R29+0x800] ;  /* 0x000800001d0c783b */ /* 0x000e620000004200 */
[----:B------:R-:W-:Y:S01]  /*c840*/  IMAD.MOV.U32 R45, RZ, RZ, R40 ;  /* 0x000000ffff2d7224 */ /* 0x000fe200078e0028 */
[----:B------:R3:W-:Y:S01]  /*c850*/  MUFU.EX2 R35, R4 ;  /* 0x0000000400237308 */ /* 0x0007e20000000800 */
[----:B------:R-:W-:-:S04]  /*c860*/  IMAD.WIDE.U32 R20, R5, -0x2daee0ad, RZ ;  /* 0xd2511f5305147825 */ /* 0x000fc800078e00ff */
[----:B------:R-:W-:Y:S01]  /*c870*/  FFMA.FTZ R5, R177, UR6, -R31 ;  /* 0x00000006b1057c23 */ /* 0x000fe2000801081f */
[----:B------:R-:W-:Y:S01]  /*c880*/  IMAD.MOV.U32 R0, RZ, RZ, R20 ;  /* 0x000000ffff007224 */ /* 0x000fe200078e0014 */
[----:B------:R-:W-:Y:S01]  /*c890*/  LOP3.LUT R21, R134, UR12, R21, 0x96, !PT ;  /* 0x0000000c86157c12 */ /* 0x000fe2000f8e9615 */
[----:B------:R-:W-:Y:S01]  /*c8a0*/  IMAD.MOV.U32 R130, RZ, RZ, R63 ;  /* 0x000000ffff827224 */ /* 0x000fe200078e003f */
[----:B------:R4:W-:Y:S01]  /*c8b0*/  MUFU.EX2 R40, R3 ;  /* 0x0000000300287308 */ /* 0x0009e20000000800 */
[----:B------:R-:W-:Y:S01]  /*c8c0*/  PRMT R6, R20, 0x7771, RZ ;  /* 0x0000777114067816 */ /* 0x000fe200000000ff */
[----:B------:R-:W-:Y:S01]  /*c8d0*/  IMAD.MOV.U32 R63, RZ, RZ, R44 ;  /* 0x000000ffff3f7224 */ /* 0x000fe200078e002c */
[----:B------:R-:W-:Y:S01]  /*c8e0*/  LOP3.LUT R0, R0, 0xff, RZ, 0xc0, !PT ;  /* 0x000000ff00007812 */ /* 0x000fe200078ec0ff */
[----:B------:R-:W-:Y:S01]  /*c8f0*/  IMAD.MOV.U32 R44, RZ, RZ, R47 ;  /* 0x000000ffff2c7224 */ /* 0x000fe200078e002f */
[C---:B------:R-:W-:Y:S01]  /*c900*/  LOP3.LUT R2, R21.reuse, 0xffff, RZ, 0xc0, !PT ;  /* 0x0000ffff15027812 */ /* 0x040fe200078ec0ff */
[----:B------:R-:W-:Y:S01]  /*c910*/  IMAD.MOV.U32 R47, RZ, RZ, R214 ;  /* 0x000000ffff2f7224 */ /* 0x000fe200078e00d6 */
[----:B------:R-:W-:Y:S01]  /*c920*/  PRMT R6, R0, 0x5410, R6 ;  /* 0x0000541000067816 */ /* 0x000fe20000000006 */
[----:B------:R5:W-:Y:S01]  /*c930*/  MUFU.EX2 R26, R5 ;  /* 0x00000005001a7308 */ /* 0x000be20000000800 */
[----:B---3--:R-:W-:Y:S01]  /*c940*/  PRMT R4, R20, 0x7773, RZ ;  /* 0x0000777314047816 */ /* 0x008fe200000000ff */
[----:B------:R-:W-:Y:S01]  /*c950*/  IMAD.MOV.U32 R76, RZ, RZ, R62 ;  /* 0x000000ffff4c7224 */ /* 0x000fe200078e003e */
[----:B------:R-:W-:Y:S01]  /*c960*/  PRMT R0, R21, 0x7632, R0 ;  /* 0x0000763215007816 */ /* 0x000fe20000000000 */
[----:B------:R-:W-:-:S02]  /*c970*/  IMAD.MOV.U32 R77, RZ, RZ, R63 ;  /* 0x000000ffff4d7224 */ /* 0x000fc400078e003f */
[----:B------:R-:W-:Y:S02]  /*c980*/  IMAD.MOV.U32 R34, RZ, RZ, R179 ;  /* 0x000000ffff227224 */ /* 0x000fe400078e00b3 */
[----:B----4-:R-:W-:-:S04]  /*c990*/  FFMA.FTZ R3, R169, UR6, -R30 ;  /* 0x00000006a9037c23 */ /* 0x010fc8000801081e */
[----:B------:R3:W-:Y:S01]  /*c9a0*/  MUFU.EX2 R84, R3 ;  /* 0x0000000300547308 */ /* 0x0007e20000000800 */
[----:B-----5:R-:W-:Y:S02]  /*c9b0*/  LOP3.LUT R5, R21, 0xff, RZ, 0xc0, !PT ;  /* 0x000000ff15057812 */ /* 0x020fe400078ec0ff */
[----:B---3--:R-:W-:-:S04]  /*c9c0*/  PRMT R3, R20, 0x7772, RZ ;  /* 0x0000777214037816 */ /* 0x008fc800000000ff */
[----:B------:R-:W-:Y:S01]  /*c9d0*/  PRMT R7, R3, 0x5410, R4 ;  /* 0x0000541003077816 */ /* 0x000fe20000000004 */
[----:B------:R-:W-:Y:S01]  /*c9e0*/  FFMA.FTZ R3, R178, UR6, -R31 ;  /* 0x00000006b2037c23 */ /* 0x000fe2000801081f */
[----:B------:R-:W-:Y:S02]  /*c9f0*/  SHF.R.U32.HI R4, RZ, 0x8, R2 ;  /* 0x00000008ff047819 */ /* 0x000fe40000011602 */
[----:B------:R-:W-:Y:S01]  /*ca00*/  LOP3.LUT R2, R0, 0xff, RZ, 0xc0, !PT ;  /* 0x000000ff00027812 */ /* 0x000fe200078ec0ff */
[----:B------:R3:W4:Y:S01]  /*ca10*/  MUFU.EX2 R88, R3 ;  /* 0x0000000300587308 */ /* 0x0007220000000800 */
[----:B------:R-:W-:Y:S02]  /*ca20*/  SHF.R.U32.HI R0, RZ, 0x18, R21 ;  /* 0x00000018ff007819 */ /* 0x000fe40000011615 */
[----:B------:R-:W-:Y:S01]  /*ca30*/  PRMT R4, R5, 0x5410, R4 ;  /* 0x0000541005047816 */ /* 0x000fe20000000004 */
[----:B---3--:R-:W-:-:S04]  /*ca40*/  FFMA.FTZ R3, R170, UR6, -R31 ;  /* 0x00000006aa037c23 */ /* 0x008fc8000801081f */
[----:B------:R3:W-:Y:S02]  /*ca50*/  MUFU.EX2 R214, R3 ;  /* 0x0000000300d67308 */ /* 0x0007e40000000800 */
[----:B---3--:R-:W-:Y:S01]  /*ca60*/  PRMT R3, R2, 0x5410, R0 ;  /* 0x0000541002037816 */ /* 0x008fe20000000000 */
[----:B------:R-:W-:Y:S01]  /*ca70*/  FFMA.FTZ R0, R168, UR6, -R31 ;  /* 0x00000006a8007c23 */ /* 0x000fe2000801081f */
[----:B----4-:R-:W-:Y:S01]  /*ca80*/  F2FP.BF16.F32.PACK_AB R2, R88, R26 ;  /* 0x0000001a5802723e */ /* 0x010fe200000010ff */
[----:B------:R-:W-:-:S03]  /*ca90*/  IMAD.MOV.U32 R168, RZ, RZ, R90 ;  /* 0x000000ffffa87224 */ /* 0x000fc600078e005a */
[----:B------:R3:W4:Y:S01]  /*caa0*/  MUFU.EX2 R252, R0 ;  /* 0x0000000000fc7308 */ /* 0x0007220000000800 */
[C---:B------:R-:W-:Y:S02]  /*cab0*/  PRMT R95, R2.reuse, 0x7610, R95 ;  /* 0x00007610025f7816 */ /* 0x040fe4000000005f */
[----:B------:R-:W-:Y:S02]  /*cac0*/  PRMT R94, R2, 0x7632, R94 ;  /* 0x00007632025e7816 */ /* 0x000fe4000000005e */
[----:B------:R-:W-:Y:S02]  /*cad0*/  HSET2.LE.AND R2, R3, R32, PT ;  /* 0x0000002003027233 */ /* 0x000fe40003803000 */
[----:B---3--:R-:W-:-:S04]  /*cae0*/  F2FP.BF16.F32.PACK_AB R0, R35, R27 ;  /* 0x0000001b2300723e */ /* 0x008fc800000010ff */
[C---:B------:R-:W-:Y:S02]  /*caf0*/  PRMT R170, R0.reuse, 0x7610, R170 ;  /* 0x0000761000aa7816 */ /* 0x040fe400000000aa */
[----:B------:R-:W-:Y:S02]  /*cb00*/  PRMT R169, R0, 0x7632, R169 ;  /* 0x0000763200a97816 */ /* 0x000fe400000000a9 */
[----:B------:R-:W-:Y:S02]  /*cb10*/  HSET2.LE.AND R0, R4, R32, PT ;  /* 0x0000002004007233 */ /* 0x000fe40003803000 */
[----:B------:R-:W-:-:S04]  /*cb20*/  PRMT R3, R170, 0x5410, R169 ;  /* 0x00005410aa037816 */ /* 0x000fc800000000a9 */
[----:B------:R-:W-:Y:S02]  /*cb30*/  LOP3.LUT R4, R3, R0, RZ, 0xc0, !PT ;  /* 0x0000000003047212 */ /* 0x000fe400078ec0ff */
[----:B------:R-:W-:Y:S02]  /*cb40*/  PRMT R0, R95, 0x5410, R94 ;  /* 0x000054105f007816 */ /* 0x000fe4000000005e */
[----:B------:R-:W-:Y:S02]  /*cb50*/  LOP3.LUT R3, R7, 0xff00ff, RZ, 0xc0, !PT ;  /* 0x00ff00ff07037812 */ /* 0x000fe400078ec0ff */
[----:B------:R-:W-:Y:S02]  /*cb60*/  LOP3.LUT R5, R0, R2, RZ, 0xc0, !PT ;  /* 0x0000000200057212 */ /* 0x000fe400078ec0ff */
[----:B------:R-:W-:Y:S02]  /*cb70*/  F2FP.BF16.F32.PACK_AB R0, R84, R40 ;  /* 0x000000285400723e */ /* 0x000fe400000010ff */
[----:B----4-:R-:W-:-:S02]  /*cb80*/  F2FP.BF16.F32.PACK_AB R2, R252, R214 ;  /* 0x000000d6fc02723e */ /* 0x010fc400000010ff */
[C---:B------:R-:W-:Y:S02]  /*cb90*/  PRMT R93, R0.reuse, 0x7610, R93 ;  /* 0x00007610005d7816 */ /* 0x040fe4000000005d */
[----:B------:R-:W-:Y:S02]  /*cba0*/  PRMT R92, R0, 0x7632, R92 ;  /* 0x00007632005c7816 */ /* 0x000fe4000000005c */
[C---:B------:R-:W-:Y:S02]  /*cbb0*/  PRMT R127, R2.reuse, 0x7610, R127 ;  /* 0x00007610027f7816 */ /* 0x040fe4000000007f */
[----:B------:R-:W-:Y:S02]  /*cbc0*/  PRMT R126, R2, 0x7632, R126 ;  /* 0x00007632027e7816 */ /* 0x000fe4000000007e */
[--C-:B------:R-:W-:Y:S02]  /*cbd0*/  HSET2.LE.AND R0, R6, R32.reuse, PT ;  /* 0x0000002006007233 */ /* 0x100fe40003803000 */
[----:B------:R-:W-:-:S02]  /*cbe0*/  HSET2.LE.AND R2, R3, R32, PT ;  /* 0x0000002003027233 */ /* 0x000fc40003803000 */
[----:B------:R-:W-:-:S04]  /*cbf0*/  PRMT R3, R93, 0x5410, R92 ;  /* 0x000054105d037816 */ /* 0x000fc8000000005c */
[----:B------:R-:W-:Y:S02]  /*cc00*/  LOP3.LUT R6, R3, R0, RZ, 0xc0, !PT ;  /* 0x0000000003067212 */ /* 0x000fe400078ec0ff */
[----:B------:R-:W-:Y:S02]  /*cc10*/  PRMT R0, R127, 0x5410, R126 ;  /* 0x000054107f007816 */ /* 0x000fe4000000007e */
[----:B------:R-:W-:Y:S02]  /*cc20*/  MOV R3, R48 ;  /* 0x0000003000037202 */ /* 0x000fe40000000f00 */
[----:B------:R-:W-:Y:S01]  /*cc30*/  LOP3.LUT R7, R0, R2, RZ, 0xc0, !PT ;  /* 0x0000000200077212 */ /* 0x000fe200078ec0ff */
[----:B------:R-:W-:Y:S01]  /*cc40*/  IMAD.MOV.U32 R2, RZ, RZ, R49 ;  /* 0x000000ffff027224 */ /* 0x000fe200078e0031 */
[----:B------:R3:W4:Y:S05]  /*cc50*/  LDL.LU.S16 R0, [R1+0x28] ;  /* 0x0000280001007983 */ /* 0x00072a0000300600 */
[C---:B--2---:R-:W-:Y:S08]  /*cc60*/  HMMA.16816.F32.BF16 R80, R4.reuse, R8, R52 ;  /* 0x000000080450723c */ /* 0x044ff00000041834 */
[----:B------:R-:W-:Y:S01]  /*cc70*/  HMMA.16816.F32.BF16 R72, R4, R10, R248 ;  /* 0x0000000a0448723c */ /* 0x000fe200000418f8 */
[----:B------:R-:W2:Y:S01]  /*cc80*/  LDSM.16.MT88.4 R8, [R172+0x800] ;  /* 0x00080000ac08783b */ /* 0x000ea20000004200 */
[----:B------:R-:W-:Y:S01]  /*cc90*/  MOV R249, R132 ;  /* 0x0000008400f97202 */ /* 0x000fe20000000f00 */
[----:B------:R-:W-:-:S02]  /*cca0*/  IMAD.MOV.U32 R251, RZ, RZ, R56 ;  /* 0x000000fffffb7224 */ /* 0x000fc400078e0038 */
[----:B------:R-:W-:Y:S02]  /*ccb0*/  IMAD.MOV.U32 R250, RZ, RZ, R57 ;  /* 0x000000fffffa7224 */ /* 0x000fe400078e0039 */
[----:B------:R-:W-:Y:S01]  /*ccc0*/  IMAD.MOV.U32 R248, RZ, RZ, R76 ;  /* 0x000000fffff87224 */ /* 0x000fe200078e004c */
[C---:B-1----:R-:W-:Y:S01]  /*ccd0*/  HMMA.16816.F32.BF16 R60, R4.reuse, R12, R240 ;  /* 0x0000000c043c723c */ /* 0x042fe200000418f0 */
[----:B------:R-:W-:Y:S01]  /*cce0*/  IMAD.MOV.U32 R242, RZ, RZ, R27 ;  /* 0x000000fffff27224 */ /* 0x000fe200078e001b */
[----:B------:R-:W-:Y:S01]  /*ccf0*/  MOV R243, R42 ;  /* 0x0000002a00f37202 */ /* 0x000fe20000000f00 */
[----:B------:R-:W-:Y:S02]  /*cd00*/  IMAD.MOV.U32 R240, RZ, RZ, R40 ;  /* 0x000000fffff07224 */ /* 0x000fe400078e0028 */
[----:B------:R-:W-:Y:S02]  /*cd10*/  IMAD.MOV.U32 R27, RZ, RZ, R43 ;  /* 0x000000ffff1b7224 */ /* 0x000fe400078e002b */
[----:B------:R-:W-:Y:S01]  /*cd20*/  IMAD.MOV.U32 R241, RZ, RZ, R84 ;  /* 0x000000fffff17224 */ /* 0x000fe200078e0054 */
[C---:B------:R-:W-:Y:S08]  /*cd30*/  HMMA.16816.F32.BF16 R136, R4.reuse, R16, R136 ;  /* 0x000000100488723c */ /* 0x040ff00000041888 */
[C---:B------:R-:W-:Y:S01]  /*cd40*/  HMMA.16816.F32.BF16 R44, R4.reuse, R18, R44 ;  /* 0x00000012042c723c */ /* 0x040fe2000004182c */
[----:B------:R-:W1:Y:S07]  /*cd50*/  LDSM.16.MT88.4 R16, [R28+0x12800] ;  /* 0x012800001c10783b */ /* 0x000e6e0000004200 */
[----:B------:R-:W-:Y:S01]  /*cd60*/  HMMA.16816.F32.BF16 R52, R4, R14, R244 ;  /* 0x0000000e0434723c */ /* 0x000fe200000418f4 */
[----:B------:R-:W-:Y:S01]  /*cd70*/  MOV R244, R131 ;  /* 0x0000008300f47202 */ /* 0x000fe20000000f00 */
[----:B------:R-:W-:Y:S01]  /*cd80*/  LDSM.16.MT88.4 R12, [R29+0x2800] ;  /* 0x002800001d0c783b */ /* 0x000fe20000004200 */
[----:B------:R-:W-:Y:S01]  /*cd90*/  MOV R246, R85 ;  /* 0x0000005500f67202 */ /* 0x000fe20000000f00 */
[----:B------:R-:W-:-:S02]  /*cda0*/  IMAD.MOV.U32 R245, RZ, RZ, R91 ;  /* 0x000000fffff57224 */ /* 0x000fc400078e005b */
[----:B------:R-:W-:Y:S02]  /*cdb0*/  IMAD.MOV.U32 R247, RZ, RZ, R88 ;  /* 0x000000fffff77224 */ /* 0x000fe400078e0058 */
[C---:B--2---:R-:W-:Y:S01]  /*cdc0*/  HMMA.16816.F32.BF16 R48, R4.reuse, R8, R236 ;  /* 0x000000080430723c */ /* 0x044fe200000418ec */
[----:B------:R-:W-:Y:S02]  /*cdd0*/  IMAD.MOV.U32 R236, RZ, RZ, R41 ;  /* 0x000000ffffec7224 */ /* 0x000fe400078e0029 */
[----:B------:R-:W-:Y:S02]  /*cde0*/  IMAD.MOV.U32 R238, RZ, RZ, R130 ;  /* 0x000000ffffee7224 */ /* 0x000fe400078e0082 */
[----:B------:R-:W-:Y:S02]  /*cdf0*/  IMAD.MOV.U32 R237, RZ, RZ, R86 ;  /* 0x000000ffffed7224 */ /* 0x000fe400078e0056 */
[----:B------:R-:W-:Y:S01]  /*ce00*/  IMAD.MOV.U32 R239, RZ, RZ, R89 ;  /* 0x000000ffffef7224 */ /* 0x000fe200078e0059 */
[----:B------:R-:W-:Y:S01]  /*ce10*/  HMMA.16816.F32.BF16 R40, R4, R10, R232 ;  /* 0x0000000a0428723c */ /* 0x000fe200000418e8 */
[----:B------:R-:W2:Y:S01]  /*ce20*/  LDSM.16.MT88.4 R8, [R171+0x12800] ;  /* 0x01280000ab08783b */ /* 0x000ea20000004200 */
[----:B------:R-:W-:Y:S01]  /*ce30*/  IMAD.MOV.U32 R232, RZ, RZ, R58 ;  /* 0x000000ffffe87224 */ /* 0x000fe200078e003a */
[----:B------:R-:W-:Y:S01]  /*ce40*/  MOV R234, R77 ;  /* 0x0000004d00ea7202 */ /* 0x000fe20000000f00 */
[----:B------:R-:W-:-:S02]  /*ce50*/  IMAD.MOV.U32 R233, RZ, RZ, R59 ;  /* 0x000000ffffe97224 */ /* 0x000fc400078e003b */
[----:B------:R-:W-:Y:S02]  /*ce60*/  IMAD.MOV.U32 R235, RZ, RZ, R87 ;  /* 0x000000ffffeb7224 */ /* 0x000fe400078e0057 */
[----:B-1----:R-:W-:Y:S01]  /*ce70*/  HMMA.16816.F32.BF16 R56, R4, R16, R220 ;  /* 0x000000100438723c */ /* 0x002fe200000418dc */
[----:B------:R-:W-:Y:S02]  /*ce80*/  IMAD.MOV.U32 R222, RZ, RZ, R78 ;  /* 0x000000ffffde7224 */ /* 0x000fe400078e004e */
[----:B------:R-:W-:-:S05]  /*ce90*/  IMAD.MOV.U32 R223, RZ, RZ, R79 ;  /* 0x000000ffffdf7224 */ /* 0x000fca00078e004f */
[C---:B--2---:R-:W-:Y:S08]  /*cea0*/  HMMA.16816.F32.BF16 R128, R4.reuse, R8, R216 ;  /* 0x000000080480723c */ /* 0x044ff000000418d8 */
[C---:B------:R-:W-:Y:S01]  /*ceb0*/  HMMA.16816.F32.BF16 R132, R4.reuse, R10, R192 ;  /* 0x0000000a0484723c */ /* 0x040fe200000418c0 */
[----:B------:R-:W1:Y:S07]  /*cec0*/  LDSM.16.MT88.4 R8, [R172+0x2800] ;  /* 0x00280000ac08783b */ /* 0x000e6e0000004200 */
[C---:B-1----:R-:W-:Y:S08]  /*ced0*/  HMMA.16816.F32.BF16 R76, R4.reuse, R8, R184 ;  /* 0x00000008044c723c */ /* 0x042ff000000418b8 */
[C---:B------:R-:W-:Y:S01]  /*cee0*/  HMMA.16816.F32.BF16 R64, R4.reuse, R10, R64 ;  /* 0x0000000a0440723c */ /* 0x040fe20000041840 */
[----:B------:R-:W1:Y:S07]  /*cef0*/  LDSM.16.MT88.4 R8, [R171+0x14800] ;  /* 0x01480000ab08783b */ /* 0x000e6e0000004200 */
[C---:B------:R-:W-:Y:S08]  /*cf00*/  HMMA.16816.F32.BF16 R140, R4.reuse, R12, R140 ;  /* 0x0000000c048c723c */ /* 0x040ff0000004188c */
[C---:B------:R-:W-:Y:S01]  /*cf10*/  HMMA.16816.F32.BF16 R84, R4.reuse, R14, R188 ;  /* 0x0000000e0454723c */ /* 0x040fe200000418bc */
[----:B------:R-:W2:Y:S07]  /*cf20*/  LDSM.16.MT88.4 R12, [R29+0x4800] ;  /* 0x004800001d0c783b */ /* 0x000eae0000004200 */
[C---:B-1----:R-:W-:Y:S08]  /*cf30*/  HMMA.16816.F32.BF16 R164, R4.reuse, R8, R164 ;  /* 0x0000000804a4723c */ /* 0x042ff000000418a4 */
[C---:B------:R-:W-:Y:S01]  /*cf40*/  HMMA.16816.F32.BF16 R160, R4.reuse, R10, R160 ;  /* 0x0000000a04a0723c */ /* 0x040fe200000418a0 */
[----:B------:R-:W1:Y:S07]  /*cf50*/  LDSM.16.MT88.4 R8, [R172+0x4800] ;  /* 0x00480000ac08783b */ /* 0x000e6e0000004200 */
[C---:B--2---:R-:W-:Y:S08]  /*cf60*/  HMMA.16816.F32.BF16 R184, R4.reuse, R12, R156 ;  /* 0x0000000c04b8723c */ /* 0x044ff0000004189c */
[C---:B------:R-:W-:Y:S01]  /*cf70*/  HMMA.16816.F32.BF16 R192, R4.reuse, R14, R144 ;  /* 0x0000000e04c0723c */ /* 0x040fe20000041890 */
[----:B------:R-:W-:Y:S01]  /*cf80*/  IMAD.MOV.U32 R220, RZ, RZ, R222 ;  /* 0x000000ffffdc7224 */ /* 0x000fe200078e00de */
[----:B------:R-:W-:Y:S01]  /*cf90*/  MOV R221, R223 ;  /* 0x000000df00dd7202 */ /* 0x000fe20000000f00 */
[----:B------:R-:W-:Y:S05]  /*cfa0*/  LDSM.16.MT88.4 R12, [R171+0x16800] ;  /* 0x01680000ab0c783b */ /* 0x000fea0000004200 */
[C---:B-1----:R-:W-:Y:S08]  /*cfb0*/  HMMA.16816.F32.BF16 R156, R4.reuse, R8, R36 ;  /* 0x00000008049c723c */ /* 0x042ff00000041824 */
[----:B------:R-:W-:Y:S01]  /*cfc0*/  HMMA.16816.F32.BF16 R144, R4, R10, R96 ;  /* 0x0000000a0490723c */ /* 0x000fe20000041860 */
[----:B------:R-:W1:Y:S01]  /*cfd0*/  LDSM.16.MT88.4 R8, [R29+0x6800] ;  /* 0x006800001d08783b */ /* 0x000e620000004200 */
[----:B------:R-:W-:-:S02]  /*cfe0*/  IMAD.MOV.U32 R222, RZ, RZ, R232 ;  /* 0x000000ffffde7224 */ /* 0x000fc400078e00e8 */
[----:B------:R-:W-:Y:S02]  /*cff0*/  IMAD.MOV.U32 R223, RZ, RZ, R233 ;  /* 0x000000ffffdf7224 */ /* 0x000fe400078e00e9 */
[----:B------:R-:W-:Y:S02]  /*d000*/  IMAD.MOV.U32 R232, RZ, RZ, R235 ;  /* 0x000000ffffe87224 */ /* 0x000fe400078e00eb */
[----:B------:R-:W-:Y:S01]  /*d010*/  IMAD.MOV.U32 R233, RZ, RZ, R234 ;  /* 0x000000ffffe97224 */ /* 0x000fe200078e00ea */
[----:B------:R-:W-:Y:S01]  /*d020*/  MOV R234, R236 ;  /* 0x000000ec00ea7202 */ /* 0x000fe20000000f00 */
[----:B------:R-:W-:Y:S02]  /*d030*/  IMAD.MOV.U32 R235, RZ, RZ, R237 ;  /* 0x000000ffffeb7224 */ /* 0x000fe400078e00ed */
[----:B------:R-:W-:Y:S02]  /*d040*/  IMAD.MOV.U32 R237, RZ, RZ, R238 ;  /* 0x000000ffffed7224 */ /* 0x000fe400078e00ee */
[----:B------:R-:W-:-:S02]  /*d050*/  IMAD.MOV.U32 R238, RZ, RZ, R2 ;  /* 0x000000ffffee7224 */ /* 0x000fc400078e0002 */
[----:B------:R-:W-:Y:S02]  /*d060*/  IMAD.MOV.U32 R236, RZ, RZ, R3 ;  /* 0x000000ffffec7224 */ /* 0x000fe400078e0003 */
[----:B------:R-:W-:Y:S02]  /*d070*/  IMAD.WIDE.U32 R2, R25, -0x2daee0ad, RZ ;  /* 0xd2511f5319027825 */ /* 0x000fe400078e00ff */
[----:B------:R3:W2:Y:S02]  /*d080*/  LDL.LU.S16 R25, [R1+0x48] ;  /* 0x0000480001197983 */ /* 0x0006a40000300600 */
[----:B----4-:R-:W-:Y:S01]  /*d090*/  @!P3 HFMA2.BF16_V2 R0, -RZ.H0_H0, RZ.H0_H0, -R201.H0_H0 ;  /* 0x200000ffff00b231 */ /* 0x010fe200003409c9 */
[----:B-1----:R-:W-:Y:S04]  /*d0a0*/  HMMA.16816.F32.BF16 R116, R4, R8, R116 ;  /* 0x000000080474723c */ /* 0x002fe80000041874 */
[----:B------:R-:W-:-:S04]  /*d0b0*/  PRMT R8, R0, 0x7610, R8 ;  /* 0x0000761000087816 */ /* 0x000fc80000000008 */
[----:B------:R-:W-:Y:S01]  /*d0c0*/  @!P3 PRMT R201, R8, 0x5410, RZ ;  /* 0x0000541008c9b816 */ /* 0x000fe200000000ff */
[----:B------:R-:W-:Y:S02]  /*d0d0*/  IMAD.WIDE.U32 R8, R24, -0x2daee0ad, RZ ;  /* 0xd2511f5318087825 */ /* 0x000fe400078e00ff */
[----:B------:R3:W4:Y:S01]  /*d0e0*/  LDL.LU.S16 R24, [R1+0x4c] ;  /* 0x00004c0001187983 */ /* 0x0007220000300600 */
[C---:B------:R-:W-:Y:S03]  /*d0f0*/  HMMA.16816.F32.BF16 R88, R4.reuse, R18, R224 ;  /* 0x000000120458723c */ /* 0x040fe600000418e0 */
[----:B------:R-:W1:Y:S05]  /*d100*/  LDSM.16.MT88.4 R16, [R28+0x14800] ;  /* 0x014800001c10783b */ /* 0x000e6a0000004200 */
[C---:B-1----:R-:W-:Y:S08]  /*d110*/  HMMA.16816.F32.BF16 R68, R4.reuse, R16, R68 ;  /* 0x000000100444723c */ /* 0x042ff00000041844 */
[C---:B------:R-:W-:Y:S01]  /*d120*/  HMMA.16816.F32.BF16 R176, R4.reuse, R18, R180 ;  /* 0x0000001204b0723c */ /* 0x040fe200000418b4 */
[----:B------:R-:W1:Y:S07]  /*d130*/  LDSM.16.MT88.4 R16, [R28+0x16800] ;  /* 0x016800001c10783b */ /* 0x000e6e0000004200 */
[----:B-1----:R-:W-:Y:S01]  /*d140*/  HMMA.16816.F32.BF16 R104, R4, R18, R104 ;  /* 0x000000120468723c */ /* 0x002fe20000041868 */
[----:B------:R3:W5:Y:S01]  /*d150*/  LDL.LU.S16 R19, [R1+0x50] ;  /* 0x0000500001137983 */ /* 0x0007620000300600 */
[----:B----4-:R-:W-:-:S05]  /*d160*/  @P1 HFMA2.BF16_V2 R24, -RZ.H0_H0, RZ.H0_H0, -R199.H0_H0 ;  /* 0x200000ffff181231 */ /* 0x010fca00003409c7 */
[----:B------:R-:W-:-:S04]  /*d170*/  PRMT R18, R24, 0x7610, R18 ;  /* 0x0000761018127816 */ /* 0x000fc80000000012 */
[----:B------:R-:W-:Y:S02]  /*d180*/  @P1 PRMT R199, R18, 0x5410, RZ ;  /* 0x0000541012c71816 */ /* 0x000fe400000000ff */
[----:B------:R3:W4:Y:S01]  /*d190*/  LDL.LU.S16 R18, [R1+0x54] ;  /* 0x0000540001127983 */ /* 0x0007220000300600 */
[----:B------:R-:W-:Y:S02]  /*d1a0*/  LOP3.LUT R0, R23, 0xff, RZ, 0xc0, !PT ;  /* 0x000000ff17007812 */ /* 0x000fe400078ec0ff */
[----:B------:R-:W-:Y:S02]  /*d1b0*/  LOP3.LUT R2, R2, UR17, R9, 0x96, !PT ;  /* 0x0000001102027c12 */ /* 0x000fe4000f8e9609 */
[----:B------:R-:W-:Y:S02]  /*d1c0*/  ISETP.LE.U32.AND P3, PT, R0, UR7, PT ;  /* 0x0000000700007c0c */ /* 0x000fe4000bf63070 */
[----:B------:R-:W-:Y:S01]  /*d1d0*/  LOP3.LUT R0, R220, UR8, R3, 0x96, !PT ;  /* 0x00000008dc007c12 */ /* 0x000fe2000f8e9603 */
[----:B------:R-:W-:Y:S04]  /*d1e0*/  HMMA.16816.F32.BF16 R108, R4, R12, R108 ;  /* 0x0000000c046c723c */ /* 0x000fe8000004186c */
[----:B------:R-:W-:-:S04]  /*d1f0*/  IMAD.WIDE.U32 R12, R0, -0x326172a9, RZ ;  /* 0xcd9e8d57000c7825 */ /* 0x000fc800078e00ff */
[----:B------:R-:W-:Y:S01]  /*d200*/  HMMA.16816.F32.BF16 R180, R4, R10, R120 ;  /* 0x0000000a04b4723c */ /* 0x000fe20000041878 */
[----:B------:R-:W-:Y:S01]  /*d210*/  IMAD.WIDE.U32 R10, R2, -0x326172a9, RZ ;  /* 0xcd9e8d57020a7825 */ /* 0x000fe200078e00ff */
[----:B------:R-:W-:Y:S02]  /*d220*/  LOP3.LUT R3, R222, UR11, R13, 0x96, !PT ;  /* 0x0000000bde037c12 */ /* 0x000fe4000f8e960d */
[----:B------:R-:W-:Y:S02]  /*d230*/  MOV R223, R234 ;  /* 0x000000ea00df7202 */ /* 0x000fe40000000f00 */
[----:B------:R-:W-:Y:S01]  /*d240*/  LOP3.LUT R9, R12, UR4, R11, 0x96, !PT ;  /* 0x000000040c097c12 */ /* 0x000fe2000f8e960b */
[----:B------:R-:W-:Y:S02]  /*d250*/  IMAD.MOV.U32 R222, RZ, RZ, R235 ;  /* 0x000000ffffde7224 */ /* 0x000fe400078e00eb */
[----:B------:R-:W-:Y:S01]  /*d260*/  IMAD.MOV.U32 R235, RZ, RZ, R238 ;  /* 0x000000ffffeb7224 */ /* 0x000fe200078e00ee */
[----:B------:R-:W-:Y:S01]  /*d270*/  MOV R238, R35 ;  /* 0x0000002300ee7202 */ /* 0x000fe20000000f00 */
[----:B------:R-:W-:-:S02]  /*d280*/  IMAD.MOV.U32 R234, RZ, RZ, R249 ;  /* 0x000000ffffea7224 */ /* 0x000fc400078e00f9 */
[----:B------:R-:W-:Y:S02]  /*d290*/  IMAD.MOV.U32 R249, RZ, RZ, R34 ;  /* 0x000000fffff97224 */ /* 0x000fe400078e0022 */
[----:B------:R-:W-:-:S04]  /*d2a0*/  IMAD.WIDE.U32 R2, R3, -0x2daee0ad, RZ ;  /* 0xd2511f5303027825 */ /* 0x000fc800078e00ff */
[----:B------:R-:W-:Y:S01]  /*d2b0*/  IMAD.WIDE.U32 R34, R9, -0x2daee0ad, RZ ;  /* 0xd2511f5309227825 */ /* 0x000fe200078e00ff */
[----:B------:R-:W-:-:S04]  /*d2c0*/  LOP3.LUT R0, R8, UR16, R3, 0x96, !PT ;  /* 0x0000001008007c12 */ /* 0x000fc8000f8e9603 */
[----:B------:R-:W-:Y:S01]  /*d2d0*/  LOP3.LUT R2, R2, UR15, R35, 0x96, !PT ;  /* 0x0000000f02027c12 */ /* 0x000fe2000f8e9623 */
[----:B------:R-:W-:-:S04]  /*d2e0*/  IMAD.WIDE.U32 R8, R0, -0x326172a9, RZ ;  /* 0xcd9e8d5700087825 */ /* 0x000fc800078e00ff */
[----:B------:R-:W-:-:S04]  /*d2f0*/  IMAD.WIDE.U32 R2, R2, -0x326172a9, RZ ;  /* 0xcd9e8d5702027825 */ /* 0x000fc800078e00ff */
[----:B------:R-:W-:Y:S01]  /*d300*/  @!P4 HFMA2.BF16_V2 R174, -RZ.H0_H0, RZ.H0_H0, -R202.H0_H0 ;  /* 0x200000ffffaec231 */ /* 0x000fe200003409ca */
[----:B------:R-:W-:Y:S02]  /*d310*/  LOP3.LUT R0, R8, UR9, R3, 0x96, !PT ;  /* 0x0000000908007c12 */ /* 0x000fe4000f8e9603 */
[----:B------:R-:W-:Y:S01]  /*d320*/  PRMT R3, R2, 0x7771, RZ ;  /* 0x0000777102037816 */ /* 0x000fe200000000ff */
[----:B------:R-:W-:Y:S01]  /*d330*/  @!P5 HFMA2.BF16_V2 R175, -RZ.H0_H0, RZ.H0_H0, -R203.H0_H0 ;  /* 0x200000ffffafd231 */ /* 0x000fe200003409cb */
[----:B------:R-:W-:Y:S02]  /*d340*/  @!P4 PRMT R202, R174, 0x5410, RZ ;  /* 0x00005410aecac816 */ /* 0x000fe400000000ff */
[----:B------:R-:W-:Y:S02]  /*d350*/  ISETP.GT.U32.AND P4, PT, R3, UR7, PT ;  /* 0x0000000703007c0c */ /* 0x000fe4000bf84070 */
[----:B------:R-:W-:Y:S01]  /*d360*/  PRMT R3, R2, 0x7772, RZ ;  /* 0x0000777202037816 */ /* 0x000fe200000000ff */
[----:B------:R-:W-:Y:S01]  /*d370*/  @!P6 HFMA2.BF16_V2 R229, -RZ.H0_H0, RZ.H0_H0, -R207.H0_H0 ;  /* 0x200000ffffe5e231 */ /* 0x000fe200003409cf */
[----:B------:R-:W-:-:S02]  /*d380*/  @!P5 PRMT R203, R175, 0x5410, RZ ;  /* 0x00005410afcbd816 */ /* 0x000fc400000000ff */
[----:B------:R-:W-:Y:S02]  /*d390*/  ISETP.GT.U32.AND P5, PT, R3, UR7, PT ;  /* 0x0000000703007c0c */ /* 0x000fe4000bfa4070 */
[----:B------:R-:W-:Y:S01]  /*d3a0*/  PRMT R3, R2, 0x7773, RZ ;  /* 0x0000777302037816 */ /* 0x000fe200000000ff */
[--C-:B------:R-:W-:Y:S01]  /*d3b0*/  IMAD.MOV.U32 R11, RZ, RZ, R2.reuse ;  /* 0x000000ffff0b7224 */ /* 0x100fe200078e0002 */
[----:B------:R-:W-:Y:S02]  /*d3c0*/  @!P6 PRMT R207, R229, 0x5410, RZ ;  /* 0x00005410e5cfe816 */ /* 0x000fe400000000ff */
[----:B------:R-:W-:Y:S01]  /*d3d0*/  LOP3.LUT R37, R10, UR10, R9, 0x96, !PT ;  /* 0x0000000a0a257c12 */ /* 0x000fe2000f8e9609 */
[----:B------:R-:W-:Y:S01]  /*d3e0*/  IMAD.MOV.U32 R10, RZ, RZ, R2 ;  /* 0x000000ffff0a7224 */ /* 0x000fe200078e0002 */
[----:B------:R-:W-:Y:S02]  /*d3f0*/  ISETP.GT.U32.AND P6, PT, R3, UR7, PT ;  /* 0x0000000703007c0c */ /* 0x000fe4000bfc4070 */
[----:B------:R-:W-:-:S02]  /*d400*/  PRMT R8, R2, 0x7773, RZ ;  /* 0x0000777302087816 */ /* 0x000fc400000000ff */
[C---:B------:R-:W-:Y:S02]  /*d410*/  PRMT R3, R2.reuse, 0x7772, RZ ;  /* 0x0000777202037816 */ /* 0x040fe400000000ff */
[----:B------:R-:W-:Y:S02]  /*d420*/  PRMT R9, R2, 0x7771, RZ ;  /* 0x0000777102097816 */ /* 0x000fe400000000ff */
[----:B------:R-:W-:Y:S01]  /*d430*/  PRMT R13, R3, 0x5410, R8 ;  /* 0x00005410030d7816 */ /* 0x000fe20000000008 */
[----:B-----5:R-:W-:Y:S01]  /*d440*/  @P2 HFMA2.BF16_V2 R19, -RZ.H0_H0, RZ.H0_H0, -R198.H0_H0 ;  /* 0x200000ffff132231 */ /* 0x020fe200003409c6 */
[----:B------:R-:W-:Y:S02]  /*d450*/  LOP3.LUT R2, R11, 0xff, RZ, 0xc0, !PT ;  /* 0x000000ff0b027812 */ /* 0x000fe400078ec0ff */
[----:B------:R-:W-:Y:S02]  /*d460*/  LOP3.LUT R3, R10, 0xff, RZ, 0xc0, !PT ;  /* 0x000000ff0a037812 */ /* 0x000fe400078ec0ff */
[----:B------:R-:W-:-:S04]  /*d470*/  PRMT R11, R19, 0x7610, R11 ;  /* 0x00007610130b7816 */ /* 0x000fc8000000000b */
[----:B------:R-:W-:Y:S02]  /*d480*/  @P2 PRMT R198, R11, 0x5410, RZ ;  /* 0x000054100bc62816 */ /* 0x000fe400000000ff */
[----:B------:R3:W5:Y:S01]  /*d490*/  LDL.LU.S16 R11, [R1+0x90] ;  /* 0x00009000010b7983 */ /* 0x0007620000300600 */
[----:B----4-:R-:W-:-:S05]  /*d4a0*/  @P0 HFMA2.BF16_V2 R18, -RZ.H0_H0, RZ.H0_H0, -R197.H0_H0 ;  /* 0x200000ffff120231 */ /* 0x010fca00003409c5 */
[----:B------:R-:W-:-:S04]  /*d4b0*/  PRMT R10, R18, 0x7610, R10 ;  /* 0x00007610120a7816 */ /* 0x000fc8000000000a */
[----:B------:R-:W-:Y:S02]  /*d4c0*/  @P0 PRMT R197, R10, 0x5410, RZ ;  /* 0x000054100ac50816 */ /* 0x000fe400000000ff */
[----:B------:R3:W4:Y:S01]  /*d4d0*/  LDL.LU.S16 R10, [R1+0x58] ;  /* 0x00005800010a7983 */ /* 0x0007220000300600 */
[----:B--2---:R-:W-:-:S05]  /*d4e0*/  @!P3 HFMA2.BF16_V2 R25, -RZ.H0_H0, RZ.H0_H0, -R200.H0_H0 ;  /* 0x200000ffff19b231 */ /* 0x004fca00003409c8 */
[----:B------:R-:W-:-:S04]  /*d4f0*/  PRMT R12, R25, 0x7610, R12 ;  /* 0x00007610190c7816 */ /* 0x000fc8000000000c */
[----:B------:R-:W-:Y:S02]  /*d500*/  @!P3 PRMT R200, R12, 0x5410, RZ ;  /* 0x000054100cc8b816 */ /* 0x000fe400000000ff */
[----:B------:R-:W-:Y:S02]  /*d510*/  PRMT R12, R2, 0x5410, R9 ;  /* 0x00005410020c7816 */ /* 0x000fe40000000009 */
[----:B------:R-:W-:Y:S02]  /*d520*/  LOP3.LUT R2, R21, 0xffff, RZ, 0xc0, !PT ;  /* 0x0000ffff15027812 */ /* 0x000fe400078ec0ff */
[----:B------:R-:W-:Y:S02]  /*d530*/  ISETP.LE.U32.AND P3, PT, R3, UR7, PT ;  /* 0x0000000703007c0c */ /* 0x000fe4000bf63070 */
[----:B------:R-:W-:Y:S02]  /*d540*/  SHF.R.U32.HI R2, RZ, 0x8, R2 ;  /* 0x00000008ff027819 */ /* 0x000fe40000011602 */
[----:B------:R-:W-:-:S02]  /*d550*/  LOP3.LUT R3, R21, 0xff, RZ, 0xc0, !PT ;  /* 0x000000ff15037812 */ /* 0x000fc400078ec0ff */
[----:B------:R-:W-:Y:S02]  /*d560*/  LOP3.LUT R2, R2, 0xffff, RZ, 0xc0, !PT ;  /* 0x0000ffff02027812 */ /* 0x000fe400078ec0ff */
[----:B------:R-:W-:Y:S02]  /*d570*/  ISETP.LE.U32.AND P1, PT, R3, UR7, PT ;  /* 0x0000000703007c0c */ /* 0x000fe4000bf23070 */
[----:B------:R-:W-:-:S11]  /*d580*/  ISETP.LE.U32.AND P2, PT, R2, UR7, PT ;  /* 0x0000000702007c0c */ /* 0x000fd6000bf43070 */
[----:B-----5:R-:W-:-:S05]  /*d590*/  @!P1 HFMA2.BF16_V2 R11, -RZ.H0_H0, RZ.H0_H0, -R170.H0_H0 ;  /* 0x200000ffff0b9231 */ /* 0x020fca00003409aa */
[----:B------:R-:W-:-:S04]  /*d5a0*/  PRMT R9, R11, 0x7610, R9 ;  /* 0x000076100b097816 */ /* 0x000fc80000000009 */
[----:B------:R-:W-:Y:S02]  /*d5b0*/  @!P1 PRMT R170, R9, 0x5410, RZ ;  /* 0x0000541009aa9816 */ /* 0x000fe400000000ff */
[----:B------:R3:W2:Y:S01]  /*d5c0*/  LDL.LU.S16 R9, [R1+0x94] ;  /* 0x0000940001097983 */ /* 0x0006a20000300600 */
[----:B----4-:R-:W-:-:S05]  /*d5d0*/  @!P2 HFMA2.BF16_V2 R10, -RZ.H0_H0, RZ.H0_H0, -R169.H0_H0 ;  /* 0x200000ffff0aa231 */ /* 0x010fca00003409a9 */
[----:B------:R-:W-:-:S04]  /*d5e0*/  PRMT R3, R10, 0x7610, R3 ;  /* 0x000076100a037816 */ /* 0x000fc80000000003 */
[----:B------:R-:W-:Y:S02]  /*d5f0*/  @!P2 PRMT R169, R3, 0x5410, RZ ;  /* 0x0000541003a9a816 */ /* 0x000fe400000000ff */
[----:B------:R3:W4:Y:S04]  /*d600*/  LDL.LU.S16 R3, [R1+0x98] ;  /* 0x0000980001037983 */ /* 0x0007280000300600 */
[----:B------:R3:W5:Y:S01]  /*d610*/  LDL.LU.S16 R19, [R1+0x9c] ;  /* 0x00009c0001137983 */ /* 0x0007620000300600 */
[----:B------:R-:W-:Y:S01]  /*d620*/  PRMT R2, R21, 0x7632, R2 ;  /* 0x0000763215027816 */ /* 0x000fe20000000002 */
[----:B------:R-:W-:Y:S02]  /*d630*/  HMMA.16816.F32.BF16 R100, R4, R16, R100 ;  /* 0x000000100464723c */ /* 0x000fe40000041864 */
[----:B------:R3:W3:Y:S01]  /*d640*/  LDL.LU.S16 R18, [R1+0xa0] ;  /* 0x0000a00001127983 */ /* 0x0006e20000300600 */
[----:B------:R-:W-:-:S04]  /*d650*/  LOP3.LUT R2, R2, 0xff, RZ, 0xc0, !PT ;  /* 0x000000ff02027812 */ /* 0x000fc800078ec0ff */
[----:B------:R-:W-:Y:S02]  /*d660*/  ISETP.LE.U32.AND P0, PT, R2, UR7, PT ;  /* 0x0000000702007c0c */ /* 0x000fe4000bf03070 */
[----:B------:R-:W-:-:S04]  /*d670*/  SHF.R.U32.HI R2, RZ, 0x18, R21 ;  /* 0x00000018ff027819 */ /* 0x000fc80000011615 */
[----:B------:R-:W-:Y:S01]  /*d680*/  ISETP.LE.U32.AND P1, PT, R2, UR7, PT ;  /* 0x0000000702007c0c */ /* 0x000fe2000bf23070 */
[----:B------:R-:W-:-:S05]  /*d690*/  IMAD.MOV.U32 R2, RZ, RZ, R20 ;  /* 0x000000ffff027224 */ /* 0x000fca00078e0014 */
[----:B------:R-:W-:-:S04]  /*d6a0*/  LOP3.LUT R2, R2, 0xff, RZ, 0xc0, !PT ;  /* 0x000000ff02027812 */ /* 0x000fc800078ec0ff */
[----:B------:R-:W-:-:S13]  /*d6b0*/  ISETP.LE.U32.AND P2, PT, R2, UR7, PT ;  /* 0x0000000702007c0c */ /* 0x000fda000bf43070 */
[----:B-----5:R-:W-:-:S05]  /*d6c0*/  @!P2 HFMA2.BF16_V2 R19, -RZ.H0_H0, RZ.H0_H0, -R93.H0_H0 ;  /* 0x200000ffff13a231 */ /* 0x020fca000034095d */
[----:B------:R-:W-:-:S04]  /*d6d0*/  PRMT R17, R19, 0x7610, R17 ;  /* 0x0000761013117816 */ /* 0x000fc80000000011 */
[----:B------:R-:W-:Y:S02]  /*d6e0*/  @!P2 PRMT R93, R17, 0x5410, RZ ;  /* 0x00005410115da816 */ /* 0x000fe400000000ff */
[----:B------:R1:W5:Y:S01]  /*d6f0*/  LDL.LU.S16 R17, [R1+0xa4] ;  /* 0x0000a40001117983 */ /* 0x0003620000300600 */
[----:B--2---:R-:W-:Y:S01]  /*d700*/  @!P0 HFMA2.BF16_V2 R9, -RZ.H0_H0, RZ.H0_H0, -R95.H0_H0 ;  /* 0x200000ffff098231 */ /* 0x004fe2000034095f */
[----:B------:R-:W-:Y:S01]  /*d710*/  PRMT R2, R20, 0x7771, RZ ;  /* 0x0000777114027816 */ /* 0x000fe200000000ff */
[----:B----4-:R-:W-:-:S03]  /*d720*/  @!P1 HFMA2.BF16_V2 R3, -RZ.H0_H0, RZ.H0_H0, -R94.H0_H0 ;  /* 0x200000ffff039231 */ /* 0x010fc6000034095e */
[----:B------:R-:W-:Y:S02]  /*d730*/  PRMT R8, R9, 0x7610, R8 ;  /* 0x0000761009087816 */ /* 0x000fe40000000008 */
[----:B------:R-:W-:Y:S02]  /*d740*/  PRMT R23, R3, 0x7610, R23 ;  /* 0x0000761003177816 */ /* 0x000fe40000000017 */
[----:B------:R-:W-:Y:S02]  /*d750*/  @!P0 PRMT R95, R8, 0x5410, RZ ;  /* 0x00005410085f8816 */ /* 0x000fe400000000ff */
[----:B------:R-:W-:Y:S01]  /*d760*/  ISETP.GT.U32.AND P0, PT, R2, UR7, PT ;  /* 0x0000000702007c0c */ /* 0x000fe2000bf04070 */
[----:B------:R-:W-:Y:S01]  /*d770*/  HMMA.16816.F32.BF16 R112, R4, R14, R112 ;  /* 0x0000000e0470723c */ /* 0x000fe20000041870 */
[----:B------:R-:W-:Y:S01]  /*d780*/  PRMT R2, R20, 0x7772, RZ ;  /* 0x0000777214027816 */ /* 0x000fe200000000ff */
[----:B------:R-:W2:Y:S01]  /*d790*/  LDSM.16.MT88.4 R8, [R172+0x6800] ;  /* 0x00680000ac08783b */ /* 0x000ea20000004200 */
[----:B------:R-:W-:-:S02]  /*d7a0*/  @!P1 PRMT R94, R23, 0x5410, RZ ;  /* 0x00005410175e9816 */ /* 0x000fc400000000ff */
[----:B------:R-:W-:-:S07]  /*d7b0*/  ISETP.GT.U32.AND P1, PT, R2, UR7, PT ;  /* 0x0000000702007c0c */ /* 0x000fce000bf24070 */
[----:B---3--:R-:W-:-:S05]  /*d7c0*/  @P0 HFMA2.BF16_V2 R18, -RZ.H0_H0, RZ.H0_H0, -R92.H0_H0 ;  /* 0x200000ffff120231 */ /* 0x008fca000034095c */
[----:B------:R-:W-:-:S04]  /*d7d0*/  PRMT R16, R18, 0x7610, R16 ;  /* 0x0000761012107816 */ /* 0x000fc80000000010 */
[----:B------:R-:W-:Y:S02]  /*d7e0*/  @P0 PRMT R92, R16, 0x5410, RZ ;  /* 0x00005410105c0816 */ /* 0x000fe400000000ff */
[----:B------:R1:W3:Y:S01]  /*d7f0*/  LDL.LU.S16 R16, [R1+0xa8] ;  /* 0x0000a80001107983 */ /* 0x0002e20000300600 */
[----:B-----5:R-:W-:-:S05]  /*d800*/  @P1 HFMA2.BF16_V2 R17, -RZ.H0_H0, RZ.H0_H0, -R127.H0_H0 ;  /* 0x200000ffff111231 */ /* 0x020fca000034097f */
[----:B------:R-:W-:-:S04]  /*d810*/  PRMT R14, R17, 0x7610, R14 ;  /* 0x00007610110e7816 */ /* 0x000fc8000000000e */
[----:B------:R-:W-:Y:S02]  /*d820*/  @P1 PRMT R127, R14, 0x5410, RZ ;  /* 0x000054100e7f1816 */ /* 0x000fe400000000ff */
[----:B------:R1:W4:Y:S01]  /*d830*/  LDL.LU.S16 R14, [R1+0xac] ;  /* 0x0000ac00010e7983 */ /* 0x0003220000300600 */
[----:B------:R-:W-:Y:S01]  /*d840*/  PRMT R3, R20, 0x7773, RZ ;  /* 0x0000777314037816 */ /* 0x000fe200000000ff */
[----:B------:R-:W-:-:S03]  /*d850*/  FFMA.FTZ R2, R230, UR6, -R30 ;  /* 0x00000006e6027c23 */ /* 0x000fc6000801081e */
[----:B------:R-:W-:Y:S01]  /*d860*/  ISETP.GT.U32.AND P2, PT, R3, UR7, PT ;  /* 0x0000000703007c0c */ /* 0x000fe2000bf44070 */
[--C-:B------:R-:W-:Y:S01]  /*d870*/  FFMA.FTZ R3, R222, UR6, -R30.reuse ;  /* 0x00000006de037c23 */ /* 0x100fe2000801081e */
[----:B------:R5:W-:Y:S08]  /*d880*/  MUFU.EX2 R190, R2 ;  /* 0x0000000200be7308 */ /* 0x000bf00000000800 */
[----:B------:R2:W1:Y:S01]  /*d890*/  MUFU.EX2 R189, R3 ;  /* 0x0000000300bd7308 */ /* 0x0004620000000800 */
[----:B-----5:R-:W-:Y:S01]  /*d8a0*/  LOP3.LUT R2, R0, 0xff, RZ, 0xc0, !PT ;  /* 0x000000ff00027812 */ /* 0x020fe200078ec0ff */
[----:B--2---:R-:W-:-:S03]  /*d8b0*/  FFMA.FTZ R3, R196, UR6, -R30 ;  /* 0x00000006c4037c23 */ /* 0x004fc6000801081e */
[----:B------:R-:W-:-:S03]  /*d8c0*/  ISETP.LE.U32.AND P0, PT, R2, UR7, PT ;  /* 0x0000000702007c0c */ /* 0x000fc6000bf03070 */
[----:B------:R2:W-:Y:S02]  /*d8d0*/  MUFU.EX2 R196, R3 ;  /* 0x0000000300c47308 */ /* 0x0005e40000000800 */
[----:B--2---:R-:W-:-:S06]  /*d8e0*/  FFMA.FTZ R3, R223, UR6, -R30 ;  /* 0x00000006df037c23 */ /* 0x004fcc000801081e */
[----:B------:R1:W-:Y:S01]  /*d8f0*/  MUFU.EX2 R191, R3 ;  /* 0x0000000300bf7308 */ /* 0x0003e20000000800 */
[----:B------:R-:W-:Y:S01]  /*d900*/  HMMA.16816.F32.BF16 R152, R4, R8, R152 ;  /* 0x000000080498723c */ /* 0x000fe20000041898 */
[----:B------:R-:W-:Y:S01]  /*d910*/  FFMA.FTZ R8, R173, UR6, -R31 ;  /* 0x00000006ad087c23 */ /* 0x000fe2000801081f */
[----:B-1----:R-:W-:-:S04]  /*d920*/  F2FP.BF16.F32.PACK_AB R3, R189, R190 ;  /* 0x000000bebd03723e */ /* 0x002fc800000010ff */
[C---:B------:R-:W-:Y:S02]  /*d930*/  PRMT R99, R3.reuse, 0x7610, R99 ;  /* 0x0000761003637816 */ /* 0x040fe40000000063 */
[----:B------:R-:W-:Y:S01]  /*d940*/  PRMT R98, R3, 0x7632, R98 ;  /* 0x0000763203627816 */ /* 0x000fe20000000062 */
[----:B------:R1:W-:Y:S03]  /*d950*/  MUFU.EX2 R175, R8 ;  /* 0x0000000800af7308 */ /* 0x0003e60000000800 */
[----:B-1----:R-:W-:Y:S01]  /*d960*/  PRMT R8, R99, 0x5410, R98 ;  /* 0x0000541063087816 */ /* 0x002fe20000000062 */
[----:B----4-:R-:W-:-:S05]  /*d970*/  @!P0 HFMA2.BF16_V2 R14, -RZ.H0_H0, RZ.H0_H0, -R99.H0_H0 ;  /* 0x200000ffff0e8231 */ /* 0x010fca0000340963 */
[----:B------:R-:W-:-:S04]  /*d980*/  PRMT R9, R14, 0x7610, R9 ;  /* 0x000076100e097816 */ /* 0x000fc80000000009 */
[----:B------:R-:W-:Y:S02]  /*d990*/  @!P0 PRMT R99, R9, 0x5410, RZ ;  /* 0x0000541009638816 */ /* 0x000fe400000000ff */
[----:B------:R2:W4:Y:S01]  /*d9a0*/  LDL.LU.S16 R9, [R1+0xb0] ;  /* 0x0000b00001097983 */ /* 0x0005220000300600 */
[----:B------:R-:W-:-:S04]  /*d9b0*/  PRMT R2, R0, 0x7632, R2 ;  /* 0x0000763200027816 */ /* 0x000fc80000000002 */
[----:B------:R-:W-:Y:S01]  /*d9c0*/  LOP3.LUT R2, R2, 0xff, RZ, 0xc0, !PT ;  /* 0x000000ff02027812 */ /* 0x000fe200078ec0ff */
[----:B---3--:R-:W-:-:S03]  /*d9d0*/  @P2 HFMA2.BF16_V2 R16, -RZ.H0_H0, RZ.H0_H0, -R126.H0_H0 ;  /* 0x200000ffff102231 */ /* 0x008fc6000034097e */
[----:B------:R-:W-:Y:S02]  /*d9e0*/  ISETP.LE.U32.AND P1, PT, R2, UR7, PT ;  /* 0x0000000702007c0c */ /* 0x000fe4000bf23070 */
[----:B------:R-:W-:-:S04]  /*d9f0*/  LOP3.LUT R2, R0, 0xffff, RZ, 0xc0, !PT ;  /* 0x0000ffff00027812 */ /* 0x000fc800078ec0ff */
[----:B------:R-:W-:Y:S01]  /*da00*/  SHF.R.U32.HI R2, RZ, 0x8, R2 ;  /* 0x00000008ff027819 */ /* 0x000fe20000011602 */
[----:B------:R-:W-:Y:S01]  /*da10*/  FFMA.FTZ R3, R228, UR6, -R31 ;  /* 0x00000006e4037c23 */ /* 0x000fe2000801081f */
[----:B------:R-:W-:Y:S02]  /*da20*/  PRMT R15, R16, 0x7610, R15 ;  /* 0x00007610100f7816 */ /* 0x000fe4000000000f */
[----:B------:R-:W-:Y:S01]  /*da30*/  LOP3.LUT R2, R2, 0xffff, RZ, 0xc0, !PT ;  /* 0x0000ffff02027812 */ /* 0x000fe200078ec0ff */
[----:B------:R1:W3:Y:S01]  /*da40*/  MUFU.EX2 R174, R3 ;  /* 0x0000000300ae7308 */ /* 0x0002e20000000800 */
[----:B------:R-:W-:Y:S01]  /*da50*/  @P2 PRMT R126, R15, 0x5410, RZ ;  /* 0x000054100f7e2816 */ /* 0x000fe200000000ff */
[----:B------:R-:W-:Y:S01]  /*da60*/  HMMA.16816.F32.BF16 R148, R4, R10, R148 ;  /* 0x0000000a0494723c */ /* 0x000fe20000041894 */
[----:B------:R-:W-:Y:S01]  /*da70*/  ISETP.LE.U32.AND P2, PT, R2, UR7, PT ;  /* 0x0000000702007c0c */ /* 0x000fe2000bf43070 */
[----:B------:R-:W5:Y:S01]  /*da80*/  LDSM.16.MT88.4 R16, [R171+0x11000] ;  /* 0x01100000ab10783b */ /* 0x000f620000004200 */
[----:B------:R-:W-:-:S02]  /*da90*/  SHF.R.U32.HI R2, RZ, 0x18, R0 ;  /* 0x00000018ff027819 */ /* 0x000fc40000011600 */
[----:B------:R-:W-:Y:S02]  /*daa0*/  MOV R222, R233 ;  /* 0x000000e900de7202 */ /* 0x000fe40000000f00 */
[----:B------:R-:W-:Y:S02]  /*dab0*/  ISETP.LE.U32.AND P0, PT, R2, UR7, PT ;  /* 0x0000000702007c0c */ /* 0x000fe4000bf03070 */
[----:B------:R-:W-:Y:S01]  /*dac0*/  LOP3.LUT R2, R0, 0xffff, RZ, 0xc0, !PT ;  /* 0x0000ffff00027812 */ /* 0x000fe200078ec0ff */
[--C-:B------:R-:W-:Y:S01]  /*dad0*/  FFMA.FTZ R4, R222, UR6, -R31.reuse ;  /* 0x00000006de047c23 */ /* 0x100fe2000801081f */
[----:B-1----:R-:W-:Y:S01]  /*dae0*/  FFMA.FTZ R3, R231, UR6, -R31 ;  /* 0x00000006e7037c23 */ /* 0x002fe2000801081f */
[----:B------:R-:W-:Y:S02]  /*daf0*/  LOP3.LUT R6, R0, 0xff, RZ, 0xc0, !PT ;  /* 0x000000ff00067812 */ /* 0x000fe400078ec0ff */
[----:B------:R-:W-:Y:S01]  /*db00*/  SHF.R.U32.HI R2, RZ, 0x8, R2 ;  /* 0x00000008ff027819 */ /* 0x000fe20000011602 */
[----:B------:R1:W-:Y:S01]  /*db10*/  MUFU.EX2 R173, R3 ;  /* 0x0000000300ad7308 */ /* 0x0003e20000000800 */
[----:B------:R-:W-:-:S07]  /*db20*/  SHF.R.U32.HI R5, RZ, 0x18, R0 ;  /* 0x00000018ff057819 */ /* 0x000fce0000011600 */
[----:B------:R2:W5:Y:S01]  /*db30*/  MUFU.EX2 R188, R4 ;  /* 0x0000000400bc7308 */ /* 0x0005620000000800 */
[----:B-1----:R-:W-:-:S04]  /*db40*/  PRMT R3, R0, 0x7632, R3 ;  /* 0x0000763200037816 */ /* 0x002fc80000000003 */
[----:B------:R-:W-:Y:S02]  /*db50*/  LOP3.LUT R0, R3, 0xff, RZ, 0xc0, !PT ;  /* 0x000000ff03007812 */ /* 0x000fe400078ec0ff */
[----:B--2---:R-:W-:Y:S02]  /*db60*/  PRMT R4, R6, 0x5410, R2 ;  /* 0x0000541006047816 */ /* 0x004fe40000000002 */
[----:B---3--:R-:W-:Y:S02]  /*db70*/  F2FP.BF16.F32.PACK_AB R2, R174, R175 ;  /* 0x000000afae02723e */ /* 0x008fe400000010ff */
[----:B------:R-:W-:Y:S02]  /*db80*/  PRMT R3, R0, 0x5410, R5 ;  /* 0x0000541000037816 */ /* 0x000fe40000000005 */
[----:B------:R-:W-:Y:S02]  /*db90*/  HSET2.LE.AND R0, R4, R32, PT ;  /* 0x0000002004007233 */ /* 0x000fe40003803000 */
[----:B------:R-:W-:-:S02]  /*dba0*/  PRMT R97, R2, 0x7610, R97 ;  /* 0x0000761002617816 */ /* 0x000fc40000000061 */
[----:B------:R-:W-:Y:S02]  /*dbb0*/  PRMT R96, R2, 0x7632, R96 ;  /* 0x0000763202607816 */ /* 0x000fe40000000060 */
[----:B------:R-:W-:Y:S02]  /*dbc0*/  HSET2.LE.AND R2, R3, R32, PT ;  /* 0x0000002003027233 */ /* 0x000fe40003803000 */
[----:B------:R-:W-:Y:S02]  /*dbd0*/  LOP3.LUT R4, R8, R0, RZ, 0xc0, !PT ;  /* 0x0000000008047212 */ /* 0x000fe400078ec0ff */
[----:B------:R-:W-:Y:S02]  /*dbe0*/  PRMT R0, R97, 0x5410, R96 ;  /* 0x0000541061007816 */ /* 0x000fe40000000060 */
[----:B------:R-:W-:Y:S02]  /*dbf0*/  F2FP.BF16.F32.PACK_AB R6, R191, R196 ;  /* 0x000000c4bf06723e */ /* 0x000fe400000010ff */
[----:B------:R-:W-:-:S02]  /*dc00*/  LOP3.LUT R3, R13, 0xff00ff, RZ, 0xc0, !PT ;  /* 0x00ff00ff0d037812 */ /* 0x000fc400078ec0ff */
[C---:B------:R-:W-:Y:S02]  /*dc10*/  PRMT R35, R6.reuse, 0x7610, R35 ;  /* 0x0000761006237816 */ /* 0x040fe40000000023 */
[----:B------:R-:W-:Y:S01]  /*dc20*/  PRMT R125, R6, 0x7632, R125 ;  /* 0x00007632067d7816 */ /* 0x000fe2000000007d */
[----:B------:R-:W-:-:S04]  /*dc30*/  IMAD.MOV.U32 R223, RZ, RZ, R232 ;  /* 0x000000ffffdf7224 */ /* 0x000fc800078e00e8 */
[----:B------:R-:W-:Y:S02]  /*dc40*/  FFMA.FTZ R36, R223, R22, R213 ;  /* 0x00000016df247223 */ /* 0x000fe400000100d5 */
[----:B------:R-:W-:Y:S01]  /*dc50*/  LDSM.16.MT88.4 R20, [R28+0x13000] ;  /* 0x013000001c14783b */ /* 0x000fe20000004200 */
[----:B------:R-:W-:Y:S02]  /*dc60*/  IMAD.MOV.U32 R233, RZ, RZ, R239 ;  /* 0x000000ffffe97224 */ /* 0x000fe400078e00ef */
[----:B------:R-:W-:Y:S02]  /*dc70*/  IMAD.MOV.U32 R232, RZ, RZ, R244 ;  /* 0x000000ffffe87224 */ /* 0x000fe400078e00f4 */
[----:B------:R-:W-:Y:S01]  /*dc80*/  IMAD.MOV.U32 R239, RZ, RZ, R245 ;  /* 0x000000ffffef7224 */ /* 0x000fe200078e00f5 */
[----:B------:R-:W-:Y:S01]  /*dc90*/  MOV R245, R247 ;  /* 0x000000f700f57202 */ /* 0x000fe20000000f00 */
[----:B------:R-:W-:Y:S02]  /*dca0*/  IMAD.MOV.U32 R244, RZ, RZ, R246 ;  /* 0x000000fffff47224 */ /* 0x000fe400078e00f6 */
[----:B------:R-:W-:-:S02]  /*dcb0*/  IMAD.MOV.U32 R246, RZ, RZ, R240 ;  /* 0x000000fffff67224 */ /* 0x000fc400078e00f0 */
[----:B------:R-:W-:Y:S01]  /*dcc0*/  IMAD.MOV.U32 R247, RZ, RZ, R241 ;  /* 0x000000fffff77224 */ /* 0x000fe200078e00f1 */
[----:B------:R-:W-:Y:S01]  /*dcd0*/  MOV R241, R243 ;  /* 0x000000f300f17202 */ /* 0x000fe20000000f00 */
[----:B------:R-:W-:Y:S02]  /*dce0*/  IMAD.MOV.U32 R240, RZ, RZ, R242 ;  /* 0x000000fffff07224 */ /* 0x000fe400078e00f2 */
[----:B------:R-:W-:Y:S02]  /*dcf0*/  IMAD.MOV.U32 R242, RZ, RZ, R27 ;  /* 0x000000fffff27224 */ /* 0x000fe400078e001b */
[----:B------:R-:W-:Y:S01]  /*dd00*/  IMAD.MOV.U32 R243, RZ, RZ, R26 ;  /* 0x000000fffff37224 */ /* 0x000fe200078e001a */
[----:B------:R-:W-:Y:S01]  /*dd10*/  MOV R226, R244 ;  /* 0x000000f400e27202 */ /* 0x000fe20000000f00 */
[----:B------:R-:W-:Y:S01]  /*dd20*/  IMAD.MOV.U32 R227, RZ, RZ, R239 ;  /* 0x000000ffffe37224 */ /* 0x000fe200078e00ef */
[----:B------:R-:W-:Y:S01]  /*dd30*/  MOV R218, R240 ;  /* 0x000000f000da7202 */ /* 0x000fe20000000f00 */
[----:B------:R-:W-:Y:S01]  /*dd40*/  IMAD.MOV.U32 R225, RZ, RZ, R245 ;  /* 0x000000ffffe17224 */ /* 0x000fe200078e00f5 */
[----:B------:R-:W-:Y:S01]  /*dd50*/  LDSM.16.MT88.4 R24, [R28+0x11000] ;  /* 0x011000001c18783b */ /* 0x000fe20000004200 */
[----:B------:R-:W-:-:S02]  /*dd60*/  IMAD.MOV.U32 R224, RZ, RZ, R246 ;  /* 0x000000ffffe07224 */ /* 0x000fc400078e00f6 */
[----:B------:R-:W-:Y:S02]  /*dd70*/  IMAD.MOV.U32 R219, RZ, RZ, R247 ;  /* 0x000000ffffdb7224 */ /* 0x000fe400078e00f7 */
[----:B------:R-:W-:Y:S02]  /*dd80*/  IMAD.MOV.U32 R217, RZ, RZ, R241 ;  /* 0x000000ffffd97224 */ /* 0x000fe400078e00f1 */
[----:B------:R-:W-:Y:S02]  /*dd90*/  IMAD.MOV.U32 R216, RZ, RZ, R242 ;  /* 0x000000ffffd87224 */ /* 0x000fe400078e00f2 */
[----:B------:R-:W-:Y:S02]  /*dda0*/  IMAD.MOV.U32 R239, RZ, RZ, R243 ;  /* 0x000000ffffef7224 */ /* 0x000fe400078e00f3 */
[----:B------:R-:W-:Y:S02]  /*ddb0*/  IMAD.MOV.U32 R213, RZ, RZ, R219 ;  /* 0x000000ffffd57224 */ /* 0x000fe400078e00db */
[----:B----4-:R-:W-:-:S05]  /*ddc0*/  @!P2 HFMA2.BF16_V2 R9, -RZ.H0_H0, RZ.H0_H0, -R98.H0_H0 ;  /* 0x200000ffff09a231 */ /* 0x010fca0000340962 */
[----:B------:R-:W-:Y:S02]  /*ddd0*/  PRMT R5, R9, 0x7610, R5 ;  /* 0x0000761009057816 */ /* 0x000fe40000000005 */
[----:B------:R-:W1:Y:S02]  /*dde0*/  LDSM.16.MT88.4 R8, [R172+0x1000] ;  /* 0x00100000ac08783b */ /* 0x000e640000004200 */
[----:B------:R-:W-:Y:S02]  /*ddf0*/  @!P2 PRMT R98, R5, 0x5410, RZ ;  /* 0x000054100562a816 */ /* 0x000fe400000000ff */
[----:B------:R-:W-:Y:S02]  /*de00*/  LOP3.LUT R5, R0, R2, RZ, 0xc0, !PT ;  /* 0x0000000200057212 */ /* 0x000fe400078ec0ff */
[----:B-----5:R-:W-:Y:S02]  /*de10*/  F2FP.BF16.F32.PACK_AB R2, R188, R173 ;  /* 0x000000adbc02723e */ /* 0x020fe400000010ff */
[----:B------:R-:W-:-:S02]  /*de20*/  HSET2.LE.AND R0, R12, R32, PT ;  /* 0x000000200c007233 */ /* 0x000fc40003803000 */
[C---:B------:R-:W-:Y:S01]  /*de30*/  PRMT R124, R2.reuse, 0x7610, R124 ;  /* 0x00007610027c7816 */ /* 0x040fe2000000007c */
[----:B------:R-:W2:Y:S01]  /*de40*/  LDSM.16.MT88.4 R12, [R29+0x1000] ;  /* 0x001000001d0c783b */ /* 0x000ea20000004200 */
[----:B------:R-:W-:Y:S02]  /*de50*/  PRMT R33, R2, 0x7632, R33 ;  /* 0x0000763202217816 */ /* 0x000fe40000000021 */
[----:B------:R-:W-:Y:S02]  /*de60*/  HSET2.LE.AND R2, R3, R32, PT ;  /* 0x0000002003027233 */ /* 0x000fe40003803000 */
[----:B------:R-:W-:-:S04]  /*de70*/  PRMT R3, R35, 0x5410, R125 ;  /* 0x0000541023037816 */ /* 0x000fc8000000007d */
[----:B------:R-:W-:Y:S02]  /*de80*/  LOP3.LUT R6, R3, R0, RZ, 0xc0, !PT ;  /* 0x0000000003067212 */ /* 0x000fe400078ec0ff */
[----:B------:R-:W-:-:S04]  /*de90*/  PRMT R0, R124, 0x5410, R33 ;  /* 0x000054107c007816 */ /* 0x000fc80000000021 */
[----:B------:R-:W-:-:S07]  /*dea0*/  LOP3.LUT R7, R0, R2, RZ, 0xc0, !PT ;  /* 0x0000000200077212 */ /* 0x000fce00078ec0ff */
[C---:B------:R-:W-:Y:S08]  /*deb0*/  HMMA.16816.F32.BF16 R228, R4.reuse, R16, R80 ;  /* 0x0000001004e4723c */ /* 0x040ff00000041850 */
[C---:B------:R-:W-:Y:S01]  /*dec0*/  HMMA.16816.F32.BF16 R220, R4.reuse, R18, R72 ;  /* 0x0000001204dc723c */ /* 0x040fe20000041848 */
[----:B------:R-:W3:Y:S07]  /*ded0*/  LDSM.16.MT88.4 R16, [R171+0x13000] ;  /* 0x01300000ab10783b */ /* 0x000eee0000004200 */
[C---:B-1----:R-:W-:Y:S08]  /*dee0*/  HMMA.16816.F32.BF16 R120, R4.reuse, R8, R48 ;  /* 0x000000080478723c */ /* 0x042ff00000041830 */
[C---:B------:R-:W-:Y:S08]  /*def0*/  HMMA.16816.F32.BF16 R8, R4.reuse, R10, R40 ;  /* 0x0000000a0408723c */ /* 0x040ff00000041828 */
[C---:B--2---:R-:W-:Y:S08]  /*df00*/  HMMA.16816.F32.BF16 R244, R4.reuse, R12, R60 ;  /* 0x0000000c04f4723c */ /* 0x044ff0000004183c */
[----:B------:R-:W-:Y:S01]  /*df10*/  HMMA.16816.F32.BF16 R240, R4, R14, R52 ;  /* 0x0000000e04f0723c */ /* 0x000fe20000041834 */
[----:B------:R-:W1:Y:S01]  /*df20*/  LDSM.16.MT88.4 R12, [R29+0x3000] ;  /* 0x003000001d0c783b */ /* 0x000e620000004200 */
[----:B------:R-:W-:Y:S01]  /*df30*/  MOV R49, R122 ;  /* 0x0000007a00317202 */ /* 0x000fe20000000f00 */
[----:B------:R-:W-:Y:S01]  /*df40*/  IMAD.MOV.U32 R48, RZ, RZ, R123 ;  /* 0x000000ffff307224 */ /* 0x000fe200078e007b */
[----:B------:R-:W-:Y:S01]  /*df50*/  MOV R73, R9 ;  /* 0x0000000900497202 */ /* 0x000fe20000000f00 */
[----:B------:R-:W-:-:S02]  /*df60*/  IMAD.MOV.U32 R39, RZ, RZ, R121 ;  /* 0x000000ffff277224 */ /* 0x000fc400078e0079 */
[----:B------:R-:W-:Y:S01]  /*df70*/  IMAD.MOV.U32 R38, RZ, RZ, R120 ;  /* 0x000000ffff267224 */ /* 0x000fe200078e0078 */
[C---:B------:R-:W-:Y:S01]  /*df80*/  HMMA.16816.F32.BF16 R60, R4.reuse, R22, R88 ;  /* 0x00000016043c723c */ /* 0x040fe20000041858 */
[----:B------:R-:W-:Y:S02]  /*df90*/  IMAD.MOV.U32 R72, RZ, RZ, R10 ;  /* 0x000000ffff487224 */ /* 0x000fe400078e000a */
[----:B------:R-:W-:Y:S02]  /*dfa0*/  IMAD.MOV.U32 R51, RZ, RZ, R11 ;  /* 0x000000ffff337224 */ /* 0x000fe400078e000b */
[----:B------:R-:W-:Y:S02]  /*dfb0*/  IMAD.MOV.U32 R50, RZ, RZ, R8 ;  /* 0x000000ffff327224 */ /* 0x000fe400078e0008 */
[----:B------:R-:W2:Y:S01]  /*dfc0*/  LDSM.16.MT88.4 R8, [R172+0x3000] ;  /* 0x00300000ac08783b */ /* 0x000ea20000004200 */
[C---:B---3--:R-:W-:Y:S08]  /*dfd0*/  HMMA.16816.F32.BF16 R88, R4.reuse, R16, R128 ;  /* 0x000000100458723c */ /* 0x048ff00000041880 */
[----:B------:R-:W-:Y:S01]  /*dfe0*/  HMMA.16816.F32.BF16 R120, R4, R18, R132 ;  /* 0x000000120478723c */ /* 0x000fe20000041884 */
[----:B------:R-:W3:Y:S01]  /*dff0*/  LDSM.16.MT88.4 R16, [R171+0x15000] ;  /* 0x01500000ab10783b */ /* 0x000ee20000004200 */
[----:B------:R-:W-:Y:S01]  /*e000*/  MOV R83, R224 ;  /* 0x000000e000537202 */ /* 0x000fe20000000f00 */
[----:B------:R-:W-:-:S02]  /*e010*/  IMAD.MOV.U32 R82, RZ, RZ, R225 ;  /* 0x000000ffff527224 */ /* 0x000fc400078e00e1 */
[----:B------:R-:W-:Y:S02]  /*e020*/  IMAD.MOV.U32 R80, RZ, RZ, R226 ;  /* 0x000000ffff507224 */ /* 0x000fe400078e00e2 */
[----:B------:R-:W-:Y:S02]  /*e030*/  IMAD.MOV.U32 R81, RZ, RZ, R227 ;  /* 0x000000ffff517224 */ /* 0x000fe400078e00e3 */
[----:B-1----:R-:W-:Y:S01]  /*e040*/  HMMA.16816.F32.BF16 R224, R4, R12, R140 ;  /* 0x0000000c04e0723c */ /* 0x002fe2000004188c */
[----:B------:R4:W5:Y:S04]  /*e050*/  LDL.LU.S16 R141, [R1+0xb8] ;  /* 0x0000b800018d7983 */ /* 0x0009680000300600 */
[----:B------:R4:W4:Y:S01]  /*e060*/  LDL.LU.S16 R140, [R1+0x5c] ;  /* 0x00005c00018c7983 */ /* 0x0009220000300600 */
[----:B------:R-:W-:Y:S01]  /*e070*/  MOV R3, R216 ;  /* 0x000000d800037202 */ /* 0x000fe20000000f00 */
[----:B------:R-:W-:Y:S01]  /*e080*/  IMAD.MOV.U32 R2, RZ, RZ, R217 ;  /* 0x000000ffff027224 */ /* 0x000fe200078e00d9 */
[----:B------:R-:W-:Y:S01]  /*e090*/  MOV R143, R250 ;  /* 0x000000fa008f7202 */ /* 0x000fe20000000f00 */
[----:B------:R-:W-:-:S02]  /*e0a0*/  IMAD.MOV.U32 R0, RZ, RZ, R218 ;  /* 0x000000ffff007224 */ /* 0x000fc400078e00da */
[----:B------:R-:W-:Y:S01]  /*e0b0*/  IMAD.MOV.U32 R142, RZ, RZ, R248 ;  /* 0x000000ffff8e7224 */ /* 0x000fe200078e00f8 */
[----:B------:R-:W-:Y:S01]  /*e0c0*/  HMMA.16816.F32.BF16 R216, R4, R14, R84 ;  /* 0x0000000e04d8723c */ /* 0x000fe20000041854 */
[----:B------:R-:W-:Y:S02]  /*e0d0*/  IMAD.MOV.U32 R134, RZ, RZ, R249 ;  /* 0x000000ffff867224 */ /* 0x000fe400078e00f9 */
[----:B------:R-:W-:-:S05]  /*e0e0*/  IMAD.MOV.U32 R132, RZ, RZ, R251 ;  /* 0x000000ffff847224 */ /* 0x000fca00078e00fb */
[C---:B--2---:R-:W-:Y:S08]  /*e0f0*/  HMMA.16816.F32.BF16 R52, R4.reuse, R8, R76 ;  /* 0x000000080434723c */ /* 0x044ff0000004184c */
[C---:B------:R-:W-:Y:S08]  /*e100*/  HMMA.16816.F32.BF16 R136, R4.reuse, R24, R136 ;  /* 0x000000180488723c */ /* 0x040ff00000041888 */
[----:B------:R-:W-:Y:S01]  /*e110*/  HMMA.16816.F32.BF16 R44, R4, R26, R44 ;  /* 0x0000001a042c723c */ /* 0x000fe2000004182c */
[----:B------:R-:W-:Y:S01]  /*e120*/  LDSM.16.MT88.4 R24, [R28+0x15000] ;  /* 0x015000001c18783b */ /* 0x000fe20000004200 */
[----:B------:R-:W-:Y:S01]  /*e130*/  MOV R75, R80 ;  /* 0x00000050004b7202 */ /* 0x000fe20000000f00 */
[----:B------:R-:W-:-:S02]  /*e140*/  IMAD.MOV.U32 R130, RZ, RZ, R81 ;  /* 0x000000ffff827224 */ /* 0x000fc400078e0051 */
[----:B------:R-:W-:Y:S02]  /*e150*/  IMAD.MOV.U32 R129, RZ, RZ, R232 ;  /* 0x000000ffff817224 */ /* 0x000fe400078e00e8 */
[----:B------:R-:W-:Y:S01]  /*e160*/  IMAD.MOV.U32 R131, RZ, RZ, R236 ;  /* 0x000000ffff837224 */ /* 0x000fe200078e00ec */
[C---:B------:R-:W-:Y:S01]  /*e170*/  HMMA.16816.F32.BF16 R248, R4.reuse, R10, R64 ;  /* 0x0000000a04f8723c */ /* 0x040fe20000041840 */
[----:B------:R2:W2:Y:S04]  /*e180*/  LDL.LU.S16 R64, [R1+0xbc] ;  /* 0x0000bc0001407983 */ /* 0x0004a80000300600 */
[----:B------:R-:W1:Y:S03]  /*e190*/  LDSM.16.MT88.4 R8, [R172+0x5000] ;  /* 0x00500000ac08783b */ /* 0x000e660000004200 */
[----:B---3--:R-:W-:Y:S01]  /*e1a0*/  HMMA.16816.F32.BF16 R84, R4, R18, R160 ;  /* 0x000000120454723c */ /* 0x008fe200000418a0 */
[----:B------:R3:W3:Y:S01]  /*e1b0*/  LDL.LU.S16 R19, [R1+0xc0] ;  /* 0x0000c00001137983 */ /* 0x0006e20000300600 */
[----:B------:R-:W-:Y:S01]  /*e1c0*/  IMAD.MOV.U32 R74, RZ, RZ, R237 ;  /* 0x000000ffff4a7224 */ /* 0x000fe200078e00ed */
[----:B------:R-:W-:Y:S01]  /*e1d0*/  MOV R81, R238 ;  /* 0x000000ee00517202 */ /* 0x000fe20000000f00 */
[----:B------:R-:W-:Y:S01]  /*e1e0*/  IMAD.MOV.U32 R80, RZ, RZ, R239 ;  /* 0x000000ffff507224 */ /* 0x000fe200078e00ef */
[----:B------:R-:W-:Y:S01]  /*e1f0*/  MOV R135, R234 ;  /* 0x000000ea00877202 */ /* 0x000fe20000000f00 */
[----:B------:R-:W-:Y:S01]  /*e200*/  IMAD.MOV.U32 R67, RZ, RZ, R142 ;  /* 0x000000ffff437224 */ /* 0x000fe200078e008e */
[----:B------:R-:W3:Y:S01]  /*e210*/  LDSM.16.MT88.4 R12, [R29+0x5000] ;  /* 0x005000001d0c783b */ /* 0x000ee20000004200 */
[----:B------:R-:W-:-:S02]  /*e220*/  IMAD.MOV.U32 R142, RZ, RZ, R130 ;  /* 0x000000ffff8e7224 */ /* 0x000fc400078e0082 */
[----:B------:R-:W-:Y:S01]  /*e230*/  IMAD.MOV.U32 R130, RZ, RZ, R2 ;  /* 0x000000ffff827224 */ /* 0x000fe200078e0002 */
[----:B------:R-:W-:Y:S01]  /*e240*/  HMMA.16816.F32.BF16 R76, R4, R16, R164 ;  /* 0x00000010044c723c */ /* 0x000fe200000418a4 */
[----:B------:R-:W-:-:S07]  /*e250*/  IMAD.MOV.U32 R128, RZ, RZ, R233 ;  /* 0x000000ffff807224 */ /* 0x000fce00078e00e9 */
[C---:B-1----:R-:W-:Y:S01]  /*e260*/  HMMA.16816.F32.BF16 R236, R4.reuse, R8, R156 ;  /* 0x0000000804ec723c */ /* 0x042fe2000004189c */
[----:B------:R-:W-:Y:S01]  /*e270*/  IMAD.MOV.U32 R133, RZ, RZ, R235 ;  /* 0x000000ffff857224 */ /* 0x000fe200078e00eb */
[----:B------:R-:W-:Y:S01]  /*e280*/  MOV R43, R52 ;  /* 0x00000034002b7202 */ /* 0x000fe20000000f00 */
[----:B------:R-:W-:Y:S02]  /*e290*/  IMAD.MOV.U32 R42, RZ, RZ, R54 ;  /* 0x000000ffff2a7224 */ /* 0x000fe400078e0036 */
[----:B------:R-:W-:Y:S02]  /*e2a0*/  IMAD.MOV.U32 R41, RZ, RZ, R55 ;  /* 0x000000ffff297224 */ /* 0x000fe400078e0037 */
[----:B------:R-:W-:Y:S01]  /*e2b0*/  IMAD.MOV.U32 R40, RZ, RZ, R53 ;  /* 0x000000ffff287224 */ /* 0x000fe200078e0035 */
[C---:B------:R-:W-:Y:S08]  /*e2c0*/  HMMA.16816.F32.BF16 R232, R4.reuse, R10, R144 ;  /* 0x0000000a04e8723c */ /* 0x040ff00000041890 */
[----:B------:R-:W-:Y:S01]  /*e2d0*/  HMMA.16816.F32.BF16 R52, R4, R26, R176 ;  /* 0x0000001a0434723c */ /* 0x000fe200000418b0 */
[----:B----4-:R-:W-:-:S02]  /*e2e0*/  @!P0 HFMA2.BF16_V2 R140, -RZ.H0_H0, RZ.H0_H0, -R96.H0_H0 ;  /* 0x200000ffff8c8231 */ /* 0x010fc40000340960 */
[----:B-----5:R-:W-:-:S03]  /*e2f0*/  @!P1 HFMA2.BF16_V2 R141, -RZ.H0_H0, RZ.H0_H0, -R97.H0_H0 ;  /* 0x200000ffff8d9231 */ /* 0x020fc60000340961 */
[----:B------:R-:W-:Y:S01]  /*e300*/  PRMT R8, R140, 0x7610, R8 ;  /* 0x000076108c087816 */ /* 0x000fe20000000008 */
[----:B------:R-:W-:Y:S02]  /*e310*/  IMAD.MOV.U32 R140, RZ, RZ, R143 ;  /* 0x000000ffff8c7224 */ /* 0x000fe400078e008f */
[----:B------:R-:W-:Y:S02]  /*e320*/  IMAD.MOV.U32 R143, RZ, RZ, R129 ;  /* 0x000000ffff8f7224 */ /* 0x000fe400078e0081 */
[----:B------:R-:W-:Y:S01]  /*e330*/  IMAD.MOV.U32 R129, RZ, RZ, R3 ;  /* 0x000000ffff817224 */ /* 0x000fe200078e0003 */
[----:B------:R-:W-:Y:S01]  /*e340*/  PRMT R9, R141, 0x7610, R9 ;  /* 0x000076108d097816 */ /* 0x000fe20000000009 */
[----:B------:R-:W-:Y:S01]  /*e350*/  IMAD.WIDE.U32 R2, R37, -0x2daee0ad, RZ ;  /* 0xd2511f5325027825 */ /* 0x000fe200078e00ff */
[----:B------:R-:W-:-:S03]  /*e360*/  MOV R141, R132 ;  /* 0x00000084008d7202 */ /* 0x000fc60000000f00 */
[----:B------:R-:W-:Y:S01]  /*e370*/  IMAD.MOV.U32 R132, RZ, RZ, R75 ;  /* 0x000000ffff847224 */ /* 0x000fe200078e004b */
[----:B------:R-:W-:Y:S02]  /*e380*/  MOV R75, R0 ;  /* 0x00000000004b7202 */ /* 0x000fe40000000f00 */
[----:B------:R-:W-:Y:S02]  /*e390*/  LOP3.LUT R0, R34, UR12, R3, 0x96, !PT ;  /* 0x0000000c22007c12 */ /* 0x000fe4000f8e9603 */
[----:B------:R-:W-:-:S04]  /*e3a0*/  PRMT R3, R2, 0x7771, RZ ;  /* 0x0000777102037816 */ /* 0x000fc800000000ff */
[----:B------:R-:W-:Y:S02]  /*e3b0*/  ISETP.GT.U32.AND P2, PT, R3, UR7, PT ;  /* 0x0000000703007c0c */ /* 0x000fe4000bf44070 */
[C---:B------:R-:W-:Y:S02]  /*e3c0*/  PRMT R3, R2.reuse, 0x7772, RZ ;  /* 0x0000777202037816 */ /* 0x040fe400000000ff */
[----:B------:R-:W-:Y:S02]  /*e3d0*/  @!P1 PRMT R97, R9, 0x5410, RZ ;  /* 0x0000541009619816 */ /* 0x000fe400000000ff */
[----:B------:R-:W-:Y:S02]  /*e3e0*/  ISETP.GT.U32.AND P1, PT, R3, UR7, PT ;  /* 0x0000000703007c0c */ /* 0x000fe4000bf24070 */
[----:B------:R-:W-:Y:S02]  /*e3f0*/  PRMT R3, R2, 0x7773, RZ ;  /* 0x0000777302037816 */ /* 0x000fe400000000ff */
[----:B------:R-:W-:Y:S01]  /*e400*/  @!P0 PRMT R96, R8, 0x5410, RZ ;  /* 0x0000541008608816 */ /* 0x000fe200000000ff */
[----:B---3--:R-:W-:-:S05]  /*e410*/  @P4 HFMA2.BF16_V2 R19, -RZ.H0_H0, RZ.H0_H0, -R125.H0_H0 ;  /* 0x200000ffff134231 */ /* 0x008fca000034097d */
[----:B------:R-:W-:Y:S02]  /*e420*/  PRMT R17, R19, 0x7610, R17 ;  /* 0x0000761013117816 */ /* 0x000fe40000000011 */
[----:B------:R3:W4:Y:S01]  /*e430*/  LDL.LU.S16 R19, [R1+0xc4] ;  /* 0x0000c40001137983 */ /* 0x0007220000300600 */
[----:B------:R-:W-:Y:S01]  /*e440*/  ISETP.GT.U32.AND P0, PT, R3, UR7, PT ;  /* 0x0000000703007c0c */ /* 0x000fe2000bf04070 */
[----:B------:R-:W-:Y:S01]  /*e450*/  IMAD.MOV.U32 R9, RZ, RZ, R2 ;  /* 0x000000ffff097224 */ /* 0x000fe200078e0002 */
[C---:B------:R-:W-:Y:S02]  /*e460*/  PRMT R8, R2.reuse, 0x7773, RZ ;  /* 0x0000777302087816 */ /* 0x040fe400000000ff */
[C---:B------:R-:W-:Y:S02]  /*e470*/  PRMT R3, R2.reuse, 0x7772, RZ ;  /* 0x0000777202037816 */ /* 0x040fe400000000ff */
[----:B------:R-:W-:Y:S02]  /*e480*/  MOV R11, R2 ;  /* 0x00000002000b7202 */ /* 0x000fe40000000f00 */
[----:B------:R-:W-:Y:S01]  /*e490*/  PRMT R10, R2, 0x7771, RZ ;  /* 0x00007771020a7816 */ /* 0x000fe200000000ff */
[----:B------:R-:W-:Y:S01]  /*e4a0*/  FFMA.FTZ R2, R67, UR6, -R30 ;  /* 0x0000000643027c23 */ /* 0x000fe2000801081e */
[----:B------:R-:W-:Y:S01]  /*e4b0*/  IMAD.MOV.U32 R179, RZ, RZ, R140 ;  /* 0x000000ffffb37224 */ /* 0x000fe200078e008c */
[----:B------:R-:W-:Y:S01]  /*e4c0*/  @P4 PRMT R125, R17, 0x5410, RZ ;  /* 0x00005410117d4816 */ /* 0x000fe200000000ff */
[----:B------:R-:W-:Y:S01]  /*e4d0*/  IMAD.MOV.U32 R140, RZ, RZ, R133 ;  /* 0x000000ffff8c7224 */ /* 0x000fe200078e0085 */
[----:B------:R3:W5:Y:S01]  /*e4e0*/  LDL.LU.S16 R17, [R1+0xc8] ;  /* 0x0000c80001117983 */ /* 0x0007620000300600 */
[----:B------:R-:W-:-:S02]  /*e4f0*/  IMAD.MOV.U32 R133, RZ, RZ, R135 ;  /* 0x000000ffff857224 */ /* 0x000fc400078e0087 */
[----:B------:R1:W-:Y:S02]  /*e500*/  MUFU.EX2 R135, R2 ;  /* 0x0000000200877308 */ /* 0x0003e40000000800 */
[----:B-1----:R-:W-:-:S04]  /*e510*/  LOP3.LUT R2, R11, 0xff, RZ, 0xc0, !PT ;  /* 0x000000ff0b027812 */ /* 0x002fc800078ec0ff */
[----:B------:R-:W-:Y:S02]  /*e520*/  PRMT R11, R2, 0x5410, R10 ;  /* 0x00005410020b7816 */ /* 0x000fe4000000000a */
[----:B------:R3:W3:Y:S04]  /*e530*/  LDL.LU.S16 R10, [R1+0xcc] ;  /* 0x0000cc00010a7983 */ /* 0x0006e80000300600 */
[----:B------:R1:W3:Y:S01]  /*e540*/  LDL.LU.S16 R37, [R1+0xd0] ;  /* 0x0000d00001257983 */ /* 0x0002e20000300600 */
[C---:B------:R-:W-:Y:S03]  /*e550*/  HMMA.16816.F32.BF16 R56, R4.reuse, R20, R56 ;  /* 0x000000140438723c */ /* 0x040fe60000041838 */
[----:B------:R-:W1:Y:S05]  /*e560*/  LDSM.16.MT88.4 R20, [R28+0x17000] ;  /* 0x017000001c14783b */ /* 0x000e6a0000004200 */
[C---:B------:R-:W-:Y:S08]  /*e570*/  HMMA.16816.F32.BF16 R184, R4.reuse, R12, R184 ;  /* 0x0000000c04b8723c */ /* 0x040ff000000418b8 */
[----:B------:R-:W-:Y:S01]  /*e580*/  HMMA.16816.F32.BF16 R192, R4, R14, R192 ;  /* 0x0000000e04c0723c */ /* 0x000fe200000418c0 */
[----:B------:R-:W1:Y:S01]  /*e590*/  LDSM.16.MT88.4 R12, [R171+0x17000] ;  /* 0x01700000ab0c783b */ /* 0x000e620000004200 */
[----:B--2---:R-:W-:Y:S01]  /*e5a0*/  @!P3 HFMA2.BF16_V2 R64, -RZ.H0_H0, RZ.H0_H0, -R35.H0_H0 ;  /* 0x200000ffff40b231 */ /* 0x004fe20000340923 */
[----:B------:R-:W-:-:S04]  /*e5b0*/  PRMT R2, R0, 0x7632, R2 ;  /* 0x0000763200027816 */ /* 0x000fc80000000002 */
[----:B------:R-:W-:Y:S01]  /*e5c0*/  LOP3.LUT R2, R2, 0xff, RZ, 0xc0, !PT ;  /* 0x000000ff02027812 */ /* 0x000fe200078ec0ff */
[----:B-1----:R-:W-:Y:S01]  /*e5d0*/  HMMA.16816.F32.BF16 R100, R4, R20, R100 ;  /* 0x000000140464723c */ /* 0x002fe20000041864 */
[----:B------:R-:W-:Y:S01]  /*e5e0*/  PRMT R21, R3, 0x5410, R8 ;  /* 0x0000541003157816 */ /* 0x000fe20000000008 */
[----:B------:R-:W-:Y:S01]  /*e5f0*/  FFMA.FTZ R8, R168, UR6, -R30 ;  /* 0x00000006a8087c23 */ /* 0x000fe2000801081e */
[----:B------:R-:W-:-:S03]  /*e600*/  PRMT R20, R64, 0x7610, R20 ;  /* 0x0000761040147816 */ /* 0x000fc60000000014 */
[----:B------:R-:W1:Y:S01]  /*e610*/  MUFU.EX2 R168, R8 ;  /* 0x0000000800a87308 */ /* 0x000e620000000800 */
[----:B------:R-:W-:Y:S02]  /*e620*/  LOP3.LUT R3, R9, 0xff, RZ, 0xc0, !PT ;  /* 0x000000ff09037812 */ /* 0x000fe400078ec0ff */
[----:B------:R-:W-:Y:S02]  /*e630*/  @!P3 PRMT R35, R20, 0x5410, RZ ;  /* 0x000054101423b816 */ /* 0x000fe400000000ff */
[----:B------:R-:W-:Y:S02]  /*e640*/  ISETP.LE.U32.AND P3, PT, R3, UR7, PT ;  /* 0x0000000703007c0c */ /* 0x000fe4000bf63070 */
[----:B------:R-:W-:Y:S01]  /*e650*/  LOP3.LUT R3, R0, 0xff, RZ, 0xc0, !PT ;  /* 0x000000ff00037812 */ /* 0x000fe200078ec0ff */
[----:B------:R-:W-:Y:S03]  /*e660*/  HMMA.16816.F32.BF16 R108, R4, R12, R108 ;  /* 0x0000000c046c723c */ /* 0x000fe6000004186c */
[----:B------:R-:W-:-:S05]  /*e670*/  ISETP.LE.U32.AND P4, PT, R3, UR7, PT ;  /* 0x0000000703007c0c */ /* 0x000fca000bf83070 */
[----:B------:R-:W-:Y:S01]  /*e680*/  HMMA.16816.F32.BF16 R64, R4, R14, R112 ;  /* 0x0000000e0440723c */ /* 0x000fe20000041870 */
[----:B------:R-:W2:Y:S01]  /*e690*/  LDSM.16.MT88.4 R12, [R29+0x7000] ;  /* 0x007000001d0c783b */ /* 0x000ea20000004200 */
[----:B-1----:R-:W-:-:S06]  /*e6a0*/  F2FP.BF16.F32.PACK_AB R8, R168, R135 ;  /* 0x00000087a808723e */ /* 0x002fcc00000010ff */
[C---:B------:R-:W-:Y:S01]  /*e6b0*/  HMMA.16816.F32.BF16 R68, R4.reuse, R24, R68 ;  /* 0x000000180444723c */ /* 0x040fe20000041844 */
[----:B------:R-:W-:Y:S01]  /*e6c0*/  FFMA.FTZ R3, R179, UR6, -R30 ;  /* 0x00000006b3037c23 */ /* 0x000fe2000801081e */
[----:B------:R-:W-:Y:S01]  /*e6d0*/  IMAD.MOV.U32 R167, RZ, RZ, R51 ;  /* 0x000000ffffa77224 */ /* 0x000fe200078e0033 */
[----:B------:R-:W-:Y:S01]  /*e6e0*/  MOV R164, R50 ;  /* 0x0000003200a47202 */ /* 0x000fe20000000f00 */
[----:B------:R-:W-:Y:S01]  /*e6f0*/  IMAD.MOV.U32 R165, RZ, RZ, R73 ;  /* 0x000000ffffa57224 */ /* 0x000fe200078e0049 */
[----:B------:R-:W-:Y:S01]  /*e700*/  MOV R156, R43 ;  /* 0x0000002b009c7202 */ /* 0x000fe20000000f00 */
[----:B------:R-:W-:Y:S01]  /*e710*/  IMAD.MOV.U32 R166, RZ, RZ, R72 ;  /* 0x000000ffffa67224 */ /* 0x000fe200078e0048 */
[----:B------:R-:W-:Y:S01]  /*e720*/  LDSM.16.MT88.4 R112, [R171+0x17800] ;  /* 0x01780000ab70783b */ /* 0x000fe20000004200 */
[----:B------:R-:W-:Y:S01]  /*e730*/  HMMA.16816.F32.BF16 R24, R4, R22, R104 ;  /* 0x000000160418723c */ /* 0x000fe20000041868 */
[C---:B------:R-:W-:Y:S02]  /*e740*/  PRMT R23, R8.reuse, 0x7610, R23 ;  /* 0x0000761008177816 */ /* 0x040fe40000000017 */
[----:B------:R-:W-:Y:S01]  /*e750*/  MOV R179, R141 ;  /* 0x0000008d00b37202 */ /* 0x000fe20000000f00 */
[----:B------:R-:W-:Y:S01]  /*e760*/  IMAD.MOV.U32 R141, RZ, RZ, R142 ;  /* 0x000000ffff8d7224 */ /* 0x000fe200078e008e */
[----:B------:R-:W-:Y:S01]  /*e770*/  PRMT R22, R8, 0x7632, R22 ;  /* 0x0000763208167816 */ /* 0x000fe20000000016 */
[----:B------:R-:W-:Y:S01]  /*e780*/  IMAD.MOV.U32 R142, RZ, RZ, R132 ;  /* 0x000000ffff8e7224 */ /* 0x000fe200078e0084 */
[----:B------:R-:W-:Y:S01]  /*e790*/  LDSM.16.MT88.4 R104, [R28+0x17800] ;  /* 0x017800001c68783b */ /* 0x000fe20000004200 */
[----:B------:R-:W-:-:S02]  /*e7a0*/  IMAD.MOV.U32 R132, RZ, RZ, R134 ;  /* 0x000000ffff847224 */ /* 0x000fc400078e0086 */
[----:B------:R1:W-:Y:S01]  /*e7b0*/  MUFU.EX2 R134, R3 ;  /* 0x0000000300867308 */ /* 0x0003e20000000800 */
[----:B------:R-:W-:Y:S02]  /*e7c0*/  PRMT R20, R23, 0x5410, R22 ;  /* 0x0000541017147816 */ /* 0x000fe40000000016 */
[----:B------:R-:W-:Y:S01]  /*e7d0*/  SHF.R.U32.HI R8, RZ, 0x18, R0 ;  /* 0x00000018ff087819 */ /* 0x000fe20000011600 */
[----:B-1----:R-:W-:Y:S01]  /*e7e0*/  FFMA.FTZ R3, R140, UR6, -R30 ;  /* 0x000000068c037c23 */ /* 0x002fe2000801081e */
[----:B------:R-:W-:-:S03]  /*e7f0*/  MOV R140, R133 ;  /* 0x00000085008c7202 */ /* 0x000fc60000000f00 */
[----:B------:R1:W-:Y:S02]  /*e800*/  MUFU.EX2 R133, R3 ;  /* 0x0000000300857308 */ /* 0x0003e40000000800 */
[----:B-1----:R-:W-:-:S06]  /*e810*/  FFMA.FTZ R3, R179, UR6, -R31 ;  /* 0x00000006b3037c23 */ /* 0x002fcc000801081f */
[----:B------:R1:W-:Y:S01]  /*e820*/  MUFU.EX2 R34, R3 ;  /* 0x0000000300227308 */ /* 0x0003e20000000800 */
[----:B--2---:R-:W-:Y:S01]  /*e830*/  HMMA.16816.F32.BF16 R160, R4, R14, R180 ;  /* 0x0000000e04a0723c */ /* 0x004fe200000418b4 */
[----:B-1----:R-:W-:-:S04]  /*e840*/  LOP3.LUT R3, R0, 0xffff, RZ, 0xc0, !PT ;  /* 0x0000ffff00037812 */ /* 0x002fc800078ec0ff */
[----:B------:R-:W-:-:S03]  /*e850*/  SHF.R.U32.HI R3, RZ, 0x8, R3 ;  /* 0x00000008ff037819 */ /* 0x000fc60000011603 */
[----:B------:R-:W-:Y:S01]  /*e860*/  HMMA.16816.F32.BF16 R116, R4, R12, R116 ;  /* 0x0000000c0474723c */ /* 0x000fe20000041874 */
[----:B----4-:R-:W-:-:S05]  /*e870*/  @P5 HFMA2.BF16_V2 R19, -RZ.H0_H0, RZ.H0_H0, -R124.H0_H0 ;  /* 0x200000ffff135231 */ /* 0x010fca000034097c */
[----:B------:R-:W-:-:S04]  /*e880*/  PRMT R18, R19, 0x7610, R18 ;  /* 0x0000761013127816 */ /* 0x000fc80000000012 */
[----:B------:R-:W-:Y:S02]  /*e890*/  @P5 PRMT R124, R18, 0x5410, RZ ;  /* 0x00005410127c5816 */ /* 0x000fe400000000ff */
[----:B------:R-:W-:Y:S02]  /*e8a0*/  ISETP.LE.U32.AND P5, PT, R2, UR7, PT ;  /* 0x0000000702007c0c */ /* 0x000fe4000bfa3070 */
[----:B------:R-:W-:Y:S01]  /*e8b0*/  LOP3.LUT R2, R0, 0xffff, RZ, 0xc0, !PT ;  /* 0x0000ffff00027812 */ /* 0x000fe200078ec0ff */
[----:B-----5:R-:W-:-:S03]  /*e8c0*/  @P6 HFMA2.BF16_V2 R17, -RZ.H0_H0, RZ.H0_H0, -R33.H0_H0 ;  /* 0x200000ffff116231 */ /* 0x020fc60000340921 */
[----:B------:R-:W-:Y:S02]  /*e8d0*/  SHF.R.U32.HI R2, RZ, 0x8, R2 ;  /* 0x00000008ff027819 */ /* 0x000fe40000011602 */
[----:B------:R-:W-:Y:S02]  /*e8e0*/  PRMT R16, R17, 0x7610, R16 ;  /* 0x0000761011107816 */ /* 0x000fe40000000010 */
[----:B------:R-:W-:Y:S02]  /*e8f0*/  LOP3.LUT R2, R2, 0xffff, RZ, 0xc0, !PT ;  /* 0x0000ffff02027812 */ /* 0x000fe400078ec0ff */
[----:B------:R-:W-:Y:S02]  /*e900*/  @P6 PRMT R33, R16, 0x5410, RZ ;  /* 0x0000541010216816 */ /* 0x000fe400000000ff */
[----:B------:R-:W1:Y:S01]  /*e910*/  LDSM.16.MT88.4 R16, [R172+0x7000] ;  /* 0x00700000ac10783b */ /* 0x000e620000004200 */
[----:B------:R-:W-:Y:S02]  /*e920*/  ISETP.LE.U32.AND P6, PT, R2, UR7, PT ;  /* 0x0000000702007c0c */ /* 0x000fe4000bfc3070 */
[----:B------:R-:W-:Y:S01]  /*e930*/  SHF.R.U32.HI R2, RZ, 0x18, R0 ;  /* 0x00000018ff027819 */ /* 0x000fe20000011600 */
[----:B---3--:R-:W-:-:S05]  /*e940*/  @!P4 HFMA2.BF16_V2 R10, -RZ.H0_H0, RZ.H0_H0, -R23.H0_H0 ;  /* 0x200000ffff0ac231 */ /* 0x008fca0000340917 */
[----:B------:R-:W-:-:S04]  /*e950*/  PRMT R9, R10, 0x7610, R9 ;  /* 0x000076100a097816 */ /* 0x000fc80000000009 */
[----:B------:R-:W-:Y:S02]  /*e960*/  @!P4 PRMT R23, R9, 0x5410, RZ ;  /* 0x000054100917c816 */ /* 0x000fe400000000ff */
[----:B------:R-:W-:Y:S01]  /*e970*/  ISETP.LE.U32.AND P4, PT, R2, UR7, PT ;  /* 0x0000000702007c0c */ /* 0x000fe2000bf83070 */
[----:B------:R-:W-:-:S04]  /*e980*/  FFMA.FTZ R2, R132, UR6, -R31 ;  /* 0x0000000684027c23 */ /* 0x000fc8000801081f */
[----:B------:R2:W3:Y:S01]  /*e990*/  MUFU.EX2 R132, R2 ;  /* 0x0000000200847308 */ /* 0x0004e20000000800 */
[----:B------:R-:W-:-:S04]  /*e9a0*/  LOP3.LUT R9, R0, 0xff, RZ, 0xc0, !PT ;  /* 0x000000ff00097812 */ /* 0x000fc800078ec0ff */
[----:B------:R-:W-:Y:S01]  /*e9b0*/  PRMT R10, R9, 0x5410, R3 ;  /* 0x00005410090a7816 */ /* 0x000fe20000000003 */
[----:B------:R-:W-:Y:S01]  /*e9c0*/  FFMA.FTZ R3, R141, UR6, -R31 ;  /* 0x000000068d037c23 */ /* 0x000fe2000801081f */
[----:B--2---:R-:W-:-:S04]  /*e9d0*/  PRMT R2, R0, 0x7632, R2 ;  /* 0x0000763200027816 */ /* 0x004fc80000000002 */
[----:B------:R-:W-:Y:S01]  /*e9e0*/  LOP3.LUT R0, R2, 0xff, RZ, 0xc0, !PT ;  /* 0x000000ff02007812 */ /* 0x000fe200078ec0ff */
[----:B------:R-:W-:Y:S01]  /*e9f0*/  FFMA.FTZ R2, R140, UR6, -R31 ;  /* 0x000000068c027c23 */ /* 0x000fe2000801081f */
[----:B------:R-:W-:-:S03]  /*ea00*/  @!P6 HFMA2.BF16_V2 R37, -RZ.H0_H0, RZ.H0_H0, -R22.H0_H0 ;  /* 0x200000ffff25e231 */ /* 0x000fc60000340916 */
[----:B------:R2:W-:Y:S01]  /*ea10*/  MUFU.EX2 R30, R2 ;  /* 0x00000002001e7308 */ /* 0x0005e20000000800 */
[--C-:B------:R-:W-:Y:S02]  /*ea20*/  PRMT R9, R0, 0x5410, R8.reuse ;  /* 0x0000541000097816 */ /* 0x100fe40000000008 */
[----:B------:R-:W-:-:S05]  /*ea30*/  PRMT R8, R37, 0x7610, R8 ;  /* 0x0000761025087816 */ /* 0x000fca0000000008 */
[----:B------:R4:W5:Y:S01]  /*ea40*/  MUFU.EX2 R15, R3 ;  /* 0x00000003000f7308 */ /* 0x0009620000000800 */
[----:B--2---:R-:W-:Y:S01]  /*ea50*/  FADD.FTZ R2, R143, R142 ;  /* 0x0000008e8f027221 */ /* 0x004fe20000010000 */
[----:B------:R-:W-:Y:S01]  /*ea60*/  FADD.FTZ R0, R128, R36 ;  /* 0x0000002480007221 */ /* 0x000fe20000010000 */
[----:B------:R-:W-:Y:S01]  /*ea70*/  @!P6 PRMT R22, R8, 0x5410, RZ ;  /* 0x000054100816e816 */ /* 0x000fe200000000ff */
[----:B-1----:R-:W-:Y:S01]  /*ea80*/  HMMA.16816.F32.BF16 R176, R4, R18, R148 ;  /* 0x0000001204b0723c */ /* 0x002fe20000041894 */
[----:B------:R-:W1:Y:S01]  /*ea90*/  LDSM.16.MT88.4 R148, [R171+0x11800] ;  /* 0x01180000ab94783b */ /* 0x000e620000004200 */
[----:B----4-:R-:W-:Y:S01]  /*eaa0*/  FADD.FTZ R3, R129, R2 ;  /* 0x0000000281037221 */ /* 0x010fe20000010000 */
[----:B------:R-:W-:Y:S02]  /*eab0*/  LOP3.LUT R2, R21, 0xff00ff, RZ, 0xc0, !PT ;  /* 0x00ff00ff15027812 */ /* 0x000fe400078ec0ff */
[----:B------:R-:W2:Y:S01]  /*eac0*/  LDSM.16.MT88.4 R140, [R28+0x11800] ;  /* 0x011800001c8c783b */ /* 0x000ea20000004200 */
[----:B------:R-:W-:Y:S01]  /*ead0*/  FADD.FTZ R31, R131, R3 ;  /* 0x00000003831f7221 */ /* 0x000fe20000010000 */
[----:B------:R-:W-:-:S02]  /*eae0*/  HSET2.LE.AND R3, R11, R32, PT ;  /* 0x000000200b037233 */ /* 0x000fc40003803000 */
[----:B---3--:R-:W-:Y:S01]  /*eaf0*/  F2FP.BF16.F32.PACK_AB R11, R132, R34 ;  /* 0x00000022840b723e */ /* 0x008fe200000010ff */
[----:B------:R-:W-:Y:S01]  /*eb00*/  FADD.FTZ R0, R130, R0 ;  /* 0x0000000082007221 */ /* 0x000fe20000010000 */
[--C-:B------:R-:W-:Y:S02]  /*eb10*/  HSET2.LE.AND R8, R2, R32.reuse, PT ;  /* 0x0000002002087233 */ /* 0x100fe40003803000 */
[----:B------:R-:W-:Y:S02]  /*eb20*/  HSET2.LE.AND R2, R10, R32, PT ;  /* 0x000000200a027233 */ /* 0x000fe40003803000 */
[C---:B------:R-:W-:Y:S02]  /*eb30*/  PRMT R12, R11.reuse, 0x7610, R12 ;  /* 0x000076100b0c7816 */ /* 0x040fe4000000000c */
[----:B------:R-:W-:Y:S01]  /*eb40*/  PRMT R11, R11, 0x7632, R11 ;  /* 0x000076320b0b7816 */ /* 0x000fe2000000000b */
[----:B------:R-:W-:Y:S01]  /*eb50*/  FADD.FTZ R21, R74, R0 ;  /* 0x000000004a157221 */ /* 0x000fe20000010000 */
[----:B------:R-:W-:-:S02]  /*eb60*/  F2FP.BF16.F32.PACK_AB R10, R133, R134 ;  /* 0x00000086850a723e */ /* 0x000fc400000010ff */
[----:B------:R-:W-:Y:S02]  /*eb70*/  HSET2.LE.AND R0, R9, R32, PT ;  /* 0x0000002009007233 */ /* 0x000fe40003803000 */
[----:B------:R-:W-:Y:S02]  /*eb80*/  LOP3.LUT R128, R20, R2, RZ, 0xc0, !PT ;  /* 0x0000000214807212 */ /* 0x000fe400078ec0ff */
[----:B------:R-:W-:Y:S02]  /*eb90*/  PRMT R2, R12, 0x5410, R11 ;  /* 0x000054100c027816 */ /* 0x000fe4000000000b */
[----:B-----5:R-:W-:Y:S02]  /*eba0*/  F2FP.BF16.F32.PACK_AB R9, R15, R30 ;  /* 0x0000001e0f09723e */ /* 0x020fe400000010ff */
[C---:B------:R-:W-:Y:S02]  /*ebb0*/  PRMT R14, R10.reuse, 0x7610, R14 ;  /* 0x000076100a0e7816 */ /* 0x040fe4000000000e */
[----:B------:R-:W-:-:S02]  /*ebc0*/  PRMT R13, R10, 0x7632, R13 ;  /* 0x000076320a0d7816 */ /* 0x000fc4000000000d */
[----:B------:R-:W-:Y:S02]  /*ebd0*/  LOP3.LUT R129, R2, R0, RZ, 0xc0, !PT ;  /* 0x0000000002817212 */ /* 0x000fe400078ec0ff */
[C---:B------:R-:W-:Y:S02]  /*ebe0*/  PRMT R10, R9.reuse, 0x7610, R10 ;  /* 0x00007610090a7816 */ /* 0x040fe4000000000a */
[----:B------:R-:W-:Y:S02]  /*ebf0*/  PRMT R0, R14, 0x5410, R13 ;  /* 0x000054100e007816 */ /* 0x000fe4000000000d */
[----:B------:R-:W-:Y:S02]  /*ec00*/  PRMT R9, R9, 0x7632, R9 ;  /* 0x0000763209097816 */ /* 0x000fe40000000009 */
[----:B------:R-:W-:Y:S02]  /*ec10*/  LOP3.LUT R130, R0, R3, RZ, 0xc0, !PT ;  /* 0x0000000300827212 */ /* 0x000fe400078ec0ff */
[----:B------:R-:W-:-:S04]  /*ec20*/  PRMT R0, R10, 0x5410, R9 ;  /* 0x000054100a007816 */ /* 0x000fc80000000009 */
[----:B------:R-:W-:-:S07]  /*ec30*/  LOP3.LUT R131, R0, R8, RZ, 0xc0, !PT ;  /* 0x0000000800837212 */ /* 0x000fce00078ec0ff */
[C---:B------:R-:W-:Y:S08]  /*ec40*/  HMMA.16816.F32.BF16 R100, R128.reuse, R104, R100 ;  /* 0x000000688064723c */ /* 0x040ff00000041864 */
[----:B------:R-:W-:Y:S01]  /*ec50*/  HMMA.16816.F32.BF16 R104, R128, R106, R24 ;  /* 0x0000006a8068723c */ /* 0x000fe20000041818 */
[----:B------:R3:W4:Y:S04]  /*ec60*/  LDL.LU.S16 R26, [R1+0xd4] ;  /* 0x0000d400011a7983 */ /* 0x0007280000300600 */
[----:B------:R3:W5:Y:S01]  /*ec70*/  LDL.LU.S16 R25, [R1+0xd8] ;  /* 0x0000d80001197983 */ /* 0x0007620000300600 */
[----:B------:R-:W-:-:S02]  /*ec80*/  MOV R20, R39 ;  /* 0x0000002700147202 */ /* 0x000fc40000000f00 */
[----:B-1----:R-:W-:Y:S03]  /*ec90*/  HMMA.16816.F32.BF16 R144, R128, R148, R228 ;  /* 0x000000948090723c */ /* 0x002fe600000418e4 */
[----:B------:R-:W-:Y:S02]  /*eca0*/  IMAD.MOV.U32 R229, RZ, RZ, R20 ;  /* 0x000000ffffe57224 */ /* 0x000fe400078e0014 */
[----:B------:R3:W3:Y:S03]  /*ecb0*/  LDL.LU.S16 R20, [R1+0xe4] ;  /* 0x0000e40001147983 */ /* 0x0006e60000300600 */
[----:B------:R-:W-:Y:S01]  /*ecc0*/  HMMA.16816.F32.BF16 R180, R4, R16, R152 ;  /* 0x0000001004b4723c */ /* 0x000fe20000041898 */
[----:B------:R1:W3:Y:S04]  /*ecd0*/  LDL.LU.S16 R8, [R1+0xe0] ;  /* 0x0000e00001087983 */ /* 0x0002e80000300600 */
[----:B------:R1:W3:Y:S01]  /*ece0*/  LDL.LU.S16 R7, [R1+0xdc] ;  /* 0x0000dc0001077983 */ /* 0x0002e20000300600 */
[----:B------:R-:W-:-:S02]  /*ecf0*/  IMAD.MOV.U32 R16, RZ, RZ, R49 ;  /* 0x000000ffff107224 */ /* 0x000fc400078e0031 */
[----:B------:R-:W-:Y:S02]  /*ed00*/  IMAD.MOV.U32 R17, RZ, RZ, R48 ;  /* 0x000000ffff117224 */ /* 0x000fe400078e0030 */
[----:B------:R-:W1:Y:S01]  /*ed10*/  LDSM.16.MT88.4 R48, [R171+0x13800] ;  /* 0x01380000ab30783b */ /* 0x000e620000004200 */
[----:B------:R-:W-:Y:S02]  /*ed20*/  IMAD.MOV.U32 R154, RZ, RZ, R42 ;  /* 0x000000ffff9a7224 */ /* 0x000fe400078e002a */
[----:B------:R-:W-:Y:S02]  /*ed30*/  IMAD.MOV.U32 R155, RZ, RZ, R41 ;  /* 0x000000ffff9b7224 */ /* 0x000fe400078e0029 */
[----:B------:R-:W-:Y:S02]  /*ed40*/  IMAD.MOV.U32 R153, RZ, RZ, R40 ;  /* 0x000000ffff997224 */ /* 0x000fe400078e0028 */
[----:B------:R-:W1:Y:S01]  /*ed50*/  LDSM.16.MT88.4 R40, [R28+0x13800] ;  /* 0x013800001c28783b */ /* 0x000e620000004200 */
[----:B--2---:R-:W-:Y:S01]  /*ed60*/  HMMA.16816.F32.BF16 R136, R128, R140, R136 ;  /* 0x0000008c8088723c */ /* 0x004fe20000041888 */
[----:B------:R-:W-:Y:S01]  /*ed70*/  MOV R230, R16 ;  /* 0x0000001000e67202 */ /* 0x000fe20000000f00 */
[----:B------:R-:W-:Y:S01]  /*ed80*/  IMAD.MOV.U32 R231, RZ, RZ, R17 ;  /* 0x000000ffffe77224 */ /* 0x000fe200078e0011 */
[----:B------:R-:W-:Y:S01]  /*ed90*/  MOV R18, R166 ;  /* 0x000000a600127202 */ /* 0x000fe20000000f00 */
[----:B------:R-:W-:-:S04]  /*eda0*/  IMAD.MOV.U32 R16, RZ, RZ, R164 ;  /* 0x000000ffff107224 */ /* 0x000fc800078e00a4 */
[C---:B------:R-:W-:Y:S01]  /*edb0*/  HMMA.16816.F32.BF16 R140, R128.reuse, R142, R44 ;  /* 0x0000008e808c723c */ /* 0x040fe2000004182c */
[----:B------:R-:W-:Y:S02]  /*edc0*/  IMAD.MOV.U32 R17, RZ, RZ, R165 ;  /* 0x000000ffff117224 */ /* 0x000fe400078e00a5 */
[----:B------:R-:W-:Y:S02]  /*edd0*/  IMAD.MOV.U32 R19, RZ, RZ, R167 ;  /* 0x000000ffff137224 */ /* 0x000fe400078e00a7 */
[----:B------:R-:W-:Y:S03]  /*ede0*/  LDSM.16.MT88.4 R164, [R172+0x1800] ;  /* 0x00180000aca4783b */ /* 0x000fe60000004200 */
[----:B-1----:R-:W-:Y:S01]  /*edf0*/  HMMA.16816.F32.BF16 R44, R128, R48, R88 ;  /* 0x00000030802c723c */ /* 0x002fe20000041858 */
[----:B------:R-:W-:Y:S02]  /*ee00*/  IMAD.MOV.U32 R2, RZ, RZ, R38 ;  /* 0x000000ffff027224 */ /* 0x000fe400078e0026 */
[----:B------:R-:W-:-:S02]  /*ee10*/  IMAD.MOV.U32 R159, RZ, RZ, R75 ;  /* 0x000000ffff9f7224 */ /* 0x000fc400078e004b */
[----:B------:R-:W-:Y:S02]  /*ee20*/  IMAD.MOV.U32 R158, RZ, RZ, R80 ;  /* 0x000000ffff9e7224 */ /* 0x000fe400078e0050 */
[----:B------:R-:W-:Y:S01]  /*ee30*/  IMAD.MOV.U32 R157, RZ, RZ, R81 ;  /* 0x000000ffff9d7224 */ /* 0x000fe200078e0051 */
[C---:B------:R-:W-:Y:S01]  /*ee40*/  HMMA.16816.F32.BF16 R48, R128.reuse, R50, R120 ;  /* 0x000000328030723c */ /* 0x040fe20000041878 */
[----:B------:R-:W1:Y:S01]  /*ee50*/  LDSM.16.MT88.4 R120, [R29+0x7800] ;  /* 0x007800001d78783b */ /* 0x000e620000004200 */
[----:B------:R-:W-:Y:S02]  /*ee60*/  IMAD.MOV.U32 R228, RZ, RZ, R2 ;  /* 0x000000ffffe47224 */ /* 0x000fe400078e0002 */
[----:B------:R-:W-:Y:S01]  /*ee70*/  IMAD.MOV.U32 R2, RZ, RZ, R159 ;  /* 0x000000ffff027224 */ /* 0x000fe200078e009f */
[----:B------:R-:W-:Y:S01]  /*ee80*/  MOV R152, R82 ;  /* 0x0000005200987202 */ /* 0x000fe20000000f00 */
[----:B------:R-:W-:Y:S01]  /*ee90*/  IMAD.MOV.U32 R32, RZ, RZ, R83 ;  /* 0x000000ffff207224 */ /* 0x000fe200078e0053 */
[----:B------:R-:W-:Y:S01]  /*eea0*/  MOV R0, R158 ;  /* 0x0000009e00007202 */ /* 0x000fe20000000f00 */
[----:B------:R-:W-:Y:S01]  /*eeb0*/  HMMA.16816.F32.BF16 R36, R128, R40, R56 ;  /* 0x000000288024723c */ /* 0x000fe20000041838 */
[----:B------:R-:W-:Y:S01]  /*eec0*/  FADD.FTZ R2, R2, R31 ;  /* 0x0000001f02027221 */ /* 0x000fe20000010000 */
[----:B------:R2:W-:Y:S01]  /*eed0*/  LDSM.16.MT88.4 R80, [R171+0x15800] ;  /* 0x01580000ab50783b */ /* 0x0005e20000004200 */
[----:B------:R-:W-:-:S02]  /*eee0*/  IMAD.MOV.U32 R3, RZ, RZ, R155 ;  /* 0x000000ffff037224 */ /* 0x000fc400078e009b */
[----:B------:R-:W-:Y:S01]  /*eef0*/  FADD.FTZ R0, R0, R21 ;  /* 0x0000001500007221 */ /* 0x000fe20000010000 */
[----:B------:R1:W1:Y:S02]  /*ef00*/  LDSM.16.MT88.4 R72, [R28+0x15800] ;  /* 0x015800001c48783b */ /* 0x0002640000004200 */
[C---:B------:R-:W-:Y:S01]  /*ef10*/  HMMA.16816.F32.BF16 R40, R128.reuse, R42, R60 ;  /* 0x0000002a8028723c */ /* 0x040fe2000004183c */
[----:B------:R-:W-:Y:S01]  /*ef20*/  IMAD.MOV.U32 R60, RZ, RZ, R157 ;  /* 0x000000ffff3c7224 */ /* 0x000fe200078e009d */
[----:B------:R-:W-:Y:S01]  /*ef30*/  LDSM.16.MT88.4 R56, [R29+0x3800] ;  /* 0x003800001d38783b */ /* 0x000fe20000004200 */
[----:B------:R-:W-:Y:S01]  /*ef40*/  IMAD.MOV.U32 R61, RZ, RZ, R156 ;  /* 0x000000ffff3d7224 */ /* 0x000fe200078e009c */
[----:B------:R-:W-:Y:S01]  /*ef50*/  MOV R63, R154 ;  /* 0x0000009a003f7202 */ /* 0x000fe20000000f00 */
[----:B------:R-:W-:Y:S02]  /*ef60*/  IMAD.MOV.U32 R62, RZ, RZ, R153 ;  /* 0x000000ffff3e7224 */ /* 0x000fe400078e0099 */
[----:B------:R-:W-:Y:S01]  /*ef70*/  FADD.FTZ R2, R60, R2 ;  /* 0x000000023c027221 */ /* 0x000fe20000010000 */
[----:B------:R-:W-:Y:S01]  /*ef80*/  IMAD.MOV.U32 R60, RZ, RZ, R61 ;  /* 0x000000ffff3c7224 */ /* 0x000fe200078e003d */
[----:B------:R-:W-:Y:S01]  /*ef90*/  HMMA.16816.F32.BF16 R108, R128, R112, R108 ;  /* 0x00000070806c723c */ /* 0x000fe2000004186c */
[----:B------:R-:W-:Y:S01]  /*efa0*/  IMAD.MOV.U32 R61, RZ, RZ, R62 ;  /* 0x000000ffff3d7224 */ /* 0x000fe200078e003e */
[----:B------:R-:W-:Y:S01]  /*efb0*/  MOV R62, R63 ;  /* 0x0000003f003e7202 */ /* 0x000fe20000000f00 */
[----:B------:R-:W-:Y:S01]  /*efc0*/  IMAD.MOV.U32 R63, RZ, RZ, R3 ;  /* 0x000000ffff3f7224 */ /* 0x000fe200078e0003 */
[----:B------:R-:W1:Y:S01]  /*efd0*/  LDSM.16.MT88.4 R156, [R29+0x1800] ;  /* 0x001800001d9c783b */ /* 0x000e620000004200 */
[----:B------:R-:W1:Y:S03]  /*efe0*/  LDC R3, c[0x0][0x448] ;  /* 0x00011200ff037b82 */ /* 0x000e660000000800 */
[----:B------:R-:W1:Y:S01]  /*eff0*/  LDSM.16.MT88.4 R88, [R29+0x5800] ;  /* 0x005800001d58783b */ /* 0x000e620000004200 */
[----:B--2---:R-:W-:-:S04]  /*f000*/  IMAD.MOV.U32 R171, RZ, RZ, R152 ;  /* 0x000000ffffab7224 */ /* 0x004fc800078e0098 */
[----:B------:R-:W-:Y:S01]  /*f010*/  FADD.FTZ R0, R171, R0 ;  /* 0x00000000ab007221 */ /* 0x000fe20000010000 */
[----:B------:R-:W-:Y:S01]  /*f020*/  HMMA.16816.F32.BF16 R112, R128, R114, R64 ;  /* 0x000000728070723c */ /* 0x000fe20000041840 */
[----:B------:R-:W2:Y:S02]  /*f030*/  LDSM.16.MT88.4 R64, [R172+0x3800] ;  /* 0x00380000ac40783b */ /* 0x000ea40000004200 */
[----:B------:R-:W-:-:S05]  /*f040*/  FADD.FTZ R0, R214, R0 ;  /* 0x00000000d6007221 */ /* 0x000fca0000010000 */
[----:B-1----:R-:W-:Y:S01]  /*f050*/  HMMA.16816.F32.BF16 R116, R128, R120, R116 ;  /* 0x000000788074723c */ /* 0x002fe20000041874 */
[----:B------:R-:W-:-:S07]  /*f060*/  FADD.FTZ R0, R252, R0 ;  /* 0x00000000fc007221 */ /* 0x000fce0000010000 */
[C---:B------:R-:W-:Y:S08]  /*f070*/  HMMA.16816.F32.BF16 R120, R128.reuse, R122, R160 ;  /* 0x0000007a8078723c */ /* 0x040ff000000418a0 */
[----:B------:R-:W-:Y:S01]  /*f080*/  HMMA.16816.F32.BF16 R160, R128, R164, R228 ;  /* 0x000000a480a0723c */ /* 0x000fe200000418e4 */
[----:B------:R-:W-:-:S07]  /*f090*/  FADD.FTZ R0, R175, R0 ;  /* 0x00000000af007221 */ /* 0x000fce0000010000 */
[----:B------:R-:W-:Y:S01]  /*f0a0*/  HMMA.16816.F32.BF16 R164, R128, R166, R16 ;  /* 0x000000a680a4723c */ /* 0x000fe20000041810 */
[----:B------:R-:W-:Y:S01]  /*f0b0*/  LDSM.16.MT88.4 R16, [R172+0x7800] ;  /* 0x00780000ac10783b */ /* 0x000fe20000004200 */
[----:B------:R-:W-:Y:S01]  /*f0c0*/  FADD.FTZ R2, R32, R2 ;  /* 0x0000000220027221 */ /* 0x000fe20000010000 */
[----:B------:R-:W-:-:S03]  /*f0d0*/  FADD.FTZ R0, R174, R0 ;  /* 0x00000000ae007221 */ /* 0x000fc60000010000 */
[----:B------:R-:W-:Y:S01]  /*f0e0*/  FADD.FTZ R2, R213, R2 ;  /* 0x00000002d5027221 */ /* 0x000fe20000010000 */
[----:B------:R-:W-:-:S03]  /*f0f0*/  FADD.FTZ R0, R173, R0 ;  /* 0x00000000ad007221 */ /* 0x000fc60000010000 */
[----:B------:R-:W-:Y:S01]  /*f100*/  FADD.FTZ R2, R190, R2 ;  /* 0x00000002be027221 */ /* 0x000fe20000010000 */
[----:B------:R-:W-:Y:S01]  /*f110*/  FADD.FTZ R0, R188, R0 ;  /* 0x00000000bc007221 */ /* 0x000fe20000010000 */
[----:B------:R-:W-:Y:S02]  /*f120*/  IMAD.SHL.U32 R3, R3, 0x8, RZ ;  /* 0x0000000803037824 */ /* 0x000fe400078e00ff */
[----:B------:R-:W-:Y:S01]  /*f130*/  FADD.FTZ R2, R189, R2 ;  /* 0x00000002bd027221 */ /* 0x000fe20000010000 */
[----:B------:R-:W-:-:S04]  /*f140*/  FADD.FTZ R0, R34, R0 ;  /* 0x0000000022007221 */ /* 0x000fc80000010000 */
[----:B------:R-:W-:-:S04]  /*f150*/  FADD.FTZ R0, R132, R0 ;  /* 0x0000000084007221 */ /* 0x000fc80000010000 */
[----:B------:R-:W-:Y:S01]  /*f160*/  FADD.FTZ R0, R30, R0 ;  /* 0x000000001e007221 */ /* 0x000fe20000010000 */
[----:B------:R-:W-:-:S03]  /*f170*/  @!P5 HFMA2.BF16_V2 R28, -RZ.H0_H0, RZ.H0_H0, -R12.H0_H0 ;  /* 0x200000ffff1cd231 */ /* 0x000fc6000034090c */
[----:B------:R-:W-:Y:S01]  /*f180*/  FADD.FTZ R0, R15, R0 ;  /* 0x000000000f007221 */ /* 0x000fe20000010000 */
[----:B------:R-:W-:Y:S01]  /*f190*/  HMMA.16816.F32.BF16 R68, R128, R72, R68 ;  /* 0x000000488044723c */ /* 0x000fe20000041844 */
[----:B------:R-:W-:-:S03]  /*f1a0*/  @!P5 PRMT R12, R28, 0x5410, RZ ;  /* 0x000054101c0cd816 */ /* 0x000fc600000000ff */
[----:B------:R-:W-:Y:S04]  /*f1b0*/  STL [R1+0x5c], R0 ;  /* 0x00005c0001007387 */ /* 0x000fe80000100800 */
        /* <DEDUP_REMOVED lines=8> */
[----:B------:R-:W-:Y:S01]  /*f240*/  HMMA.16816.F32.BF16 R156, R128, R158, R240 ;  /* 0x0000009e809c723c */ /* 0x000fe200000418f0 */
[----:B----4-:R-:W-:-:S02]  /*f250*/  @!P4 HFMA2.BF16_V2 R26, -RZ.H0_H0, RZ.H0_H0, -R11.H0_H0 ;  /* 0x200000ffff1ac231 */ /* 0x010fc4000034090b */
[----:B-----5:R-:W-:-:S03]  /*f260*/  @!P3 HFMA2.BF16_V2 R25, -RZ.H0_H0, RZ.H0_H0, -R14.H0_H0 ;  /* 0x200000ffff19b231 */ /* 0x020fc6000034090e */
[----:B------:R-:W-:Y:S02]  /*f270*/  PRMT R24, R26, 0x7610, R24 ;  /* 0x000076101a187816 */ /* 0x000fe40000000018 */
[----:B------:R-:W-:Y:S02]  /*f280*/  PRMT R21, R25, 0x7610, R21 ;  /* 0x0000761019157816 */ /* 0x000fe40000000015 */
[----:B------:R-:W-:Y:S02]  /*f290*/  @!P4 PRMT R11, R24, 0x5410, RZ ;  /* 0x00005410180bc816 */ /* 0x000fe400000000ff */
[----:B------:R-:W1:Y:S01]  /*f2a0*/  LDSM.16.MT88.4 R24, [R172+0x5800] ;  /* 0x00580000ac18783b */ /* 0x000e620000004200 */
[----:B---3--:R-:W-:Y:S02]  /*f2b0*/  @P1 HFMA2.BF16_V2 R8, -RZ.H0_H0, RZ.H0_H0, -R10.H0_H0 ;  /* 0x200000ffff081231 */ /* 0x008fe4000034090a */
[----:B------:R-:W-:-:S03]  /*f2c0*/  @P0 HFMA2.BF16_V2 R7, -RZ.H0_H0, RZ.H0_H0, -R9.H0_H0 ;  /* 0x200000ffff070231 */ /* 0x000fc60000340909 */
[----:B------:R-:W-:Y:S01]  /*f2d0*/  PRMT R5, R8, 0x7610, R5 ;  /* 0x0000761008057816 */ /* 0x000fe20000000005 */
[----:B------:R-:W-:Y:S01]  /*f2e0*/  @P2 HFMA2.BF16_V2 R20, -RZ.H0_H0, RZ.H0_H0, -R13.H0_H0 ;  /* 0x200000ffff142231 */ /* 0x000fe2000034090d */
[----:B------:R-:W-:-:S04]  /*f2f0*/  PRMT R4, R7, 0x7610, R4 ;  /* 0x0000761007047816 */ /* 0x000fc80000000004 */
[----:B------:R-:W-:Y:S02]  /*f300*/  PRMT R6, R20, 0x7610, R6 ;  /* 0x0000761014067816 */ /* 0x000fe40000000006 */
[----:B------:R-:W-:Y:S02]  /*f310*/  @P1 PRMT R10, R5, 0x5410, RZ ;  /* 0x00005410050a1816 */ /* 0x000fe400000000ff */
[----:B------:R-:W-:Y:S01]  /*f320*/  @P0 PRMT R9, R4, 0x5410, RZ ;  /* 0x0000541004090816 */ /* 0x000fe200000000ff */
[----:B------:R-:W-:Y:S01]  /*f330*/  IMAD.MOV.U32 R4, RZ, RZ, R204 ;  /* 0x000000ffff047224 */ /* 0x000fe200078e00cc */
[----:B------:R-:W-:Y:S02]  /*f340*/  MOV R5, R205 ;  /* 0x000000cd00057202 */ /* 0x000fe40000000f00 */
[----:B------:R-:W-:Y:S01]  /*f350*/  @P2 PRMT R13, R6, 0x5410, RZ ;  /* 0x00005410060d2816 */ /* 0x000fe200000000ff */
[----:B------:R-:W-:Y:S01]  /*f360*/  FADD.FTZ R6, R196, R2 ;  /* 0x00000002c4067221 */ /* 0x000fe20000010000 */
[----:B------:R-:W-:Y:S01]  /*f370*/  IMAD.WIDE R2, R3, 0x2, R4 ;  /* 0x0000000203027825 */ /* 0x000fe200078e0204 */
        /* <DEDUP_REMOVED lines=13> */
[----:B------:R1:W-:Y:S04]  /*f450*/  STG.E.U16 desc[UR26][R4.64+-0x4e], R92 ;  /* 0xffffb25c04007986 */ /* 0x0003e8000c10151a */
[----:B------:R-:W-:Y:S04]  /*f460*/  STG.E.U16 desc[UR26][R2.64+-0x50], R127 ;  /* 0xffffb07f02007986 */ /* 0x000fe8000c10151a */
[----:B------:R-:W-:Y:S04]  /*f470*/  STG.E.U16 desc[UR26][R2.64+-0x4e], R126 ;  /* 0xffffb27e02007986 */ /* 0x000fe8000c10151a */
[----:B------:R-:W-:Y:S04]  /*f480*/  STG.E.U16 desc[UR26][R4.64+-0x40], R99 ;  /* 0xffffc06304007986 */ /* 0x000fe8000c10151a */
[----:B------:R-:W-:Y:S01]  /*f490*/  STG.E.U16 desc[UR26][R4.64+-0x3e], R98 ;  /* 0xffffc26204007986 */ /* 0x000fe2000c10151a */
[----:B------:R-:W-:Y:S03]  /*f4a0*/  HMMA.16816.F32.BF16 R56, R128, R58, R216 ;  /* 0x0000003a8038723c */ /* 0x000fe600000418d8 */
[----:B------:R-:W-:Y:S01]  /*f4b0*/  STG.E.U16 desc[UR26][R2.64+-0x40], R97 ;  /* 0xffffc06102007986 */ /* 0x000fe2000c10151a */
[----:B------:R-:W-:-:S03]  /*f4c0*/  @!P3 PRMT R14, R21, 0x5410, RZ ;  /* 0x00005410150eb816 */ /* 0x000fc600000000ff */
[----:B------:R2:W-:Y:S01]  /*f4d0*/  STG.E.U16 desc[UR26][R2.64+-0x3e], R96 ;  /* 0xffffc26002007986 */ /* 0x0005e2000c10151a */
[C---:B------:R-:W-:Y:S03]  /*f4e0*/  HMMA.16816.F32.BF16 R88, R128.reuse, R90, R192 ;  /* 0x0000005a8058723c */ /* 0x040fe600000418c0 */
[----:B------:R-:W-:Y:S04]  /*f4f0*/  STG.E.U16 desc[UR26][R4.64+-0x30], R35 ;  /* 0xffffd02304007986 */ /* 0x000fe8000c10151a */
[----:B------:R-:W-:Y:S01]  /*f500*/  STG.E.U16 desc[UR26][R4.64+-0x2e], R125 ;  /* 0xffffd27d04007986 */ /* 0x000fe2000c10151a */
[----:B------:R-:W-:Y:S03]  /*f510*/  HMMA.16816.F32.BF16 R64, R128, R66, R248 ;  /* 0x000000428040723c */ /* 0x000fe600000418f8 */
[----:B------:R3:W-:Y:S01]  /*f520*/  STG.E.U16 desc[UR26][R2.64+-0x30], R124 ;  /* 0xffffd07c02007986 */ /* 0x0007e2000c10151a */
[----:B------:R-:W-:-:S04]  /*f530*/  FADD.FTZ R6, R191, R6 ;  /* 0x00000006bf067221 */ /* 0x000fc80000010000 */
[C---:B-1----:R-:W-:Y:S01]  /*f540*/  HMMA.16816.F32.BF16 R92, R128.reuse, R24, R236 ;  /* 0x00000018805c723c */ /* 0x042fe200000418ec */
[----:B------:R-:W-:Y:S04]  /*f550*/  STG.E.U16 desc[UR26][R2.64+-0x2e], R33 ;  /* 0xffffd22102007986 */ /* 0x000fe8000c10151a */
[----:B------:R-:W-:Y:S03]  /*f560*/  STG.E.U16 desc[UR26][R4.64+-0x20], R23 ;  /* 0xffffe01704007986 */ /* 0x000fe6000c10151a */
[C---:B--2---:R-:W-:Y:S01]  /*f570*/  HMMA.16816.F32.BF16 R96, R128.reuse, R26, R232 ;  /* 0x0000001a8060723c */ /* 0x044fe200000418e8 */
[----:B------:R-:W-:Y:S04]  /*f580*/  STG.E.U16 desc[UR26][R4.64+-0x1e], R22 ;  /* 0xffffe21604007986 */ /* 0x000fe8000c10151a */
[----:B------:R-:W-:Y:S03]  /*f590*/  STG.E.U16 desc[UR26][R2.64+-0x20], R12 ;  /* 0xffffe00c02007986 */ /* 0x000fe6000c10151a */
[C---:B---3--:R-:W-:Y:S01]  /*f5a0*/  HMMA.16816.F32.BF16 R124, R128.reuse, R16, R180 ;  /* 0x00000010807c723c */ /* 0x048fe200000418b4 */
[----:B------:R-:W-:Y:S07]  /*f5b0*/  STG.E.U16 desc[UR26][R2.64+-0x1e], R11 ;  /* 0xffffe20b02007986 */ /* 0x000fee000c10151a */
[----:B------:R-:W-:Y:S01]  /*f5c0*/  HMMA.16816.F32.BF16 R128, R128, R18, R176 ;  /* 0x000000128080723c */ /* 0x000fe200000418b0 */
[----:B------:R-:W-:Y:S04]  /*f5d0*/  STG.E.U16 desc[UR26][R4.64+-0x10], R14 ;  /* 0xfffff00e04007986 */ /* 0x000fe8000c10151a */
[----:B------:R-:W-:Y:S04]  /*f5e0*/  STG.E.U16 desc[UR26][R4.64+-0xe], R13 ;  /* 0xfffff20d04007986 */ /* 0x000fe8000c10151a */
[----:B------:R-:W-:Y:S04]  /*f5f0*/  STG.E.U16 desc[UR26][R2.64+-0x10], R10 ;  /* 0xfffff00a02007986 */ /* 0x000fe8000c10151a */
[----:B------:R1:W-:Y:S01]  /*f600*/  STG.E.U16 desc[UR26][R2.64+-0xe], R9 ;  /* 0xfffff20902007986 */ /* 0x0003e2000c10151a */
[----:B------:R-:W-:Y:S01]  /*f610*/  IADD3 R243, P0, PT, R204, -0x100, RZ ;  /* 0xffffff00ccf37810 */ /* 0x000fe20007f1e0ff */
[----:B------:R-:W-:-:S03]  /*f620*/  IMAD.MOV.U32 R132, RZ, RZ, R212 ;  /* 0x000000ffff847224 */ /* 0x000fc600078e00d4 */
[----:B------:R-:W-:Y:S01]  /*f630*/  IADD3.X R242, PT, PT, R205, -0x1, RZ, P0, !PT ;  /* 0xffffffffcdf27810 */ /* 0x000fe200007fe4ff */
[----:B------:R-:W-:Y:S01]  /*f640*/  UIADD3 UR6, UPT, UPT, UR23, -0x3, URZ ;  /* 0xfffffffd17067890 */ /* 0x000fe2000fffe0ff */
[----:B-1----:R-:W-:-:S04]  /*f650*/  FADD.FTZ R2, R135, R6 ;  /* 0x0000000687027221 */ /* 0x002fc80000010000 */
[----:B------:R-:W-:-:S04]  /*f660*/  FADD.FTZ R2, R168, R2 ;  /* 0x00000002a8027221 */ /* 0x000fc80000010000 */
[----:B------:R-:W-:Y:S01]  /*f670*/  FADD.FTZ R2, R134, R2 ;  /* 0x0000000286027221 */ /* 0x000fe20000010000 */
[----:B------:R-:W-:-:S03]  /*f680*/  IMAD.MOV.U32 R3, RZ, RZ, R211 ;  /* 0x000000ffff037224 */ /* 0x000fc600078e00d3 */
[----:B------:R-:W-:-:S07]  /*f690*/  FADD.FTZ R229, R133, R2 ;  /* 0x0000000285e57221 */ /* 0x000fce0000010000 */
.L_x_564:
[----:B------:R-:W-:-:S09]  /*f6a0*/  UISETP.GE.AND UP0, UPT, UR6, URZ, UPT ;  /* 0x000000ff0600728c */ /* 0x000fd2000bf06270 */
[----:B------:R-:W-:Y:S05]  /*f6b0*/  BRA.U !UP0, `(.L_x_566) ;  /* 0x0000005508947547 */ /* 0x000fea000b800000 */
[----:B------:R-:W2:Y:S01]  /*f6c0*/  LDL.LU R2, [R1+0xe8] ;  /* 0x0000e80001027983 */ /* 0x000ea20000300800 */
[----:B------:R-:W-:Y:S01]  /*f6d0*/  LOP3.LUT P0, RZ, R210, 0x2, RZ, 0xc0, !PT ;  /* 0x00000002d2ff7812 */ /* 0x000fe2000780c0ff */
[----:B------:R-:W3:Y:S01]  /*f6e0*/  LDC.64 R240, c[0x0][0x3c0] ;  /* 0x0000f000fff07b82 */ /* 0x000ee20000000a00 */
[----:B------:R-:W-:Y:S01]  /*f6f0*/  SHF.R.U32.HI R204, RZ, 0x1, R210 ;  /* 0x00000001ffcc7819 */ /* 0x000fe200000116d2 */
[----:B------:R-:W-:Y:S01]  /*f700*/  IMAD.MOV.U32 R133, RZ, RZ, R3 ;  /* 0x000000ffff857224 */ /* 0x000fe200078e0003 */
[----:B------:R-:W4:Y:S01]  /*f710*/  S2R R210, SR_TID.X ;  /* 0x0000000000d27919 */ /* 0x000f220000002100 */
[----:B------:R-:W5:Y:S01]  /*f720*/  LDCU UR4, c[0x0][0x440] ;  /* 0x00008800ff0477ac */ /* 0x000f620008000800 */
[----:B------:R-:W-:Y:S02]  /*f730*/  IMAD.MOV.U32 R205, RZ, RZ, 0x20 ;  /* 0x00000020ffcd7424 */ /* 0x000fe400078e00ff */
[----:B------:R-:W-:Y:S01]  /*f740*/  IMAD.MOV.U32 R211, RZ, RZ, 0x40 ;  /* 0x00000040ffd37424 */ /* 0x000fe200078e00ff */
[----:B------:R-:W1:Y:S01]  /*f750*/  LDC R214, c[0x0][0x4f8] ;  /* 0x00013e00ffd67b82 */ /* 0x000e620000000800 */
[----:B------:R-:W3:Y:S01]  /*f760*/  LDCU UR16, c[0x0][0x448] ;  /* 0x00008900ff1077ac */ /* 0x000ee20008000800 */
[----:B------:R-:W-:Y:S01]  /*f770*/  IMAD.MOV.U32 R207, RZ, RZ, 0x20 ;  /* 0x00000020ffcf7424 */ /* 0x000fe200078e00ff */
[----:B------:R-:W-:Y:S01]  /*f780*/  SEL R205, R205, 0xffffffe0, !P0 ;  /* 0xffffffe0cdcd7807 */ /* 0x000fe20004000000 */
[----:B------:R-:W-:Y:S01]  /*f790*/  UMOV UR7, 0x400 ;  /* 0x0000040000077882 */ /* 0x000fe20000000000 */
[----:B------:R-:W1:Y:S03]  /*f7a0*/  LDCU UR15, c[0x0][0x440] ;  /* 0x00008800ff0f77ac */ /* 0x000e660008000800 */
[----:B------:R-:W4:Y:S01]  /*f7b0*/  S2UR UR10, SR_CgaCtaId ;  /* 0x00000000000a79c3 */ /* 0x000f220000008800 */
[----:B------:R-:W1:Y:S01]  /*f7c0*/  LDCU.U8 UR11, c[0x0][0x4f8] ;  /* 0x00009f00ff0b77ac */ /* 0x000e620008000000 */
[----:B-----5:R-:W-:Y:S01]  /*f7d0*/  ISETP.GE.AND P2, PT, R206, UR4, PT ;  /* 0x00000004ce007c0c */ /* 0x020fe2000bf46270 */
[----:B------:R-:W1:Y:S01]  /*f7e0*/  LDCU UR4, c[0x0][0x45c] ;  /* 0x00008b80ff0477ac */ /* 0x000e620008000800 */
[----:B---3--:R-:W-:Y:S01]  /*f7f0*/  SHF.L.U64.HI R3, R240, 0x4, R241 ;  /* 0x00000004f0037819 */ /* 0x008fe200000102f1 */
[----:B------:R-:W-:Y:S01]  /*f800*/  USHF.L.U32 UR16, UR16, 0x3, URZ ;  /* 0x0000000310107899 */ /* 0x000fe200080006ff */
[----:B-1----:R-:W-:Y:S01]  /*f810*/  LOP3.LUT R214, R214, 0xff, RZ, 0xc0, !PT ;  /* 0x000000ffd6d67812 */ /* 0x002fe200078ec0ff */
[C---:B----4-:R-:W-:Y:S01]  /*f820*/  IMAD.SHL.U32 R0, R210.reuse, 0x40, RZ ;  /* 0x00000040d2007824 */ /* 0x050fe200078e00ff */
[C---:B------:R-:W-:Y:S01]  /*f830*/  LOP3.LUT P1, RZ, R210.reuse, 0x4, RZ, 0xc0, !PT ;  /* 0x00000004d2ff7812 */ /* 0x040fe2000782c0ff */
[C---:B------:R-:W-:Y:S01]  /*f840*/  IMAD.SHL.U32 R212, R210.reuse, 0x40, RZ ;  /* 0x00000040d2d47824 */ /* 0x040fe200078e00ff */
[----:B------:R-:W-:Y:S01]  /*f850*/  LOP3.LUT P0, RZ, R210, 0x2, RZ, 0xc0, !PT ;  /* 0x00000002d2ff7812 */ /* 0x000fe2000780c0ff */
[----:B------:R-:W-:Y:S01]  /*f860*/  IMAD R214, R214, 0x10000, R214 ;  /* 0x00010000d6d67824 */ /* 0x000fe200078e02d6 */
[----:B------:R-:W-:Y:S01]  /*f870*/  SEL R211, R211, 0xffffffc0, !P1 ;  /* 0xffffffc0d3d37807 */ /* 0x000fe20004800000 */
[----:B------:R-:W-:Y:S01]  /*f880*/  ULEA UR10, UR10, UR7, 0x18 ;  /* 0x000000070a0a7291 */ /* 0x000fe2000f8ec0ff */
[----:B------:R-:W-:-:S02]  /*f890*/  SEL R207, R207, 0xffffffe0, !P0 ;  /* 0xffffffe0cfcf7807 */ /* 0x000fc40004000000 */
[----:B------:R-:W-:Y:S02]  /*f8a0*/  LOP3.LUT R213, R212, 0x400, RZ, 0xc0, !PT ;  /* 0x00000400d4d57812 */ /* 0x000fe400078ec0ff */
[----:B--2---:R-:W-:Y:S01]  /*f8b0*/  LOP3.LUT R204, R2, 0x8, R204, 0x78, !PT ;  /* 0x0000000802cc7812 */ /* 0x004fe200078e78cc */
[----:B------:R-:W-:-:S03]  /*f8c0*/  IMAD.SHL.U32 R2, R240, 0x10, RZ ;  /* 0x00000010f0027824 */ /* 0x000fc600078e00ff */
[----:B------:R-:W-:Y:S01]  /*f8d0*/  LOP3.LUT R204, R204, 0x200, R0, 0xf8, !PT ;  /* 0x00000200cccc7812 */ /* 0x000fe200078ef800 */
[----:B------:R-:W-:-:S03]  /*f8e0*/  IMAD.MOV.U32 R0, RZ, RZ, R132 ;  /* 0x000000ffff007224 */ /* 0x000fc600078e0084 */
[----:B------:R-:W-:-:S05]  /*f8f0*/  LEA R204, R204, UR5, 0x1 ;  /* 0x00000005cccc7c11 */ /* 0x000fca000f8e08ff */
[C---:B------:R-:W-:Y:S02]  /*f900*/  VIADD R2, R204.reuse, 0x10040 ;  /* 0x00010040cc027836 */ /* 0x040fe40000000000 */
[C---:B------:R-:W-:Y:S02]  /*f910*/  VIADD R3, R204.reuse, 0x10000 ;  /* 0x00010000cc037836 */ /* 0x040fe40000000000 */
[----:B------:R-:W-:Y:S01]  /*f920*/  IMAD.IADD R205, R204, 0x1, R205 ;  /* 0x00000001cccd7824 */ /* 0x000fe200078e02cd */
[----:B------:R1:W-:Y:S04]  /*f930*/  STL [R1+0x90], R2 ;  /* 0x0000900201007387 */ /* 0x0003e80000100800 */
[----:B------:R1:W-:Y:S01]  /*f940*/  STL [R1+0x94], R3 ;  /* 0x0000940301007387 */ /* 0x0003e20000100800 */
[----:B------:R-:W-:Y:S05]  /*f950*/  BRA `(.L_x_567) ;  /* 0x0000000400b07947 */ /* 0x000fea0003800000 */
.L_x_569:
[----:B------:R-:W2:Y:S01]  /*f960*/  LDL R217, [R1+0x64] ;  /* 0x0000640001d97983 */ /* 0x000ea20000100800 */
[----:B------:R-:W1:Y:S01]  /*f970*/  LDC.64 R134, c[0x0][0x3b8] ;  /* 0x0000ee00ff867b82 */ /* 0x000e620000000a00 */
[----:B------:R-:W-:Y:S01]  /*f980*/  UIADD3 UR7, UPT, UPT, UR6, -0x1, URZ ;  /* 0xffffffff06077890 */ /* 0x000fe2000fffe0ff */
[----:B------:R-:W-:Y:S01]  /*f990*/  LOP3.LUT R174, R218, 0x1f8, RZ, 0xc0, !PT ;  /* 0x000001f8daae7812 */ /* 0x000fe200078ec0ff */
[----:B------:R-:W3:Y:S04]  /*f9a0*/  LDL R216, [R1+0x60] ;  /* 0x0000600001d87983 */ /* 0x000ee80000100800 */
[C---:B-1----:R-:W-:Y:S01]  /*f9b0*/  IMAD.WIDE.U32 R2, R134.reuse, UR7, RZ ;  /* 0x0000000786027c25 */ /* 0x042fe2000f8e00ff */
[C---:B------:R-:W-:Y:S03]  /*f9c0*/  SHF.L.U64.HI R175, R134.reuse, 0x4, R135 ;  /* 0x0000000486af7819 */ /* 0x040fe60000010287 */
[----:B------:R-:W-:Y:S02]  /*f9d0*/  IMAD.SHL.U32 R168, R134, 0x10, RZ ;  /* 0x0000001086a87824 */ /* 0x000fe400078e00ff */
[----:B------:R-:W-:Y:S03]  /*f9e0*/  IMAD R3, R135, UR7, R3 ;  /* 0x0000000787037c24 */ /* 0x000fe6000f8e0203 */
[C---:B------:R-:W-:Y:S04]  /*f9f0*/  LEA R132, P5, R2.reuse, R168, 0x6 ;  /* 0x000000a802847211 */ /* 0x040fe800078a30ff */
[--C-:B------:R-:W-:Y:S02]  /*fa00*/  LEA.HI.X R169, R2, R175, R3.reuse, 0x6, P5 ;  /* 0x000000af02a97211 */ /* 0x100fe400028f3403 */
[----:B------:R-:W-:Y:S02]  /*fa10*/  LEA R172, P5, R134, R132, 0x5 ;  /* 0x0000008486ac7211 */ /* 0x000fe400078a28ff */
[C---:B--2---:R-:W-:Y:S04]  /*fa20*/  LEA R170, P6, R2.reuse, R217, 0x7 ;  /* 0x000000d902aa7211 */ /* 0x044fe800078c38ff */
[----:B---3--:R-:W-:Y:S02]  /*fa30*/  LEA.HI.X R171, R2, R216, R3, 0x7, P6 ;  /* 0x000000d802ab7211 */ /* 0x008fe400030f3c03 */
[----:B------:R-:W-:Y:S02]  /*fa40*/  LOP3.LUT R2, R174, 0x38, R210, 0x78, !PT ;  /* 0x00000038ae027812 */ /* 0x000fe400078e78d2 */
[----:B------:R-:W-:Y:S02]  /*fa50*/  LEA.HI.X R174, R134, R169, R135, 0x5, P5 ;  /* 0x000000a986ae7211 */ /* 0x000fe400028f2c87 */
[----:B------:R-:W-:Y:S02]  /*fa60*/  LOP3.LUT R215, R2, 0x1e00, R218, 0xf8, !PT ;  /* 0x00001e0002d77812 */ /* 0x000fe400078ef8da */
[----:B------:R-:W-:Y:S02]  /*fa70*/  IADD3 R3, P5, PT, R168, R132, RZ ;  /* 0x00000084a8037210 */ /* 0x000fe40007fbe0ff */
[----:B------:R-:W-:Y:S02]  /*fa80*/  LEA R215, R215, UR5, 0x1 ;  /* 0x00000005d7d77c11 */ /* 0x000fe4000f8e08ff */
[-C--:B------:R-:W-:Y:S01]  /*fa90*/  LEA R168, P6, R132, R217.reuse, 0x1 ;  /* 0x000000d984a87211 */ /* 0x080fe200078c08ff */
[--C-:B------:R-:W-:Y:S01]  /*faa0*/  IMAD.X R175, R175, 0x1, R169.reuse, P5 ;  /* 0x00000001afaf7824 */ /* 0x100fe200028e06a9 */
[-C--:B------:R-:W-:Y:S01]  /*fab0*/  LEA R2, P5, R172, R217.reuse, 0x1 ;  /* 0x000000d9ac027211 */ /* 0x080fe200078a08ff */
[----:B------:R-:W-:Y:S01]  /*fac0*/  @!PT LDS RZ, [RZ] ;  /* 0x00000000fffff984 */ /* 0x000fe20000000800 */
[----:B------:R-:W-:Y:S01]  /*fad0*/  @!PT LDS RZ, [RZ] ;  /* 0x00000000fffff984 */ /* 0x000fe20000000800 */
[----:B------:R-:W-:Y:S01]  /*fae0*/  @!PT LDS RZ, [RZ] ;  /* 0x00000000fffff984 */ /* 0x000fe20000000800 */
[----:B------:R1:W-:Y:S01]  /*faf0*/  @!P2 LDGSTS.E.BYPASS.LTC128B.128 [R215+0x8000], desc[UR26][R170.64] ;  /* 0x08000000aad7afae */ /* 0x0003e2000b981a1a */
[-C--:B------:R-:W-:Y:S02]  /*fb00*/  LEA.HI.X R169, R132, R216.reuse, R169, 0x1, P6 ;  /* 0x000000d884a97211 */ /* 0x080fe400030f0ca9 */
[C---:B------:R-:W-:Y:S01]  /*fb10*/  LEA R134, P6, R3.reuse, R217, 0x1 ;  /* 0x000000d903867211 */ /* 0x040fe200078c08ff */
[----:B------:R1:W-:Y:S03]  /*fb20*/  @P2 STS.128 [R215+0x8000], RZ ;  /* 0x008000ffd7002388 */ /* 0x0003e60000000c00 */
[-C--:B------:R-:W-:Y:S01]  /*fb30*/  LEA.HI.X R135, R3, R216.reuse, R175, 0x1, P6 ;  /* 0x000000d803877211 */ /* 0x080fe200030f0caf */
        /* <DEDUP_REMOVED lines=78> */
.L_x_567:
[----:B------:R-:W2:Y:S01]  /*10020*/  LDL R12, [R1+0x6c] ;  /* 0x00006c00010c7983 */ /* 0x000ea20000100800 */
[----:B------:R-:W-:Y:S04]  /*10030*/  DEPBAR.LE SB0, 0x0 ;  /* 0x000080000000791a */ /* 0x000fe80000000000 */
[----:B------:R-:W3:Y:S01]  /*10040*/  LDL R15, [R1+0x68] ;  /* 0x00006800010f7983 */ /* 0x000ee20000100800 */
[----:B------:R-:W-:Y:S01]  /*10050*/  IMAD.SHL.U32 R218, R210, 0x8, RZ ;  /* 0x00000008d2da7824 */ /* 0x000fe200078e00ff */
[C---:B------:R-:W-:Y:S01]  /*10060*/  SHF.L.U64.HI R14, R240.reuse, 0x4, R241 ;  /* 0x00000004f00e7819 */ /* 0x040fe200000102f1 */
[----:B-1----:R-:W-:Y:S01]  /*10070*/  IMAD.WIDE.U32 R2, R240, UR6, RZ ;  /* 0x00000006f0027c25 */ /* 0x002fe2000f8e00ff */
[----:B------:R-:W-:Y:S01]  /*10080*/  BAR.SYNC.DEFER_BLOCKING 0x0 ;  /* 0x0000000000007b1d */ /* 0x000fe20000010000 */
[----:B------:R-:W-:Y:S01]  /*10090*/  UISETP.NE.AND UP0, UPT, UR6, URZ, UPT ;  /* 0x000000ff0600728c */ /* 0x000fe2000bf05270 */
[----:B------:R-:W-:Y:S01]  /*100a0*/  LOP3.LUT R206, R218, 0x38, RZ, 0xc0, !PT ;  /* 0x00000038dace7812 */ /* 0x000fe200078ec0ff */
[----:B------:R-:W-:Y:S01]  /*100b0*/  IMAD.SHL.U32 R11, R240, 0x10, RZ ;  /* 0x00000010f00b7824 */ /* 0x000fe200078e00ff */
[----:B------:R-:W-:Y:S01]  /*100c0*/  SHF.R.U32.HI R208, RZ, 0x1, R210 ;  /* 0x00000001ffd07819 */ /* 0x000fe200000116d2 */
[----:B------:R-:W-:Y:S01]  /*100d0*/  IMAD R10, R241, UR6, R3 ;  /* 0x00000006f10a7c24 */ /* 0x000fe2000f8e0203 */
[----:B------:R-:W-:Y:S01]  /*100e0*/  LOP3.LUT R18, R206, 0x40, RZ, 0xfc, !PT ;  /* 0x00000040ce127812 */ /* 0x000fe200078efcff */
[----:B------:R-:W-:Y:S01]  /*100f0*/  IMAD.SHL.U32 R4, R210, 0x20, RZ ;  /* 0x00000020d2047824 */ /* 0x000fe200078e00ff */
[----:B------:R-:W-:Y:S01]  /*10100*/  LEA R5, P0, R2, R11, 0x6 ;  /* 0x0000000b02057211 */ /* 0x000fe200078030ff */
[----:B------:R-:W-:Y:S01]  /*10110*/  STL [R1+0x80], R218 ;  /* 0x000080da01007387 */ /* 0x000fe20000100800 */
[----:B------:R-:W-:Y:S01]  /*10120*/  ISETP.GE.AND P4, PT, R18, UR15, PT ;  /* 0x0000000f12007c0c */ /* 0x000fe2000bf86270 */
[----:B------:R-:W-:Y:S01]  /*10130*/  UMOV UR5, UR10 ;  /* 0x0000000a00057c82 */ /* 0x000fe20008000000 */
[C---:B------:R-:W-:Y:S01]  /*10140*/  LOP3.LUT R17, R206.reuse, 0x80, RZ, 0xfc, !PT ;  /* 0x00000080ce117812 */ /* 0x040fe200078efcff */
[----:B------:R-:W-:Y:S01]  /*10150*/  STL [R1+0x88], R18 ;  /* 0x0000881201007387 */ /* 0x000fe20000100800 */
[----:B------:R-:W-:Y:S02]  /*10160*/  LOP3.LUT R16, R206, 0xc0, RZ, 0xfc, !PT ;  /* 0x000000c0ce107812 */ /* 0x000fe400078efcff */
[----:B------:R-:W-:Y:S01]  /*10170*/  LOP3.LUT R209, R4, 0x7c00, RZ, 0xc0, !PT ;  /* 0x00007c0004d17812 */ /* 0x000fe200078ec0ff */
[----:B------:R-:W-:Y:S01]  /*10180*/  STL [R1+0x84], R17 ;  /* 0x0000841101007387 */ /* 0x000fe20000100800 */
[----:B------:R-:W-:Y:S02]  /*10190*/  LOP3.LUT R3, R208, 0x8, RZ, 0xc0, !PT ;  /* 0x00000008d0037812 */ /* 0x000fe400078ec0ff */
[----:B------:R-:W-:Y:S01]  /*101a0*/  LOP3.LUT R4, R209, 0x200, R212, 0xf8, !PT ;  /* 0x00000200d1047812 */ /* 0x000fe200078ef8d4 */
[----:B------:R-:W-:Y:S01]  /*101b0*/  STL [R1+0x8c], R16 ;  /* 0x00008c1001007387 */ /* 0x000fe20000100800 */
[CC--:B--2---:R-:W-:Y:S02]  /*101c0*/  LEA R8, P3, R2.reuse, R12.reuse, 0x7 ;  /* 0x0000000c02087211 */ /* 0x0c4fe400078638ff */
[C---:B------:R-:W-:Y:S02]  /*101d0*/  LEA R6, P5, R5.reuse, R12, 0x1 ;  /* 0x0000000c05067211 */ /* 0x040fe400078a08ff */
[C-C-:B---3--:R-:W-:Y:S02]  /*101e0*/  LEA.HI.X R9, R2.reuse, R15, R10.reuse, 0x7, P3 ;  /* 0x0000000f02097211 */ /* 0x148fe400018f3c0a */
[----:B------:R-:W-:Y:S02]  /*101f0*/  LEA.HI.X R10, R2, R14, R10, 0x6, P0 ;  /* 0x0000000e020a7211 */ /* 0x000fe400000f340a */
[C---:B------:R-:W-:Y:S01]  /*10200*/  IADD3 R11, P3, PT, R5.reuse, R11, RZ ;  /* 0x0000000b050b7210 */ /* 0x040fe20007f7e0ff */
[----:B------:R-:W-:Y:S01]  /*10210*/  @!PT LDS RZ, [RZ] ;  /* 0x00000000fffff984 */ /* 0x000fe20000000800 */
[----:B------:R-:W-:Y:S01]  /*10220*/  @!PT LDS RZ, [RZ] ;  /* 0x00000000fffff984 */ /* 0x000fe20000000800 */
[----:B------:R-:W-:Y:S01]  /*10230*/  @!PT LDS RZ, [RZ] ;  /* 0x00000000fffff984 */ /* 0x000fe20000000800 */
[----:B------:R-:W-:Y:S01]  /*10240*/  @!P2 LDGSTS.E.BYPASS.LTC128B.128 [R215+0x10000], desc[UR26][R8.64] ;  /* 0x1000000008d7afae */ /* 0x000fe2000b981a1a */
[----:B------:R-:W-:Y:S02]  /*10250*/  LEA R13, P0, R240, R5, 0x5 ;  /* 0x00000005f00d7211 */ /* 0x000fe400078028ff */
[-C--:B------:R-:W-:Y:S01]  /*10260*/  LEA.HI.X R7, R5, R15.reuse, R10, 0x1, P5 ;  /* 0x0000000f05077211 */ /* 0x080fe200028f0c0a */
[----:B------:R-:W-:Y:S01]  /*10270*/  IMAD.X R14, R10, 0x1, R14, P3 ;  /* 0x000000010a0e7824 */ /* 0x000fe200018e060e */
[----:B------:R-:W-:Y:S01]  /*10280*/  ISETP.GE.AND P3, PT, R17, UR15, PT ;  /* 0x0000000f11007c0c */ /* 0x000fe2000bf66270 */
[----:B------:R-:W-:Y:S01]  /*10290*/  @P2 STS.128 [R215+0x10000], RZ ;  /* 0x010000ffd7002388 */ /* 0x000fe20000000c00 */
[----:B------:R-:W-:Y:S02]  /*102a0*/  LEA.HI.X R5, R240, R10, R241, 0x5, P0 ;  /* 0x0000000af0057211 */ /* 0x000fe400000f2cf1 */
[----:B------:R-:W-:Y:S01]  /*102b0*/  ISETP.GE.AND P0, PT, R16, UR15, PT ;  /* 0x0000000f10007c0c */ /* 0x000fe2000bf06270 */
[----:B------:R-:W-:Y:S01]  /*102c0*/  @!PT LDS RZ, [RZ] ;  /* 0x00000000fffff984 */ /* 0x000fe20000000800 */
[----:B------:R-:W-:Y:S01]  /*102d0*/  @!PT LDS RZ, [RZ] ;  /* 0x00000000fffff984 */ /* 0x000fe20000000800 */
[----:B------:R-:W-:Y:S01]  /*102e0*/  @!PT LDS RZ, [RZ] ;  /* 0x00000000fffff984 */ /* 0x000fe20000000800 */
[----:B------:R-:W-:Y:S01]  /*102f0*/  @!P4 LDGSTS.E.BYPASS.LTC128B.128 [R215+0x12000], desc[UR26][R8.64+0x80] ;  /* 0x1200008008d7cfae */ /* 0x000fe2000b981a1a */
[C---:B------:R-:W-:Y:S02]  /*10300*/  ISETP.GE.AND P2, PT, R206.reuse, UR15, PT ;  /* 0x0000000fce007c0c */ /* 0x040fe4000bf46270 */
[-C--:B------:R-:W-:Y:S01]  /*10310*/  LEA R10, P6, R11, R12.reuse, 0x1 ;  /* 0x0000000c0b0a7211 */ /* 0x080fe200078c08ff */
[----:B------:R-:W-:Y:S01]  /*10320*/  @P4 STS.128 [R215+0x12000], RZ ;  /* 0x012000ffd7004388 */ /* 0x000fe20000000c00 */
[----:B------:R-:W-:Y:S02]  /*10330*/  LEA R12, P5, R13, R12, 0x1 ;  /* 0x0000000c0d0c7211 */ /* 0x000fe400078a08ff */
[-C--:B------:R-:W-:Y:S01]  /*10340*/  LEA.HI.X R11, R11, R15.reuse, R14, 0x1, P6 ;  /* 0x0000000f0b0b7211 */ /* 0x080fe200030f0c0e */
[----:B------:R-:W-:Y:S01]  /*10350*/  @!PT LDS RZ, [RZ] ;  /* 0x00000000fffff984 */ /* 0x000fe20000000800 */
[----:B------:R-:W-:Y:S01]  /*10360*/  @!PT LDS RZ, [RZ] ;  /* 0x00000000fffff984 */ /* 0x000fe20000000800 */
[----:B------:R-:W-:Y:S01]  /*10370*/  @!PT LDS RZ, [RZ] ;  /* 0x00000000fffff984 */ /* 0x000fe20000000800 */
[----:B------:R-:W-:Y:S01]  /*10380*/  @!P3 LDGSTS.E.BYPASS.LTC128B.128 [R215+0x14000], desc[UR26][R8.64+0x100] ;  /* 0x1400010008d7bfae */ /* 0x000fe2000b981a1a */
[----:B------:R-:W-:Y:S02]  /*10390*/  LEA.HI.X R13, R13, R15, R5, 0x1, P5 ;  /* 0x0000000f0d0d7211 */ /* 0x000fe400028f0c05 */
[----:B------:R-:W-:Y:S01]  /*103a0*/  LOP3.LUT R2, R206, 0x1c0, R212, 0xf8, !PT ;  /* 0x000001c0ce027812 */ /* 0x000fe200078ef8d4 */
[----:B------:R-:W-:Y:S03]  /*103b0*/  @P3 STS.128 [R215+0x14000], RZ ;  /* 0x014000ffd7003388 */ /* 0x000fe60000000c00 */
[----:B------:R-:W-:Y:S01]  /*103c0*/  LOP3.LUT R3, R4, R2, R3, 0xf6, !PT ;  /* 0x0000000204037212 */ /* 0x000fe200078ef603 */
[----:B------:R-:W-:Y:S01]  /*103d0*/  @!PT LDS RZ, [RZ] ;  /* 0x00000000fffff984 */ /* 0x000fe20000000800 */
[----:B------:R-:W-:Y:S01]  /*103e0*/  @!PT LDS RZ, [RZ] ;  /* 0x00000000fffff984 */ /* 0x000fe20000000800 */
[----:B------:R-:W-:Y:S01]  /*103f0*/  @!PT LDS RZ, [RZ] ;  /* 0x00000000fffff984 */ /* 0x000fe20000000800 */
[----:B------:R-:W-:Y:S01]  /*10400*/  @!P0 LDGSTS.E.BYPASS.LTC128B.128 [R215+0x16000], desc[UR26][R8.64+0x180] ;  /* 0x1600018008d78fae */ /* 0x000fe2000b981a1a */
[----:B------:R-:W-:Y:S02]  /*10410*/  LOP3.LUT R2, R2, 0x8, R210, 0x78, !PT ;  /* 0x0000000802027812 */ /* 0x000fe400078e78d2 */
[----:B------:R-:W-:Y:S01]  /*10420*/  LEA R132, R3, UR5, 0x1 ;  /* 0x0000000503847c11 */ /* 0x000fe2000f8e08ff */
[----:B------:R-:W-:Y:S02]  /*10430*/  @P0 STS.128 [R215+0x16000], RZ ;  /* 0x016000ffd7000388 */ /* 0x000fe40000000c00 */
[----:B------:R-:W-:Y:S02]  /*10440*/  IMAD R2, R2, 0x2, R213 ;  /* 0x0000000202027824 */ /* 0x000fe400078e02d5 */
[----:B------:R-:W-:Y:S01]  /*10450*/  @!PT LDS RZ, [RZ] ;  /* 0x00000000fffff984 */ /* 0x000fe20000000800 */
[----:B------:R-:W-:Y:S01]  /*10460*/  @!PT LDS RZ, [RZ] ;  /* 0x00000000fffff984 */ /* 0x000fe20000000800 */
[----:B------:R-:W-:Y:S01]  /*10470*/  @!PT LDS RZ, [RZ] ;  /* 0x00000000fffff984 */ /* 0x000fe20000000800 */
[----:B------:R-:W-:Y:S01]  /*10480*/  @!P2 LDGSTS.E.BYPASS.LTC128B.128 [R215+0x10800], desc[UR26][R6.64] ;  /* 0x1080000006d7afae */ /* 0x000fe2000b981a1a */
[C---:B------:R-:W-:Y:S02]  /*10490*/  IMAD.IADD R135, R132.reuse, 0x1, R207 ;  /* 0x0000000184877824 */ /* 0x040fe400078e02cf */
[----:B------:R-:W-:Y:S01]  /*104a0*/  IMAD.IADD R134, R132, 0x1, R211 ;  /* 0x0000000184867824 */ /* 0x000fe200078e02d3 */
[----:B------:R-:W-:Y:S01]  /*104b0*/  @P2 STS.128 [R215+0x10800], RZ ;  /* 0x010800ffd7002388 */ /* 0x000fe20000000c00 */
[----:B------:R-:W-:Y:S02]  /*104c0*/  VIADD R3, R2, UR5 ;  /* 0x0000000502037c36 */ /* 0x000fe40008000000 */
[----:B------:R-:W-:Y:S01]  /*104d0*/  IMAD.IADD R201, R207, 0x1, R134 ;  /* 0x00000001cfc97824 */ /* 0x000fe200078e0286 */
[----:B------:R-:W-:Y:S01]  /*104e0*/  @!PT LDS RZ, [RZ] ;  /* 0x00000000fffff984 */ /* 0x000fe20000000800 */
[----:B------:R-:W-:Y:S01]  /*104f0*/  @!PT LDS RZ, [RZ] ;  /* 0x00000000fffff984 */ /* 0x000fe20000000800 */
[----:B------:R-:W-:Y:S01]  /*10500*/  @!PT LDS RZ, [RZ] ;  /* 0x00000000fffff984 */ /* 0x000fe20000000800 */
[----:B------:R-:W-:Y:S01]  /*10510*/  @!P4 LDGSTS.E.BYPASS.LTC128B.128 [R215+0x12800], desc[UR26][R6.64+0x80] ;  /* 0x1280008006d7cfae */ /* 0x000fe2000b981a1a */
[C---:B------:R-:W-:Y:S02]  /*10520*/  IMAD.IADD R196, R3.reuse, 0x1, R207 ;  /* 0x0000000103c47824 */ /* 0x040fe400078e02cf */
[----:B------:R-:W-:Y:S01]  /*10530*/  IMAD.IADD R3, R3, 0x1, R211 ;  /* 0x0000000103037824 */ /* 0x000fe200078e02d3 */
[----:B------:R-:W-:Y:S03]  /*10540*/  @P4 STS.128 [R215+0x12800], RZ ;  /* 0x012800ffd7004388 */ /* 0x000fe60000000c00 */
        /* <DEDUP_REMOVED lines=53> */
[----:B------:R-:W2:Y:S04]  /*108a0*/  LDSM.16.M88.4 R16, [R2+UR5+0x8800] ;  /* 0x008800050210783b */ /* 0x000ea80008000200 */
[----:B------:R-:W3:Y:S04]  /*108b0*/  LDSM.16.M88.4 R24, [R2+UR5+0x9000] ;  /* 0x009000050218783b */ /* 0x000ee80008000200 */
[----:B------:R-:W0:Y:S04]  /*108c0*/  LDGDEPBAR ;  /* 0x00000000000079af */ /* 0x000e280000000000 */
[----:B------:R-:W4:Y:S04]  /*108d0*/  LDSM.16.M88.4 R168, [R2+UR5+0x9800] ;  /* 0x0098000502a8783b */ /* 0x000f280008000200 */
[----:B------:R-:W-:Y:S04]  /*108e0*/  LDSM.16.M88.4 R172, [R135] ;  /* 0x0000000087ac783b */ /* 0x000fe80000000200 */
[----:B------:R-:W5:Y:S04]  /*108f0*/  LDSM.16.M88.4 R176, [R196+0x8000] ;  /* 0x00800000c4b0783b */ /* 0x000f680000000200 */
[----:B------:R-:W5:Y:S04]  /*10900*/  LDSM.16.M88.4 R180, [R196+0x8800] ;  /* 0x00880000c4b4783b */ /* 0x000f680000000200 */
[----:B------:R-:W5:Y:S04]  /*10910*/  LDSM.16.M88.4 R184, [R196+0x9000] ;  /* 0x00900000c4b8783b */ /* 0x000f680000000200 */
[----:B------:R-:W-:Y:S01]  /*10920*/  LDSM.16.M88.4 R188, [R134] ;  /* 0x0000000086bc783b */ /* 0x000fe20000000200 */
[C---:B-1----:R-:W-:Y:S03]  /*10930*/  HMMA.16816.F32.BF16 R4, R32.reuse, R8, RZ ;  /* 0x000000082004723c */ /* 0x042fe600000418ff */
[----:B------:R-:W-:Y:S05]  /*10940*/  LDSM.16.M88.4 R192, [R3+0x8000] ;  /* 0x0080000003c0783b */ /* 0x000fea0000000200 */
[C---:B------:R-:W-:Y:S08]  /*10950*/  HMMA.16816.F32.BF16 R8, R32.reuse, R10, RZ ;  /* 0x0000000a2008723c */ /* 0x040ff000000418ff */
[C---:B--2---:R-:W-:Y:S08]  /*10960*/  HMMA.16816.F32.BF16 R12, R32.reuse, R16, RZ ;  /* 0x00000010200c723c */ /* 0x044ff000000418ff */
[C---:B------:R-:W-:Y:S08]  /*10970*/  HMMA.16816.F32.BF16 R16, R32.reuse, R18, RZ ;  /* 0x000000122010723c */ /* 0x040ff000000418ff */
[C---:B---3--:R-:W-:Y:S08]  /*10980*/  HMMA.16816.F32.BF16 R20, R32.reuse, R24, RZ ;  /* 0x000000182014723c */ /* 0x048ff000000418ff */
[C---:B------:R-:W-:Y:S08]  /*10990*/  HMMA.16816.F32.BF16 R24, R32.reuse, R26, RZ ;  /* 0x0000001a2018723c */ /* 0x040ff000000418ff */
[C---:B----4-:R-:W-:Y:S08]  /*109a0*/  HMMA.16816.F32.BF16 R28, R32.reuse, R168, RZ ;  /* 0x000000a8201c723c */ /* 0x050ff000000418ff */
[----:B------:R-:W-:Y:S01]  /*109b0*/  HMMA.16816.F32.BF16 R32, R32, R170, RZ ;  /* 0x000000aa2020723c */ /* 0x000fe200000418ff */
[----:B------:R-:W1:Y:S07]  /*109c0*/  LDSM.16.M88.4 R168, [R196+0x9800] ;  /* 0x00980000c4a8783b */ /* 0x000e6e0000000200 */
        /* <DEDUP_REMOVED lines=9> */
[C---:B-1----:R-:W-:Y:S08]  /*10a60*/  HMMA.16816.F32.BF16 R28, R172.reuse, R168, R28 ;  /* 0x000000a8ac1c723c */ /* 0x042ff0000004181c */
[----:B------:R-:W-:Y:S01]  /*10a70*/  HMMA.16816.F32.BF16 R32, R172, R170, R32 ;  /* 0x000000aaac20723c */ /* 0x000fe20000041820 */
[----:B------:R-:W-:Y:S04]  /*10a80*/  LDSM.16.M88.4 R168, [R201] ;  /* 0x00000000c9a8783b */ /* 0x000fe80000000200 */
[----:B------:R-:W1:Y:S03]  /*10a90*/  LDSM.16.M88.4 R172, [R200+0x8000] ;  /* 0x00800000c8ac783b */ /* 0x000e660000000200 */
[C---:B------:R-:W-:Y:S08]  /*10aa0*/  HMMA.16816.F32.BF16 R4, R188.reuse, R192, R4 ;  /* 0x000000c0bc04723c */ /* 0x040ff00000041804 */
[C---:B------:R-:W-:Y:S01]  /*10ab0*/  HMMA.16816.F32.BF16 R8, R188.reuse, R194, R8 ;  /* 0x000000c2bc08723c */ /* 0x040fe20000041808 */
[----:B------:R-:W5:Y:S07]  /*10ac0*/  LDSM.16.M88.4 R192, [R200+0x8800] ;  /* 0x00880000c8c0783b */ /* 0x000f6e0000000200 */
        /* <DEDUP_REMOVED lines=13> */
[C---:B-----5:R-:W-:Y:S08]  /*10ba0*/  HMMA.16816.F32.BF16 R12, R168.reuse, R192, R12 ;  /* 0x000000c0a80c723c */ /* 0x060ff0000004180c */
[C---:B------:R-:W-:Y:S01]  /*10bb0*/  HMMA.16816.F32.BF16 R16, R168.reuse, R194, R16 ;  /* 0x000000c2a810723c */ /* 0x040fe20000041810 */
[----:B------:R-:W5:Y:S07]  /*10bc0*/  LDSM.16.M88.4 R192, [R2+UR5+0xb000] ;  /* 0x00b0000502c0783b */ /* 0x000f6e0008000200 */
[C---:B--2---:R-:W-:Y:S08]  /*10bd0*/  HMMA.16816.F32.BF16 R20, R168.reuse, R176, R20 ;  /* 0x000000b0a814723c */ /* 0x044ff00000041814 */
[C---:B------:R-:W-:Y:S01]  /*10be0*/  HMMA.16816.F32.BF16 R24, R168.reuse, R178, R24 ;  /* 0x000000b2a818723c */ /* 0x040fe20000041818 */
[----:B------:R-:W-:Y:S07]  /*10bf0*/  LDSM.16.M88.4 R176, [R135+0x2000] ;  /* 0x0020000087b0783b */ /* 0x000fee0000000200 */
[C---:B---3--:R-:W-:Y:S08]  /*10c00*/  HMMA.16816.F32.BF16 R28, R168.reuse, R180, R28 ;  /* 0x000000b4a81c723c */ /* 0x048ff0000004181c */
[----:B------:R-:W-:Y:S01]  /*10c10*/  HMMA.16816.F32.BF16 R32, R168, R182, R32 ;  /* 0x000000b6a820723c */ /* 0x000fe20000041820 */
[----:B------:R-:W2:Y:S04]  /*10c20*/  LDSM.16.M88.4 R168, [R2+UR5+0xb800] ;  /* 0x00b8000502a8783b */ /* 0x000ea80008000200 */
[----:B------:R-:W3:Y:S03]  /*10c30*/  LDSM.16.M88.4 R180, [R196+0xa000] ;  /* 0x00a00000c4b4783b */ /* 0x000ee60000000200 */
[C---:B----4-:R-:W-:Y:S08]  /*10c40*/  HMMA.16816.F32.BF16 R4, R184.reuse, R188, R4 ;  /* 0x000000bcb804723c */ /* 0x050ff00000041804 */
[C---:B------:R-:W-:Y:S01]  /*10c50*/  HMMA.16816.F32.BF16 R8, R184.reuse, R190, R8 ;  /* 0x000000beb808723c */ /* 0x040fe20000041808 */
[----:B------:R-:W4:Y:S07]  /*10c60*/  LDSM.16.M88.4 R188, [R196+0xa800] ;  /* 0x00a80000c4bc783b */ /* 0x000f2e0000000200 */
[C---:B-1----:R-:W-:Y:S08]  /*10c70*/  HMMA.16816.F32.BF16 R12, R184.reuse, R172, R12 ;  /* 0x000000acb80c723c */ /* 0x042ff0000004180c */
[C---:B------:R-:W-:Y:S01]  /*10c80*/  HMMA.16816.F32.BF16 R16, R184.reuse, R174, R16 ;  /* 0x000000aeb810723c */ /* 0x040fe20000041810 */
[----:B------:R-:W1:Y:S07]  /*10c90*/  LDSM.16.M88.4 R172, [R196+0xb000] ;  /* 0x00b00000c4ac783b */ /* 0x000e6e0000000200 */
[C---:B-----5:R-:W-:Y:S08]  /*10ca0*/  HMMA.16816.F32.BF16 R20, R184.reuse, R192, R20 ;  /* 0x000000c0b814723c */ /* 0x060ff00000041814 */
        /* <DEDUP_REMOVED lines=24> */
[----:B------:R-:W5:Y:S07]  /*10e30*/  LDSM.16.M88.4 R192, [R200+0xb000] ;  /* 0x00b00000c8c0783b */ /* 0x000f6e0000000200 */
[C---:B----4-:R-:W-:Y:S08]  /*10e40*/  HMMA.16816.F32.BF16 R20, R180.reuse, R188, R20 ;  /* 0x000000bcb414723c */ /* 0x050ff00000041814 */
[C---:B------:R-:W-:Y:S01]  /*10e50*/  HMMA.16816.F32.BF16 R24, R180.reuse, R190, R24 ;  /* 0x000000beb418723c */ /* 0x040fe20000041818 */
[----:B------:R-:W-:Y:S07]  /*10e60*/  LDSM.16.M88.4 R188, [R2+UR5+0xc000] ;  /* 0x00c0000502bc783b */ /* 0x000fee0008000200 */
[C---:B-1----:R-:W-:Y:S08]  /*10e70*/  HMMA.16816.F32.BF16 R28, R180.reuse, R172, R28 ;  /* 0x000000acb41c723c */ /* 0x042ff0000004181c */
[----:B------:R-:W-:Y:S01]  /*10e80*/  HMMA.16816.F32.BF16 R32, R180, R174, R32 ;  /* 0x000000aeb420723c */ /* 0x000fe20000041820 */
[----:B------:R-:W1:Y:S04]  /*10e90*/  LDSM.16.M88.4 R172, [R200+0xb800] ;  /* 0x00b80000c8ac783b */ /* 0x000e680000000200 */
[----:B------:R-:W4:Y:S03]  /*10ea0*/  LDSM.16.M88.4 R180, [R132+0x4000] ;  /* 0x0040000084b4783b */ /* 0x000f260000000200 */
[C---:B--2---:R-:W-:Y:S08]  /*10eb0*/  HMMA.16816.F32.BF16 R4, R168.reuse, R176, R4 ;  /* 0x000000b0a804723c */ /* 0x044ff00000041804 */
[C---:B------:R-:W-:Y:S01]  /*10ec0*/  HMMA.16816.F32.BF16 R8, R168.reuse, R178, R8 ;  /* 0x000000b2a808723c */ /* 0x040fe20000041808 */
[----:B------:R-:W2:Y:S07]  /*10ed0*/  LDSM.16.M88.4 R176, [R2+UR5+0xc800] ;  /* 0x00c8000502b0783b */ /* 0x000eae0008000200 */
[C---:B---3--:R-:W-:Y:S08]  /*10ee0*/  HMMA.16816.F32.BF16 R12, R168.reuse, R184, R12 ;  /* 0x000000b8a80c723c */ /* 0x048ff0000004180c */
[C---:B------:R-:W-:Y:S01]  /*10ef0*/  HMMA.16816.F32.BF16 R16, R168.reuse, R186, R16 ;  /* 0x000000baa810723c */ /* 0x040fe20000041810 */
[----:B------:R-:W3:Y:S07]  /*10f00*/  LDSM.16.M88.4 R184, [R2+UR5+0xd000] ;  /* 0x00d0000502b8783b */ /* 0x000eee0008000200 */
[C---:B-----5:R-:W-:Y:S08]  /*10f10*/  HMMA.16816.F32.BF16 R20, R168.reuse, R192, R20 ;  /* 0x000000c0a814723c */ /* 0x060ff00000041814 */
[C---:B------:R-:W-:Y:S01]  /*10f20*/  HMMA.16816.F32.BF16 R24, R168.reuse, R194, R24 ;  /* 0x000000c2a818723c */ /* 0x040fe20000041818 */
[----:B------:R-:W-:Y:S07]  /*10f30*/  LDSM.16.M88.4 R192, [R196+0xc000] ;  /* 0x00c00000c4c0783b */ /* 0x000fee0000000200 */
[C---:B-1----:R-:W-:Y:S08]  /*10f40*/  HMMA.16816.F32.BF16 R28, R168.reuse, R172, R28 ;  /* 0x000000aca81c723c */ /* 0x042ff0000004181c */
[----:B------:R-:W-:Y:S01]  /*10f50*/  HMMA.16816.F32.BF16 R32, R168, R174, R32 ;  /* 0x000000aea820723c */ /* 0x000fe20000041820 */
[----:B------:R-:W1:Y:S04]  /*10f60*/  LDSM.16.M88.4 R168, [R2+UR5+0xd800] ;  /* 0x00d8000502a8783b */ /* 0x000e680008000200 */
[----:B------:R-:W5:Y:S03]  /*10f70*/  LDSM.16.M88.4 R172, [R135+0x4000] ;  /* 0x0040000087ac783b */ /* 0x000f660000000200 */
[C---:B----4-:R-:W-:Y:S08]  /*10f80*/  HMMA.16816.F32.BF16 R4, R180.reuse, R188, R4 ;  /* 0x000000bcb404723c */ /* 0x050ff00000041804 */
[C---:B------:R-:W-:Y:S01]  /*10f90*/  HMMA.16816.F32.BF16 R8, R180.reuse, R190, R8 ;  /* 0x000000beb408723c */ /* 0x040fe20000041808 */
[----:B------:R-:W4:Y:S07]  /*10fa0*/  LDSM.16.M88.4 R188, [R196+0xc800] ;  /* 0x00c80000c4bc783b */ /* 0x000f2e0000000200 */
[C---:B--2---:R-:W-:Y:S08]  /*10fb0*/  HMMA.16816.F32.BF16 R12, R180.reuse, R176, R12 ;  /* 0x000000b0b40c723c */ /* 0x044ff0000004180c */
[C---:B------:R-:W-:Y:S01]  /*10fc0*/  HMMA.16816.F32.BF16 R16, R180.reuse, R178, R16 ;  /* 0x000000b2b410723c */ /* 0x040fe20000041810 */
[----:B------:R-:W2:Y:S07]  /*10fd0*/  LDSM.16.M88.4 R176, [R196+0xd000] ;  /* 0x00d00000c4b0783b */ /* 0x000eae0000000200 */
[C---:B---3--:R-:W-:Y:S08]  /*10fe0*/  HMMA.16816.F32.BF16 R20, R180.reuse, R184, R20 ;  /* 0x000000b8b414723c */ /* 0x048ff00000041814 */
[C---:B------:R-:W-:Y:S01]  /*10ff0*/  HMMA.16816.F32.BF16 R24, R180.reuse, R186, R24 ;  /* 0x000000bab418723c */ /* 0x040fe20000041818 */
[----:B------:R-:W-:Y:S07]  /*11000*/  LDSM.16.M88.4 R184, [R3+0xc000] ;  /* 0x00c0000003b8783b */ /* 0x000fee0000000200 */
[C---:B-1----:R-:W-:Y:S08]  /*11010*/  HMMA.16816.F32.BF16 R28, R180.reuse, R168, R28 ;  /* 0x000000a8b41c723c */ /* 0x042ff0000004181c */
[----:B------:R-:W-:Y:S01]  /*11020*/  HMMA.16816.F32.BF16 R32, R180, R170, R32 ;  /* 0x000000aab420723c */ /* 0x000fe20000041820 */
[----:B------:R-:W1:Y:S04]  /*11030*/  LDSM.16.M88.4 R168, [R196+0xd800] ;  /* 0x00d80000c4a8783b */ /* 0x000e680000000200 */
[----:B------:R-:W3:Y:S03]  /*11040*/  LDSM.16.M88.4 R180, [R134+0x4000] ;  /* 0x0040000086b4783b */ /* 0x000ee60000000200 */
[C---:B-----5:R-:W-:Y:S08]  /*11050*/  HMMA.16816.F32.BF16 R4, R172.reuse, R192, R4 ;  /* 0x000000c0ac04723c */ /* 0x060ff00000041804 */
[C---:B------:R-:W-:Y:S01]  /*11060*/  HMMA.16816.F32.BF16 R8, R172.reuse, R194, R8 ;  /* 0x000000c2ac08723c */ /* 0x040fe20000041808 */
[----:B------:R-:W-:Y:S07]  /*11070*/  LDSM.16.M88.4 R192, [R3+0xd000] ;  /* 0x00d0000003c0783b */ /* 0x000fee0000000200 */
[C---:B----4-:R-:W-:Y:S08]  /*11080*/  HMMA.16816.F32.BF16 R12, R172.reuse, R188, R12 ;  /* 0x000000bcac0c723c */ /* 0x050ff0000004180c */
[C---:B------:R-:W-:Y:S01]  /*11090*/  HMMA.16816.F32.BF16 R16, R172.reuse, R190, R16 ;  /* 0x000000beac10723c */ /* 0x040fe20000041810 */
[----:B------:R-:W4:Y:S07]  /*110a0*/  LDSM.16.M88.4 R188, [R3+0xc800] ;  /* 0x00c8000003bc783b */ /* 0x000f2e0000000200 */
[C---:B--2---:R-:W-:Y:S08]  /*110b0*/  HMMA.16816.F32.BF16 R20, R172.reuse, R176, R20 ;  /* 0x000000b0ac14723c */ /* 0x044ff00000041814 */
[C---:B------:R-:W-:Y:S01]  /*110c0*/  HMMA.16816.F32.BF16 R24, R172.reuse, R178, R24 ;  /* 0x000000b2ac18723c */ /* 0x040fe20000041818 */
[----:B------:R-:W-:Y:S07]  /*110d0*/  LDSM.16.M88.4 R176, [R200+0xc000] ;  /* 0x00c00000c8b0783b */ /* 0x000fee0000000200 */
[C---:B-1----:R-:W-:Y:S08]  /*110e0*/  HMMA.16816.F32.BF16 R28, R172.reuse, R168, R28 ;  /* 0x000000a8ac1c723c */ /* 0x042ff0000004181c */
[----:B------:R-:W-:Y:S01]  /*110f0*/  HMMA.16816.F32.BF16 R32, R172, R170, R32 ;  /* 0x000000aaac20723c */ /* 0x000fe20000041820 */
[----:B------:R-:W1:Y:S04]  /*11100*/  LDSM.16.M88.4 R168, [R3+0xd800] ;  /* 0x00d8000003a8783b */ /* 0x000e680000000200 */
[----:B------:R-:W2:Y:S03]  /*11110*/  LDSM.16.M88.4 R172, [R201+0x4000] ;  /* 0x00400000c9ac783b */ /* 0x000ea60000000200 */
[C---:B---3--:R-:W-:Y:S08]  /*11120*/  HMMA.16816.F32.BF16 R4, R180.reuse, R184, R4 ;  /* 0x000000b8b404723c */ /* 0x048ff00000041804 */
[C---:B------:R-:W-:Y:S01]  /*11130*/  HMMA.16816.F32.BF16 R8, R180.reuse, R186, R8 ;  /* 0x000000bab408723c */ /* 0x040fe20000041808 */
[----:B------:R-:W3:Y:S07]  /*11140*/  LDSM.16.M88.4 R184, [R200+0xc800] ;  /* 0x00c80000c8b8783b */ /* 0x000eee0000000200 */
[C---:B----4-:R-:W-:Y:S08]  /*11150*/  HMMA.16816.F32.BF16 R12, R180.reuse, R188, R12 ;  /* 0x000000bcb40c723c */ /* 0x050ff0000004180c */
[C---:B------:R-:W-:Y:S01]  /*11160*/  HMMA.16816.F32.BF16 R16, R180.reuse, R190, R16 ;  /* 0x000000beb410723c */ /* 0x040fe20000041810 */
[----:B------:R-:W4:Y:S07]  /*11170*/  LDSM.16.M88.4 R188, [R200+0xd000] ;  /* 0x00d00000c8bc783b */ /* 0x000f2e0000000200 */
[C---:B------:R-:W-:Y:S08]  /*11180*/  HMMA.16816.F32.BF16 R20, R180.reuse, R192, R20 ;  /* 0x000000c0b414723c */ /* 0x040ff00000041814 */
[C---:B------:R-:W-:Y:S01]  /*11190*/  HMMA.16816.F32.BF16 R24, R180.reuse, R194, R24 ;  /* 0x000000c2b418723c */ /* 0x040fe20000041818 */
[----:B------:R-:W-:Y:S07]  /*111a0*/  LDSM.16.M88.4 R192, [R2+UR5+0xe000] ;  /* 0x00e0000502c0783b */ /* 0x000fee0008000200 */
[C---:B-1----:R-:W-:Y:S08]  /*111b0*/  HMMA.16816.F32.BF16 R28, R180.reuse, R168, R28 ;  /* 0x000000a8b41c723c */ /* 0x042ff0000004181c */
[----:B------:R-:W-:Y:S01]  /*111c0*/  HMMA.16816.F32.BF16 R32, R180, R170, R32 ;  /* 0x000000aab420723c */ /* 0x000fe20000041820 */
[----:B------:R-:W1:Y:S04]  /*111d0*/  LDSM.16.M88.4 R168, [R200+0xd800] ;  /* 0x00d80000c8a8783b */ /* 0x000e680000000200 */
[----:B------:R-:W5:Y:S03]  /*111e0*/  LDSM.16.M88.4 R180, [R132+0x6000] ;  /* 0x0060000084b4783b */ /* 0x000f660000000200 */
[C---:B--2---:R-:W-:Y:S08]  /*111f0*/  HMMA.16816.F32.BF16 R4, R172.reuse, R176, R4 ;  /* 0x000000b0ac04723c */ /* 0x044ff00000041804 */
[C---:B------:R-:W-:Y:S01]  /*11200*/  HMMA.16816.F32.BF16 R8, R172.reuse, R178, R8 ;  /* 0x000000b2ac08723c */ /* 0x040fe20000041808 */
[----:B------:R-:W2:Y:S07]  /*11210*/  LDSM.16.M88.4 R176, [R2+UR5+0xe800] ;  /* 0x00e8000502b0783b */ /* 0x000eae0008000200 */
[C---:B---3--:R-:W-:Y:S08]  /*11220*/  HMMA.16816.F32.BF16 R12, R172.reuse, R184, R12 ;  /* 0x000000b8ac0c723c */ /* 0x048ff0000004180c */
[C---:B------:R-:W-:Y:S01]  /*11230*/  HMMA.16816.F32.BF16 R16, R172.reuse, R186, R16 ;  /* 0x000000baac10723c */ /* 0x040fe20000041810 */
[----:B------:R-:W3:Y:S07]  /*11240*/  LDSM.16.M88.4 R184, [R2+UR5+0xf000] ;  /* 0x00f0000502b8783b */ /* 0x000eee0008000200 */
[C---:B----4-:R-:W-:Y:S08]  /*11250*/  HMMA.16816.F32.BF16 R20, R172.reuse, R188, R20 ;  /* 0x000000bcac14723c */ /* 0x050ff00000041814 */
[C---:B------:R-:W-:Y:S01]  /*11260*/  HMMA.16816.F32.BF16 R24, R172.reuse, R190, R24 ;  /* 0x000000beac18723c */ /* 0x040fe20000041818 */
[----:B------:R-:W4:Y:S07]  /*11270*/  LDSM.16.M88.4 R188, [R2+UR5+0xf800] ;  /* 0x00f8000502bc783b */ /* 0x000f2e0008000200 */
[C---:B-1----:R-:W-:Y:S08]  /*11280*/  HMMA.16816.F32.BF16 R28, R172.reuse, R168, R28 ;  /* 0x000000a8ac1c723c */ /* 0x042ff0000004181c */
[----:B------:R-:W-:Y:S01]  /*11290*/  HMMA.16816.F32.BF16 R32, R172, R170, R32 ;  /* 0x000000aaac20723c */ /* 0x000fe20000041820 */
[----:B------:R-:W-:Y:S04]  /*112a0*/  LDSM.16.M88.4 R168, [R135+0x6000] ;  /* 0x0060000087a8783b */ /* 0x000fe80000000200 */
[----:B------:R-:W1:Y:S03]  /*112b0*/  LDSM.16.M88.4 R172, [R196+0xe000] ;  /* 0x00e00000c4ac783b */ /* 0x000e660000000200 */
[C---:B-----5:R-:W-:Y:S08]  /*112c0*/  HMMA.16816.F32.BF16 R4, R180.reuse, R192, R4 ;  /* 0x000000c0b404723c */ /* 0x060ff00000041804 */
[C---:B------:R-:W-:Y:S01]  /*112d0*/  HMMA.16816.F32.BF16 R8, R180.reuse, R194, R8 ;  /* 0x000000c2b408723c */ /* 0x040fe20000041808 */
[----:B------:R-:W-:Y:S07]  /*112e0*/  LDSM.16.M88.4 R192, [R196+0xf000] ;  /* 0x00f00000c4c0783b */ /* 0x000fee0000000200 */
[C---:B--2---:R-:W-:Y:S08]  /*112f0*/  HMMA.16816.F32.BF16 R12, R180.reuse, R176, R12 ;  /* 0x000000b0b40c723c */ /* 0x044ff0000004180c */
[C---:B------:R-:W-:Y:S01]  /*11300*/  HMMA.16816.F32.BF16 R16, R180.reuse, R178, R16 ;  /* 0x000000b2b410723c */ /* 0x040fe20000041810 */
[----:B------:R-:W2:Y:S04]  /*11310*/  LDSM.16.M88.4 R176, [R196+0xe800] ;  /* 0x00e80000c4b0783b */ /* 0x000ea80000000200 */
[----:B------:R-:W5:Y:S03]  /*11320*/  LDSM.16.M88.4 R196, [R196+0xf800] ;  /* 0x00f80000c4c4783b */ /* 0x000f660000000200 */
[C---:B---3--:R-:W-:Y:S08]  /*11330*/  HMMA.16816.F32.BF16 R20, R180.reuse, R184, R20 ;  /* 0x000000b8b414723c */ /* 0x048ff00000041814 */
[C---:B------:R-:W-:Y:S01]  /*11340*/  HMMA.16816.F32.BF16 R24, R180.reuse, R186, R24 ;  /* 0x000000bab418723c */ /* 0x040fe20000041818 */
[----:B------:R-:W-:Y:S07]  /*11350*/  LDSM.16.M88.4 R184, [R3+0xe000] ;  /* 0x00e0000003b8783b */ /* 0x000fee0000000200 */
[C---:B----4-:R-:W-:Y:S08]  /*11360*/  HMMA.16816.F32.BF16 R28, R180.reuse, R188, R28 ;  /* 0x000000bcb41c723c */ /* 0x050ff0000004181c */
[----:B------:R-:W-:Y:S01]  /*11370*/  HMMA.16816.F32.BF16 R32, R180, R190, R32 ;  /* 0x000000beb420723c */ /* 0x000fe20000041820 */
[----:B------:R-:W3:Y:S04]  /*11380*/  LDSM.16.M88.4 R180, [R134+0x6000] ;  /* 0x0060000086b4783b */ /* 0x000ee80000000200 */
[----:B------:R-:W4:Y:S03]  /*11390*/  LDSM.16.M88.4 R188, [R3+0xe800] ;  /* 0x00e8000003bc783b */ /* 0x000f260000000200 */
        /* <DEDUP_REMOVED lines=9> */
[C---:B-----5:R-:W-:Y:S08]  /*11430*/  HMMA.16816.F32.BF16 R28, R168.reuse, R196, R28 ;  /* 0x000000c4a81c723c */ /* 0x060ff0000004181c */
[----:B------:R-:W-:Y:S01]  /*11440*/  HMMA.16816.F32.BF16 R32, R168, R198, R32 ;  /* 0x000000c6a820723c */ /* 0x000fe20000041820 */
[----:B------:R-:W2:Y:S04]  /*11450*/  LDSM.16.M88.4 R168, [R3+0xf800] ;  /* 0x00f8000003a8783b */ /* 0x000ea80000000200 */
[----:B------:R-:W5:Y:S03]  /*11460*/  LDSM.16.M88.4 R196, [R200+0xe800] ;  /* 0x00e80000c8c4783b */ /* 0x000f660000000200 */
[C---:B---3--:R-:W-:Y:S08]  /*11470*/  HMMA.16816.F32.BF16 R4, R180.reuse, R184, R4 ;  /* 0x000000b8b404723c */ /* 0x048ff00000041804 */
[C---:B------:R-:W-:Y:S01]  /*11480*/  HMMA.16816.F32.BF16 R8, R180.reuse, R186, R8 ;  /* 0x000000bab408723c */ /* 0x040fe20000041808 */
[----:B------:R-:W3:Y:S04]  /*11490*/  LDSM.16.M88.4 R184, [R200+0xf000] ;  /* 0x00f00000c8b8783b */ /* 0x000ee80000000200 */
[----:B------:R-:W3:Y:S03]  /*114a0*/  LDSM.16.M88.4 R200, [R200+0xf800] ;  /* 0x00f80000c8c8783b */ /* 0x000ee60000000200 */
[C---:B----4-:R-:W-:Y:S01]  /*114b0*/  HMMA.16816.F32.BF16 R12, R180.reuse, R188, R12 ;  /* 0x000000bcb40c723c */ /* 0x050fe2000004180c */
[----:B------:R-:W-:Y:S04]  /*114c0*/  DEPBAR.LE SB0, 0x0 ;  /* 0x000080000000791a */ /* 0x000fe80000000000 */
[----:B------:R-:W-:Y:S03]  /*114d0*/  BAR.SYNC.DEFER_BLOCKING 0x0 ;  /* 0x0000000000007b1d */ /* 0x000fe60000010000 */
[C---:B------:R-:W-:Y:S08]  /*114e0*/  HMMA.16816.F32.BF16 R16, R180.reuse, R190, R16 ;  /* 0x000000beb410723c */ /* 0x040ff00000041810 */
[C---:B-1----:R-:W-:Y:S08]  /*114f0*/  HMMA.16816.F32.BF16 R20, R180.reuse, R172, R20 ;  /* 0x000000acb414723c */ /* 0x042ff00000041814 */
[C---:B------:R-:W-:Y:S08]  /*11500*/  HMMA.16816.F32.BF16 R24, R180.reuse, R174, R24 ;  /* 0x000000aeb418723c */ /* 0x040ff00000041818 */
[C---:B--2---:R-:W-:Y:S08]  /*11510*/  HMMA.16816.F32.BF16 R28, R180.reuse, R168, R28 ;  /* 0x000000a8b41c723c */ /* 0x044ff0000004181c */
[----:B------:R-:W-:Y:S08]  /*11520*/  HMMA.16816.F32.BF16 R32, R180, R170, R32 ;  /* 0x000000aab420723c */ /* 0x000ff00000041820 */
[C---:B------:R-:W-:Y:S08]  /*11530*/  HMMA.16816.F32.BF16 R4, R176.reuse, R192, R4 ;  /* 0x000000c0b004723c */ /* 0x040ff00000041804 */
[C---:B------:R-:W-:Y:S08]  /*11540*/  HMMA.16816.F32.BF16 R8, R176.reuse, R194, R8 ;  /* 0x000000c2b008723c */ /* 0x040ff00000041808 */
[C---:B-----5:R-:W-:Y:S03]  /*11550*/  HMMA.16816.F32.BF16 R12, R176.reuse, R196, R12 ;  /* 0x000000c4b00c723c */ /* 0x060fe6000004180c */
[----:B------:R-:W-:Y:S05]  /*11560*/  FMNMX3.FTZ R2, R0, R4, R5, !PT ;  /* 0x0000000400027276 */ /* 0x000fea0007810005 */
[C---:B------:R-:W-:Y:S03]  /*11570*/  HMMA.16816.F32.BF16 R16, R176.reuse, R198, R16 ;  /* 0x000000c6b010723c */ /* 0x040fe60000041810 */
[----:B------:R-:W-:Y:S05]  /*11580*/  FMNMX3.FTZ R2, R2, R8, R9, !PT ;  /* 0x0000000802027276 */ /* 0x000fea0007810009 */
[C---:B---3--:R-:W-:Y:S03]  /*11590*/  HMMA.16816.F32.BF16 R20, R176.reuse, R184, R20 ;  /* 0x000000b8b014723c */ /* 0x048fe60000041814 */
[----:B------:R-:W-:Y:S05]  /*115a0*/  FMNMX3.FTZ R2, R2, R12, R13, !PT ;  /* 0x0000000c02027276 */ /* 0x000fea000781000d */
[C---:B------:R-:W-:Y:S03]  /*115b0*/  HMMA.16816.F32.BF16 R24, R176.reuse, R186, R24 ;  /* 0x000000bab018723c */ /* 0x040fe60000041818 */
[----:B------:R-:W-:Y:S02]  /*115c0*/  FMNMX3.FTZ R3, R2, R16, R17, !PT ;  /* 0x0000001002037276 */ /* 0x000fe40007810011 */
[----:B------:R-:W-:Y:S03]  /*115d0*/  FMNMX3.FTZ R2, R133, R6, R7, !PT ;  /* 0x0000000685027276 */ /* 0x000fe60007810007 */
[C---:B------:R-:W-:Y:S03]  /*115e0*/  HMMA.16816.F32.BF16 R28, R176.reuse, R200, R28 ;  /* 0x000000c8b01c723c */ /* 0x040fe6000004181c */
[----:B------:R-:W-:Y:S02]  /*115f0*/  FMNMX3.FTZ R3, R3, R20, R21, !PT ;  /* 0x0000001403037276 */ /* 0x000fe40007810015 */
[----:B------:R-:W-:Y:S03]  /*11600*/  FMNMX3.FTZ R2, R2, R10, R11, !PT ;  /* 0x0000000a02027276 */ /* 0x000fe6000781000b */
[----:B------:R-:W-:Y:S03]  /*11610*/  HMMA.16816.F32.BF16 R32, R176, R202, R32 ;  /* 0x000000cab020723c */ /* 0x000fe60000041820 */
[----:B------:R-:W-:Y:S02]  /*11620*/  FMNMX3.FTZ R173, R3, R24, R25, !PT ;  /* 0x0000001803ad7276 */ /* 0x000fe40007810019 */
[----:B------:R-:W-:Y:S04]  /*11630*/  FMNMX3.FTZ R2, R2, R14, R15, !PT ;  /* 0x0000000e02027276 */ /* 0x000fe8000781000f */
[----:B------:R-:W-:Y:S02]  /*11640*/  FMNMX3.FTZ R176, R2, R18, R19, !PT ;  /* 0x0000001202b07276 */ /* 0x000fe40007810013 */
[----:B------:R-:W-:Y:S08]  /*11650*/  FMNMX3.FTZ R173, R173, R28, R29, !PT ;  /* 0x0000001cadad7276 */ /* 0x000ff0000781001d */
[----:B------:R-:W-:Y:S01]  /*11660*/  FMNMX3.FTZ R173, R173, R32, R33, !PT ;  /* 0x00000020adad7276 */ /* 0x000fe20007810021 */
[----:B------:R-:W-:Y:S06]  /*11670*/  BRA.U.ANY UP0, `(.L_x_569) ;  /* 0xffffffe100b87547 */ /* 0x000fec000b93ffff */
.L_x_568:
[----:B-1----:R-:W2:Y:S01]  /*11680*/  LDL.64 R134, [R1+0x78] ;  /* 0x0000780001867983 */ /* 0x002ea20000100a00 */
[----:B------:R-:W-:Y:S01]  /*11690*/  FMNMX3.FTZ R2, R176, R22, R23, !PT ;  /* 0x00000016b0027276 */ /* 0x000fe20007810017 */
[----:B------:R-:W-:Y:S01]  /*116a0*/  USHF.L.U32 UR9, UR6, 0x1, URZ ;  /* 0x0000000106097899 */ /* 0x000fe200080006ff */
[----:B------:R-:W-:Y:S01]  /*116b0*/  SHF.R.U32.HI R177, RZ, 0x5, R210 ;  /* 0x00000005ffb17819 */ /* 0x000fe200000116d2 */
[----:B------:R-:W-:Y:S01]  /*116c0*/  UIADD3 UR8, UPT, UPT, UR33, -0x4498517b, URZ ;  /* 0xbb67ae8521087890 */ /* 0x000fe2000fffe0ff */
[----:B------:R-:W-:Y:S01]  /*116d0*/  FMNMX3.FTZ R3, R2, R26, R27, !PT ;  /* 0x0000001a02037276 */ /* 0x000fe2000781001b */
[----:B------:R-:W3:Y:S01]  /*116e0*/  LDL.64 R182, [R1+0x70] ;  /* 0x0000700001b67983 */ /* 0x000ee20000100a00 */
[----:B------:R-:W-:Y:S01]  /*116f0*/  IMAD.U32 R2, RZ, RZ, UR33 ;  /* 0x00000021ff027e24 */ /* 0x000fe2000f8e00ff */
[----:B------:R-:W-:Y:S01]  /*11700*/  UIADD3 UR7, UPT, UPT, UR32, -0x61c88647, URZ ;  /* 0x9e3779b920077890 */ /* 0x000fe2000fffe0ff */
[----:B------:R-:W-:Y:S01]  /*11710*/  FMNMX3.FTZ R132, R3, R30, R31, !PT ;  /* 0x0000001e03847276 */ /* 0x000fe2000781001f */
[----:B------:R-:W-:Y:S02]  /*11720*/  UIADD3 UR12, UPT, UPT, UR33, 0x32370b8f, URZ ;  /* 0x32370b8f210c7890 */ /* 0x000fe4000fffe0ff */
[----:B------:R-:W1:Y:S01]  /*11730*/  SHFL.BFLY PT, R170, R173, 0x2, 0x1f ;  /* 0x0c401f00adaa7f89 */ /* 0x000e6200000e0000 */
[----:B------:R-:W-:Y:S01]  /*11740*/  FMNMX3.FTZ R132, R132, R34, R35, !PT ;  /* 0x0000002284847276 */ /* 0x000fe20007810023 */
[----:B------:R-:W-:Y:S01]  /*11750*/  UIADD3 UR13, UPT, UPT, UR33, 0x76cf5d0a, URZ ;  /* 0x76cf5d0a210d7890 */ /* 0x000fe2000fffe0ff */
[----:B------:R-:W4:Y:S01]  /*11760*/  S2R R174, SR_CTAID.X ;  /* 0x0000000000ae7919 */ /* 0x000f220000002500 */
[----:B------:R-:W-:Y:S02]  /*11770*/  UISETP.NE.AND UP0, UPT, UR6, URZ, UPT ;  /* 0x000000ff0600728c */ /* 0x000fe4000bf05270 */
[----:B------:R-:W-:Y:S02]  /*11780*/  UIADD3 UR6, UPT, UPT, UR6, -0x1, URZ ;  /* 0xffffffff06067890 */ /* 0x000fe4000fffe0ff */
[----:B------:R-:W5:Y:S01]  /*11790*/  SHFL.BFLY PT, R178, R132, 0x2, 0x1f ;  /* 0x0c401f0084b27f89 */ /* 0x000f6200000e0000 */
[----:B-1----:R-:W-:Y:S07]  /*117a0*/  FMNMX.FTZ R170, R173, R170, !PT ;  /* 0x000000aaadaa7209 */ /* 0x002fee0007810000 */
[----:B------:R-:W1:Y:S01]  /*117b0*/  SHFL.BFLY PT, R171, R170, 0x1, 0x1f ;  /* 0x0c201f00aaab7f89 */ /* 0x000e6200000e0000 */
[----:B-----5:R-:W-:Y:S01]  /*117c0*/  FMNMX.FTZ R178, R132, R178, !PT ;  /* 0x000000b284b27209 */ /* 0x020fe20007810000 */
[----:B----4-:R-:W-:Y:S06]  /*117d0*/  IMAD R174, R174, 0x4, R177 ;  /* 0x00000004aeae7824 */ /* 0x010fec00078e02b1 */
[----:B------:R-:W4:Y:S01]  /*117e0*/  SHFL.BFLY PT, R179, R178, 0x1, 0x1f ;  /* 0x0c201f00b2b37f89 */ /* 0x000f2200000e0000 */
[----:B------:R-:W-:Y:S01]  /*117f0*/  IMAD.WIDE.U32 R174, R174, -0x326172a9, RZ ;  /* 0xcd9e8d57aeae7825 */ /* 0x000fe200078e00ff */
[----:B-1----:R-:W-:Y:S04]  /*11800*/  FMNMX.FTZ R132, R170, R171, !PT ;  /* 0x000000abaa847209 */ /* 0x002fe80007810000 */
[C---:B------:R-:W-:Y:S01]  /*11810*/  FSETP.NEU.FTZ.AND P0, PT, R132.reuse, -INF , PT ;  /* 0xff8000008400780b */ /* 0x040fe20003f1d000 */
[----:B------:R-:W-:Y:S04]  /*11820*/  FADD.FTZ R0, -R132, R0 ;  /* 0x0000000084007221 */ /* 0x000fe80000010100 */
[----:B------:R-:W-:Y:S01]  /*11830*/  FMUL.FTZ R0, R0, UR4 ;  /* 0x0000000400007c20 */ /* 0x000fe20008410000 */
[----:B--2---:R-:W-:Y:S01]  /*11840*/  LOP3.LUT R3, R135, UR9, R2, 0x96, !PT ;  /* 0x0000000987037c12 */ /* 0x004fe2000f8e9602 */
[----:B------:R-:W-:Y:S04]  /*11850*/  UIADD3 UR9, UPT, UPT, UR9, 0x1, URZ ;  /* 0x0000000109097890 */ /* 0x000fe8000fffe0ff */
[----:B------:R-:W-:Y:S01]  /*11860*/  IMAD.WIDE.U32 R168, R3, -0x326172a9, RZ ;  /* 0xcd9e8d5703a87825 */ /* 0x000fe200078e00ff */
[----:B---3--:R-:W-:Y:S01]  /*11870*/  LOP3.LUT R2, R134, UR8, R183, 0x96, !PT ;  /* 0x0000000886027c12 */ /* 0x008fe2000f8e96b7 */
[----:B------:R-:W-:Y:S03]  /*11880*/  UIADD3 UR8, UPT, UPT, UR32, 0x3c6ef372, URZ ;  /* 0x3c6ef37220087890 */ /* 0x000fe6000fffe0ff */
[----:B------:R-:W-:Y:S01]  /*11890*/  LOP3.LUT R3, R174, UR7, R169, 0x96, !PT ;  /* 0x00000007ae037c12 */ /* 0x000fe2000f8e96a9 */
[----:B------:R-:W-:Y:S04]  /*118a0*/  IMAD.WIDE.U32 R180, R2, -0x326172a9, RZ ;  /* 0xcd9e8d5702b47825 */ /* 0x000fe800078e00ff */
[----:B------:R-:W-:Y:S01]  /*118b0*/  IMAD.U32 R2, RZ, RZ, UR9 ;  /* 0x00000009ff027e24 */ /* 0x000fe2000f8e00ff */
[----:B------:R-:W-:Y:S01]  /*118c0*/  LOP3.LUT R168, R181, UR8, R168, 0x96, !PT ;  /* 0x00000008b5a87c12 */ /* 0x000fe2000f8e96a8 */
[----:B------:R-:W-:Y:S03]  /*118d0*/  UIADD3 UR9, UPT, UPT, UR32, -0x255992d5, URZ ;  /* 0xdaa66d2b20097890 */ /* 0x000fe6000fffe0ff */
[----:B------:R-:W-:Y:S01]  /*118e0*/  LOP3.LUT R134, R135, UR33, R2, 0x96, !PT ;  /* 0x0000002187867c12 */ /* 0x000fe2000f8e9602 */
[----:B------:R-:W-:Y:S04]  /*118f0*/  IMAD.WIDE.U32 R2, R3, -0x2daee0ad, RZ ;  /* 0xd2511f5303027825 */ /* 0x000fe800078e00ff */
[----:B------:R-:W-:Y:S01]  /*11900*/  IMAD.WIDE.U32 R168, R168, -0x2daee0ad, RZ ;  /* 0xd2511f53a8a87825 */ /* 0x000fe200078e00ff */
[----:B------:R-:W-:Y:S03]  /*11910*/  LOP3.LUT R3, R182, UR13, R3, 0x96, !PT ;  /* 0x0000000db6037c12 */ /* 0x000fe6000f8e9603 */
[----:B------:R-:W-:Y:S01]  /*11920*/  IMAD.WIDE.U32 R134, R134, -0x326172a9, RZ ;  /* 0xcd9e8d5786867825 */ /* 0x000fe200078e00ff */
[----:B------:R-:W-:Y:S03]  /*11930*/  LOP3.LUT R172, R2, UR12, R169, 0x96, !PT ;  /* 0x0000000c02ac7c12 */ /* 0x000fe6000f8e96a9 */
[----:B------:R-:W-:Y:S01]  /*11940*/  IMAD.WIDE.U32 R176, R3, -0x326172a9, RZ ;  /* 0xcd9e8d5703b07825 */ /* 0x000fe200078e00ff */
[----:B------:R-:W-:Y:S01]  /*11950*/  LOP3.LUT R2, R174, UR7, R135, 0x96, !PT ;  /* 0x00000007ae027c12 */ /* 0x000fe2000f8e9687 */
[----:B------:R-:W-:Y:S01]  /*11960*/  UIADD3 UR7, UPT, UPT, UR32, 0x78dde6e4, URZ ;  /* 0x78dde6e420077890 */ /* 0x000fe2000fffe0ff */
[----:B------:R-:W-:Y:S01]  /*11970*/  LOP3.LUT R174, R181, UR8, R134, 0x96, !PT ;  /* 0x00000008b5ae7c12 */ /* 0x000fe2000f8e9686 */
[----:B------:R-:W-:Y:S01]  /*11980*/  IMAD.WIDE.U32 R172, R172, -0x326172a9, RZ ;  /* 0xcd9e8d57acac7825 */ /* 0x000fe200078e00ff */
[----:B------:R-:W-:Y:S01]  /*11990*/  LOP3.LUT R134, R180, UR9, R177, 0x96, !PT ;  /* 0x00000009b4867c12 */ /* 0x000fe2000f8e96b1 */
[----:B------:R-:W-:Y:S02]  /*119a0*/  UIADD3 UR8, UPT, UPT, UR33, -0x126145ec, URZ ;  /* 0xed9eba1421087890 */ /* 0x000fe4000fffe0ff */
[----:B------:R-:W-:Y:S01]  /*119b0*/  IMAD.WIDE.U32 R2, R2, -0x2daee0ad, RZ ;  /* 0xd2511f5302027825 */ /* 0x000fe200078e00ff */
[----:B------:R-:W-:Y:S03]  /*119c0*/  LOP3.LUT R176, R176, UR7, R173, 0x96, !PT ;  /* 0x00000007b0b07c12 */ /* 0x000fe6000f8e96ad */
[----:B------:R-:W-:Y:S01]  /*119d0*/  IMAD.WIDE.U32 R174, R174, -0x2daee0ad, RZ ;  /* 0xd2511f53aeae7825 */ /* 0x000fe200078e00ff */
[----:B------:R-:W-:Y:S01]  /*119e0*/  LOP3.LUT R3, R182, UR13, R3, 0x96, !PT ;  /* 0x0000000db6037c12 */ /* 0x000fe2000f8e9603 */
[----:B------:R-:W-:Y:S02]  /*119f0*/  UIADD3 UR13, UPT, UPT, UR33, -0x56f99767, URZ ;  /* 0xa9066899210d7890 */ /* 0x000fe4000fffe0ff */
[----:B------:R-:W-:Y:S01]  /*11a00*/  IMAD.WIDE.U32 R134, R134, -0x2daee0ad, RZ ;  /* 0xd2511f5386867825 */ /* 0x000fe200078e00ff */
[----:B------:R-:W-:Y:S01]  /*11a10*/  LOP3.LUT R182, R2, UR12, R175, 0x96, !PT ;  /* 0x0000000c02b67c12 */ /* 0x000fe2000f8e96af */
[----:B------:R-:W-:Y:S01]  /*11a20*/  UIADD3 UR12, UPT, UPT, UR32, -0x4ab325aa, URZ ;  /* 0xb54cda56200c7890 */ /* 0x000fe2000fffe0ff */
[----:B------:R1:W2:Y:S01]  /*11a30*/  MUFU.EX2 R2, R0 ;  /* 0x0000000000027308 */ /* 0x0002a20000000800 */
[----:B------:R-:W-:Y:S01]  /*11a40*/  IMAD.WIDE.U32 R176, R176, -0x2daee0ad, RZ ;  /* 0xd2511f53b0b07825 */ /* 0x000fe200078e00ff */
[----:B------:R-:W-:Y:S03]  /*11a50*/  LOP3.LUT R170, R168, UR8, R135, 0x96, !PT ;  /* 0x00000008a8aa7c12 */ /* 0x000fe6000f8e9687 */
[----:B------:R-:W-:Y:S01]  /*11a60*/  IMAD.WIDE.U32 R184, R3, -0x326172a9, RZ ;  /* 0xcd9e8d5703b87825 */ /* 0x000fe200078e00ff */
[----:B------:R-:W-:Y:S02]  /*11a70*/  LOP3.LUT R168, R134, UR13, R177, 0x96, !PT ;  /* 0x0000000d86a87c12 */ /* 0x000fe4000f8e96b1 */
[----:B----4-:R-:W-:Y:S01]  /*11a80*/  FMNMX.FTZ R3, R178, R179, !PT ;  /* 0x000000b3b2037209 */ /* 0x010fe20007810000 */
[----:B------:R-:W-:Y:S01]  /*11a90*/  FMUL.FTZ R134, R132, UR4 ;  /* 0x0000000484867c20 */ /* 0x000fe20008410000 */
[----:B------:R-:W-:Y:S01]  /*11aa0*/  LOP3.LUT R173, R180, UR9, R185, 0x96, !PT ;  /* 0x00000009b4ad7c12 */ /* 0x000fe2000f8e96b9 */
[----:B------:R-:W-:Y:S01]  /*11ab0*/  UIADD3 UR9, UPT, UPT, UR32, 0x1715609d, URZ ;  /* 0x1715609d20097890 */ /* 0x000fe2000fffe0ff */
[----:B------:R-:W-:Y:S03]  /*11ac0*/  IMAD.WIDE.U32 R182, R182, -0x326172a9, RZ ;  /* 0xcd9e8d57b6b67825 */ /* 0x000fe600078e00ff */
[----:B------:R-:W-:Y:S01]  /*11ad0*/  FSEL R134, R134, RZ, P0 ;  /* 0x000000ff86867208 */ /* 0x000fe20000000000 */
[----:B------:R-:W-:Y:S04]  /*11ae0*/  IMAD.WIDE.U32 R170, R170, -0x326172a9, RZ ;  /* 0xcd9e8d57aaaa7825 */ /* 0x000fe800078e00ff */
[C---:B-1----:R-:W-:Y:S01]  /*11af0*/  FMUL.FTZ R0, R3.reuse, UR4 ;  /* 0x0000000403007c20 */ /* 0x042fe20008410000 */
[----:B------:R-:W-:Y:S01]  /*11b00*/  FSETP.NEU.FTZ.AND P0, PT, R3, -INF , PT ;  /* 0xff8000000300780b */ /* 0x000fe20003f1d000 */
[----:B--2---:R-:W-:Y:S01]  /*11b10*/  FMUL.FTZ R36, R2, R36 ;  /* 0x0000002402247220 */ /* 0x004fe20000410000 */
[--C-:B------:R-:W-:Y:S01]  /*11b20*/  FFMA.FTZ R4, R4, UR4, -R134.reuse ;  /* 0x0000000404047c23 */ /* 0x100fe20008010886 */
[----:B------:R-:W-:Y:S01]  /*11b30*/  FFMA.FTZ R5, R5, UR4, -R134 ;  /* 0x0000000405057c23 */ /* 0x000fe20008010886 */
[----:B------:R-:W-:Y:S01]  /*11b40*/  FSEL R0, R0, RZ, P0 ;  /* 0x000000ff00007208 */ /* 0x000fe20000000000 */
[----:B------:R-:W-:Y:S01]  /*11b50*/  IMAD.WIDE.U32 R168, R168, -0x326172a9, RZ ;  /* 0xcd9e8d57a8a87825 */ /* 0x000fe200078e00ff */
[----:B------:R-:W-:Y:S02]  /*11b60*/  MUFU.EX2 R175, R4 ;  /* 0x0000000400af7308 */ /* 0x000fe40000000800 */
[----:B------:R-:W-:Y:S01]  /*11b70*/  LOP3.LUT R135, R184, UR7, R183, 0x96, !PT ;  /* 0x00000007b8877c12 */ /* 0x000fe2000f8e96b7 */
[--C-:B------:R-:W-:Y:S01]  /*11b80*/  FFMA.FTZ R6, R6, UR4, -R0.reuse ;  /* 0x0000000406067c23 */ /* 0x100fe20008010800 */
[----:B------:R-:W-:Y:S01]  /*11b90*/  FFMA.FTZ R7, R7, UR4, -R0 ;  /* 0x0000000407077c23 */ /* 0x000fe20008010800 */
[----:B------:R-:W-:Y:S01]  /*11ba0*/  LOP3.LUT R172, R172, UR9, R171, 0x96, !PT ;  /* 0x00000009acac7c12 */ /* 0x000fe2000f8e96ab */
[--C-:B------:R-:W-:Y:S01]  /*11bb0*/  FFMA.FTZ R8, R8, UR4, -R134.reuse ;  /* 0x0000000408087c23 */ /* 0x100fe20008010886 */
[----:B------:R-:W-:Y:S03]  /*11bc0*/  FFMA.FTZ R9, R9, UR4, -R134 ;  /* 0x0000000409097c23 */ /* 0x000fe60008010886 */
[----:B------:R1:W2:Y:S01]  /*11bd0*/  MUFU.EX2 R231, R5 ;  /* 0x0000000500e77308 */ /* 0x0002a20000000800 */
[----:B------:R-:W-:Y:S01]  /*11be0*/  LOP3.LUT R169, R170, UR12, R169, 0x96, !PT ;  /* 0x0000000caaa97c12 */ /* 0x000fe2000f8e96a9 */
[----:B------:R-:W-:Y:S01]  /*11bf0*/  UIADD3 UR7, UPT, UPT, UR33, 0x646e171e, URZ ;  /* 0x646e171e21077890 */ /* 0x000fe2000fffe0ff */
[----:B------:R-:W-:Y:S04]  /*11c00*/  IMAD.WIDE.U32 R170, R173, -0x2daee0ad, RZ ;  /* 0xd2511f53adaa7825 */ /* 0x000fe800078e00ff */
[--C-:B------:R-:W-:Y:S01]  /*11c10*/  FFMA.FTZ R10, R10, UR4, -R0.reuse ;  /* 0x000000040a0a7c23 */ /* 0x100fe20008010800 */
[----:B------:R-:W-:Y:S01]  /*11c20*/  FFMA.FTZ R11, R11, UR4, -R0 ;  /* 0x000000040b0b7c23 */ /* 0x000fe20008010800 */
[----:B------:R-:W-:Y:S01]  /*11c30*/  IMAD.WIDE.U32 R216, R135, -0x2daee0ad, RZ ;  /* 0xd2511f5387d87825 */ /* 0x000fe200078e00ff */
[----:B------:R3:W-:Y:S02]  /*11c40*/  MUFU.EX2 R226, R6 ;  /* 0x0000000600e27308 */ /* 0x0007e40000000800 */
[----:B------:R-:W-:Y:S01]  /*11c50*/  LOP3.LUT R183, R174, UR8, R171, 0x96, !PT ;  /* 0x00000008aeb77c12 */ /* 0x000fe2000f8e96ab */
[----:B------:R-:W-:Y:S01]  /*11c60*/  FFMA.FTZ R196, R16, UR4, -R134 ;  /* 0x0000000410c47c23 */ /* 0x000fe20008010886 */
[----:B------:R-:W-:Y:S01]  /*11c70*/  LOP3.LUT R184, R170, UR13, R217, 0x96, !PT ;  /* 0x0000000daab87c12 */ /* 0x000fe2000f8e96d9 */
[--C-:B------:R-:W-:Y:S01]  /*11c80*/  FFMA.FTZ R187, R14, UR4, -R0.reuse ;  /* 0x000000040ebb7c23 */ /* 0x100fe20008010800 */
[--C-:B------:R-:W-:Y:S01]  /*11c90*/  FFMA.FTZ R186, R15, UR4, -R0.reuse ;  /* 0x000000040fba7c23 */ /* 0x100fe20008010800 */
[--C-:B------:R-:W-:Y:S03]  /*11ca0*/  FFMA.FTZ R203, R22, UR4, -R0.reuse ;  /* 0x0000000416cb7c23 */ /* 0x100fe60008010800 */
[----:B------:R-:W4:Y:S01]  /*11cb0*/  MUFU.EX2 R228, R7 ;  /* 0x0000000700e47308 */ /* 0x000f220000000800 */
[----:B-1----:R-:W-:Y:S04]  /*11cc0*/  IMAD.WIDE.U32 R4, R172, -0x2daee0ad, RZ ;  /* 0xd2511f53ac047825 */ /* 0x002fe800078e00ff */
[--C-:B------:R-:W-:Y:S01]  /*11cd0*/  FFMA.FTZ R217, R23, UR4, -R0.reuse ;  /* 0x0000000417d97c23 */ /* 0x100fe20008010800 */
[--C-:B------:R-:W-:Y:S01]  /*11ce0*/  FFMA.FTZ R232, R30, UR4, -R0.reuse ;  /* 0x000000041ee87c23 */ /* 0x100fe20008010800 */
[--C-:B------:R-:W-:Y:S01]  /*11cf0*/  FFMA.FTZ R234, R31, UR4, -R0.reuse ;  /* 0x000000041fea7c23 */ /* 0x100fe20008010800 */
[----:B------:R-:W-:Y:S01]  /*11d00*/  LOP3.LUT R174, R176, UR7, R5, 0x96, !PT ;  /* 0x00000007b0ae7c12 */ /* 0x000fe2000f8e9605 */
[--C-:B------:R-:W-:Y:S01]  /*11d10*/  FFMA.FTZ R195, R18, UR4, -R0.reuse ;  /* 0x0000000412c37c23 */ /* 0x100fe20008010800 */
[----:B------:R1:W-:Y:S01]  /*11d20*/  MUFU.EX2 R227, R8 ;  /* 0x0000000800e37308 */ /* 0x0003e20000000800 */
[----:B---3--:R-:W-:Y:S01]  /*11d30*/  LOP3.LUT R6, R169, 0xffff, RZ, 0xc0, !PT ;  /* 0x0000ffffa9067812 */ /* 0x008fe200078ec0ff */
[--C-:B------:R-:W-:Y:S01]  /*11d40*/  FFMA.FTZ R197, R19, UR4, -R0.reuse ;  /* 0x0000000413c57c23 */ /* 0x100fe20008010800 */
[----:B------:R-:W-:Y:S01]  /*11d50*/  LOP3.LUT R16, R169, 0xff, RZ, 0xc0, !PT ;  /* 0x000000ffa9107812 */ /* 0x000fe200078ec0ff */
[----:B------:R-:W-:Y:S01]  /*11d60*/  FFMA.FTZ R221, R26, UR4, -R0 ;  /* 0x000000041add7c23 */ /* 0x000fe20008010800 */
[----:B------:R-:W-:Y:S01]  /*11d70*/  SHF.R.U32.HI R5, RZ, 0x8, R6 ;  /* 0x00000008ff057819 */ /* 0x000fe20000011606 */
[--C-:B------:R-:W-:Y:S01]  /*11d80*/  FFMA.FTZ R223, R27, UR4, -R0.reuse ;  /* 0x000000041bdf7c23 */ /* 0x100fe20008010800 */
[--C-:B------:R-:W-:Y:S03]  /*11d90*/  FFMA.FTZ R237, R34, UR4, -R0.reuse ;  /* 0x0000000422ed7c23 */ /* 0x100fe60008010800 */
[----:B------:R3:W5:Y:S01]  /*11da0*/  MUFU.EX2 R230, R9 ;  /* 0x0000000900e67308 */ /* 0x0007620000000800 */
[--C-:B------:R-:W-:Y:S01]  /*11db0*/  FFMA.FTZ R239, R35, UR4, -R0.reuse ;  /* 0x0000000423ef7c23 */ /* 0x100fe20008010800 */
[----:B------:R-:W-:Y:S01]  /*11dc0*/  PRMT R0, R169, 0x7632, R0 ;  /* 0x00007632a9007816 */ /* 0x000fe20000000000 */
[----:B------:R-:W-:Y:S01]  /*11dd0*/  IMAD.MOV.U32 R181, RZ, RZ, R168 ;  /* 0x000000ffffb57224 */ /* 0x000fe200078e00a8 */
[----:B--2---:R-:W-:Y:S01]  /*11de0*/  F2FP.BF16.F32.PACK_AB R135, R231, R175 ;  /* 0x000000afe787723e */ /* 0x004fe200000010ff */
[--C-:B------:R-:W-:Y:S01]  /*11df0*/  FFMA.FTZ R194, R12, UR4, -R134.reuse ;  /* 0x000000040cc27c23 */ /* 0x100fe20008010886 */
[C---:B------:R-:W-:Y:S01]  /*11e00*/  PRMT R180, R168.reuse, 0x7772, RZ ;  /* 0x00007772a8b47816 */ /* 0x040fe200000000ff */
[--C-:B------:R-:W-:Y:S03]  /*11e10*/  FFMA.FTZ R193, R13, UR4, -R134.reuse ;  /* 0x000000040dc17c23 */ /* 0x100fe60008010886 */
[----:B------:R-:W-:Y:S01]  /*11e20*/  MUFU.EX2 R224, R10 ;  /* 0x0000000a00e07308 */ /* 0x000fe20000000800 */
[----:B------:R-:W-:Y:S01]  /*11e30*/  PRMT R192, R168, 0x7773, RZ ;  /* 0x00007773a8c07816 */ /* 0x000fe200000000ff */
[--C-:B------:R-:W-:Y:S01]  /*11e40*/  FFMA.FTZ R219, R20, UR4, -R134.reuse ;  /* 0x0000000414db7c23 */ /* 0x100fe20008010886 */
[----:B------:R-:W-:Y:S01]  /*11e50*/  PRMT R191, R168, 0x7771, RZ ;  /* 0x00007771a8bf7816 */ /* 0x000fe200000000ff */
[--C-:B------:R-:W-:Y:S01]  /*11e60*/  FFMA.FTZ R218, R21, UR4, -R134.reuse ;  /* 0x0000000415da7c23 */ /* 0x100fe20008010886 */
[--C-:B------:R-:W-:Y:S01]  /*11e70*/  FFMA.FTZ R220, R24, UR4, -R134.reuse ;  /* 0x0000000418dc7c23 */ /* 0x100fe20008010886 */
[--C-:B------:R-:W-:Y:S01]  /*11e80*/  FFMA.FTZ R233, R28, UR4, -R134.reuse ;  /* 0x000000041ce97c23 */ /* 0x100fe20008010886 */
[--C-:B------:R-:W-:Y:S03]  /*11e90*/  FFMA.FTZ R235, R29, UR4, -R134.reuse ;  /* 0x000000041deb7c23 */ /* 0x100fe60008010886 */
[----:B------:R-:W2:Y:S01]  /*11ea0*/  MUFU.EX2 R225, R11 ;  /* 0x0000000b00e17308 */ /* 0x000ea20000000800 */
[--C-:B------:R-:W-:Y:S01]  /*11eb0*/  FFMA.FTZ R198, R17, UR4, -R134.reuse ;  /* 0x0000000411c67c23 */ /* 0x100fe20008010886 */
[----:B------:R-:W-:Y:S01]  /*11ec0*/  PRMT R168, R16, 0x5410, R5 ;  /* 0x0000541010a87816 */ /* 0x000fe20000000005 */
[--C-:B------:R-:W-:Y:S01]  /*11ed0*/  FFMA.FTZ R222, R25, UR4, -R134.reuse ;  /* 0x0000000419de7c23 */ /* 0x100fe20008010886 */
[--C-:B------:R-:W-:Y:S01]  /*11ee0*/  FFMA.FTZ R236, R32, UR4, -R134.reuse ;  /* 0x0000000420ec7c23 */ /* 0x100fe20008010886 */
[----:B------:R-:W-:Y:S01]  /*11ef0*/  FFMA.FTZ R238, R33, UR4, -R134 ;  /* 0x0000000421ee7c23 */ /* 0x000fe20008010886 */
[----:B------:R-:W-:Y:S01]  /*11f00*/  SHF.R.U32.HI R189, RZ, 0x18, R169 ;  /* 0x00000018ffbd7819 */ /* 0x000fe200000116a9 */
[----:B------:R-:W-:Y:S01]  /*11f10*/  FFMA.FTZ R188, R2, R229, R175 ;  /* 0x000000e502bc7223 */ /* 0x000fe200000100af */
[----:B------:R-:W-:Y:S01]  /*11f20*/  LOP3.LUT R134, R0, 0xff, RZ, 0xc0, !PT ;  /* 0x000000ff00867812 */ /* 0x000fe200078ec0ff */
[----:B------:R-:W-:Y:S01]  /*11f30*/  IMAD.MOV.U32 R199, RZ, RZ, R4 ;  /* 0x000000ffffc77224 */ /* 0x000fe200078e0004 */
[----:B------:R-:W-:Y:S01]  /*11f40*/  PRMT R172, R135, 0x7632, R172 ;  /* 0x0000763287ac7816 */ /* 0x000fe200000000ac */
[----:B------:R-:W2:Y:S01]  /*11f50*/  LDL R24, [R1+0x94] ;  /* 0x0000940001187983 */ /* 0x000ea20000100800 */
[----:B----4-:R-:W-:Y:S01]  /*11f60*/  F2FP.BF16.F32.PACK_AB R173, R228, R226 ;  /* 0x000000e2e4ad723e */ /* 0x010fe200000010ff */
[----:B------:R-:W-:Y:S01]  /*11f70*/  IMAD.WIDE.U32 R32, R183, -0x326172a9, RZ ;  /* 0xcd9e8d57b7207825 */ /* 0x000fe200078e00ff */
[----:B------:R-:W-:Y:S01]  /*11f80*/  PRMT R169, R134, 0x5410, R189 ;  /* 0x0000541086a97816 */ /* 0x000fe200000000bd */
[----:B------:R-:W4:Y:S01]  /*11f90*/  LDSM.16.MT88.4 R12, [R204+0x10000] ;  /* 0x01000000cc0c783b */ /* 0x000f220000004200 */
[--C-:B------:R-:W-:Y:S01]  /*11fa0*/  HSET2.LE.AND R168, R168, R214.reuse, PT ;  /* 0x000000d6a8a87233 */ /* 0x100fe20003803000 */
[C---:B-1----:R-:W-:Y:S01]  /*11fb0*/  FMUL.FTZ R8, R2.reuse, R140 ;  /* 0x0000008c02087220 */ /* 0x042fe20000410000 */
[----:B------:R-:W-:Y:S01]  /*11fc0*/  LOP3.LUT R190, R181, 0xff, RZ, 0xc0, !PT ;  /* 0x000000ffb5be7812 */ /* 0x000fe200078ec0ff */
[C---:B---3--:R-:W-:Y:S01]  /*11fd0*/  FMUL.FTZ R9, R2.reuse, R141 ;  /* 0x0000008d02097220 */ /* 0x048fe20000410000 */
[----:B------:R-:W-:Y:S01]  /*11fe0*/  PRMT R0, R135, 0x5410, R172 ;  /* 0x0000541087007816 */ /* 0x000fe200000000ac */
[----:B------:R-:W-:Y:S01]  /*11ff0*/  FMUL.FTZ R17, R2, R149 ;  /* 0x0000009502117220 */ /* 0x000fe20000410000 */
[C---:B------:R-:W-:Y:S01]  /*12000*/  PRMT R175, R173.reuse, 0x7632, R175 ;  /* 0x00007632adaf7816 */ /* 0x040fe200000000af */
[----:B------:R-:W1:Y:S01]  /*12010*/  LDSM.16.MT88.4 R20, [R205+0x10000] ;  /* 0x01000000cd14783b */ /* 0x000e620000004200 */
[----:B-----5:R-:W-:Y:S01]  /*12020*/  F2FP.BF16.F32.PACK_AB R176, R230, R227 ;  /* 0x000000e3e6b0723e */ /* 0x020fe200000010ff */
[----:B------:R-:W-:Y:S01]  /*12030*/  FMUL.FTZ R25, R2, R157 ;  /* 0x0000009d02197220 */ /* 0x000fe20000410000 */
[----:B------:R-:W-:Y:S01]  /*12040*/  PRMT R201, R4, 0x7772, RZ ;  /* 0x0000777204c97816 */ /* 0x000fe200000000ff */
[----:B------:R-:W-:Y:S01]  /*12050*/  FMUL.FTZ R37, R2, R37 ;  /* 0x0000002502257220 */ /* 0x000fe20000410000 */
[----:B------:R-:W-:Y:S01]  /*12060*/  PRMT R202, R4, 0x7773, RZ ;  /* 0x0000777304ca7816 */ /* 0x000fe200000000ff */
[----:B------:R-:W-:Y:S01]  /*12070*/  FMUL.FTZ R40, R2, R40 ;  /* 0x0000002802287220 */ /* 0x000fe20000410000 */
[----:B------:R-:W-:Y:S01]  /*12080*/  PRMT R200, R4, 0x7771, RZ ;  /* 0x0000777104c87816 */ /* 0x000fe200000000ff */
[----:B------:R-:W-:Y:S01]  /*12090*/  FMUL.FTZ R41, R2, R41 ;  /* 0x0000002902297220 */ /* 0x000fe20000410000 */
[----:B------:R-:W-:Y:S01]  /*120a0*/  LOP3.LUT R168, R0, R168, RZ, 0xc0, !PT ;  /* 0x000000a800a87212 */ /* 0x000fe200078ec0ff */
[C---:B------:R-:W-:Y:S01]  /*120b0*/  FMUL.FTZ R44, R2.reuse, R44 ;  /* 0x0000002c022c7220 */ /* 0x040fe20000410000 */
[--C-:B------:R-:W-:Y:S01]  /*120c0*/  HSET2.LE.AND R169, R169, R214.reuse, PT ;  /* 0x000000d6a9a97233 */ /* 0x100fe20003803000 */
[----:B------:R-:W-:Y:S01]  /*120d0*/  FMUL.FTZ R45, R2, R45 ;  /* 0x0000002d022d7220 */ /* 0x000fe20000410000 */
[----:B------:R-:W-:Y:S01]  /*120e0*/  PRMT R170, R190, 0x5410, R191 ;  /* 0x00005410beaa7816 */ /* 0x000fe200000000bf */
[----:B------:R-:W-:Y:S01]  /*120f0*/  FMUL.FTZ R48, R2, R48 ;  /* 0x0000003002307220 */ /* 0x000fe20000410000 */
[----:B------:R-:W-:Y:S01]  /*12100*/  PRMT R4, R180, 0x5410, R192 ;  /* 0x00005410b4047816 */ /* 0x000fe200000000c0 */
[C---:B------:R-:W-:Y:S01]  /*12110*/  FMUL.FTZ R49, R2.reuse, R49 ;  /* 0x0000003102317220 */ /* 0x040fe20000410000 */
[----:B------:R-:W-:Y:S01]  /*12120*/  PRMT R0, R173, 0x5410, R175 ;  /* 0x00005410ad007816 */ /* 0x000fe200000000af */
[----:B------:R-:W-:Y:S01]  /*12130*/  FMUL.FTZ R52, R2, R52 ;  /* 0x0000003402347220 */ /* 0x000fe20000410000 */
[----:B------:R-:W-:Y:S01]  /*12140*/  PRMT R177, R176, 0x7632, R177 ;  /* 0x00007632b0b17816 */ /* 0x000fe200000000b1 */
[C---:B------:R-:W-:Y:S01]  /*12150*/  FMUL.FTZ R53, R2.reuse, R53 ;  /* 0x0000003502357220 */ /* 0x040fe20000410000 */
[----:B--2---:R-:W-:Y:S01]  /*12160*/  F2FP.BF16.F32.PACK_AB R179, R225, R224 ;  /* 0x000000e0e1b3723e */ /* 0x004fe200000010ff */
[----:B------:R-:W-:Y:S01]  /*12170*/  FMUL.FTZ R56, R2, R56 ;  /* 0x0000003802387220 */ /* 0x000fe20000410000 */
[----:B------:R-:W-:Y:S01]  /*12180*/  LOP3.LUT R169, R0, R169, RZ, 0xc0, !PT ;  /* 0x000000a900a97212 */ /* 0x000fe200078ec0ff */
[----:B------:R-:W-:Y:S01]  /*12190*/  FMUL.FTZ R57, R2, R57 ;  /* 0x0000003902397220 */ /* 0x000fe20000410000 */
[----:B------:R-:W-:Y:S01]  /*121a0*/  LOP3.LUT R4, R4, 0xff00ff, RZ, 0xc0, !PT ;  /* 0x00ff00ff04047812 */ /* 0x000fe200078ec0ff */
[C---:B------:R-:W-:Y:S01]  /*121b0*/  FMUL.FTZ R60, R2.reuse, R60 ;  /* 0x0000003c023c7220 */ /* 0x040fe20000410000 */
[--C-:B------:R-:W-:Y:S01]  /*121c0*/  HSET2.LE.AND R170, R170, R214.reuse, PT ;  /* 0x000000d6aaaa7233 */ /* 0x100fe20003803000 */
[----:B------:R-:W-:Y:S01]  /*121d0*/  FMUL.FTZ R61, R2, R61 ;  /* 0x0000003d023d7220 */ /* 0x000fe20000410000 */
[----:B------:R-:W-:Y:S01]  /*121e0*/  PRMT R0, R176, 0x5410, R177 ;  /* 0x00005410b0007816 */ /* 0x000fe200000000b1 */
[C---:B------:R-:W-:Y:S01]  /*121f0*/  FMUL.FTZ R64, R2.reuse, R64 ;  /* 0x0000004002407220 */ /* 0x040fe20000410000 */
[C---:B------:R-:W-:Y:S01]  /*12200*/  PRMT R178, R179.reuse, 0x7632, R178 ;  /* 0x00007632b3b27816 */ /* 0x040fe200000000b2 */
[C---:B------:R-:W-:Y:S01]  /*12210*/  FMUL.FTZ R65, R2.reuse, R65 ;  /* 0x0000004102417220 */ /* 0x040fe20000410000 */
[----:B------:R-:W-:Y:S01]  /*12220*/  HSET2.LE.AND R171, R4, R214, PT ;  /* 0x000000d604ab7233 */ /* 0x000fe20003803000 */
[----:B------:R-:W-:Y:S01]  /*12230*/  FMUL.FTZ R4, R2, R136 ;  /* 0x0000008802047220 */ /* 0x000fe20000410000 */
[----:B------:R-:W-:Y:S01]  /*12240*/  LOP3.LUT R170, R0, R170, RZ, 0xc0, !PT ;  /* 0x000000aa00aa7212 */ /* 0x000fe200078ec0ff */
[C---:B------:R-:W-:Y:S01]  /*12250*/  FMUL.FTZ R68, R2.reuse, R68 ;  /* 0x0000004402447220 */ /* 0x040fe20000410000 */
[----:B------:R-:W-:Y:S01]  /*12260*/  PRMT R0, R179, 0x5410, R178 ;  /* 0x00005410b3007816 */ /* 0x000fe200000000b2 */
[----:B------:R-:W-:Y:S01]  /*12270*/  FMUL.FTZ R69, R2, R69 ;  /* 0x0000004502457220 */ /* 0x000fe20000410000 */
[----:B------:R-:W-:Y:S01]  /*12280*/  LOP3.LUT R6, R174, 0xffff, RZ, 0xc0, !PT ;  /* 0x0000ffffae067812 */ /* 0x000fe200078ec0ff */
[----:B------:R-:W-:Y:S01]  /*12290*/  FMUL.FTZ R72, R2, R72 ;  /* 0x0000004802487220 */ /* 0x000fe20000410000 */
[----:B------:R-:W-:Y:S01]  /*122a0*/  LOP3.LUT R171, R0, R171, RZ, 0xc0, !PT ;  /* 0x000000ab00ab7212 */ /* 0x000fe200078ec0ff */
[----:B------:R-:W-:Y:S01]  /*122b0*/  FADD.FTZ R0, -R3, R133 ;  /* 0x0000008503007221 */ /* 0x000fe20000010100 */
[----:B------:R-:W-:Y:S01]  /*122c0*/  SHF.R.U32.HI R185, RZ, 0x8, R6 ;  /* 0x00000008ffb97819 */ /* 0x000fe20000011606 */
[----:B------:R2:W3:Y:S01]  /*122d0*/  LDL R133, [R1+0x90] ;  /* 0x0000900001857983 */ /* 0x0004e20000100800 */
[----:B------:R-:W-:Y:S01]  /*122e0*/  LOP3.LUT R7, R5, 0xffff, RZ, 0xc0, !PT ;  /* 0x0000ffff05077812 */ /* 0x000fe200078ec0ff */
[----:B------:R-:W-:Y:S01]  /*122f0*/  FMUL.FTZ R0, R0, UR4 ;  /* 0x0000000400007c20 */ /* 0x000fe20008410000 */
[----:B------:R-:W-:Y:S01]  /*12300*/  LOP3.LUT R6, R185, 0xffff, RZ, 0xc0, !PT ;  /* 0x0000ffffb9067812 */ /* 0x000fe200078ec0ff */
[----:B------:R-:W-:Y:S01]  /*12310*/  FMUL.FTZ R5, R2, R137 ;  /* 0x0000008902057220 */ /* 0x000fe20000410000 */
[----:B------:R-:W-:Y:S01]  /*12320*/  ISETP.LE.U32.AND P5, PT, R7, UR11, PT ;  /* 0x0000000b07007c0c */ /* 0x000fe2000bfa3070 */
[----:B------:R-:W5:Y:S01]  /*12330*/  LDL.LU R140, [R1+0x5c] ;  /* 0x00005c00018c7983 */ /* 0x000f620000300800 */
[----:B------:R-:W-:Y:S01]  /*12340*/  ISETP.LE.U32.AND P3, PT, R6, UR11, PT ;  /* 0x0000000b06007c0c */ /* 0x000fe2000bf63070 */
[----:B------:R-:W4:Y:S01]  /*12350*/  MUFU.EX2 R0, R0 ;  /* 0x0000000000007308 */ /* 0x000f220000000800 */
[----:B------:R-:W-:Y:S01]  /*12360*/  LOP3.LUT R229, R182, UR9, R33, 0x96, !PT ;  /* 0x00000009b6e57c12 */ /* 0x000fe2000f8e9621 */
[----:B------:R-:W-:Y:S01]  /*12370*/  FMUL.FTZ R33, R2, R165 ;  /* 0x000000a502217220 */ /* 0x000fe20000410000 */
[----:B------:R-:W-:Y:S01]  /*12380*/  ISETP.LE.U32.AND P6, PT, R16, UR11, PT ;  /* 0x0000000b10007c0c */ /* 0x000fe2000bfc3070 */
[----:B------:R-:W-:Y:S01]  /*12390*/  FMUL.FTZ R16, R2, R148 ;  /* 0x0000009402107220 */ /* 0x000fe20000410000 */
[----:B------:R-:W-:Y:S01]  /*123a0*/  ISETP.GT.U32.AND P0, PT, R180, UR11, PT ;  /* 0x0000000bb4007c0c */ /* 0x000fe2000bf04070 */
[----:B------:R-:W-:Y:S01]  /*123b0*/  IMAD.WIDE.U32 R180, R184, -0x326172a9, RZ ;  /* 0xcd9e8d57b8b47825 */ /* 0x000fe200078e00ff */
[----:B------:R2:W2:Y:S01]  /*123c0*/  LDL.S16 R149, [R1+0x54] ;  /* 0x0000540001957983 */ /* 0x0004a20000100600 */
[----:B------:R-:W-:Y:S02]  /*123d0*/  ISETP.LE.U32.AND P4, PT, R134, UR11, PT ;  /* 0x0000000b86007c0c */ /* 0x000fe4000bf83070 */
[C---:B------:R-:W-:Y:S01]  /*123e0*/  FMUL.FTZ R73, R2.reuse, R73 ;  /* 0x0000004902497220 */ /* 0x040fe20000410000 */
[C---:B------:R-:W-:Y:S01]  /*123f0*/  FMUL.FTZ R76, R2.reuse, R76 ;  /* 0x0000004c024c7220 */ /* 0x040fe20000410000 */
[----:B------:R1:W5:Y:S01]  /*12400*/  LDL.S16 R148, [R1+0x50] ;  /* 0x0000500001947983 */ /* 0x0003620000100600 */
[C---:B------:R-:W-:Y:S01]  /*12410*/  FMUL.FTZ R77, R2.reuse, R77 ;  /* 0x0000004d024d7220 */ /* 0x040fe20000410000 */
[C---:B------:R-:W-:Y:S01]  /*12420*/  FMUL.FTZ R80, R2.reuse, R80 ;  /* 0x0000005002507220 */ /* 0x040fe20000410000 */
[C---:B------:R-:W-:Y:S01]  /*12430*/  FMUL.FTZ R81, R2.reuse, R81 ;  /* 0x0000005102517220 */ /* 0x040fe20000410000 */
[C---:B------:R-:W-:Y:S01]  /*12440*/  FMUL.FTZ R84, R2.reuse, R84 ;  /* 0x0000005402547220 */ /* 0x040fe20000410000 */
[----:B------:R-:W-:Y:S01]  /*12450*/  FMUL.FTZ R85, R2, R85 ;  /* 0x0000005502557220 */ /* 0x000fe20000410000 */
[C---:B----4-:R-:W-:Y:S01]  /*12460*/  FMUL.FTZ R6, R0.reuse, R138 ;  /* 0x0000008a00067220 */ /* 0x050fe20000410000 */
[C---:B------:R-:W-:Y:S01]  /*12470*/  FMUL.FTZ R7, R0.reuse, R139 ;  /* 0x0000008b00077220 */ /* 0x040fe20000410000 */
[C---:B------:R-:W-:Y:S01]  /*12480*/  FMUL.FTZ R10, R0.reuse, R142 ;  /* 0x0000008e000a7220 */ /* 0x040fe20000410000 */
[C---:B------:R-:W-:Y:S01]  /*12490*/  FMUL.FTZ R11, R0.reuse, R143 ;  /* 0x0000008f000b7220 */ /* 0x040fe20000410000 */
[C---:B------:R-:W-:Y:S01]  /*124a0*/  FMUL.FTZ R18, R0.reuse, R150 ;  /* 0x0000009600127220 */ /* 0x040fe20000410000 */
[----:B------:R-:W-:Y:S01]  /*124b0*/  FMUL.FTZ R19, R0, R151 ;  /* 0x0000009700137220 */ /* 0x000fe20000410000 */
[----:B------:R4:W4:Y:S01]  /*124c0*/  LDL.S16 R150, [R1+0x58] ;  /* 0x0000580001967983 */ /* 0x0009220000100600 */
[----:B------:R-:W-:Y:S01]  /*124d0*/  MUFU.EX2 R198, R198 ;  /* 0x000000c600c67308 */ /* 0x000fe20000000800 */
[C---:B------:R-:W-:Y:S05]  /*124e0*/  HMMA.16816.F32.BF16 R4, R168.reuse, R12, R4 ;  /* 0x0000000ca804723c */ /* 0x040fea0000041804 */
[----:B------:R-:W-:Y:S01]  /*124f0*/  LOP3.LUT R183, R199, 0xff, RZ, 0xc0, !PT ;  /* 0x000000ffc7b77812 */ /* 0x000fe200078ec0ff */
[----:B------:R-:W-:Y:S03]  /*12500*/  IMAD.MOV.U32 R184, RZ, RZ, R243 ;  /* 0x000000ffffb87224 */ /* 0x000fe600078e00f3 */
[----:B------:R-:W-:Y:S01]  /*12510*/  MUFU.EX2 R197, R197 ;  /* 0x000000c500c57308 */ /* 0x000fe20000000800 */
[C---:B------:R-:W-:Y:S03]  /*12520*/  HMMA.16816.F32.BF16 R8, R168.reuse, R14, R8 ;  /* 0x0000000ea808723c */ /* 0x040fe60000041808 */
[C---:B------:R-:W-:Y:S01]  /*12530*/  FMUL.FTZ R12, R2.reuse, R144 ;  /* 0x00000090020c7220 */ /* 0x040fe20000410000 */
[----:B------:R-:W-:Y:S01]  /*12540*/  FMUL.FTZ R13, R2, R145 ;  /* 0x00000091020d7220 */ /* 0x000fe20000410000 */
[C---:B------:R-:W-:Y:S01]  /*12550*/  FMUL.FTZ R14, R0.reuse, R146 ;  /* 0x00000092000e7220 */ /* 0x040fe20000410000 */
[C---:B------:R-:W-:Y:S03]  /*12560*/  FMUL.FTZ R15, R0.reuse, R147 ;  /* 0x00000093000f7220 */ /* 0x040fe60000410000 */
[----:B------:R-:W-:Y:S01]  /*12570*/  MUFU.EX2 R145, R187 ;  /* 0x000000bb00917308 */ /* 0x000fe20000000800 */
[C---:B------:R-:W-:Y:S01]  /*12580*/  FMUL.FTZ R26, R0.reuse, R158 ;  /* 0x0000009e001a7220 */ /* 0x040fe20000410000 */
[----:B------:R-:W-:Y:S01]  /*12590*/  FMUL.FTZ R27, R0, R159 ;  /* 0x0000009f001b7220 */ /* 0x000fe20000410000 */
[----:B------:R-:W-:Y:S01]  /*125a0*/  LOP3.LUT R159, R32, UR12, R181, 0x96, !PT ;  /* 0x0000000c209f7c12 */ /* 0x000fe2000f8e96b5 */
[----:B------:R-:W-:Y:S01]  /*125b0*/  FMUL.FTZ R32, R2, R164 ;  /* 0x000000a402207220 */ /* 0x000fe20000410000 */
[----:B------:R-:W-:Y:S01]  /*125c0*/  FMUL.FTZ R34, R0, R166 ;  /* 0x000000a600227220 */ /* 0x000fe20000410000 */
[C---:B-1----:R-:W-:Y:S04]  /*125d0*/  HMMA.16816.F32.BF16 R12, R168.reuse, R20, R12 ;  /* 0x00000014a80c723c */ /* 0x042fe8000004180c */
[----:B------:R-:W-:Y:S01]  /*125e0*/  MUFU.EX2 R144, R194 ;  /* 0x000000c200907308 */ /* 0x000fe20000000800 */
[C---:B------:R-:W-:Y:S01]  /*125f0*/  FMUL.FTZ R20, R2.reuse, R152 ;  /* 0x0000009802147220 */ /* 0x040fe20000410000 */
[----:B------:R-:W-:Y:S01]  /*12600*/  LOP3.LUT R152, R159, 0xffff, RZ, 0xc0, !PT ;  /* 0x0000ffff9f987812 */ /* 0x000fe200078ec0ff */
[----:B------:R-:W-:Y:S01]  /*12610*/  FMUL.FTZ R21, R2, R153 ;  /* 0x0000009902157220 */ /* 0x000fe20000410000 */
[C---:B------:R-:W-:Y:S01]  /*12620*/  FMUL.FTZ R35, R0.reuse, R167 ;  /* 0x000000a700237220 */ /* 0x040fe20000410000 */
[C---:B------:R-:W-:Y:S01]  /*12630*/  FMUL.FTZ R38, R0.reuse, R38 ;  /* 0x0000002600267220 */ /* 0x040fe20000410000 */
[C---:B------:R-:W-:Y:S04]  /*12640*/  HMMA.16816.F32.BF16 R16, R168.reuse, R22, R16 ;  /* 0x00000016a810723c */ /* 0x040fe80000041810 */
[----:B------:R-:W-:Y:S01]  /*12650*/  MUFU.EX2 R153, R193 ;  /* 0x000000c100997308 */ /* 0x000fe20000000800 */
        /* <DEDUP_REMOVED lines=71> */
[----:B------:R-:W-:Y:S01]  /*12ad0*/  LOP3.LUT R157, R174, 0xff, RZ, 0xc0, !PT ;  /* 0x000000ffae9d7812 */ /* 0x000fe200078ec0ff */
[----:B------:R1:W-:Y:S01]  /*12ae0*/  MUFU.EX2 R154, R186 ;  /* 0x000000ba009a7308 */ /* 0x0003e20000000800 */
[----:B------:R-:W-:Y:S09]  /*12af0*/  SHF.R.U32.HI R152, RZ, 0x8, R152 ;  /* 0x00000008ff987819 */ /* 0x000ff20000011698 */
[----:B------:R-:W1:Y:S10]  /*12b00*/  MUFU.EX2 R196, R196 ;  /* 0x000000c400c47308 */ /* 0x000e740000000800 */
[----:B------:R-:W1:Y:S02]  /*12b10*/  MUFU.EX2 R195, R195 ;  /* 0x000000c300c37308 */ /* 0x000e640000000800 */
[----:B-1----:R-:W-:Y:S08]  /*12b20*/  IMAD.U32 R186, RZ, RZ, UR16 ;  /* 0x00000010ffba7e24 */ /* 0x002ff0000f8e00ff */
[----:B------:R-:W-:Y:S01]  /*12b30*/  MUFU.EX2 R158, R219 ;  /* 0x000000db009e7308 */ /* 0x000fe20000000800 */
[----:B------:R-:W-:Y:S04]  /*12b40*/  F2FP.BF16.F32.PACK_AB R165, R198, R196 ;  /* 0x000000c4c6a5723e */ /* 0x000fe800000010ff */
[----:B------:R-:W-:Y:S05]  /*12b50*/  PRMT R166, R165, 0x7632, R166 ;  /* 0x00007632a5a67816 */ /* 0x000fea00000000a6 */
[----:B------:R-:W-:Y:S01]  /*12b60*/  MUFU.EX2 R194, R222 ;  /* 0x000000de00c27308 */ /* 0x000fe20000000800 */
[----:B------:R-:W-:Y:S01]  /*12b70*/  F2FP.BF16.F32.PACK_AB R167, R197, R195 ;  /* 0x000000c3c5a7723e */ /* 0x000fe200000010ff */
[----:B---3--:R-:W-:Y:S02]  /*12b80*/  @P1 VIADD R133, R24, 0xffffffc0 ;  /* 0xffffffc018851836 */ /* 0x008fe40000000000 */
[----:B------:R-:W-:Y:S01]  /*12b90*/  FMUL.FTZ R24, R2, R156 ;  /* 0x0000009c02187220 */ /* 0x000fe20000410000 */
[----:B------:R-:W-:Y:S01]  /*12ba0*/  F2FP.BF16.F32.PACK_AB R156, R154, R145 ;  /* 0x000000919a9c723e */ /* 0x000fe200000010ff */
[----:B------:R-:W-:Y:S01]  /*12bb0*/  IMAD.IADD R182, R207, 0x1, R133 ;  /* 0x00000001cfb67824 */ /* 0x000fe200078e0285 */
[----:B------:R-:W1:Y:S08]  /*12bc0*/  LDSM.16.MT88.4 R28, [R133] ;  /* 0x00000000851c783b */ /* 0x000e700000004200 */
[----:B------:R-:W3:Y:S01]  /*12bd0*/  LDSM.16.MT88.4 R136, [R182] ;  /* 0x00000000b688783b */ /* 0x000ee20000004200 */
[----:B--2---:R-:W-:Y:S02]  /*12be0*/  @!P5 HFMA2.BF16_V2 R149, -RZ.H0_H0, RZ.H0_H0, -R172.H0_H0 ;  /* 0x200000ffff95d231 */ /* 0x004fe400003409ac */
[----:B-----5:R-:W-:Y:S05]  /*12bf0*/  @!P4 HFMA2.BF16_V2 R148, -RZ.H0_H0, RZ.H0_H0, -R173.H0_H0 ;  /* 0x200000ffff94c231 */ /* 0x020fea00003409ad */
[----:B------:R-:W-:Y:S04]  /*12c00*/  PRMT R146, R148, 0x7610, R146 ;  /* 0x0000761094927816 */ /* 0x000fe80000000092 */
[----:B------:R-:W-:Y:S01]  /*12c10*/  @!P4 PRMT R173, R146, 0x5410, RZ ;  /* 0x0000541092adc816 */ /* 0x000fe200000000ff */
[----:B----4-:R-:W-:Y:S05]  /*12c20*/  @!P6 HFMA2.BF16_V2 R150, -RZ.H0_H0, RZ.H0_H0, -R135.H0_H0 ;  /* 0x200000ffff96e231 */ /* 0x010fea0000340987 */
[----:B------:R-:W-:Y:S01]  /*12c30*/  @!P6 STL.S16 [R1+0x58], R150 ;  /* 0x000058960100e387 */ /* 0x000fe20000100600 */
[----:B------:R-:W-:Y:S03]  /*12c40*/  PRMT R147, R150, 0x7610, R147 ;  /* 0x0000761096937816 */ /* 0x000fe60000000093 */
[----:B------:R-:W-:Y:S01]  /*12c50*/  @!P5 STL.S16 [R1+0x54], R149 ;  /* 0x000054950100d387 */ /* 0x000fe20000100600 */
[----:B------:R-:W-:Y:S02]  /*12c60*/  @!P6 PRMT R135, R147, 0x5410, RZ ;  /* 0x000054109387e816 */ /* 0x000fe400000000ff */
[----:B------:R-:W-:Y:S01]  /*12c70*/  ISETP.LE.U32.AND P6, PT, R189, UR11, PT ;  /* 0x0000000bbd007c0c */ /* 0x000fe2000bfc3070 */
[----:B------:R2:W-:Y:S01]  /*12c80*/  @!P4 STL.S16 [R1+0x50], R148 ;  /* 0x000050940100c387 */ /* 0x0005e20000100600 */
[C---:B-1----:R-:W-:Y:S01]  /*12c90*/  HMMA.16816.F32.BF16 R20, R168.reuse, R28, R20 ;  /* 0x0000001ca814723c */ /* 0x042fe20000041814 */
[----:B------:R-:W-:Y:S02]  /*12ca0*/  MUFU.EX2 R189, R218 ;  /* 0x000000da00bd7308 */ /* 0x000fe40000000800 */
[----:B------:R4:W5:Y:S01]  /*12cb0*/  LDL.S16 R193, [R1+0x48] ;  /* 0x0000480001c17983 */ /* 0x0009620000100600 */
[----:B------:R-:W-:Y:S01]  /*12cc0*/  ISETP.GT.U32.AND P4, PT, R191, UR11, PT ;  /* 0x0000000bbf007c0c */ /* 0x000fe2000bf84070 */
[C---:B------:R-:W-:Y:S01]  /*12cd0*/  FMUL.FTZ R28, R2.reuse, R160 ;  /* 0x000000a0021c7220 */ /* 0x040fe20000410000 */
[----:B------:R-:W-:Y:S01]  /*12ce0*/  FMUL.FTZ R29, R2, R161 ;  /* 0x000000a1021d7220 */ /* 0x000fe20000410000 */
[C---:B------:R-:W-:Y:S01]  /*12cf0*/  FFMA.FTZ R2, R0.reuse, R140, R226 ;  /* 0x0000008c00027223 */ /* 0x040fe200000100e2 */
[C---:B------:R-:W-:Y:S01]  /*12d00*/  HMMA.16816.F32.BF16 R24, R168.reuse, R30, R24 ;  /* 0x0000001ea818723c */ /* 0x040fe20000041818 */
[----:B------:R-:W-:Y:S02]  /*12d10*/  LDSM.16.MT88.4 R140, [R182+0x6000] ;  /* 0x00600000b68c783b */ /* 0x000fe40000004200 */
[----:B------:R-:W1:Y:S01]  /*12d20*/  MUFU.EX2 R191, R220 ;  /* 0x000000dc00bf7308 */ /* 0x000e620000000800 */
[C---:B------:R-:W-:Y:S01]  /*12d30*/  FMUL.FTZ R30, R0.reuse, R162 ;  /* 0x000000a2001e7220 */ /* 0x040fe20000410000 */
[----:B------:R-:W-:Y:S01]  /*12d40*/  FMUL.FTZ R31, R0, R163 ;  /* 0x000000a3001f7220 */ /* 0x000fe20000410000 */
[----:B------:R-:W-:Y:S02]  /*12d50*/  F2FP.BF16.F32.PACK_AB R0, R153, R144 ;  /* 0x000000909900723e */ /* 0x000fe400000010ff */
[----:B------:R-:W-:Y:S02]  /*12d60*/  PRMT R163, R156, 0x7632, R163 ;  /* 0x000076329ca37816 */ /* 0x000fe400000000a3 */
[----:B------:R-:W-:Y:S02]  /*12d70*/  PRMT R134, R0, 0x7632, R134 ;  /* 0x0000763200867816 */ /* 0x000fe40000000086 */
[C---:B---3--:R-:W-:Y:S01]  /*12d80*/  HMMA.16816.F32.BF16 R28, R168.reuse, R136, R28 ;  /* 0x00000088a81c723c */ /* 0x048fe2000004181c */
[----:B--2---:R4:W2:Y:S07]  /*12d90*/  LDL.S16 R148, [R1+0x4c] ;  /* 0x00004c0001947983 */ /* 0x0048ae0000100600 */
[C---:B------:R-:W-:Y:S01]  /*12da0*/  HMMA.16816.F32.BF16 R32, R168.reuse, R138, R32 ;  /* 0x0000008aa820723c */ /* 0x040fe20000041820 */
[----:B------:R-:W3:Y:S02]  /*12db0*/  LDSM.16.MT88.4 R136, [R204+0x12000] ;  /* 0x01200000cc88783b */ /* 0x000ee40000004200 */
[----:B-1----:R-:W-:Y:S04]  /*12dc0*/  F2FP.BF16.F32.PACK_AB R161, R194, R191 ;  /* 0x000000bfc2a1723e */ /* 0x002fe800000010ff */
[----:B------:R-:W-:Y:S01]  /*12dd0*/  PRMT R164, R161, 0x7632, R164 ;  /* 0x00007632a1a47816 */ /* 0x000fe200000000a4 */
[C---:B---3--:R-:W-:Y:S08]  /*12de0*/  HMMA.16816.F32.BF16 R36, R168.reuse, R136, R36 ;  /* 0x00000088a824723c */ /* 0x048ff00000041824 */
[C---:B------:R-:W-:Y:S01]  /*12df0*/  HMMA.16816.F32.BF16 R40, R168.reuse, R138, R40 ;  /* 0x0000008aa828723c */ /* 0x040fe20000041828 */
[----:B------:R-:W1:Y:S07]  /*12e00*/  LDSM.16.MT88.4 R136, [R205+0x12000] ;  /* 0x01200000cd88783b */ /* 0x000e6e0000004200 */
[C---:B-1----:R-:W-:Y:S08]  /*12e10*/  HMMA.16816.F32.BF16 R44, R168.reuse, R136, R44 ;  /* 0x00000088a82c723c */ /* 0x042ff0000004182c */
        /* <DEDUP_REMOVED lines=13> */
[----:B------:R-:W1:Y:S02]  /*12ef0*/  LDSM.16.MT88.4 R136, [R133+0x4000] ;  /* 0x004000008588783b */ /* 0x000e640000004200 */
[----:B--2---:R-:W-:Y:S05]  /*12f00*/  @!P6 HFMA2.BF16_V2 R148, -RZ.H0_H0, RZ.H0_H0, -R175.H0_H0 ;  /* 0x200000ffff94e231 */ /* 0x004fea00003409af */
        /* <DEDUP_REMOVED lines=12> */
[C---:B-1----:R-:W-:Y:S03]  /*12fd0*/  HMMA.16816.F32.BF16 R116, R168.reuse, R136, R116 ;  /* 0x00000088a874723c */ /* 0x042fe60000041874 */
[----:B------:R-:W-:Y:S01]  /*12fe0*/  FADD.FTZ R136, R231, R188 ;  /* 0x000000bce7887221 */ /* 0x000fe20000010000 */
[----:B------:R-:W-:Y:S01]  /*12ff0*/  SHF.R.U32.HI R188, RZ, 0x18, R174 ;  /* 0x00000018ffbc7819 */ /* 0x000fe200000116ae */
[----:B------:R-:W-:Y:S02]  /*13000*/  FADD.FTZ R137, R228, R2 ;  /* 0x00000002e4897221 */ /* 0x000fe40000010000 */
[----:B------:R-:W-:Y:S01]  /*13010*/  FADD.FTZ R2, R227, R136 ;  /* 0x00000088e3027221 */ /* 0x000fe20000010000 */
[C---:B------:R-:W-:Y:S03]  /*13020*/  HMMA.16816.F32.BF16 R120, R168.reuse, R138, R120 ;  /* 0x0000008aa878723c */ /* 0x040fe60000041878 */
[----:B------:R-:W-:Y:S01]  /*13030*/  PRMT R139, R149, 0x7610, R139 ;  /* 0x00007610958b7816 */ /* 0x000fe2000000008b */
[----:B------:R-:W-:Y:S01]  /*13040*/  FADD.FTZ R138, R230, R2 ;  /* 0x00000002e68a7221 */ /* 0x000fe20000010000 */
[----:B------:R-:W-:Y:S01]  /*13050*/  PRMT R136, R157, 0x5410, R185 ;  /* 0x000054109d887816 */ /* 0x000fe200000000b9 */
[----:B------:R-:W-:Y:S01]  /*13060*/  IMAD.MOV.U32 R185, RZ, RZ, R242 ;  /* 0x000000ffffb97224 */ /* 0x000fe200078e00f2 */
[----:B------:R-:W-:Y:S01]  /*13070*/  @!P5 PRMT R172, R139, 0x5410, RZ ;  /* 0x000054108bacd816 */ /* 0x000fe200000000ff */
[C---:B------:R-:W-:Y:S03]  /*13080*/  HMMA.16816.F32.BF16 R124, R168.reuse, R140, R124 ;  /* 0x0000008ca87c723c */ /* 0x040fe6000004187c */
[----:B------:R1:W-:Y:S01]  /*13090*/  STG.E.U16 desc[UR26][R184.64], R135 ;  /* 0x00000087b8007986 */ /* 0x0003e2000c10151a */
[----:B------:R-:W-:Y:S01]  /*130a0*/  LEA R186, P5, R186, R184, 0x1 ;  /* 0x000000b8baba7211 */ /* 0x000fe200078a08ff */
[----:B------:R-:W-:Y:S01]  /*130b0*/  FADD.FTZ R138, R144, R138 ;  /* 0x0000008a908a7221 */ /* 0x000fe20000010000 */
[--C-:B------:R-:W-:Y:S01]  /*130c0*/  HSET2.LE.AND R136, R136, R214.reuse, PT ;  /* 0x000000d688887233 */ /* 0x100fe20003803000 */
[----:B------:R-:W-:Y:S01]  /*130d0*/  STG.E.U16 desc[UR26][R184.64+0x2], R172 ;  /* 0x000002acb8007986 */ /* 0x000fe2000c10151a */
[----:B------:R-:W-:Y:S01]  /*130e0*/  HMMA.16816.F32.BF16 R128, R168, R142, R128 ;  /* 0x0000008ea880723c */ /* 0x000fe20000041880 */
[----:B------:R-:W-:Y:S02]  /*130f0*/  MUFU.EX2 R168, R203 ;  /* 0x000000cb00a87308 */ /* 0x000fe40000000800 */
[----:B------:R4:W2:Y:S01]  /*13100*/  LDL.S16 R171, [R1+0x40] ;  /* 0x0000400001ab7983 */ /* 0x0008a20000100600 */
[----:B------:R-:W-:Y:S01]  /*13110*/  PRMT R2, R0, 0x5410, R134 ;  /* 0x0000541000027816 */ /* 0x000fe20000000086 */
[----:B------:R-:W-:Y:S01]  /*13120*/  FADD.FTZ R137, R224, R137 ;  /* 0x00000089e0897221 */ /* 0x000fe20000010000 */
[----:B------:R-:W-:Y:S01]  /*13130*/  FADD.FTZ R153, R153, R138 ;  /* 0x0000008a99997221 */ /* 0x000fe20000010000 */
[----:B------:R4:W3:Y:S01]  /*13140*/  LDL.S16 R169, [R1+0x3c] ;  /* 0x00003c0001a97983 */ /* 0x0008e20000100600 */
[----:B------:R-:W-:Y:S01]  /*13150*/  LOP3.LUT R136, R2, R136, RZ, 0xc0, !PT ;  /* 0x0000008802887212 */ /* 0x000fe200078ec0ff */
[----:B------:R-:W-:Y:S01]  /*13160*/  FADD.FTZ R137, R225, R137 ;  /* 0x00000089e1897221 */ /* 0x000fe20000010000 */
[----:B------:R-:W-:Y:S01]  /*13170*/  PRMT R2, R174, 0x7632, R2 ;  /* 0x00007632ae027816 */ /* 0x000fe20000000002 */
[----:B------:R-:W4:Y:S01]  /*13180*/  LDSM.16.MT88.4 R140, [R204+0x10800] ;  /* 0x01080000cc8c783b */ /* 0x000f220000004200 */
[----:B------:R-:W-:Y:S01]  /*13190*/  PRMT R138, R183, 0x5410, R200 ;  /* 0x00005410b78a7816 */ /* 0x000fe200000000c8 */
[----:B------:R-:W-:Y:S01]  /*131a0*/  FADD.FTZ R144, R145, R137 ;  /* 0x0000008991907221 */ /* 0x000fe20000010000 */
[----:B------:R-:W-:Y:S01]  /*131b0*/  LOP3.LUT R155, R2, 0xff, RZ, 0xc0, !PT ;  /* 0x000000ff029b7812 */ /* 0x000fe200078ec0ff */
[----:B------:R-:W-:Y:S01]  /*131c0*/  FADD.FTZ R153, R196, R153 ;  /* 0x00000099c4997221 */ /* 0x000fe20000010000 */
[----:B------:R-:W-:Y:S01]  /*131d0*/  PRMT R2, R156, 0x5410, R163 ;  /* 0x000054109c027816 */ /* 0x000fe200000000a3 */
[----:B------:R-:W-:Y:S01]  /*131e0*/  FADD.FTZ R154, R154, R144 ;  /* 0x000000909a9a7221 */ /* 0x000fe20000010000 */
[----:B------:R-:W-:Y:S01]  /*131f0*/  PRMT R137, R155, 0x5410, R188 ;  /* 0x000054109b897816 */ /* 0x000fe200000000bc */
[----:B------:R-:W4:Y:S01]  /*13200*/  LDSM.16.MT88.4 R144, [R205+0x10800] ;  /* 0x01080000cd90783b */ /* 0x000f220000004200 */
[--C-:B------:R-:W-:Y:S01]  /*13210*/  HSET2.LE.AND R138, R138, R214.reuse, PT ;  /* 0x000000d68a8a7233 */ /* 0x100fe20003803000 */
[----:B------:R-:W-:Y:S01]  /*13220*/  FADD.FTZ R154, R195, R154 ;  /* 0x0000009ac39a7221 */ /* 0x000fe20000010000 */
[----:B------:R-:W-:Y:S01]  /*13230*/  PRMT R174, R167, 0x7632, R174 ;  /* 0x00007632a7ae7816 */ /* 0x000fe200000000ae */
[----:B-1----:R-:W-:Y:S01]  /*13240*/  IMAD.U32 R135, RZ, RZ, UR16 ;  /* 0x00000010ff877e24 */ /* 0x002fe2000f8e00ff */
[--C-:B------:R-:W-:Y:S01]  /*13250*/  HSET2.LE.AND R137, R137, R214.reuse, PT ;  /* 0x000000d689897233 */ /* 0x100fe20003803000 */
[----:B------:R-:W-:Y:S01]  /*13260*/  FADD.FTZ R153, R198, R153 ;  /* 0x00000099c6997221 */ /* 0x000fe20000010000 */
[----:B------:R-:W-:Y:S01]  /*13270*/  PRMT R196, R180, 0x7773, RZ ;  /* 0x00007773b4c47816 */ /* 0x000fe200000000ff */
[----:B------:R-:W-:Y:S01]  /*13280*/  @!P6 STL.S16 [R1+0x4c], R148 ;  /* 0x00004c940100e387 */ /* 0x000fe20000100600 */
[----:B------:R-:W-:Y:S01]  /*13290*/  LEA.HI.X.SX32 R187, R135, R185, 0x1, P5 ;  /* 0x000000b987bb7211 */ /* 0x000fe200028f0eff */
[----:B------:R-:W-:Y:S01]  /*132a0*/  MUFU.EX2 R195, R223 ;  /* 0x000000df00c37308 */ /* 0x000fe20000000800 */
[----:B------:R-:W-:Y:S02]  /*132b0*/  LOP3.LUT R137, R2, R137, RZ, 0xc0, !PT ;  /* 0x0000008902897212 */ /* 0x000fe400078ec0ff */
[----:B------:R-:W-:Y:S01]  /*132c0*/  PRMT R2, R201, 0x5410, R202 ;  /* 0x00005410c9027816 */ /* 0x000fe200000000ca */
[----:B------:R1:W-:Y:S01]  /*132d0*/  STG.E.U16 desc[UR26][R186.64], R173 ;  /* 0x000000adba007986 */ /* 0x0003e2000c10151a */
[----:B------:R-:W-:Y:S02]  /*132e0*/  ISETP.LE.U32.AND P5, PT, R190, UR11, PT ;  /* 0x0000000bbe007c0c */ /* 0x000fe4000bfa3070 */
[----:B------:R-:W-:Y:S03]  /*132f0*/  LOP3.LUT R139, R2, 0xff00ff, RZ, 0xc0, !PT ;  /* 0x00ff00ff028b7812 */ /* 0x000fe600078ec0ff */
[----:B------:R-:W3:Y:S01]  /*13300*/  MUFU.EX2 R190, R217 ;  /* 0x000000d900be7308 */ /* 0x000ee20000000800 */
[----:B------:R-:W-:Y:S02]  /*13310*/  PRMT R2, R165, 0x5410, R166 ;  /* 0x00005410a5027816 */ /* 0x000fe400000000a6 */
[----:B------:R-:W-:Y:S02]  /*13320*/  F2FP.BF16.F32.PACK_AB R135, R189, R158 ;  /* 0x0000009ebd87723e */ /* 0x000fe400000010ff */
[----:B------:R-:W-:Y:S02]  /*13330*/  LOP3.LUT R138, R2, R138, RZ, 0xc0, !PT ;  /* 0x0000008a028a7212 */ /* 0x000fe400078ec0ff */
[----:B------:R-:W-:Y:S03]  /*13340*/  HSET2.LE.AND R139, R139, R214, PT ;  /* 0x000000d68b8b7233 */ /* 0x000fe60003803000 */
[----:B------:R-:W-:Y:S01]  /*13350*/  MUFU.EX2 R203, R235 ;  /* 0x000000eb00cb7308 */ /* 0x000fe20000000800 */
[----:B------:R-:W-:Y:S01]  /*13360*/  PRMT R2, R167, 0x5410, R174 ;  /* 0x00005410a7027816 */ /* 0x000fe200000000ae */
[----:B-----5:R-:W-:Y:S01]  /*13370*/  @!P5 HFMA2.BF16_V2 R193, -RZ.H0_H0, RZ.H0_H0, -R176.H0_H0 ;  /* 0x200000ffffc1d231 */ /* 0x020fe200003409b0 */
[----:B------:R-:W-:Y:S02]  /*13380*/  PRMT R160, R135, 0x7632, R160 ;  /* 0x0000763287a07816 */ /* 0x000fe400000000a0 */
[----:B------:R-:W-:Y:S02]  /*13390*/  LOP3.LUT R139, R2, R139, RZ, 0xc0, !PT ;  /* 0x0000008b028b7212 */ /* 0x000fe400078ec0ff */
[----:B------:R-:W-:Y:S01]  /*133a0*/  @!P5 STL.S16 [R1+0x48], R193 ;  /* 0x000048c10100d387 */ /* 0x000fe20000100600 */
[----:B------:R-:W-:Y:S03]  /*133b0*/  PRMT R2, R148, 0x7610, R2 ;  /* 0x0000761094027816 */ /* 0x000fe60000000002 */
[----:B------:R2:W5:Y:S01]  /*133c0*/  LDL.S16 R199, [R1+0x44] ;  /* 0x0000440001c77983 */ /* 0x0005620000100600 */
[C---:B----4-:R-:W-:Y:S03]  /*133d0*/  HMMA.16816.F32.BF16 R4, R136.reuse, R140, R4 ;  /* 0x0000008c8804723c */ /* 0x050fe60000041804 */
[----:B------:R-:W-:Y:S02]  /*133e0*/  LDSM.16.MT88.4 R148, [R205+0x16800] ;  /* 0x01680000cd94783b */ /* 0x000fe40000004200 */
[----:B------:R-:W-:Y:S02]  /*133f0*/  @!P6 PRMT R175, R2, 0x5410, RZ ;  /* 0x0000541002afe816 */ /* 0x000fe400000000ff */
[----:B------:R-:W-:Y:S01]  /*13400*/  ISETP.GT.U32.AND P6, PT, R192, UR11, PT ;  /* 0x0000000bc0007c0c */ /* 0x000fe2000bfc4070 */
[C---:B------:R-:W-:Y:S03]  /*13410*/  HMMA.16816.F32.BF16 R8, R136.reuse, R142, R8 ;  /* 0x0000008e8808723c */ /* 0x040fe60000041808 */
[----:B------:R-:W4:Y:S01]  /*13420*/  LDSM.16.MT88.4 R140, [R133+0x800] ;  /* 0x00080000858c783b */ /* 0x000f220000004200 */
[----:B------:R-:W-:Y:S02]  /*13430*/  LOP3.LUT R2, R152, 0xffff, RZ, 0xc0, !PT ;  /* 0x0000ffff98027812 */ /* 0x000fe400078ec0ff */
[----:B-1----:R-:W-:Y:S02]  /*13440*/  PRMT R173, R180, 0x7772, RZ ;  /* 0x00007772b4ad7816 */ /* 0x002fe400000000ff */
[C---:B------:R-:W-:Y:S03]  /*13450*/  HMMA.16816.F32.BF16 R12, R136.reuse, R144, R12 ;  /* 0x00000090880c723c */ /* 0x040fe6000004180c */
[----:B------:R-:W-:Y:S05]  /*13460*/  STG.E.U16 desc[UR26][R186.64+0x2], R175 ;  /* 0x000002afba007986 */ /* 0x000fea000c10151a */
[C---:B------:R-:W-:Y:S01]  /*13470*/  HMMA.16816.F32.BF16 R16, R136.reuse, R146, R16 ;  /* 0x000000928810723c */ /* 0x040fe20000041810 */
[----:B------:R-:W1:Y:S07]  /*13480*/  LDSM.16.MT88.4 R144, [R182+0x800] ;  /* 0x00080000b690783b */ /* 0x000e6e0000004200 */
[C---:B----4-:R-:W-:Y:S08]  /*13490*/  HMMA.16816.F32.BF16 R20, R136.reuse, R140, R20 ;  /* 0x0000008c8814723c */ /* 0x050ff00000041814 */
[C---:B------:R-:W-:Y:S01]  /*134a0*/  HMMA.16816.F32.BF16 R24, R136.reuse, R142, R24 ;  /* 0x0000008e8818723c */ /* 0x040fe20000041818 */
[----:B------:R-:W4:Y:S07]  /*134b0*/  LDSM.16.MT88.4 R140, [R204+0x12800] ;  /* 0x01280000cc8c783b */ /* 0x000f2e0000004200 */
[C---:B-1----:R-:W-:Y:S08]  /*134c0*/  HMMA.16816.F32.BF16 R28, R136.reuse, R144, R28 ;  /* 0x00000090881c723c */ /* 0x042ff0000004181c */
        /* <DEDUP_REMOVED lines=19> */
[----:B------:R-:W1:Y:S02]  /*13600*/  LDSM.16.MT88.4 R144, [R182+0x4800] ;  /* 0x00480000b690783b */ /* 0x000e640000004200 */
[----:B--2---:R-:W-:Y:S05]  /*13610*/  @P4 HFMA2.BF16_V2 R171, -RZ.H0_H0, RZ.H0_H0, -R177.H0_H0 ;  /* 0x200000ffffab4231 */ /* 0x004fea00003409b1 */
[C---:B----4-:R-:W-:Y:S03]  /*13620*/  HMMA.16816.F32.BF16 R84, R136.reuse, R140, R84 ;  /* 0x0000008c8854723c */ /* 0x050fe60000041854 */
[----:B---3--:R-:W-:Y:S01]  /*13630*/  @P0 HFMA2.BF16_V2 R169, -RZ.H0_H0, RZ.H0_H0, -R179.H0_H0 ;  /* 0x200000ffffa90231 */ /* 0x008fe200003409b3 */
[----:B------:R-:W-:Y:S01]  /*13640*/  @P4 STL.S16 [R1+0x40], R171 ;  /* 0x000040ab01004387 */ /* 0x000fe20000100600 */
[----:B------:R-:W-:Y:S03]  /*13650*/  PRMT R175, R171, 0x7610, R175 ;  /* 0x00007610abaf7816 */ /* 0x000fe600000000af */
[C---:B------:R-:W-:Y:S01]  /*13660*/  HMMA.16816.F32.BF16 R88, R136.reuse, R142, R88 ;  /* 0x0000008e8858723c */ /* 0x040fe20000041858 */
[----:B------:R2:W-:Y:S02]  /*13670*/  @P0 STL.S16 [R1+0x3c], R169 ;  /* 0x00003ca901000387 */ /* 0x0005e40000100600 */
[----:B------:R-:W-:Y:S02]  /*13680*/  PRMT R170, R169, 0x7610, R170 ;  /* 0x00007610a9aa7816 */ /* 0x000fe400000000aa */
[----:B------:R-:W3:Y:S01]  /*13690*/  LDSM.16.MT88.4 R140, [R204+0x16800] ;  /* 0x01680000cc8c783b */ /* 0x000ee20000004200 */
[----:B------:R-:W-:Y:S02]  /*136a0*/  @P4 PRMT R177, R175, 0x5410, RZ ;  /* 0x00005410afb14816 */ /* 0x000fe400000000ff */
[C---:B-1----:R-:W-:Y:S03]  /*136b0*/  HMMA.16816.F32.BF16 R92, R136.reuse, R144, R92 ;  /* 0x00000090885c723c */ /* 0x042fe6000004185c */
[----:B------:R-:W-:Y:S02]  /*136c0*/  PRMT R144, R193, 0x7610, R144 ;  /* 0x00007610c1907816 */ /* 0x000fe40000000090 */
[----:B------:R4:W4:Y:S01]  /*136d0*/  LDL.S16 R193, [R1+0x38] ;  /* 0x0000380001c17983 */ /* 0x0009220000100600 */
[----:B------:R-:W-:Y:S02]  /*136e0*/  @P0 PRMT R179, R170, 0x5410, RZ ;  /* 0x00005410aab30816 */ /* 0x000fe400000000ff */
[C---:B------:R-:W-:Y:S01]  /*136f0*/  HMMA.16816.F32.BF16 R96, R136.reuse, R146, R96 ;  /* 0x000000928860723c */ /* 0x040fe20000041860 */
[----:B------:R1:W4:Y:S02]  /*13700*/  LDL.S16 R175, [R1+0x34] ;  /* 0x0000340001af7983 */ /* 0x0003240000100600 */
[----:B------:R-:W-:Y:S01]  /*13710*/  ISETP.LE.U32.AND P4, PT, R157, UR11, PT ;  /* 0x0000000b9d007c0c */ /* 0x000fe2000bf83070 */
[----:B------:R-:W-:Y:S01]  /*13720*/  FADD.FTZ R157, R158, R153 ;  /* 0x000000999e9d7221 */ /* 0x000fe20000010000 */
[----:B------:R1:W4:Y:S01]  /*13730*/  LDL.S16 R170, [R1+0x30] ;  /* 0x0000300001aa7983 */ /* 0x0003220000100600 */
[----:B------:R-:W-:Y:S02]  /*13740*/  ISETP.LE.U32.AND P0, PT, R155, UR11, PT ;  /* 0x0000000b9b007c0c */ /* 0x000fe4000bf03070 */
[----:B------:R-:W-:Y:S01]  /*13750*/  @!P5 PRMT R176, R144, 0x5410, RZ ;  /* 0x0000541090b0d816 */ /* 0x000fe200000000ff */
[----:B------:R-:W-:Y:S01]  /*13760*/  STG.E.U16 desc[UR26][R184.64+0x12], R177 ;  /* 0x000012b1b8007986 */ /* 0x000fe2000c10151a */
[----:B------:R-:W-:Y:S01]  /*13770*/  ISETP.LE.U32.AND P5, PT, R2, UR11, PT ;  /* 0x0000000b02007c0c */ /* 0x000fe2000bfa3070 */
[----:B--2---:R-:W-:Y:S01]  /*13780*/  IMAD.MOV.U32 R169, RZ, RZ, R180 ;  /* 0x000000ffffa97224 */ /* 0x004fe200078e00b4 */
[----:B------:R-:W-:Y:S01]  /*13790*/  F2FP.BF16.F32.PACK_AB R2, R190, R168 ;  /* 0x000000a8be02723e */ /* 0x000fe200000010ff */
[----:B------:R-:W2:Y:S01]  /*137a0*/  LDSM.16.MT88.4 R144, [R133+0x6800] ;  /* 0x006800008590783b */ /* 0x000ea20000004200 */
[----:B------:R-:W-:Y:S02]  /*137b0*/  PRMT R171, R180, 0x7771, RZ ;  /* 0x00007771b4ab7816 */ /* 0x000fe400000000ff */
[----:B------:R-:W1:Y:S01]  /*137c0*/  MUFU.EX2 R180, R221 ;  /* 0x000000dd00b47308 */ /* 0x000e620000000800 */
[----:B------:R-:W-:Y:S02]  /*137d0*/  LOP3.LUT R169, R169, 0xff, RZ, 0xc0, !PT ;  /* 0x000000ffa9a97812 */ /* 0x000fe400078ec0ff */
[----:B------:R-:W-:Y:S02]  /*137e0*/  PRMT R162, R2, 0x7632, R162 ;  /* 0x0000763202a27816 */ /* 0x000fe400000000a2 */
[----:B------:R2:W-:Y:S04]  /*137f0*/  STG.E.U16 desc[UR26][R184.64+0x10], R176 ;  /* 0x000010b0b8007986 */ /* 0x0005e8000c10151a */
[----:B------:R-:W-:Y:S01]  /*13800*/  STG.E.U16 desc[UR26][R186.64+0x10], R179 ;  /* 0x000010b3ba007986 */ /* 0x000fe2000c10151a */
[----:B-----5:R-:W-:Y:S01]  /*13810*/  @P6 HFMA2.BF16_V2 R199, -RZ.H0_H0, RZ.H0_H0, -R178.H0_H0 ;  /* 0x200000ffffc76231 */ /* 0x020fe200003409b2 */
[C---:B---3--:R-:W-:Y:S04]  /*13820*/  HMMA.16816.F32.BF16 R100, R136.reuse, R140, R100 ;  /* 0x0000008c8864723c */ /* 0x048fe80000041864 */
[----:B------:R3:W-:Y:S01]  /*13830*/  @P6 STL.S16 [R1+0x44], R199 ;  /* 0x000044c701006387 */ /* 0x0007e20000100600 */
[----:B------:R-:W-:Y:S02]  /*13840*/  PRMT R155, R199, 0x7610, R155 ;  /* 0x00007610c79b7816 */ /* 0x000fe4000000009b */
[----:B-1----:R-:W-:Y:S01]  /*13850*/  F2FP.BF16.F32.PACK_AB R172, R195, R180 ;  /* 0x000000b4c3ac723e */ /* 0x002fe200000010ff */
[C---:B------:R-:W-:Y:S01]  /*13860*/  HMMA.16816.F32.BF16 R104, R136.reuse, R142, R104 ;  /* 0x0000008e8868723c */ /* 0x040fe20000041868 */
[----:B------:R-:W1:Y:S02]  /*13870*/  LDSM.16.MT88.4 R140, [R182+0x6800] ;  /* 0x00680000b68c783b */ /* 0x000e640000004200 */
[----:B------:R-:W-:Y:S02]  /*13880*/  @P6 PRMT R178, R155, 0x5410, RZ ;  /* 0x000054109bb26816 */ /* 0x000fe400000000ff */
[----:B------:R-:W-:Y:S02]  /*13890*/  ISETP.LE.U32.AND P6, PT, R183, UR11, PT ;  /* 0x0000000bb7007c0c */ /* 0x000fe4000bfc3070 */
[----:B------:R-:W-:Y:S01]  /*138a0*/  PRMT R181, R172, 0x7632, R181 ;  /* 0x00007632acb57816 */ /* 0x000fe200000000b5 */
[C---:B------:R-:W-:Y:S01]  /*138b0*/  HMMA.16816.F32.BF16 R108, R136.reuse, R148, R108 ;  /* 0x00000094886c723c */ /* 0x040fe2000004186c */
[----:B------:R-:W-:Y:S02]  /*138c0*/  STG.E.U16 desc[UR26][R186.64+0x12], R178 ;  /* 0x000012b2ba007986 */ /* 0x000fe4000c10151a */
[----:B------:R-:W-:Y:S01]  /*138d0*/  FADD.FTZ R148, R197, R154 ;  /* 0x0000009ac5947221 */ /* 0x000fe20000010000 */
[----:B--2---:R-:W-:Y:S03]  /*138e0*/  FADD.FTZ R176, R189, R157 ;  /* 0x0000009dbdb07221 */ /* 0x004fe60000010000 */
[----:B------:R-:W-:Y:S01]  /*138f0*/  FADD.FTZ R158, R168, R148 ;  /* 0x00000094a89e7221 */ /* 0x000fe20000010000 */
[C---:B------:R-:W-:Y:S03]  /*13900*/  HMMA.16816.F32.BF16 R112, R136.reuse, R150, R112 ;  /* 0x000000968870723c */ /* 0x040fe60000041870 */
[----:B------:R-:W-:Y:S01]  /*13910*/  LOP3.LUT R168, R159, 0xff, RZ, 0xc0, !PT ;  /* 0x000000ff9fa87812 */ /* 0x000fe200078ec0ff */
[----:B---3--:R-:W-:Y:S04]  /*13920*/  MUFU.EX2 R199, R238 ;  /* 0x000000ee00c77308 */ /* 0x008fe80000000800 */
[C---:B------:R-:W-:Y:S03]  /*13930*/  HMMA.16816.F32.BF16 R116, R136.reuse, R144, R116 ;  /* 0x000000908874723c */ /* 0x040fe60000041874 */
[----:B------:R-:W-:Y:S02]  /*13940*/  PRMT R144, R168, 0x5410, R152 ;  /* 0x00005410a8907816 */ /* 0x000fe40000000098 */
[----:B------:R-:W-:Y:S03]  /*13950*/  LDSM.16.MT88.4 R152, [R205+0x11000] ;  /* 0x01100000cd98783b */ /* 0x000fe60000004200 */
[C---:B------:R-:W-:Y:S03]  /*13960*/  HMMA.16816.F32.BF16 R120, R136.reuse, R146, R120 ;  /* 0x000000928878723c */ /* 0x040fe60000041878 */
[--C-:B------:R-:W-:Y:S02]  /*13970*/  HSET2.LE.AND R144, R144, R214.reuse, PT ;  /* 0x000000d690907233 */ /* 0x100fe40003803000 */
[----:B------:R-:W-:Y:S02]  /*13980*/  PRMT R146, R169, 0x5410, R171 ;  /* 0x00005410a9927816 */ /* 0x000fe400000000ab */
[----:B------:R-:W-:Y:S01]  /*13990*/  PRMT R147, R173, 0x5410, R196 ;  /* 0x00005410ad937816 */ /* 0x000fe200000000c4 */
[C---:B-1----:R-:W-:Y:S03]  /*139a0*/  HMMA.16816.F32.BF16 R124, R136.reuse, R140, R124 ;  /* 0x0000008c887c723c */ /* 0x042fe6000004187c */
[--C-:B------:R-:W-:Y:S02]  /*139b0*/  HSET2.LE.AND R146, R146, R214.reuse, PT ;  /* 0x000000d692927233 */ /* 0x100fe40003803000 */
[----:B------:R-:W-:Y:S03]  /*139c0*/  LOP3.LUT R147, R147, 0xff00ff, RZ, 0xc0, !PT ;  /* 0x00ff00ff93937812 */ /* 0x000fe600078ec0ff */
[----:B------:R-:W-:Y:S01]  /*139d0*/  HMMA.16816.F32.BF16 R128, R136, R142, R128 ;  /* 0x0000008e8880723c */ /* 0x000fe20000041880 */
[----:B------:R-:W-:Y:S02]  /*139e0*/  LDSM.16.MT88.4 R136, [R133+0x1000] ;  /* 0x001000008588783b */ /* 0x000fe40000004200 */
[----:B------:R-:W-:Y:S06]  /*139f0*/  HSET2.LE.AND R147, R147, R214, PT ;  /* 0x000000d693937233 */ /* 0x000fec0003803000 */
[----:B------:R-:W-:Y:S01]  /*13a00*/  LDSM.16.MT88.4 R140, [R182+0x1000] ;  /* 0x00100000b68c783b */ /* 0x000fe20000004200 */
[----:B----4-:R-:W-:Y:S02]  /*13a10*/  @!P4 HFMA2.BF16_V2 R193, -RZ.H0_H0, RZ.H0_H0, -R0.H0_H0 ;  /* 0x200000ffffc1c231 */ /* 0x010fe40000340900 */
[----:B------:R-:W-:Y:S05]  /*13a20*/  @!P3 HFMA2.BF16_V2 R175, -RZ.H0_H0, RZ.H0_H0, -R134.H0_H0 ;  /* 0x200000ffffafb231 */ /* 0x000fea0000340986 */
[----:B------:R1:W-:Y:S01]  /*13a30*/  @!P4 STL.S16 [R1+0x38], R193 ;  /* 0x000038c10100c387 */ /* 0x0003e20000100600 */
[----:B------:R-:W-:Y:S01]  /*13a40*/  PRMT R149, R193, 0x7610, R149 ;  /* 0x00007610c1957816 */ /* 0x000fe20000000095 */
[----:B------:R-:W-:Y:S02]  /*13a50*/  @!P0 HFMA2.BF16_V2 R170, -RZ.H0_H0, RZ.H0_H0, -R156.H0_H0 ;  /* 0x200000ffffaa8231 */ /* 0x000fe4000034099c */
[----:B------:R2:W-:Y:S01]  /*13a60*/  @!P3 STL.S16 [R1+0x34], R175 ;  /* 0x000034af0100b387 */ /* 0x0005e20000100600 */
[----:B------:R-:W-:Y:S02]  /*13a70*/  @!P4 PRMT R0, R149, 0x5410, RZ ;  /* 0x000054109500c816 */ /* 0x000fe400000000ff */
[----:B------:R-:W-:Y:S01]  /*13a80*/  PRMT R145, R175, 0x7610, R145 ;  /* 0x00007610af917816 */ /* 0x000fe20000000091 */
[----:B------:R3:W-:Y:S01]  /*13a90*/  @!P0 STL.S16 [R1+0x30], R170 ;  /* 0x000030aa01008387 */ /* 0x0007e20000100600 */
[----:B------:R-:W-:Y:S02]  /*13aa0*/  PRMT R192, R170, 0x7610, R192 ;  /* 0x00007610aac07816 */ /* 0x000fe400000000c0 */
[----:B------:R-:W-:Y:S01]  /*13ab0*/  @!P3 PRMT R134, R145, 0x5410, RZ ;  /* 0x000054109186b816 */ /* 0x000fe200000000ff */
[----:B------:R4:W5:Y:S01]  /*13ac0*/  LDL.S16 R198, [R1+0x28] ;  /* 0x0000280001c67983 */ /* 0x0009620000100600 */
[----:B------:R-:W-:Y:S02]  /*13ad0*/  @!P0 PRMT R156, R192, 0x5410, RZ ;  /* 0x00005410c09c8816 */ /* 0x000fe400000000ff */
[----:B------:R-:W-:Y:S01]  /*13ae0*/  ISETP.LE.U32.AND P0, PT, R188, UR11, PT ;  /* 0x0000000bbc007c0c */ /* 0x000fe2000bf03070 */
[----:B------:R4:W4:Y:S01]  /*13af0*/  LDL.S16 R197, [R1+0x2c] ;  /* 0x00002c0001c57983 */ /* 0x0009220000100600 */
[----:B------:R-:W-:Y:S02]  /*13b00*/  ISETP.GT.U32.AND P4, PT, R200, UR11, PT ;  /* 0x0000000bc8007c0c */ /* 0x000fe4000bf84070 */
[----:B------:R-:W-:Y:S01]  /*13b10*/  ISETP.GT.U32.AND P3, PT, R201, UR11, PT ;  /* 0x0000000bc9007c0c */ /* 0x000fe2000bf64070 */
[----:B------:R3:W-:Y:S01]  /*13b20*/  STG.E.U16 desc[UR26][R184.64+0x20], R0 ;  /* 0x00002000b8007986 */ /* 0x0007e2000c10151a */
[----:B------:R-:W-:Y:S03]  /*13b30*/  MUFU.EX2 R201, R234 ;  /* 0x000000ea00c97308 */ /* 0x000fe60000000800 */
[----:B------:R3:W-:Y:S04]  /*13b40*/  STG.E.U16 desc[UR26][R184.64+0x22], R134 ;  /* 0x00002286b8007986 */ /* 0x0007e8000c10151a */
[----:B-1----:R1:W4:Y:S01]  /*13b50*/  LDL.S16 R193, [R1+0x24] ;  /* 0x0000240001c17983 */ /* 0x0023220000100600 */
[----:B--2---:R-:W-:Y:S02]  /*13b60*/  FADD.FTZ R175, R190, R158 ;  /* 0x0000009ebeaf7221 */ /* 0x004fe40000010000 */
[----:B------:R-:W-:Y:S01]  /*13b70*/  MUFU.EX2 R200, R236 ;  /* 0x000000ec00c87308 */ /* 0x000fe20000000800 */
[----:B------:R1:W2:Y:S01]  /*13b80*/  LDL.S16 R192, [R1+0x1c] ;  /* 0x00001c0001c07983 */ /* 0x0002a20000100600 */
[----:B---3--:R-:W-:Y:S03]  /*13b90*/  SHF.R.U32.HI R170, RZ, 0x18, R159 ;  /* 0x00000018ffaa7819 */ /* 0x008fe6000001169f */
[----:B------:R1:W3:Y:S04]  /*13ba0*/  LDL.S16 R190, [R1+0x20] ;  /* 0x0000200001be7983 */ /* 0x0002e80000100600 */
[----:B------:R1:W3:Y:S04]  /*13bb0*/  LDL.S16 R189, [R1+0x10] ;  /* 0x0000100001bd7983 */ /* 0x0002e80000100600 */
[----:B------:R-:W1:Y:S01]  /*13bc0*/  LDSM.16.MT88.4 R148, [R204+0x11000] ;  /* 0x01100000cc94783b */ /* 0x000e620000004200 */
[----:B------:R-:W-:Y:S04]  /*13bd0*/  PRMT R0, R159, 0x7632, R0 ;  /* 0x000076329f007816 */ /* 0x000fe80000000000 */
[----:B------:R-:W-:Y:S03]  /*13be0*/  LOP3.LUT R134, R0, 0xff, RZ, 0xc0, !PT ;  /* 0x000000ff00867812 */ /* 0x000fe600078ec0ff */
[----:B------:R-:W-:Y:S01]  /*13bf0*/  STG.E.U16 desc[UR26][R186.64+0x20], R156 ;  /* 0x0000209cba007986 */ /* 0x000fe2000c10151a */
[----:B------:R-:W-:Y:S02]  /*13c00*/  PRMT R0, R135, 0x5410, R160 ;  /* 0x0000541087007816 */ /* 0x000fe400000000a0 */
[----:B------:R-:W-:Y:S01]  /*13c10*/  PRMT R145, R134, 0x5410, R170 ;  /* 0x0000541086917816 */ /* 0x000fe200000000aa */
[----:B------:R-:W1:Y:S01]  /*13c20*/  LDSM.16.MT88.4 R156, [R204+0x13000] ;  /* 0x01300000cc9c783b */ /* 0x000e620000004200 */
[----:B------:R-:W-:Y:S02]  /*13c30*/  LOP3.LUT R144, R0, R144, RZ, 0xc0, !PT ;  /* 0x0000009000907212 */ /* 0x000fe400078ec0ff */
[----:B------:R-:W-:Y:S02]  /*13c40*/  PRMT R0, R2, 0x5410, R162 ;  /* 0x0000541002007816 */ /* 0x000fe400000000a2 */
[----:B------:R-:W-:Y:S05]  /*13c50*/  HSET2.LE.AND R145, R145, R214, PT ;  /* 0x000000d691917233 */ /* 0x000fea0003803000 */
[----:B------:R-:W-:Y:S02]  /*13c60*/  LOP3.LUT R145, R0, R145, RZ, 0xc0, !PT ;  /* 0x0000009100917212 */ /* 0x000fe400078ec0ff */
[----:B------:R-:W-:Y:S04]  /*13c70*/  PRMT R0, R161, 0x5410, R164 ;  /* 0x00005410a1007816 */ /* 0x000fe800000000a4 */
[----:B------:R-:W-:Y:S02]  /*13c80*/  LOP3.LUT R146, R0, R146, RZ, 0xc0, !PT ;  /* 0x0000009200927212 */ /* 0x000fe400078ec0ff */
[----:B------:R-:W-:Y:S04]  /*13c90*/  PRMT R0, R172, 0x5410, R181 ;  /* 0x00005410ac007816 */ /* 0x000fe800000000b5 */
[----:B------:R-:W-:Y:S07]  /*13ca0*/  LOP3.LUT R147, R0, R147, RZ, 0xc0, !PT ;  /* 0x0000009300937212 */ /* 0x000fee00078ec0ff */
        /* <DEDUP_REMOVED lines=8> */
[----:B------:R-:W1:Y:S07]  /*13d30*/  LDSM.16.MT88.4 R136, [R133+0x3000] ;  /* 0x003000008588783b */ /* 0x000e6e0000004200 */
[C---:B------:R-:W-:Y:S08]  /*13d40*/  HMMA.16816.F32.BF16 R28, R144.reuse, R140, R28 ;  /* 0x0000008c901c723c */ /* 0x040ff0000004181c */
[C---:B------:R-:W-:Y:S01]  /*13d50*/  HMMA.16816.F32.BF16 R32, R144.reuse, R142, R32 ;  /* 0x0000008e9020723c */ /* 0x040fe20000041820 */
[----:B------:R-:W1:Y:S07]  /*13d60*/  LDSM.16.MT88.4 R140, [R204+0x15000] ;  /* 0x01500000cc8c783b */ /* 0x000e6e0000004200 */
[C---:B------:R-:W-:Y:S08]  /*13d70*/  HMMA.16816.F32.BF16 R36, R144.reuse, R156, R36 ;  /* 0x0000009c9024723c */ /* 0x040ff00000041824 */
[C---:B------:R-:W-:Y:S01]  /*13d80*/  HMMA.16816.F32.BF16 R40, R144.reuse, R158, R40 ;  /* 0x0000009e9028723c */ /* 0x040fe20000041828 */
[----:B------:R-:W1:Y:S07]  /*13d90*/  LDSM.16.MT88.4 R156, [R205+0x15000] ;  /* 0x01500000cd9c783b */ /* 0x000e6e0000004200 */
[C---:B-1----:R-:W-:Y:S08]  /*13da0*/  HMMA.16816.F32.BF16 R44, R144.reuse, R148, R44 ;  /* 0x00000094902c723c */ /* 0x042ff0000004182c */
[C---:B------:R-:W-:Y:S01]  /*13db0*/  HMMA.16816.F32.BF16 R48, R144.reuse, R150, R48 ;  /* 0x000000969030723c */ /* 0x040fe20000041830 */
[----:B------:R-:W-:Y:S07]  /*13dc0*/  LDSM.16.MT88.4 R148, [R182+0x5000] ;  /* 0x00500000b694783b */ /* 0x000fee0000004200 */
[C---:B------:R-:W-:Y:S08]  /*13dd0*/  HMMA.16816.F32.BF16 R52, R144.reuse, R136, R52 ;  /* 0x000000889034723c */ /* 0x040ff00000041834 */
[C---:B------:R-:W-:Y:S01]  /*13de0*/  HMMA.16816.F32.BF16 R56, R144.reuse, R138, R56 ;  /* 0x0000008a9038723c */ /* 0x040fe20000041838 */
[----:B------:R-:W1:Y:S07]  /*13df0*/  LDSM.16.MT88.4 R136, [R133+0x5000] ;  /* 0x005000008588783b */ /* 0x000e6e0000004200 */
[C---:B------:R-:W-:Y:S08]  /*13e00*/  HMMA.16816.F32.BF16 R60, R144.reuse, R152, R60 ;  /* 0x00000098903c723c */ /* 0x040ff0000004183c */
[C---:B------:R-:W-:Y:S01]  /*13e10*/  HMMA.16816.F32.BF16 R64, R144.reuse, R154, R64 ;  /* 0x0000009a9040723c */ /* 0x040fe20000041840 */
[----:B------:R-:W3:Y:S07]  /*13e20*/  MUFU.EX2 R154, R233 ;  /* 0x000000e9009a7308 */ /* 0x000eee0000000800 */
[C---:B------:R-:W-:Y:S08]  /*13e30*/  HMMA.16816.F32.BF16 R68, R144.reuse, R140, R68 ;  /* 0x0000008c9044723c */ /* 0x040ff00000041844 */
[C---:B------:R-:W-:Y:S08]  /*13e40*/  HMMA.16816.F32.BF16 R72, R144.reuse, R142, R72 ;  /* 0x0000008e9048723c */ /* 0x040ff00000041848 */
[C---:B------:R-:W-:Y:S08]  /*13e50*/  HMMA.16816.F32.BF16 R76, R144.reuse, R156, R76 ;  /* 0x0000009c904c723c */ /* 0x040ff0000004184c */
[C---:B------:R-:W-:Y:S08]  /*13e60*/  HMMA.16816.F32.BF16 R80, R144.reuse, R158, R80 ;  /* 0x0000009e9050723c */ /* 0x040ff00000041850 */
[C---:B-1----:R-:W-:Y:S08]  /*13e70*/  HMMA.16816.F32.BF16 R84, R144.reuse, R136, R84 ;  /* 0x000000889054723c */ /* 0x042ff00000041854 */
[C---:B------:R-:W-:Y:S01]  /*13e80*/  HMMA.16816.F32.BF16 R88, R144.reuse, R138, R88 ;  /* 0x0000008a9058723c */ /* 0x040fe20000041858 */
[----:B------:R-:W-:Y:S07]  /*13e90*/  LDSM.16.MT88.4 R136, [R205+0x17000] ;  /* 0x01700000cd88783b */ /* 0x000fee0000004200 */
[C---:B------:R-:W-:Y:S08]  /*13ea0*/  HMMA.16816.F32.BF16 R92, R144.reuse, R148, R92 ;  /* 0x00000094905c723c */ /* 0x040ff0000004185c */
[C---:B------:R-:W-:Y:S01]  /*13eb0*/  HMMA.16816.F32.BF16 R96, R144.reuse, R150, R96 ;  /* 0x000000969060723c */ /* 0x040fe20000041860 */
[----:B------:R-:W-:Y:S02]  /*13ec0*/  LDSM.16.MT88.4 R148, [R133+0x7000] ;  /* 0x007000008594783b */ /* 0x000fe40000004200 */
[----:B-----5:R-:W-:Y:S02]  /*13ed0*/  @!P0 HFMA2.BF16_V2 R198, -RZ.H0_H0, RZ.H0_H0, -R163.H0_H0 ;  /* 0x200000ffffc68231 */ /* 0x020fe400003409a3 */
[----:B----4-:R-:W-:Y:S04]  /*13ee0*/  @!P6 HFMA2.BF16_V2 R197, -RZ.H0_H0, RZ.H0_H0, -R165.H0_H0 ;  /* 0x200000ffffc5e231 */ /* 0x010fe800003409a5 */
[----:B------:R1:W-:Y:S01]  /*13ef0*/  @!P0 STL.S16 [R1+0x28], R198 ;  /* 0x000028c601008387 */ /* 0x0003e20000100600 */
[----:B------:R-:W-:Y:S03]  /*13f00*/  PRMT R0, R198, 0x7610, R0 ;  /* 0x00007610c6007816 */ /* 0x000fe60000000000 */
[----:B------:R4:W-:Y:S01]  /*13f10*/  @!P6 STL.S16 [R1+0x2c], R197 ;  /* 0x00002cc50100e387 */ /* 0x0009e20000100600 */
[----:B------:R-:W-:Y:S02]  /*13f20*/  @!P0 PRMT R163, R0, 0x5410, RZ ;  /* 0x0000541000a38816 */ /* 0x000fe400000000ff */
[----:B------:R-:W-:Y:S01]  /*13f30*/  PRMT R140, R197, 0x7610, R140 ;  /* 0x00007610c58c7816 */ /* 0x000fe2000000008c */
[----:B------:R4:W5:Y:S01]  /*13f40*/  LDL.S16 R183, [R1+0x18] ;  /* 0x0000180001b77983 */ /* 0x0009620000100600 */
[----:B------:R-:W-:Y:S01]  /*13f50*/  ISETP.GT.U32.AND P0, PT, R202, UR11, PT ;  /* 0x0000000bca007c0c */ /* 0x000fe2000bf04070 */
[----:B------:R-:W-:Y:S02]  /*13f60*/  @P4 HFMA2.BF16_V2 R193, -RZ.H0_H0, RZ.H0_H0, -R166.H0_H0 ;  /* 0x200000ffffc14231 */ /* 0x000fe400003409a6 */
[----:B------:R4:W5:Y:S01]  /*13f70*/  LDL.S16 R0, [R1+0x14] ;  /* 0x0000140001007983 */ /* 0x0009620000100600 */
[----:B------:R-:W-:Y:S01]  /*13f80*/  @!P6 PRMT R165, R140, 0x5410, RZ ;  /* 0x000054108ca5e816 */ /* 0x000fe200000000ff */
[----:B------:R-:W4:Y:S01]  /*13f90*/  MUFU.EX2 R202, R232 ;  /* 0x000000e800ca7308 */ /* 0x000f220000000800 */
[----:B--2---:R-:W-:Y:S01]  /*13fa0*/  @P3 HFMA2.BF16_V2 R192, -RZ.H0_H0, RZ.H0_H0, -R167.H0_H0 ;  /* 0x200000ffffc03231 */ /* 0x004fe200003409a7 */
[----:B------:R-:W-:Y:S01]  /*13fb0*/  ISETP.LE.U32.AND P6, PT, R168, UR11, PT ;  /* 0x0000000ba8007c0c */ /* 0x000fe2000bfc3070 */
[----:B------:R-:W-:Y:S01]  /*13fc0*/  @P4 STL.S16 [R1+0x24], R193 ;  /* 0x000024c101004387 */ /* 0x000fe20000100600 */
[----:B------:R-:W-:Y:S02]  /*13fd0*/  PRMT R152, R193, 0x7610, R152 ;  /* 0x00007610c1987816 */ /* 0x000fe40000000098 */
[----:B------:R-:W-:Y:S01]  /*13fe0*/  PRMT R168, R192, 0x7610, R168 ;  /* 0x00007610c0a87816 */ /* 0x000fe200000000a8 */
[----:B------:R2:W-:Y:S01]  /*13ff0*/  @P3 STL.S16 [R1+0x1c], R192 ;  /* 0x00001cc001003387 */ /* 0x0005e20000100600 */
[----:B---3--:R-:W-:Y:S01]  /*14000*/  @P0 HFMA2.BF16_V2 R190, -RZ.H0_H0, RZ.H0_H0, -R174.H0_H0 ;  /* 0x200000ffffbe0231 */ /* 0x008fe200003409ae */
[----:B------:R-:W-:Y:S01]  /*14010*/  @P4 PRMT R166, R152, 0x5410, RZ ;  /* 0x0000541098a64816 */ /* 0x000fe200000000ff */
[----:B------:R-:W-:Y:S01]  /*14020*/  IMAD.WIDE.U32 R152, R229, -0x2daee0ad, RZ ;  /* 0xd2511f53e5987825 */ /* 0x000fe200078e00ff */
[----:B------:R-:W-:Y:S01]  /*14030*/  @P3 PRMT R167, R168, 0x5410, RZ ;  /* 0x00005410a8a73816 */ /* 0x000fe200000000ff */
[----:B------:R-:W3:Y:S01]  /*14040*/  LDSM.16.MT88.4 R140, [R204+0x17000] ;  /* 0x01700000cc8c783b */ /* 0x000ee20000004200 */
[----:B------:R-:W-:Y:S01]  /*14050*/  ISETP.LE.U32.AND P3, PT, R134, UR11, PT ;  /* 0x0000000b86007c0c */ /* 0x000fe2000bf63070 */
[----:B-1----:R-:W-:Y:S01]  /*14060*/  MUFU.EX2 R198, R237 ;  /* 0x000000ed00c67308 */ /* 0x002fe20000000800 */
[----:B------:R-:W-:Y:S01]  /*14070*/  @!P6 HFMA2.BF16_V2 R189, -RZ.H0_H0, RZ.H0_H0, -R135.H0_H0 ;  /* 0x200000ffffbde231 */ /* 0x000fe20000340987 */
[----:B------:R-:W-:Y:S02]  /*14080*/  PRMT R156, R190, 0x7610, R156 ;  /* 0x00007610be9c7816 */ /* 0x000fe4000000009c */
[----:B------:R-:W-:Y:S02]  /*14090*/  ISETP.GT.U32.AND P4, PT, R171, UR11, PT ;  /* 0x0000000bab007c0c */ /* 0x000fe4000bf84070 */
[----:B------:R1:W-:Y:S01]  /*140a0*/  @P0 STL.S16 [R1+0x20], R190 ;  /* 0x000020be01000387 */ /* 0x0003e20000100600 */
[----:B------:R-:W-:Y:S03]  /*140b0*/  @P0 PRMT R174, R156, 0x5410, RZ ;  /* 0x000054109cae0816 */ /* 0x000fe600000000ff */
[----:B----4-:R-:W4:Y:S01]  /*140c0*/  MUFU.EX2 R197, R239 ;  /* 0x000000ef00c57308 */ /* 0x010f220000000800 */
[----:B------:R-:W-:Y:S01]  /*140d0*/  PRMT R134, R189, 0x7610, R134 ;  /* 0x00007610bd867816 */ /* 0x000fe20000000086 */
[----:B------:R4:W-:Y:S01]  /*140e0*/  @!P6 STL.S16 [R1+0x10], R189 ;  /* 0x000010bd0100e387 */ /* 0x0009e20000100600 */
[----:B------:R-:W-:Y:S02]  /*140f0*/  LOP3.LUT R153, R216, UR7, R153, 0x96, !PT ;  /* 0x00000007d8997c12 */ /* 0x000fe4000f8e9699 */
[----:B------:R-:W-:Y:S01]  /*14100*/  @!P6 PRMT R135, R134, 0x5410, RZ ;  /* 0x000054108687e816 */ /* 0x000fe200000000ff */
[----:B------:R-:W-:Y:S01]  /*14110*/  STG.E.U16 desc[UR26][R186.64+0x22], R163 ;  /* 0x000022a3ba007986 */ /* 0x000fe2000c10151a */
[----:B------:R-:W-:Y:S01]  /*14120*/  ISETP.LE.U32.AND P6, PT, R170, UR11, PT ;  /* 0x0000000baa007c0c */ /* 0x000fe2000bfc3070 */
[----:B------:R-:W-:Y:S01]  /*14130*/  FADD.FTZ R134, R191, R176 ;  /* 0x000000b0bf867221 */ /* 0x000fe20000010000 */
[----:B------:R-:W-:Y:S01]  /*14140*/  ISETP.GT.U32.AND P0, PT, R173, UR11, PT ;  /* 0x0000000bad007c0c */ /* 0x000fe2000bf04070 */
[----:B------:R-:W-:Y:S01]  /*14150*/  STG.E.U16 desc[UR26][R184.64+0x30], R165 ;  /* 0x000030a5b8007986 */ /* 0x000fe2000c10151a */
[----:B------:R-:W-:Y:S01]  /*14160*/  LOP3.LUT R156, R153, 0xffff, RZ, 0xc0, !PT ;  /* 0x0000ffff999c7812 */ /* 0x000fe200078ec0ff */
[----:B------:R-:W-:Y:S01]  /*14170*/  FADD.FTZ R134, R194, R134 ;  /* 0x00000086c2867221 */ /* 0x000fe20000010000 */
[----:B--2---:R-:W-:Y:S01]  /*14180*/  PRMT R192, R152, 0x7772, RZ ;  /* 0x0000777298c07816 */ /* 0x004fe200000000ff */
[----:B------:R-:W-:Y:S01]  /*14190*/  STG.E.U16 desc[UR26][R184.64+0x32], R166 ;  /* 0x000032a6b8007986 */ /* 0x000fe2000c10151a */
[----:B------:R-:W-:Y:S01]  /*141a0*/  SHF.R.U32.HI R156, RZ, 0x8, R156 ;  /* 0x00000008ff9c7819 */ /* 0x000fe2000001169c */
[----:B------:R-:W-:Y:S01]  /*141b0*/  FADD.FTZ R194, R154, R134 ;  /* 0x000000869ac27221 */ /* 0x000fe20000010000 */
[C---:B------:R-:W-:Y:S01]  /*141c0*/  PRMT R193, R152.reuse, 0x7773, RZ ;  /* 0x0000777398c17816 */ /* 0x040fe200000000ff */
[----:B------:R-:W-:Y:S01]  /*141d0*/  STG.E.U16 desc[UR26][R186.64+0x30], R167 ;  /* 0x000030a7ba007986 */ /* 0x000fe2000c10151a */
[----:B------:R-:W-:Y:S02]  /*141e0*/  PRMT R191, R152, 0x7771, RZ ;  /* 0x0000777198bf7816 */ /* 0x000fe400000000ff */
[----:B------:R-:W-:Y:S01]  /*141f0*/  F2FP.BF16.F32.PACK_AB R178, R201, R202 ;  /* 0x000000cac9b2723e */ /* 0x000fe200000010ff */
[----:B------:R-:W-:Y:S01]  /*14200*/  STG.E.U16 desc[UR26][R186.64+0x32], R174 ;  /* 0x000032aeba007986 */ /* 0x000fe2000c10151a */
[----:B-1----:R-:W-:Y:S02]  /*14210*/  SHF.R.U32.HI R190, RZ, 0x18, R153 ;  /* 0x00000018ffbe7819 */ /* 0x002fe40000011699 */
[----:B------:R-:W-:Y:S01]  /*14220*/  PRMT R177, R178, 0x7632, R177 ;  /* 0x00007632b2b17816 */ /* 0x000fe200000000b1 */
[----:B------:R1:W-:Y:S01]  /*14230*/  STG.E.U16 desc[UR26][R184.64+0x40], R135 ;  /* 0x00004087b8007986 */ /* 0x0003e2000c10151a */
[----:B----4-:R-:W-:Y:S02]  /*14240*/  LOP3.LUT R189, R153, 0xff, RZ, 0xc0, !PT ;  /* 0x000000ff99bd7812 */ /* 0x010fe400078ec0ff */
[----:B------:R-:W-:Y:S01]  /*14250*/  F2FP.BF16.F32.PACK_AB R134, R199, R200 ;  /* 0x000000c8c786723e */ /* 0x000fe200000010ff */
[C---:B---3--:R-:W-:Y:S03]  /*14260*/  HMMA.16816.F32.BF16 R100, R144.reuse, R140, R100 ;  /* 0x0000008c9064723c */ /* 0x048fe60000041864 */
[----:B------:R-:W-:Y:S02]  /*14270*/  PRMT R168, R189, 0x5410, R156 ;  /* 0x00005410bda87816 */ /* 0x000fe4000000009c */
[----:B------:R-:W-:Y:S02]  /*14280*/  F2FP.BF16.F32.PACK_AB R176, R197, R198 ;  /* 0x000000c6c5b0723e */ /* 0x000fe400000010ff */
[----:B------:R-:W-:Y:S01]  /*14290*/  PRMT R171, R192, 0x5410, R193 ;  /* 0x00005410c0ab7816 */ /* 0x000fe200000000c1 */
[C---:B------:R-:W-:Y:S01]  /*142a0*/  HMMA.16816.F32.BF16 R104, R144.reuse, R142, R104 ;  /* 0x0000008e9068723c */ /* 0x040fe20000041868 */
[----:B------:R-:W2:Y:S02]  /*142b0*/  LDSM.16.MT88.4 R140, [R182+0x7000] ;  /* 0x00700000b68c783b */ /* 0x000ea40000004200 */
[--C-:B------:R-:W-:Y:S02]  /*142c0*/  HSET2.LE.AND R168, R168, R214.reuse, PT ;  /* 0x000000d6a8a87233 */ /* 0x100fe40003803000 */
[----:B------:R-:W-:Y:S03]  /*142d0*/  LOP3.LUT R171, R171, 0xff00ff, RZ, 0xc0, !PT ;  /* 0x00ff00ffabab7812 */ /* 0x000fe600078ec0ff */
[C---:B------:R-:W-:Y:S03]  /*142e0*/  HMMA.16816.F32.BF16 R108, R144.reuse, R136, R108 ;  /* 0x00000088906c723c */ /* 0x040fe6000004186c */
[----:B------:R-:W-:Y:S02]  /*142f0*/  HSET2.LE.AND R171, R171, R214, PT ;  /* 0x000000d6abab7233 */ /* 0x000fe40003803000 */
[----:B-1----:R-:W-:Y:S03]  /*14300*/  PRMT R135, R176, 0x7632, R135 ;  /* 0x00007632b0877816 */ /* 0x002fe60000000087 */
[C---:B------:R-:W-:Y:S08]  /*14310*/  HMMA.16816.F32.BF16 R112, R144.reuse, R138, R112 ;  /* 0x0000008a9070723c */ /* 0x040ff00000041870 */
[C---:B------:R-:W-:Y:S08]  /*14320*/  HMMA.16816.F32.BF16 R116, R144.reuse, R148, R116 ;  /* 0x000000949074723c */ /* 0x040ff00000041874 */
[C---:B------:R-:W-:Y:S08]  /*14330*/  HMMA.16816.F32.BF16 R120, R144.reuse, R150, R120 ;  /* 0x000000969078723c */ /* 0x040ff00000041878 */
[C---:B--2---:R-:W-:Y:S08]  /*14340*/  HMMA.16816.F32.BF16 R124, R144.reuse, R140, R124 ;  /* 0x0000008c907c723c */ /* 0x044ff0000004187c */
[----:B------:R-:W-:Y:S03]  /*14350*/  HMMA.16816.F32.BF16 R128, R144, R142, R128 ;  /* 0x0000008e9080723c */ /* 0x000fe60000041880 */
[----:B-----5:R-:W-:Y:S02]  /*14360*/  @!P5 HFMA2.BF16_V2 R183, -RZ.H0_H0, RZ.H0_H0, -R160.H0_H0 ;  /* 0x200000ffffb7d231 */ /* 0x020fe400003409a0 */
[----:B------:R-:W-:Y:S03]  /*14370*/  @!P3 HFMA2.BF16_V2 R0, -RZ.H0_H0, RZ.H0_H0, -R2.H0_H0 ;  /* 0x200000ffff00b231 */ /* 0x000fe60000340902 */
[----:B------:R1:W-:Y:S01]  /*14380*/  @!P5 STL.S16 [R1+0x18], R183 ;  /* 0x000018b70100d387 */ /* 0x0003e20000100600 */
[----:B------:R-:W-:Y:S03]  /*14390*/  PRMT R157, R183, 0x7610, R157 ;  /* 0x00007610b79d7816 */ /* 0x000fe6000000009d */
[----:B------:R2:W-:Y:S01]  /*143a0*/  @!P3 STL.S16 [R1+0x14], R0 ;  /* 0x000014000100b387 */ /* 0x0005e20000100600 */
[----:B------:R-:W-:Y:S02]  /*143b0*/  PRMT R155, R0, 0x7610, R155 ;  /* 0x00007610009b7816 */ /* 0x000fe4000000009b */
[----:B------:R-:W-:Y:S01]  /*143c0*/  @!P5 PRMT R160, R157, 0x5410, RZ ;  /* 0x000054109da0d816 */ /* 0x000fe200000000ff */
[----:B------:R3:W4:Y:S01]  /*143d0*/  LDL.S16 R159, [R1+0xc] ;  /* 0x00000c00019f7983 */ /* 0x0007220000100600 */
[----:B------:R-:W-:Y:S02]  /*143e0*/  @!P3 PRMT R2, R155, 0x5410, RZ ;  /* 0x000054109b02b816 */ /* 0x000fe400000000ff */
[----:B------:R-:W-:Y:S01]  /*143f0*/  ISETP.LE.U32.AND P5, PT, R169, UR11, PT ;  /* 0x0000000ba9007c0c */ /* 0x000fe2000bfa3070 */
[----:B------:R3:W5:Y:S04]  /*14400*/  LDL.S16 R158, [R1+0x8] ;  /* 0x00000800019e7983 */ /* 0x0007680000100600 */
[----:B------:R3:W3:Y:S04]  /*14410*/  LDL.S16 R157, [R1+0x4] ;  /* 0x00000400019d7983 */ /* 0x0006e80000100600 */
[----:B------:R3:W3:Y:S04]  /*14420*/  LDL.S16 R155, [R1] ;  /* 0x00000000019b7983 */ /* 0x0006e80000100600 */
[----:B------:R-:W-:Y:S01]  /*14430*/  STG.E.U16 desc[UR26][R184.64+0x42], R160 ;  /* 0x000042a0b8007986 */ /* 0x000fe2000c10151a */
[----:B-1----:R-:W-:Y:S03]  /*14440*/  IMAD.MOV.U32 R183, RZ, RZ, R152 ;  /* 0x000000ffffb77224 */ /* 0x002fe600078e0098 */
[----:B------:R1:W-:Y:S01]  /*14450*/  STG.E.U16 desc[UR26][R186.64+0x40], R2 ;  /* 0x00004002ba007986 */ /* 0x0003e2000c10151a */
[----:B--2---:R-:W-:Y:S02]  /*14460*/  LOP3.LUT R0, R156, 0xffff, RZ, 0xc0, !PT ;  /* 0x0000ffff9c007812 */ /* 0x004fe400078ec0ff */
[----:B------:R-:W-:Y:S02]  /*14470*/  LOP3.LUT R183, R183, 0xff, RZ, 0xc0, !PT ;  /* 0x000000ffb7b77812 */ /* 0x000fe400078ec0ff */
[----:B------:R-:W-:Y:S01]  /*14480*/  ISETP.LE.U32.AND P3, PT, R0, UR11, PT ;  /* 0x0000000b00007c0c */ /* 0x000fe2000bf63070 */
[----:B------:R-:W-:Y:S01]  /*14490*/  FADD.FTZ R0, R180, R175 ;  /* 0x000000afb4007221 */ /* 0x000fe20000010000 */
[----:B------:R-:W-:Y:S02]  /*144a0*/  F2FP.BF16.F32.PACK_AB R180, R203, R154 ;  /* 0x0000009acbb4723e */ /* 0x000fe400000010ff */
[----:B------:R-:W-:Y:S01]  /*144b0*/  PRMT R170, R183, 0x5410, R191 ;  /* 0x00005410b7aa7816 */ /* 0x000fe200000000bf */
[--C-:B------:R-:W-:Y:S01]  /*144c0*/  FADD.FTZ R195, R195, R0.reuse ;  /* 0x00000000c3c37221 */ /* 0x100fe20000010000 */
[----:B------:R-:W-:Y:S02]  /*144d0*/  PRMT R179, R180, 0x7632, R179 ;  /* 0x00007632b4b37816 */ /* 0x000fe400000000b3 */
[----:B------:R-:W-:Y:S02]  /*144e0*/  PRMT R0, R134, 0x7632, R0 ;  /* 0x0000763286007816 */ /* 0x000fe40000000000 */
[--C-:B------:R-:W-:Y:S03]  /*144f0*/  HSET2.LE.AND R170, R170, R214.reuse, PT ;  /* 0x000000d6aaaa7233 */ /* 0x100fe60003803000 */
[----:B------:R-:W-:Y:S01]  /*14500*/  @!P3 HFMA2.BF16_V2 R250, -RZ.H0_H0, RZ.H0_H0, -R179.H0_H0 ;  /* 0x200000fffffab231 */ /* 0x000fe200003409b3 */
[----:B-1----:R-:W-:Y:S04]  /*14510*/  PRMT R2, R153, 0x7632, R2 ;  /* 0x0000763299027816 */ /* 0x002fe80000000002 */
[----:B------:R-:W-:Y:S02]  /*14520*/  LOP3.LUT R188, R2, 0xff, RZ, 0xc0, !PT ;  /* 0x000000ff02bc7812 */ /* 0x000fe400078ec0ff */
[----:B------:R-:W-:Y:S02]  /*14530*/  PRMT R2, R180, 0x5410, R179 ;  /* 0x00005410b4027816 */ /* 0x000fe400000000b3 */
[----:B------:R-:W-:Y:S02]  /*14540*/  PRMT R169, R188, 0x5410, R190 ;  /* 0x00005410bca97816 */ /* 0x000fe400000000be */
[----:B------:R-:W-:Y:S02]  /*14550*/  LOP3.LUT R168, R2, R168, RZ, 0xc0, !PT ;  /* 0x000000a802a87212 */ /* 0x000fe400078ec0ff */
[----:B------:R-:W-:Y:S02]  /*14560*/  PRMT R2, R178, 0x5410, R177 ;  /* 0x00005410b2027816 */ /* 0x000fe400000000b1 */
[----:B------:R-:W-:Y:S02]  /*14570*/  HSET2.LE.AND R169, R169, R214, PT ;  /* 0x000000d6a9a97233 */ /* 0x000fe40003803000 */
[----:B------:R-:W-:Y:S02]  /*14580*/  @!P3 PRMT R179, R250, 0x5410, RZ ;  /* 0x00005410fab3b816 */ /* 0x000fe400000000ff */
[----:B------:R-:W-:Y:S02]  /*14590*/  ISETP.GT.U32.AND P3, PT, R192, UR11, PT ;  /* 0x0000000bc0007c0c */ /* 0x000fe4000bf64070 */
[----:B------:R-:W-:Y:S02]  /*145a0*/  LOP3.LUT R169, R2, R169, RZ, 0xc0, !PT ;  /* 0x000000a902a97212 */ /* 0x000fe400078ec0ff */
[----:B------:R-:W-:Y:S04]  /*145b0*/  PRMT R2, R134, 0x5410, R0 ;  /* 0x0000541086027816 */ /* 0x000fe80000000000 */
[----:B------:R-:W-:Y:S02]  /*145c0*/  LOP3.LUT R170, R2, R170, RZ, 0xc0, !PT ;  /* 0x000000aa02aa7212 */ /* 0x000fe400078ec0ff */
[----:B------:R-:W-:Y:S03]  /*145d0*/  PRMT R2, R176, 0x5410, R135 ;  /* 0x00005410b0027816 */ /* 0x000fe60000000087 */
[----:B------:R-:W-:Y:S01]  /*145e0*/  @P3 HFMA2.BF16_V2 R245, -RZ.H0_H0, RZ.H0_H0, -R176.H0_H0 ;  /* 0x200000fffff53231 */ /* 0x000fe200003409b0 */
[----:B------:R-:W-:Y:S01]  /*145f0*/  LOP3.LUT R171, R2, R171, RZ, 0xc0, !PT ;  /* 0x000000ab02ab7212 */ /* 0x000fe200078ec0ff */
[----:B------:R-:W-:Y:S03]  /*14600*/  FADD.FTZ R2, R203, R194 ;  /* 0x000000c2cb027221 */ /* 0x000fe60000010000 */
[----:B------:R-:W-:Y:S01]  /*14610*/  @P3 PRMT R176, R245, 0x5410, RZ ;  /* 0x00005410f5b03816 */ /* 0x000fe200000000ff */
[----:B------:R-:W-:Y:S04]  /*14620*/  FADD.FTZ R2, R200, R2 ;  /* 0x00000002c8027221 */ /* 0x000fe80000010000 */
[----:B------:R-:W-:Y:S01]  /*14630*/  FADD.FTZ R229, R199, R2 ;  /* 0x00000002c7e57221 */ /* 0x000fe20000010000 */
[----:B----4-:R-:W-:Y:S02]  /*14640*/  @!P6 HFMA2.BF16_V2 R159, -RZ.H0_H0, RZ.H0_H0, -R162.H0_H0 ;  /* 0x200000ffff9fe231 */ /* 0x010fe400003409a2 */
[----:B-----5:R-:W-:Y:S03]  /*14650*/  @!P5 HFMA2.BF16_V2 R158, -RZ.H0_H0, RZ.H0_H0, -R161.H0_H0 ;  /* 0x200000ffff9ed231 */ /* 0x020fe600003409a1 */
[----:B------:R-:W-:Y:S01]  /*14660*/  @!P6 STL.S16 [R1+0xc], R159 ;  /* 0x00000c9f0100e387 */ /* 0x000fe20000100600 */
[----:B------:R-:W-:Y:S01]  /*14670*/  PRMT R163, R159, 0x7610, R163 ;  /* 0x000076109fa37816 */ /* 0x000fe200000000a3 */
[----:B---3--:R-:W-:Y:S02]  /*14680*/  @P4 HFMA2.BF16_V2 R157, -RZ.H0_H0, RZ.H0_H0, -R164.H0_H0 ;  /* 0x200000ffff9d4231 */ /* 0x008fe400003409a4 */
[----:B------:R-:W-:Y:S01]  /*14690*/  @!P5 STL.S16 [R1+0x8], R158 ;  /* 0x0000089e0100d387 */ /* 0x000fe20000100600 */
[----:B------:R-:W-:Y:S01]  /*146a0*/  PRMT R138, R158, 0x7610, R138 ;  /* 0x000076109e8a7816 */ /* 0x000fe2000000008a */
[----:B------:R-:W-:Y:S02]  /*146b0*/  @P0 HFMA2.BF16_V2 R155, -RZ.H0_H0, RZ.H0_H0, -R172.H0_H0 ;  /* 0x200000ffff9b0231 */ /* 0x000fe400003409ac */
[----:B------:R-:W-:Y:S01]  /*146c0*/  @P4 STL.S16 [R1+0x4], R157 ;  /* 0x0000049d01004387 */ /* 0x000fe20000100600 */
[----:B------:R-:W-:Y:S02]  /*146d0*/  PRMT R137, R157, 0x7610, R137 ;  /* 0x000076109d897816 */ /* 0x000fe40000000089 */
[----:B------:R-:W-:Y:S01]  /*146e0*/  @!P6 PRMT R162, R163, 0x5410, RZ ;  /* 0x00005410a3a2e816 */ /* 0x000fe200000000ff */
[----:B------:R-:W-:Y:S01]  /*146f0*/  @P0 STL.S16 [R1], R155 ;  /* 0x0000009b01000387 */ /* 0x000fe20000100600 */
[----:B------:R-:W-:Y:S02]  /*14700*/  PRMT R136, R155, 0x7610, R136 ;  /* 0x000076109b887816 */ /* 0x000fe40000000088 */
[----:B------:R-:W-:Y:S01]  /*14710*/  @!P5 PRMT R161, R138, 0x5410, RZ ;  /* 0x000054108aa1d816 */ /* 0x000fe200000000ff */
[----:B------:R-:W1:Y:S01]  /*14720*/  LDSM.16.MT88.4 R152, [R204+0x11800] ;  /* 0x01180000cc98783b */ /* 0x000e620000004200 */
[----:B------:R-:W-:Y:S02]  /*14730*/  @P4 PRMT R164, R137, 0x5410, RZ ;  /* 0x0000541089a44816 */ /* 0x000fe400000000ff */
[----:B------:R-:W-:Y:S02]  /*14740*/  @P0 PRMT R172, R136, 0x5410, RZ ;  /* 0x0000541088ac0816 */ /* 0x000fe400000000ff */
[----:B------:R-:W-:Y:S02]  /*14750*/  ISETP.GT.U32.AND P6, PT, R196, UR11, PT ;  /* 0x0000000bc4007c0c */ /* 0x000fe4000bfc4070 */
[----:B------:R-:W-:Y:S01]  /*14760*/  ISETP.LE.U32.AND P5, PT, R189, UR11, PT ;  /* 0x0000000bbd007c0c */ /* 0x000fe2000bfa3070 */
[----:B------:R-:W2:Y:S01]  /*14770*/  LDSM.16.MT88.4 R156, [R205+0x11800] ;  /* 0x01180000cd9c783b */ /* 0x000ea20000004200 */
[----:B------:R-:W-:Y:S02]  /*14780*/  ISETP.LE.U32.AND P0, PT, R188, UR11, PT ;  /* 0x0000000bbc007c0c */ /* 0x000fe4000bf03070 */
[----:B------:R-:W-:Y:S05]  /*14790*/  ISETP.GT.U32.AND P4, PT, R191, UR11, PT ;  /* 0x0000000bbf007c0c */ /* 0x000fea000bf84070 */
[----:B------:R-:W-:Y:S02]  /*147a0*/  STG.E.U16 desc[UR26][R186.64+0x42], R162 ;  /* 0x000042a2ba007986 */ /* 0x000fe4000c10151a */
[----:B------:R-:W-:Y:S02]  /*147b0*/  @P6 HFMA2.BF16_V2 R252, -RZ.H0_H0, RZ.H0_H0, -R181.H0_H0 ;  /* 0x200000fffffc6231 */ /* 0x000fe400003409b5 */
[----:B------:R-:W-:Y:S01]  /*147c0*/  STG.E.U16 desc[UR26][R184.64+0x50], R161 ;  /* 0x000050a1b8007986 */ /* 0x000fe2000c10151a */
[----:B------:R-:W-:Y:S02]  /*147d0*/  @!P5 HFMA2.BF16_V2 R251, -RZ.H0_H0, RZ.H0_H0, -R180.H0_H0 ;  /* 0x200000fffffbd231 */ /* 0x000fe400003409b4 */
[----:B------:R-:W-:Y:S01]  /*147e0*/  @P6 PRMT R181, R252, 0x5410, RZ ;  /* 0x00005410fcb56816 */ /* 0x000fe200000000ff */
[----:B------:R-:W3:Y:S01]  /*147f0*/  LDSM.16.MT88.4 R160, [R133+0x1800] ;  /* 0x0018000085a0783b */ /* 0x000ee20000004200 */
[----:B------:R-:W-:Y:S01]  /*14800*/  ISETP.LE.U32.AND P6, PT, R190, UR11, PT ;  /* 0x0000000bbe007c0c */ /* 0x000fe2000bfc3070 */
[----:B------:R-:W-:Y:S01]  /*14810*/  @!P0 HFMA2.BF16_V2 R249, -RZ.H0_H0, RZ.H0_H0, -R178.H0_H0 ;  /* 0x200000fffff98231 */ /* 0x000fe200003409b2 */
[----:B------:R-:W-:Y:S01]  /*14820*/  @!P5 PRMT R180, R251, 0x5410, RZ ;  /* 0x00005410fbb4d816 */ /* 0x000fe200000000ff */
[----:B------:R-:W-:Y:S01]  /*14830*/  @P4 HFMA2.BF16_V2 R246, -RZ.H0_H0, RZ.H0_H0, -R0.H0_H0 ;  /* 0x200000fffff64231 */ /* 0x000fe20000340900 */
[----:B------:R-:W-:Y:S02]  /*14840*/  ISETP.LE.U32.AND P5, PT, R183, UR11, PT ;  /* 0x0000000bb7007c0c */ /* 0x000fe4000bfa3070 */
[----:B------:R-:W-:Y:S01]  /*14850*/  @!P0 PRMT R178, R249, 0x5410, RZ ;  /* 0x00005410f9b28816 */ /* 0x000fe200000000ff */
[----:B------:R-:W-:Y:S01]  /*14860*/  STG.E.U16 desc[UR26][R184.64+0x52], R164 ;  /* 0x000052a4b8007986 */ /* 0x000fe2000c10151a */
[----:B------:R-:W-:Y:S02]  /*14870*/  @P4 PRMT R0, R246, 0x5410, RZ ;  /* 0x00005410f6004816 */ /* 0x000fe400000000ff */
[----:B------:R-:W-:Y:S01]  /*14880*/  ISETP.GT.U32.AND P0, PT, R193, UR11, PT ;  /* 0x0000000bc1007c0c */ /* 0x000fe2000bf04070 */
[----:B------:R-:W4:Y:S02]  /*14890*/  LDSM.16.MT88.4 R164, [R182+0x1800] ;  /* 0x00180000b6a4783b */ /* 0x000f240000004200 */
[----:B------:R-:W-:Y:S01]  /*148a0*/  @!P6 HFMA2.BF16_V2 R248, -RZ.H0_H0, RZ.H0_H0, -R177.H0_H0 ;  /* 0x200000fffff8e231 */ /* 0x000fe200003409b1 */
[C---:B-1----:R-:W-:Y:S05]  /*148b0*/  HMMA.16816.F32.BF16 R136, R168.reuse, R152, R4 ;  /* 0x00000098a888723c */ /* 0x042fea0000041804 */
[----:B------:R-:W-:Y:S01]  /*148c0*/  LDSM.16.MT88.4 R4, [R205+0x13800] ;  /* 0x01380000cd04783b */ /* 0x000fe20000004200 */
[----:B------:R-:W-:Y:S01]  /*148d0*/  @!P6 PRMT R177, R248, 0x5410, RZ ;  /* 0x00005410f8b1e816 */ /* 0x000fe200000000ff */
[----:B------:R-:W-:Y:S01]  /*148e0*/  @!P5 HFMA2.BF16_V2 R247, -RZ.H0_H0, RZ.H0_H0, -R134.H0_H0 ;  /* 0x200000fffff7d231 */ /* 0x000fe20000340986 */
[C---:B------:R-:W-:Y:S04]  /*148f0*/  HMMA.16816.F32.BF16 R140, R168.reuse, R154, R8 ;  /* 0x0000009aa88c723c */ /* 0x040fe80000041808 */
[----:B------:R-:W-:Y:S01]  /*14900*/  @!P5 PRMT R134, R247, 0x5410, RZ ;  /* 0x00005410f786d816 */ /* 0x000fe200000000ff */
[----:B------:R-:W-:Y:S01]  /*14910*/  LDSM.16.MT88.4 R8, [R133+0x3800] ;  /* 0x003800008508783b */ /* 0x000fe20000004200 */
[----:B------:R-:W-:Y:S02]  /*14920*/  @P0 HFMA2.BF16_V2 R244, -RZ.H0_H0, RZ.H0_H0, -R135.H0_H0 ;  /* 0x200000fffff40231 */ /* 0x000fe40000340987 */
[C---:B--2---:R-:W-:Y:S03]  /*14930*/  HMMA.16816.F32.BF16 R144, R168.reuse, R156, R12 ;  /* 0x0000009ca890723c */ /* 0x044fe6000004180c */
[----:B------:R-:W-:Y:S02]  /*14940*/  @P0 PRMT R135, R244, 0x5410, RZ ;  /* 0x00005410f4870816 */ /* 0x000fe400000000ff */
[----:B------:R-:W-:Y:S01]  /*14950*/  STG.E.U16 desc[UR26][R186.64+0x50], R172 ;  /* 0x000050acba007986 */ /* 0x000fe2000c10151a */
[----:B------:R-:W-:Y:S02]  /*14960*/  IADD3 R243, P0, PT, R184, -0x80, RZ ;  /* 0xffffff80b8f37810 */ /* 0x000fe40007f1e0ff */
[C---:B------:R-:W-:Y:S01]  /*14970*/  HMMA.16816.F32.BF16 R148, R168.reuse, R158, R16 ;  /* 0x0000009ea894723c */ /* 0x040fe20000041810 */
[----:B------:R-:W1:Y:S02]  /*14980*/  LDSM.16.MT88.4 R172, [R204+0x13800] ;  /* 0x01380000ccac783b */ /* 0x000e640000004200 */
[----:B------:R-:W-:Y:S05]  /*14990*/  IADD3.X R242, PT, PT, R185, -0x1, RZ, P0, !PT ;  /* 0xffffffffb9f27810 */ /* 0x000fea00007fe4ff */
[C---:B---3--:R-:W-:Y:S01]  /*149a0*/  HMMA.16816.F32.BF16 R152, R168.reuse, R160, R20 ;  /* 0x000000a0a898723c */ /* 0x048fe20000041814 */
[----:B------:R-:W2:Y:S07]  /*149b0*/  LDSM.16.MT88.4 R12, [R182+0x3800] ;  /* 0x00380000b60c783b */ /* 0x000eae0000004200 */
[C---:B------:R-:W-:Y:S01]  /*149c0*/  HMMA.16816.F32.BF16 R156, R168.reuse, R162, R24 ;  /* 0x000000a2a89c723c */ /* 0x040fe20000041818 */
[----:B------:R-:W3:Y:S07]  /*149d0*/  LDSM.16.MT88.4 R16, [R204+0x15800] ;  /* 0x01580000cc10783b */ /* 0x000eee0000004200 */
[C---:B----4-:R-:W-:Y:S01]  /*149e0*/  HMMA.16816.F32.BF16 R160, R168.reuse, R164, R28 ;  /* 0x000000a4a8a0723c */ /* 0x050fe2000004181c */
[----:B------:R-:W4:Y:S07]  /*149f0*/  LDSM.16.MT88.4 R20, [R205+0x15800] ;  /* 0x01580000cd14783b */ /* 0x000f2e0000004200 */
[C---:B------:R-:W-:Y:S01]  /*14a00*/  HMMA.16816.F32.BF16 R164, R168.reuse, R166, R32 ;  /* 0x000000a6a8a4723c */ /* 0x040fe20000041820 */
[----:B------:R-:W5:Y:S07]  /*14a10*/  LDSM.16.MT88.4 R24, [R133+0x5800] ;  /* 0x005800008518783b */ /* 0x000f6e0000004200 */
[C---:B-1----:R-:W-:Y:S01]  /*14a20*/  HMMA.16816.F32.BF16 R36, R168.reuse, R172, R36 ;  /* 0x000000aca824723c */ /* 0x042fe20000041824 */
[----:B------:R-:W1:Y:S07]  /*14a30*/  LDSM.16.MT88.4 R28, [R182+0x5800] ;  /* 0x00580000b61c783b */ /* 0x000e6e0000004200 */
[C---:B------:R-:W-:Y:S01]  /*14a40*/  HMMA.16816.F32.BF16 R40, R168.reuse, R174, R40 ;  /* 0x000000aea828723c */ /* 0x040fe20000041828 */
[----:B------:R-:W-:Y:S04]  /*14a50*/  STG.E.U16 desc[UR26][R186.64+0x52], R181 ;  /* 0x000052b5ba007986 */ /* 0x000fe8000c10151a */
[----:B------:R-:W-:Y:S03]  /*14a60*/  STG.E.U16 desc[UR26][R184.64+0x60], R180 ;  /* 0x000060b4b8007986 */ /* 0x000fe6000c10151a */
[C---:B------:R-:W-:Y:S01]  /*14a70*/  HMMA.16816.F32.BF16 R44, R168.reuse, R4, R44 ;  /* 0x00000004a82c723c */ /* 0x040fe2000004182c */
[----:B------:R-:W-:Y:S04]  /*14a80*/  STG.E.U16 desc[UR26][R184.64+0x62], R179 ;  /* 0x000062b3b8007986 */ /* 0x000fe8000c10151a */
[----:B------:R-:W-:Y:S03]  /*14a90*/  STG.E.U16 desc[UR26][R186.64+0x60], R178 ;  /* 0x000060b2ba007986 */ /* 0x000fe6000c10151a */
[C---:B------:R-:W-:Y:S01]  /*14aa0*/  HMMA.16816.F32.BF16 R48, R168.reuse, R6, R48 ;  /* 0x00000006a830723c */ /* 0x040fe20000041830 */
[----:B------:R-:W1:Y:S07]  /*14ab0*/  LDSM.16.MT88.4 R4, [R204+0x17800] ;  /* 0x01780000cc04783b */ /* 0x000e6e0000004200 */
[C---:B------:R-:W-:Y:S01]  /*14ac0*/  HMMA.16816.F32.BF16 R52, R168.reuse, R8, R52 ;  /* 0x00000008a834723c */ /* 0x040fe20000041834 */
[----:B------:R-:W-:Y:S04]  /*14ad0*/  STG.E.U16 desc[UR26][R186.64+0x62], R177 ;  /* 0x000062b1ba007986 */ /* 0x000fe8000c10151a */
[----:B------:R4:W-:Y:S03]  /*14ae0*/  STG.E.U16 desc[UR26][R184.64+0x72], R0 ;  /* 0x00007200b8007986 */ /* 0x0009e6000c10151a */
[C---:B------:R-:W-:Y:S01]  /*14af0*/  HMMA.16816.F32.BF16 R56, R168.reuse, R10, R56 ;  /* 0x0000000aa838723c */ /* 0x040fe20000041838 */
[----:B------:R-:W1:Y:S07]  /*14b00*/  LDSM.16.MT88.4 R8, [R205+0x17800] ;  /* 0x01780000cd08783b */ /* 0x000e6e0000004200 */
[C---:B--2---:R-:W-:Y:S01]  /*14b10*/  HMMA.16816.F32.BF16 R60, R168.reuse, R12, R60 ;  /* 0x0000000ca83c723c */ /* 0x044fe2000004183c */
[----:B------:R-:W-:Y:S04]  /*14b20*/  STG.E.U16 desc[UR26][R184.64+0x70], R134 ;  /* 0x00007086b8007986 */ /* 0x000fe8000c10151a */
[----:B------:R-:W-:Y:S03]  /*14b30*/  STG.E.U16 desc[UR26][R186.64+0x70], R176 ;  /* 0x000070b0ba007986 */ /* 0x000fe6000c10151a */
[C---:B------:R-:W-:Y:S01]  /*14b40*/  HMMA.16816.F32.BF16 R64, R168.reuse, R14, R64 ;  /* 0x0000000ea840723c */ /* 0x040fe20000041840 */
[----:B------:R2:W1:Y:S07]  /*14b50*/  LDSM.16.MT88.4 R12, [R133+0x7800] ;  /* 0x00780000850c783b */ /* 0x00046e0000004200 */
[C---:B---3--:R-:W-:Y:S01]  /*14b60*/  HMMA.16816.F32.BF16 R68, R168.reuse, R16, R68 ;  /* 0x00000010a844723c */ /* 0x048fe20000041844 */
[----:B------:R-:W-:Y:S02]  /*14b70*/  STG.E.U16 desc[UR26][R186.64+0x72], R135 ;  /* 0x00007287ba007986 */ /* 0x000fe4000c10151a */
[----:B----4-:R-:W-:Y:S04]  /*14b80*/  FADD.FTZ R0, R202, R195 ;  /* 0x000000c3ca007221 */ /* 0x010fe80000010000 */
[----:B------:R-:W-:Y:S01]  /*14b90*/  FADD.FTZ R0, R201, R0 ;  /* 0x00000000c9007221 */ /* 0x000fe20000010000 */
[C---:B------:R-:W-:Y:S01]  /*14ba0*/  HMMA.16816.F32.BF16 R72, R168.reuse, R18, R72 ;  /* 0x00000012a848723c */ /* 0x040fe20000041848 */
[----:B------:R-:W3:Y:S02]  /*14bb0*/  LDSM.16.MT88.4 R16, [R182+0x7800] ;  /* 0x00780000b610783b */ /* 0x000ee40000004200 */
[----:B------:R-:W-:Y:S04]  /*14bc0*/  FADD.FTZ R0, R198, R0 ;  /* 0x00000000c6007221 */ /* 0x000fe80000010000 */
[----:B------:R-:W-:Y:S01]  /*14bd0*/  FADD.FTZ R2, R197, R0 ;  /* 0x00000000c5027221 */ /* 0x000fe20000010000 */
[C---:B------:R-:W-:Y:S03]  /*14be0*/  HMMA.16816.F32.BF16 R76, R168.reuse, R20, R76 ;  /* 0x00000014a84c723c */ /* 0x040fe6000004184c */
[----:B--2---:R-:W-:Y:S01]  /*14bf0*/  IMAD.MOV.U32 R133, RZ, RZ, R3 ;  /* 0x000000ffff857224 */ /* 0x004fe200078e0003 */
[----:B------:R2:W-:Y:S01]  /*14c00*/  STL [R1+0x5c], R2 ;  /* 0x00005c0201007387 */ /* 0x0005e20000100800 */
[----:B------:R-:W-:Y:S03]  /*14c10*/  IMAD.MOV.U32 R0, RZ, RZ, R132 ;  /* 0x000000ffff007224 */ /* 0x000fe600078e0084 */
[C---:B------:R-:W-:Y:S08]  /*14c20*/  HMMA.16816.F32.BF16 R80, R168.reuse, R22, R80 ;  /* 0x00000016a850723c */ /* 0x040ff00000041850 */
[C---:B-----5:R-:W-:Y:S08]  /*14c30*/  HMMA.16816.F32.BF16 R84, R168.reuse, R24, R84 ;  /* 0x00000018a854723c */ /* 0x060ff00000041854 */
        /* <DEDUP_REMOVED lines=9> */
[C---:B---3--:R-:W-:Y:S08]  /*14cd0*/  HMMA.16816.F32.BF16 R124, R168.reuse, R16, R124 ;  /* 0x00000010a87c723c */ /* 0x048ff0000004187c */
[----:B------:R-:W-:Y:S01]  /*14ce0*/  HMMA.16816.F32.BF16 R128, R168, R18, R128 ;  /* 0x00000012a880723c */ /* 0x000fe20000041880 */
[----:B------:R-:W-:Y:S08]  /*14cf0*/  @!UPT UIADD3 URZ, UPT, UPT, URZ, URZ, URZ ;  /* 0x000000fffffff290 */ /* 0x000ff0000fffe0ff */
[----:B--2---:R-:W-:Y:S11]  /*14d00*/  BRA.U UP0, `(.L_x_567) ;  /* 0xffffffb100c47547 */ /* 0x004ff6000b83ffff */
.L_x_566:
[----:B------:R-:W2:Y:S01]  /*14d10*/  LDL.LU R5, [R1+0x5c] ;  /* 0x00005c0001057983 */ /* 0x000ea20000300800 */
[----:B------:R-:W3:Y:S03]  /*14d20*/  LDCU UR4, c[0x0][0x4fc] ;  /* 0x00009f80ff0477ac */ /* 0x000ee60008000800 */
[----:B------:R-:W4:Y:S01]  /*14d30*/  LDL.LU R4, [R1+0x80] ;  /* 0x0000800001047983 */ /* 0x000f220000300800 */
[----:B------:R-:W-:Y:S01]  /*14d40*/  UISETP.NE.AND UP3, UPT, UR20, -0x1, UPT ;  /* 0xffffffff1400788c */ /* 0x000fe2000bf65270 */
[C---:B------:R-:W-:Y:S01]  /*14d50*/  LOP3.LUT P1, RZ, R210.reuse, 0x10, RZ, 0xc0, !PT ;  /* 0x00000010d2ff7812 */ /* 0x040fe2000782c0ff */
[----:B------:R-:W5:Y:S01]  /*14d60*/  S2UR UR11, SR_CTAID.Y ;  /* 0x00000000000b79c3 */ /* 0x000f620000002600 */
[----:B------:R-:W1:Y:S01]  /*14d70*/  SHFL.BFLY PT, R0, R229, 0x2, 0x1f ;  /* 0x0c401f00e5007f89 */ /* 0x000e6200000e0000 */
[C---:B------:R-:W-:Y:S01]  /*14d80*/  LOP3.LUT P0, RZ, R210.reuse, 0x4, RZ, 0xc0, !PT ;  /* 0x00000004d2ff7812 */ /* 0x040fe2000780c0ff */
[----:B------:R-:W3:Y:S01]  /*14d90*/  LDCU UR9, c[0x0][0x434] ;  /* 0x00008680ff0977ac */ /* 0x000ee20008000800 */
[----:B------:R-:W-:Y:S01]  /*14da0*/  LOP3.LUT P2, RZ, R210, 0x8, RZ, 0xc0, !PT ;  /* 0x00000008d2ff7812 */ /* 0x000fe2000784c0ff */
[----:B------:R-:W4:Y:S04]  /*14db0*/  LDCU.U8 UR10, c[0x0][0x548] ;  /* 0x0000a900ff0a77ac */ /* 0x000f280008000000 */
[----:B------:R-:W5:Y:S01]  /*14dc0*/  @!UP3 LDCU.64 UR6, c[0x0][0x400] ;  /* 0x00008000ff06b7ac */ /* 0x000f620008000a00 */
[----:B------:R-:W-:Y:S01]  /*14dd0*/  UISETP.NE.AND UP2, UPT, UR20, -0x1, UPT ;  /* 0xffffffff1400788c */ /* 0x000fe2000bf45270 */
[----:B------:R-:W4:Y:S01]  /*14de0*/  LDCU UR13, c[0x0][0x434] ;  /* 0x00008680ff0d77ac */ /* 0x000f220008000800 */
[----:B-1----:R-:W-:Y:S01]  /*14df0*/  FADD.FTZ R229, R0, R229 ;  /* 0x000000e500e57221 */ /* 0x002fe20000010000 */
[----:B-----5:R-:W-:-:S04]  /*14e00*/  @!UP3 UIMAD.WIDE.U32 UR16, UR11, UR6, URZ ;  /* 0x000000060b10b2a5 */ /* 0x020fc8000f8e00ff */
[----:B------:R-:W-:Y:S01]  /*14e10*/  @!UP3 UIMAD UR12, UR11, UR7, UR17 ;  /* 0x000000070b0cb2a4 */ /* 0x000fe2000f8e0211 */
[----:B------:R-:W1:Y:S02]  /*14e20*/  @UP3 LDCU.64 UR6, c[0x0][0x408] ;  /* 0x00008100ff0637ac */ /* 0x000e640008000a00 */
[----:B-1----:R-:W-:Y:S01]  /*14e30*/  @UP3 UIMAD.WIDE.U32 UR18, UR20, UR6, URZ ;  /* 0x00000006141232a5 */ /* 0x002fe2000f8e00ff */
[----:B------:R-:W1:Y:S03]  /*14e40*/  S2UR UR6, SR_CTAID.Z ;  /* 0x00000000000679c3 */ /* 0x000e660000002700 */
[----:B------:R-:W-:Y:S02]  /*14e50*/  @UP3 UIMAD UR12, UR20, UR7, UR19 ;  /* 0x00000007140c32a4 */ /* 0x000fe4000f8e0213 */
[----:B---3--:R-:W-:Y:S01]  /*14e60*/  @!UP2 UIMAD UR20, UR11, UR9, URZ ;  /* 0x000000090b14a2a4 */ /* 0x008fe2000f8e02ff */
[----:B------:R-:W-:Y:S01]  /*14e70*/  @UP3 UMOV UR16, UR18 ;  /* 0x0000001200103c82 */ /* 0x000fe20008000000 */
[----:B--2---:R-:W2:Y:S01]  /*14e80*/  SHFL.BFLY PT, R2, R5, 0x2, 0x1f ;  /* 0x0c401f0005027f89 */ /* 0x004ea200000e0000 */
[----:B----4-:R-:W-:Y:S01]  /*14e90*/  MOV R177, R4 ;  /* 0x0000000400b17202 */ /* 0x010fe20000000f00 */
[----:B--2---:R-:W-:Y:S01]  /*14ea0*/  FADD.FTZ R0, R2, R5 ;  /* 0x0000000502007221 */ /* 0x004fe20000010000 */
[----:B------:R-:W-:Y:S01]  /*14eb0*/  SHF.L.U32 R5, R210, 0x4, RZ ;  /* 0x00000004d2057819 */ /* 0x000fe200000006ff */
[----:B------:R-:W2:Y:S03]  /*14ec0*/  SHFL.BFLY PT, R2, R229, 0x1, 0x1f ;  /* 0x0c201f00e5027f89 */ /* 0x000ea600000e0000 */
[----:B------:R-:W-:Y:S01]  /*14ed0*/  LOP3.LUT R5, R5, 0x1c0, RZ, 0xc0, !PT ;  /* 0x000001c005057812 */ /* 0x000fe200078ec0ff */
[----:B------:R-:W3:Y:S01]  /*14ee0*/  SHFL.BFLY PT, R4, R0, 0x1, 0x1f ;  /* 0x0c201f0000047f89 */ /* 0x000ee200000e0000 */
[----:B--2---:R-:W-:Y:S01]  /*14ef0*/  FADD.FTZ R229, R229, R2 ;  /* 0x00000002e5e57221 */ /* 0x004fe20000010000 */
[----:B---3--:R-:W-:-:S03]  /*14f00*/  FADD.FTZ R133, R0, R4 ;  /* 0x0000000400857221 */ /* 0x008fc60000010000 */
[----:B------:R-:W2:Y:S01]  /*14f10*/  MUFU.RCP R2, R229 ;  /* 0x000000e500027308 */ /* 0x000ea20000001000 */
[----:B------:R-:W-:Y:S02]  /*14f20*/  FSETP.NE.FTZ.AND P4, PT, R229, RZ, PT ;  /* 0x000000ffe500720b */ /* 0x000fe40003f95000 */
[----:B------:R-:W-:Y:S02]  /*14f30*/  SHF.L.U32 R4, R210, 0x1, RZ ;  /* 0x00000001d2047819 */ /* 0x000fe400000006ff */
[----:B------:R-:W-:Y:S02]  /*14f40*/  FSETP.NE.FTZ.AND P3, PT, R133, RZ, PT ;  /* 0x000000ff8500720b */ /* 0x000fe40003f75000 */
[--C-:B------:R-:W-:Y:S01]  /*14f50*/  LOP3.LUT R209, R209, 0x6, R4.reuse, 0xf8, !PT ;  /* 0x00000006d1d17812 */ /* 0x100fe200078ef804 */
[----:B------:R-:W3:Y:S01]  /*14f60*/  MUFU.RCP R0, R133 ;  /* 0x0000008500007308 */ /* 0x000ee20000001000 */
[----:B------:R-:W-:-:S04]  /*14f70*/  LOP3.LUT R4, R5, 0x38, R4, 0xf8, !PT ;  /* 0x0000003805047812 */ /* 0x000fc800078ef804 */
[----:B------:R-:W-:Y:S02]  /*14f80*/  LOP3.LUT R209, R209, R4, RZ, 0xfc, !PT ;  /* 0x00000004d1d17212 */ /* 0x000fe400078efcff */
[----:B--2---:R-:W-:-:S05]  /*14f90*/  FSEL R2, R2, 1, P4 ;  /* 0x3f80000002027808 */ /* 0x004fca0002000000 */
[----:B------:R-:W-:Y:S01]  /*14fa0*/  FMUL.FTZ R2, R2, UR4 ;  /* 0x0000000402027c20 */ /* 0x000fe20008410000 */
[----:B---3--:R-:W-:-:S03]  /*14fb0*/  FSEL R0, R0, 1, P3 ;  /* 0x3f80000000007808 */ /* 0x008fc60001800000 */
        /* <DEDUP_REMOVED lines=131> */
[----:B------:R-:W-:Y:S01]  /*157f0*/  F2FP.BF16.F32.PACK_AB R47, R47, R6 ;  /* 0x000000062f2f723e */ /* 0x000fe200000010ff */
[----:B------:R-:W2:Y:S01]  /*15800*/  LDCU.U8 UR4, c[0x0][0x549] ;  /* 0x0000a920ff0477ac */ /* 0x000ea20008000000 */
[----:B------:R-:W-:-:S02]  /*15810*/  MOV R7, 0x10 ;  /* 0x0000001000077802 */ /* 0x000fc40000000f00 */
[----:B------:R-:W-:Y:S02]  /*15820*/  MOV R9, 0x20 ;  /* 0x0000002000097802 */ /* 0x000fe40000000f00 */
[----:B------:R-:W-:Y:S02]  /*15830*/  F2FP.BF16.F32.PACK_AB R0, R168, R176 ;  /* 0x000000b0a800723e */ /* 0x000fe400000010ff */
[----:B------:R-:W-:Y:S02]  /*15840*/  LEA R6, R209, UR5, 0x1 ;  /* 0x00000005d1067c11 */ /* 0x000fe4000f8e08ff */
[----:B------:R-:W-:Y:S02]  /*15850*/  SEL R7, R7, 0xfffffff0, !P0 ;  /* 0xfffffff007077807 */ /* 0x000fe40004000000 */
[----:B------:R-:W-:Y:S01]  /*15860*/  SEL R9, R9, 0xffffffe0, !P2 ;  /* 0xffffffe009097807 */ /* 0x000fe20005000000 */
[----:B------:R3:W-:Y:S01]  /*15870*/  STS [R6], R0 ;  /* 0x0000000006007388 */ /* 0x0007e20000000800 */
[----:B------:R-:W-:-:S02]  /*15880*/  F2FP.BF16.F32.PACK_AB R4, R4, R138 ;  /* 0x0000008a0404723e */ /* 0x000fc400000010ff */
[----:B------:R-:W-:Y:S02]  /*15890*/  F2FP.BF16.F32.PACK_AB R63, R5, R38 ;  /* 0x00000026053f723e */ /* 0x000fe400000010ff */
[----:B------:R-:W-:Y:S01]  /*158a0*/  F2FP.BF16.F32.PACK_AB R59, R2, R46 ;  /* 0x0000002e023b723e */ /* 0x000fe200000010ff */
[----:B------:R4:W-:Y:S01]  /*158b0*/  STS [R6+0x400], R4 ;  /* 0x0004000406007388 */ /* 0x0009e20000000800 */
[----:B------:R-:W-:Y:S01]  /*158c0*/  F2FP.BF16.F32.PACK_AB R8, R8, R175 ;  /* 0x000000af0808723e */ /* 0x000fe200000010ff */
[----:B--2---:R-:W-:Y:S01]  /*158d0*/  UISETP.NE.AND UP1, UPT, UR4, URZ, UPT ;  /* 0x000000ff0400728c */ /* 0x004fe2000bf25270 */
[C---:B------:R-:W-:Y:S01]  /*158e0*/  IADD3 R5, PT, PT, R6.reuse, R7, RZ ;  /* 0x0000000706057210 */ /* 0x040fe20007ffe0ff */
[----:B------:R-:W2:Y:S01]  /*158f0*/  S2UR UR4, SR_CTAID.X ;  /* 0x00000000000479c3 */ /* 0x000ea20000002500 */
[----:B------:R-:W-:Y:S01]  /*15900*/  IADD3 R2, PT, PT, R6, R9, RZ ;  /* 0x0000000906027210 */ /* 0x000fe20007ffe0ff */
[----:B------:R-:W-:Y:S01]  /*15910*/  UISETP.NE.AND UP0, UPT, UR10, URZ, !UP1 ;  /* 0x000000ff0a00728c */ /* 0x000fe2000cf05270 */
[----:B------:R-:W-:Y:S01]  /*15920*/  F2FP.BF16.F32.PACK_AB R13, R13, R142 ;  /* 0x0000008e0d0d723e */ /* 0x000fe200000010ff */
[----:B------:R5:W-:Y:S01]  /*15930*/  STS [R5], R8 ;  /* 0x0000000805007388 */ /* 0x000be20000000800 */
[----:B------:R-:W-:-:S02]  /*15940*/  F2FP.BF16.F32.PACK_AB R12, R12, R174 ;  /* 0x000000ae0c0c723e */ /* 0x000fc400000010ff */
[----:B------:R-:W-:Y:S01]  /*15950*/  F2FP.BF16.F32.PACK_AB R11, R11, R146 ;  /* 0x000000920b0b723e */ /* 0x000fe200000010ff */
[----:B------:R-:W-:Y:S01]  /*15960*/  STS [R5+0x400], R13 ;  /* 0x0004000d05007388 */ /* 0x000fe20000000800 */
[----:B------:R-:W-:Y:S01]  /*15970*/  F2FP.BF16.F32.PACK_AB R10, R10, R173 ;  /* 0x000000ad0a0a723e */ /* 0x000fe200000010ff */
[----:B------:R-:W1:Y:S01]  /*15980*/  @UP1 LDCU UR8, c[0x0][0x430] ;  /* 0x00008600ff0817ac */ /* 0x000e620008000800 */
[----:B------:R-:W-:Y:S01]  /*15990*/  F2FP.BF16.F32.PACK_AB R16, R16, R150 ;  /* 0x000000961010723e */ /* 0x000fe200000010ff */
[----:B------:R2:W-:Y:S01]  /*159a0*/  STS [R2], R12 ;  /* 0x0000000c02007388 */ /* 0x0005e20000000800 */
[----:B------:R-:W-:Y:S01]  /*159b0*/  F2FP.BF16.F32.PACK_AB R15, R15, R172 ;  /* 0x000000ac0f0f723e */ /* 0x000fe200000010ff */
[----:B------:R-:W2:Y:S01]  /*159c0*/  @UP1 LDCU UR15, c[0x0][0x430] ;  /* 0x00008600ff0f17ac */ /* 0x000ea20008000800 */
[C---:B---3--:R-:W-:Y:S01]  /*159d0*/  IADD3 R0, PT, PT, R6.reuse, 0x40, RZ ;  /* 0x0000004006007810 */ /* 0x048fe20007ffe0ff */
[----:B------:R3:W-:Y:S01]  /*159e0*/  STS [R2+0x400], R11 ;  /* 0x0004000b02007388 */ /* 0x0007e20000000800 */
[----:B------:R-:W-:Y:S01]  /*159f0*/  @P1 IADD3 R0, PT, PT, R6, -0x40, RZ ;  /* 0xffffffc006001810 */ /* 0x000fe20007ffe0ff */
[----:B------:R-:W-:Y:S01]  /*15a00*/  @UP1 UMOV UR7, 0x1 ;  /* 0x0000000100071882 */ /* 0x000fe20000000000 */
[----:B------:R-:W-:-:S02]  /*15a10*/  F2FP.BF16.F32.PACK_AB R14, R14, R154 ;  /* 0x0000009a0e0e723e */ /* 0x000fc400000010ff */
[----:B----4-:R-:W-:Y:S02]  /*15a20*/  IADD3 R4, PT, PT, R7, R2, RZ ;  /* 0x0000000207047210 */ /* 0x010fe40007ffe0ff */
[----:B------:R-:W-:Y:S02]  /*15a30*/  IADD3 R9, PT, PT, R9, R0, RZ ;  /* 0x0000000009097210 */ /* 0x000fe40007ffe0ff */
[----:B------:R-:W-:Y:S01]  /*15a40*/  F2FP.BF16.F32.PACK_AB R70, R157, R171 ;  /* 0x000000ab9d46723e */ /* 0x000fe200000010ff */
[----:B------:R3:W-:Y:S01]  /*15a50*/  STS [R4], R10 ;  /* 0x0000000a04007388 */ /* 0x0007e20000000800 */
[----:B------:R-:W-:Y:S01]  /*15a60*/  F2FP.BF16.F32.PACK_AB R69, R69, R158 ;  /* 0x0000009e4545723e */ /* 0x000fe200000010ff */
[----:B-1----:R-:W-:Y:S01]  /*15a70*/  @UP1 UIMAD UR13, UR8, UR9, URZ ;  /* 0x00000009080d12a4 */ /* 0x002fe2000f8e02ff */
[----:B-----5:R-:W-:Y:S01]  /*15a80*/  IADD3 R8, PT, PT, R7, R0, RZ ;  /* 0x0000000007087210 */ /* 0x020fe20007ffe0ff */
[----:B------:R3:W-:Y:S01]  /*15a90*/  STS [R4+0x400], R16 ;  /* 0x0004001004007388 */ /* 0x0007e20000000800 */
[----:B------:R-:W-:-:S02]  /*15aa0*/  F2FP.BF16.F32.PACK_AB R68, R161, R170 ;  /* 0x000000aaa144723e */ /* 0x000fc400000010ff */
[----:B------:R-:W-:Y:S01]  /*15ab0*/  F2FP.BF16.F32.PACK_AB R67, R163, R162 ;  /* 0x000000a2a343723e */ /* 0x000fe200000010ff */
[----:B------:R3:W-:Y:S01]  /*15ac0*/  STS [R0], R15 ;  /* 0x0000000f00007388 */ /* 0x0007e20000000800 */
[----:B------:R-:W-:Y:S02]  /*15ad0*/  F2FP.BF16.F32.PACK_AB R66, R165, R169 ;  /* 0x000000a9a542723e */ /* 0x000fe400000010ff */
[----:B------:R-:W-:Y:S01]  /*15ae0*/  F2FP.BF16.F32.PACK_AB R65, R65, R166 ;  /* 0x000000a64141723e */ /* 0x000fe200000010ff */
[----:B------:R3:W-:Y:S01]  /*15af0*/  STS [R0+0x400], R14 ;  /* 0x0004000e00007388 */ /* 0x0007e20000000800 */
[----:B------:R-:W-:Y:S02]  /*15b00*/  IADD3 R7, PT, PT, R7, R9, RZ ;  /* 0x0000000907077210 */ /* 0x000fe40007ffe0ff */
[----:B------:R-:W-:Y:S01]  /*15b10*/  F2FP.BF16.F32.PACK_AB R64, R141, R164 ;  /* 0x000000a48d40723e */ /* 0x000fe200000010ff */
[----:B------:R3:W-:Y:S01]  /*15b20*/  STS [R8], R70 ;  /* 0x0000004608007388 */ /* 0x0007e20000000800 */
[----:B------:R-:W-:-:S02]  /*15b30*/  F2FP.BF16.F32.PACK_AB R62, R140, R160 ;  /* 0x000000a08c3e723e */ /* 0x000fc400000010ff */
[----:B------:R-:W-:Y:S01]  /*15b40*/  F2FP.BF16.F32.PACK_AB R61, R61, R42 ;  /* 0x0000002a3d3d723e */ /* 0x000fe200000010ff */
[----:B------:R3:W-:Y:S01]  /*15b50*/  STS [R8+0x400], R69 ;  /* 0x0004004508007388 */ /* 0x0007e20000000800 */
[----:B------:R-:W-:Y:S02]  /*15b60*/  F2FP.BF16.F32.PACK_AB R60, R137, R156 ;  /* 0x0000009c893c723e */ /* 0x000fe400000010ff */
[----:B------:R-:W-:Y:S01]  /*15b70*/  F2FP.BF16.F32.PACK_AB R58, R136, R153 ;  /* 0x00000099883a723e */ /* 0x000fe200000010ff */
[----:B------:R3:W-:Y:S01]  /*15b80*/  STS [R9], R68 ;  /* 0x0000004409007388 */ /* 0x0007e20000000800 */
[----:B------:R-:W-:Y:S02]  /*15b90*/  F2FP.BF16.F32.PACK_AB R57, R57, R50 ;  /* 0x000000323939723e */ /* 0x000fe400000010ff */
[----:B------:R-:W-:Y:S01]  /*15ba0*/  F2FP.BF16.F32.PACK_AB R56, R135, R152 ;  /* 0x000000988738723e */ /* 0x000fe200000010ff */
[----:B------:R3:W-:Y:S01]  /*15bb0*/  STS [R9+0x400], R67 ;  /* 0x0004004309007388 */ /* 0x0007e20000000800 */
[----:B------:R-:W-:-:S02]  /*15bc0*/  F2FP.BF16.F32.PACK_AB R55, R55, R54 ;  /* 0x000000363737723e */ /* 0x000fc400000010ff */
[----:B------:R-:W-:Y:S01]  /*15bd0*/  F2FP.BF16.F32.PACK_AB R54, R134, R149 ;  /* 0x000000958636723e */ /* 0x000fe200000010ff */
[----:B------:R3:W-:Y:S01]  /*15be0*/  STS [R7], R66 ;  /* 0x0000004207007388 */ /* 0x0007e20000000800 */
[----:B------:R-:W-:Y:S02]  /*15bf0*/  F2FP.BF16.F32.PACK_AB R53, R53, R17 ;  /* 0x000000113535723e */ /* 0x000fe400000010ff */
[----:B------:R-:W-:Y:S01]  /*15c00*/  F2FP.BF16.F32.PACK_AB R52, R52, R148 ;  /* 0x000000943434723e */ /* 0x000fe200000010ff */
[----:B------:R3:W-:Y:S01]  /*15c10*/  STS [R7+0x400], R65 ;  /* 0x0004004107007388 */ /* 0x0007e20000000800 */
[----:B------:R-:W-:Y:S02]  /*15c20*/  F2FP.BF16.F32.PACK_AB R50, R18, R145 ;  /* 0x000000911232723e */ /* 0x000fe400000010ff */
[----:B------:R-:W-:Y:S01]  /*15c30*/  F2FP.BF16.F32.PACK_AB R48, R48, R144 ;  /* 0x000000903030723e */ /* 0x000fe200000010ff */
[----:B------:R3:W-:Y:S01]  /*15c40*/  STS [R6+0x2000], R64 ;  /* 0x0020004006007388 */ /* 0x0007e20000000800 */
[----:B------:R-:W-:-:S02]  /*15c50*/  F2FP.BF16.F32.PACK_AB R46, R73, R72 ;  /* 0x00000048492e723e */ /* 0x000fc400000010ff */
[----:B------:R-:W-:Y:S01]  /*15c60*/  F2FP.BF16.F32.PACK_AB R45, R45, R74 ;  /* 0x0000004a2d2d723e */ /* 0x000fe200000010ff */
[----:B------:R3:W-:Y:S01]  /*15c70*/  STS [R6+0x2400], R63 ;  /* 0x0024003f06007388 */ /* 0x0007e20000000800 */
        /* <DEDUP_REMOVED lines=42> */
[----:B--2---:R-:W-:-:S03]  /*15f20*/  LOP3.LUT R12, R177, 0x1f8, RZ, 0xc0, !PT ;  /* 0x000001f8b10c7812 */ /* 0x004fc600078ec0ff */
        /* <DEDUP_REMOVED lines=35> */
[----:B------:R3:W-:Y:S01]  /*16160*/  STS [R7+0x6400], R17 ;  /* 0x0064001107007388 */ /* 0x0007e20000000800 */
[----:B------:R-:W-:Y:S05]  /*16170*/  BRA.U UP1, `(.L_x_570) ;  /* 0x0000000101207547 */ /* 0x000fea000b800000 */
        /* <DEDUP_REMOVED lines=8> */
.L_x_570:
[----:B------:R-:W-:Y:S01]  /*16200*/  BAR.SYNC.DEFER_BLOCKING 0x0 ;  /* 0x0000000000007b1d */ /* 0x000fe20000010000 */
[----:B------:R-:W-:Y:S01]  /*16210*/  UIMAD UR13, UR6, UR13, URZ ;  /* 0x0000000d060d72a4 */ /* 0x000fe2000f8e02ff */
[----:B------:R-:W-:Y:S01]  /*16220*/  LOP3.LUT P0, RZ, R210, 0x3, RZ, 0xc0, !PT ;  /* 0x00000003d2ff7812 */ /* 0x000fe2000780c0ff */
[----:B------:R-:W-:Y:S01]  /*16230*/  UIMAD UR9, UR4, UR15, URZ ;  /* 0x0000000f040972a4 */ /* 0x000fe2000f8e02ff */
[----:B------:R-:W-:Y:S01]  /*16240*/  MOV R13, 0x7f800000 ;  /* 0x7f800000000d7802 */ /* 0x000fe20000000f00 */
[----:B------:R-:W-:-:S03]  /*16250*/  USEL UR20, UR20, URZ, UP0 ;  /* 0x000000ff14147287 */ /* 0x000fc60008000000 */
[----:B---3--:R-:W1:Y:S01]  /*16260*/  @P4 LDC R5, c[0x0][0x458] ;  /* 0x00011600ff054b82 */ /* 0x008e620000000800 */
[----:B------:R-:W2:Y:S01]  /*16270*/  @P4 MUFU.LG2 R2, R229 ;  /* 0x000000e500024308 */ /* 0x000ea20000000c00 */
[----:B------:R-:W3:Y:S01]  /*16280*/  S2R R14, SR_CTAID.X ;  /* 0x00000000000e7919 */ /* 0x000ee20000002500 */
[----:B------:R-:W-:Y:S01]  /*16290*/  @!UP0 UIMAD UR13, UR11, UR7, UR13 ;  /* 0x000000070b0d82a4 */ /* 0x000fe2000f8e020d */
[----:B------:R-:W-:Y:S01]  /*162a0*/  BSSY.RECONVERGENT B0, `(.L_x_571) ;  /* 0x0000024000007945 */ /* 0x000fe20003800200 */
[----:B------:R-:W-:Y:S01]  /*162b0*/  USHF.L.U32 UR9, UR9, 0x6, URZ ;  /* 0x0000000609097899 */ /* 0x000fe200080006ff */
[----:B------:R-:W-:Y:S01]  /*162c0*/  MOV R7, 0x7f800000 ;  /* 0x7f80000000077802 */ /* 0x000fe20000000f00 */
[----:B------:R-:W-:Y:S01]  /*162d0*/  USEL UR5, UR5, URZ, UP0 ;  /* 0x000000ff05057287 */ /* 0x000fe20008000000 */
[----:B------:R-:W4:Y:S01]  /*162e0*/  @P3 LDC R4, c[0x0][0x458] ;  /* 0x00011600ff043b82 */ /* 0x000f220000000800 */
[----:B------:R-:W5:Y:S01]  /*162f0*/  @P3 MUFU.LG2 R0, R133 ;  /* 0x0000008500003308 */ /* 0x000f620000000c00 */
[----:B------:R-:W-:-:S02]  /*16300*/  USHF.R.S32.HI UR8, URZ, 0x1f, UR13 ;  /* 0x0000001fff087899 */ /* 0x000fc4000801140d */
[----:B------:R-:W-:Y:S02]  /*16310*/  USHF.R.S32.HI UR7, URZ, 0x1f, UR9 ;  /* 0x0000001fff077899 */ /* 0x000fe40008011409 */
[----:B------:R-:W-:Y:S01]  /*16320*/  UIADD3 UR20, UP1, UP0, UR9, UR20, UR13 ;  /* 0x0000001409147290 */ /* 0x000fe2000f83e00d */
[----:B------:R1:W3:Y:S01]  /*16330*/  LDS.128 R32, [R12+0x1800] ;  /* 0x001800000c207984 */ /* 0x0002e20000000c00 */
[----:B--2---:R-:W-:Y:S02]  /*16340*/  @P4 FMUL.FTZ R2, R2, 0.69314718246459960938 ;  /* 0x3f31721802024820 */ /* 0x004fe40000410000 */
[----:B------:R-:W-:Y:S02]  /*16350*/  UIADD3.X UR5, UPT, UPT, UR7, UR5, UR8, UP1, UP0 ;  /* 0x0000000507057290 */ /* 0x000fe40008fe0408 */
[----:B-1----:R-:W-:Y:S01]  /*16360*/  @P4 FFMA.FTZ R13, R132, R5, R2 ;  /* 0x00000005840d4223 */ /* 0x002fe20000010002 */
[----:B-----5:R-:W-:-:S04]  /*16370*/  @P3 FMUL.FTZ R0, R0, 0.69314718246459960938 ;  /* 0x3f31721800003820 */ /* 0x020fc80000410000 */
[----:B----4-:R-:W-:Y:S01]  /*16380*/  @P3 FFMA.FTZ R7, R3, R4, R0 ;  /* 0x0000000403073223 */ /* 0x010fe20000010000 */
[----:B---3--:R-:W-:Y:S06]  /*16390*/  @P0 BRA `(.L_x_572) ;  /* 0x0000000000500947 */ /* 0x008fec0003800000 */
[----:B------:R-:W-:Y:S02]  /*163a0*/  LOP3.LUT R0, R208, 0x30, RZ, 0xc0, !PT ;  /* 0x00000030d0007812 */ /* 0x000fe400078ec0ff */
[----:B------:R-:W-:-:S04]  /*163b0*/  LOP3.LUT R2, R210, 0x1f, RZ, 0xc0, !PT ;  /* 0x0000001fd2027812 */ /* 0x000fc800078ec0ff */
[----:B------:R-:W-:-:S04]  /*163c0*/  LEA.HI R0, R2, R0, RZ, 0x1e ;  /* 0x0000000002007211 */ /* 0x000fc800078ff0ff */
[C---:B------:R-:W-:Y:S01]  /*163d0*/  ISETP.GE.AND P3, PT, R0.reuse, UR14, PT ;  /* 0x0000000e00007c0c */ /* 0x040fe2000bf66270 */
[----:B------:R-:W-:-:S05]  /*163e0*/  VIADD R2, R0, 0x8 ;  /* 0x0000000800027836 */ /* 0x000fca0000000000 */
[----:B------:R-:W-:-:S07]  /*163f0*/  ISETP.GE.AND P2, PT, R2, UR14, PT ;  /* 0x0000000e02007c0c */ /* 0x000fce000bf46270 */
[----:B------:R-:W1:Y:S01]  /*16400*/  @!P3 LDC.64 R8, c[0x0][0x420] ;  /* 0x00010800ff08bb82 */ /* 0x000e620000000a00 */
[----:B------:R-:W-:-:S05]  /*16410*/  @!P3 IMAD R0, R0, UR15, RZ ;  /* 0x0000000f0000bc24 */ /* 0x000fca000f8e02ff */
[----:B------:R-:W-:Y:S01]  /*16420*/  @!P2 IMAD R2, R2, UR15, RZ ;  /* 0x0000000f0202ac24 */ /* 0x000fe2000f8e02ff */
[----:B------:R-:W-:Y:S01]  /*16430*/  @!P3 IADD3 R3, P1, PT, R0, UR20, RZ ;  /* 0x000000140003bc10 */ /* 0x000fe2000ff3e0ff */
[----:B------:R-:W2:Y:S03]  /*16440*/  @!P2 LDC.64 R10, c[0x0][0x420] ;  /* 0x00010800ff0aab82 */ /* 0x000ea60000000a00 */
        /* <DEDUP_REMOVED lines=9> */
.L_x_572:
[----:B------:R-:W-:Y:S05]  /*164e0*/  BSYNC.RECONVERGENT B0 ;  /* 0x0000000000007941 */ /* 0x000fea0003800200 */
.L_x_571:
[----:B------:R2:W5:Y:S01]  /*164f0*/  LDL R36, [R1+0x8c] ;  /* 0x00008c0001247983 */ /* 0x0005620000100800 */
[----:B------:R-:W3:Y:S03]  /*16500*/  LDCU.64 UR4, c[0x0][0x410] ;  /* 0x00008200ff0477ac */ /* 0x000ee60008000a00 */
[----:B------:R2:W5:Y:S04]  /*16510*/  LDL R37, [R1+0x84] ;  /* 0x0000840001257983 */ /* 0x0005680000100800 */
[----:B------:R2:W5:Y:S01]  /*16520*/  LDL R38, [R1+0x88] ;  /* 0x0000880001267983 */ /* 0x0005620000100800 */
[----:B-1----:R-:W-:Y:S01]  /*16530*/  SHF.R.U32.HI R2, RZ, 0x3, R210 ;  /* 0x00000003ff027819 */ /* 0x002fe200000116d2 */
[----:B------:R-:W-:Y:S01]  /*16540*/  IMAD.MOV.U32 R3, RZ, RZ, RZ ;  /* 0x000000ffff037224 */ /* 0x000fe200078e00ff */
[----:B------:R-:W-:Y:S01]  /*16550*/  IADD3 R6, P0, PT, R206, UR16, RZ ;  /* 0x00000010ce067c10 */ /* 0x000fe2000ff1e0ff */
[----:B------:R2:W1:Y:S01]  /*16560*/  LDS.128 R28, [R12] ;  /* 0x000000000c1c7984 */ /* 0x0004620000000c00 */
[----:B------:R-:W-:Y:S01]  /*16570*/  ISETP.GE.AND P3, PT, R2, UR14, PT ;  /* 0x0000000e02007c0c */ /* 0x000fe2000bf66270 */
[----:B------:R-:W-:Y:S01]  /*16580*/  IMAD.WIDE.U32 R4, R14, 0x40, R2 ;  /* 0x000000400e047825 */ /* 0x000fe200078e0002 */
[----:B------:R-:W-:Y:S01]  /*16590*/  IADD3.X R7, PT, PT, RZ, UR12, RZ, P0, !PT ;  /* 0x0000000cff077c10 */ /* 0x000fe200087fe4ff */
[----:B------:R2:W4:Y:S01]  /*165a0*/  LDS.128 R24, [R12+0x2000] ;  /* 0x002000000c187984 */ /* 0x0005220000000c00 */
[C---:B------:R-:W-:Y:S01]  /*165b0*/  IADD3 R3, PT, PT, R2.reuse, 0x20, RZ ;  /* 0x0000002002037810 */ /* 0x040fe20007ffe0ff */
[C---:B------:R-:W-:Y:S01]  /*165c0*/  VIADD R8, R2.reuse, 0x10 ;  /* 0x0000001002087836 */ /* 0x040fe20000000000 */
[----:B------:R-:W-:Y:S01]  /*165d0*/  BSSY.RECONVERGENT B0, `(.L_x_573) ;  /* 0x000001e000007945 */ /* 0x000fe20003800200 */
[----:B------:R2:W1:Y:S01]  /*165e0*/  LDS.128 R20, [R12+0x4000] ;  /* 0x004000000c147984 */ /* 0x0004620000000c00 */
[----:B---3--:R-:W-:Y:S01]  /*165f0*/  IMAD.U32 R0, RZ, RZ, UR4 ;  /* 0x00000004ff007e24 */ /* 0x008fe2000f8e00ff */
[----:B------:R-:W-:Y:S01]  /*16600*/  ISETP.GE.AND P1, PT, R3, UR14, PT ;  /* 0x0000000e03007c0c */ /* 0x000fe2000bf26270 */
[----:B------:R-:W-:Y:S01]  /*16610*/  VIADD R2, R2, 0x30 ;  /* 0x0000003002027836 */ /* 0x000fe20000000000 */
[----:B------:R2:W3:Y:S01]  /*16620*/  LDS.128 R16, [R12+0x6000] ;  /* 0x006000000c107984 */ /* 0x0004e20000000c00 */
[----:B------:R-:W-:Y:S01]  /*16630*/  IMAD.WIDE.U32 R10, R0, UR6, R6 ;  /* 0x00000006000a7c25 */ /* 0x000fe2000f8e0006 */
[----:B------:R-:W-:-:S02]  /*16640*/  MOV R0, UR5 ;  /* 0x0000000500007c02 */ /* 0x000fc40008000f00 */
[----:B------:R-:W-:Y:S02]  /*16650*/  ISETP.GE.AND P2, PT, R8, UR14, PT ;  /* 0x0000000e08007c0c */ /* 0x000fe4000bf46270 */
[----:B------:R-:W-:Y:S01]  /*16660*/  ISETP.GE.AND P0, PT, R2, UR14, PT ;  /* 0x0000000e02007c0c */ /* 0x000fe2000bf06270 */
[----:B------:R-:W-:Y:S01]  /*16670*/  IMAD R9, R0, UR6, R11 ;  /* 0x0000000600097c24 */ /* 0x000fe2000f8e020b */
[----:B------:R-:W-:Y:S11]  /*16680*/  @P3 BRA `(.L_x_574) ;  /* 0x0000000000483947 */ /* 0x000ff60003800000 */
[----:B------:R-:W2:Y:S01]  /*16690*/  LDCU.64 UR6, c[0x0][0x408] ;  /* 0x00008100ff0677ac */ /* 0x000ea20008000a00 */
[----:B------:R-:W-:Y:S01]  /*166a0*/  IMAD.MOV.U32 R8, RZ, RZ, R10 ;  /* 0x000000ffff087224 */ /* 0x000fe200078e000a */
[----:B------:R-:W4:Y:S01]  /*166b0*/  LDCU.64 UR4, c[0x0][0x3f0] ;  /* 0x00007e00ff0477ac */ /* 0x000f220008000a00 */
[----:B------:R-:W1:Y:S01]  /*166c0*/  LDCU UR8, c[0x0][0x440] ;  /* 0x00008800ff0877ac */ /* 0x000e620008000800 */
[----:B--2---:R-:W-:Y:S02]  /*166d0*/  IMAD R0, R5, UR6, RZ ;  /* 0x0000000605007c24 */ /* 0x004fe4000f8e02ff */
[----:B------:R-:W-:-:S04]  /*166e0*/  IMAD.WIDE.U32 R6, R4, UR6, R8 ;  /* 0x0000000604067c25 */ /* 0x000fc8000f8e0008 */
[----:B------:R-:W-:Y:S01]  /*166f0*/  IMAD R0, R4, UR7, R0 ;  /* 0x0000000704007c24 */ /* 0x000fe2000f8e0200 */
[----:B----4-:R-:W-:Y:S02]  /*16700*/  LEA R2, P3, R6, UR4, 0x1 ;  /* 0x0000000406027c11 */ /* 0x010fe4000f8608ff */
[----:B-1----:R-:W-:Y:S01]  /*16710*/  ISETP.GE.AND P6, PT, R206, UR8, PT ;  /* 0x00000008ce007c0c */ /* 0x002fe2000bfc6270 */
[----:B------:R-:W-:Y:S01]  /*16720*/  IMAD.IADD R0, R0, 0x1, R7 ;  /* 0x0000000100007824 */ /* 0x000fe200078e0207 */
[----:B-----5:R-:W-:Y:S02]  /*16730*/  ISETP.GE.AND P5, PT, R38, UR8, PT ;  /* 0x0000000826007c0c */ /* 0x020fe4000bfa6270 */
[----:B------:R-:W-:Y:S02]  /*16740*/  ISETP.GE.AND P4, PT, R37, UR8, PT ;  /* 0x0000000825007c0c */ /* 0x000fe4000bf86270 */
[----:B------:R-:W-:Y:S02]  /*16750*/  LEA.HI.X R3, R6, UR5, R0, 0x1, P3 ;  /* 0x0000000506037c11 */ /* 0x000fe400098f0c00 */
[----:B------:R-:W-:-:S05]  /*16760*/  ISETP.GE.AND P3, PT, R36, UR8, PT ;  /* 0x0000000824007c0c */ /* 0x000fca000bf66270 */
[----:B------:R1:W-:Y:S04]  /*16770*/  @!P6 STG.E.128 desc[UR26][R2.64], R28 ;  /* 0x0000001c0200e986 */ /* 0x0003e8000c101d1a */
[----:B------:R1:W-:Y:S04]  /*16780*/  @!P5 STG.E.128 desc[UR26][R2.64+0x80], R24 ;  /* 0x000080180200d986 */ /* 0x0003e8000c101d1a */
[----:B------:R1:W-:Y:S04]  /*16790*/  @!P4 STG.E.128 desc[UR26][R2.64+0x100], R20 ;  /* 0x000100140200c986 */ /* 0x0003e8000c101d1a */
[----:B---3--:R1:W-:Y:S02]  /*167a0*/  @!P3 STG.E.128 desc[UR26][R2.64+0x180], R16 ;  /* 0x000180100200b986 */ /* 0x0083e4000c101d1a */
.L_x_574:
[----:B------:R-:W-:Y:S05]  /*167b0*/  BSYNC.RECONVERGENT B0 ;  /* 0x0000000000007941 */ /* 0x000fea0003800200 */
.L_x_573:
[----:B-1----:R1:W1:Y:S01]  /*167c0*/  LDS.128 R28, [R12+0x800] ;  /* 0x000800000c1c7984 */ /* 0x0022620000000c00 */
[----:B------:R-:W-:Y:S03]  /*167d0*/  BSSY.RECONVERGENT B0, `(.L_x_575) ;  /* 0x000001a000007945 */ /* 0x000fe60003800200 */
[----:B----4-:R4:W1:Y:S04]  /*167e0*/  LDS.128 R24, [R12+0x2800] ;  /* 0x002800000c187984 */ /* 0x0108680000000c00 */
[----:B------:R4:W1:Y:S04]  /*167f0*/  LDS.128 R20, [R12+0x4800] ;  /* 0x004800000c147984 */ /* 0x0008680000000c00 */
[----:B---3--:R4:W3:Y:S01]  /*16800*/  LDS.128 R16, [R12+0x6800] ;  /* 0x006800000c107984 */ /* 0x0088e20000000c00 */
[----:B------:R-:W-:Y:S05]  /*16810*/  @P2 BRA `(.L_x_576) ;  /* 0x0000000000542947 */ /* 0x000fea0003800000 */
[----:B------:R-:W2:Y:S01]  /*16820*/  LDCU.64 UR6, c[0x0][0x408] ;  /* 0x00008100ff0677ac */ /* 0x000ea20008000a00 */
[----:B------:R-:W-:Y:S01]  /*16830*/  IADD3 R0, P2, PT, R4, 0x10, RZ ;  /* 0x0000001004007810 */ /* 0x000fe20007f5e0ff */
[----:B------:R-:W-:Y:S01]  /*16840*/  IMAD.MOV.U32 R3, RZ, RZ, R9 ;  /* 0x000000ffff037224 */ /* 0x000fe200078e0009 */
[----:B------:R-:W4:Y:S03]  /*16850*/  LDCU UR8, c[0x0][0x440] ;  /* 0x00008800ff0877ac */ /* 0x000f260008000800 */
[----:B------:R-:W-:Y:S01]  /*16860*/  IMAD.X R2, RZ, RZ, R5, P2 ;  /* 0x000000ffff027224 */ /* 0x000fe200010e0605 */
[----:B------:R-:W1:Y:S03]  /*16870*/  LDCU.64 UR4, c[0x0][0x3f0] ;  /* 0x00007e00ff0477ac */ /* 0x000e660008000a00 */
[----:B--2---:R-:W-:-:S02]  /*16880*/  IMAD R13, R2, UR6, RZ ;  /* 0x00000006020d7c24 */ /* 0x004fc4000f8e02ff */
[----:B------:R-:W-:Y:S01]  /*16890*/  IMAD.MOV.U32 R2, RZ, RZ, R10 ;  /* 0x000000ffff027224 */ /* 0x000fe200078e000a */
[----:B----4-:R-:W-:-:S03]  /*168a0*/  ISETP.GE.AND P5, PT, R206, UR8, PT ;  /* 0x00000008ce007c0c */ /* 0x010fc6000bfa6270 */
[----:B------:R-:W-:Y:S01]  /*168b0*/  IMAD.WIDE.U32 R6, R0, UR6, R2 ;  /* 0x0000000600067c25 */ /* 0x000fe2000f8e0002 */
[----:B-----5:R-:W-:Y:S02]  /*168c0*/  ISETP.GE.AND P4, PT, R38, UR8, PT ;  /* 0x0000000826007c0c */ /* 0x020fe4000bf86270 */
[----:B------:R-:W-:Y:S01]  /*168d0*/  ISETP.GE.AND P3, PT, R37, UR8, PT ;  /* 0x0000000825007c0c */ /* 0x000fe2000bf66270 */
[----:B------:R-:W-:Y:S01]  /*168e0*/  IMAD R0, R0, UR7, R13 ;  /* 0x0000000700007c24 */ /* 0x000fe2000f8e020d */
[----:B------:R-:W-:Y:S02]  /*168f0*/  ISETP.GE.AND P2, PT, R36, UR8, PT ;  /* 0x0000000824007c0c */ /* 0x000fe4000bf46270 */
[----:B-1----:R-:W-:Y:S01]  /*16900*/  LEA R2, P6, R6, UR4, 0x1 ;  /* 0x0000000406027c11 */ /* 0x002fe2000f8c08ff */
[----:B------:R-:W-:-:S05]  /*16910*/  IMAD.IADD R0, R0, 0x1, R7 ;  /* 0x0000000100007824 */ /* 0x000fca00078e0207 */
[----:B------:R-:W-:-:S05]  /*16920*/  LEA.HI.X R3, R6, UR5, R0, 0x1, P6 ;  /* 0x0000000506037c11 */ /* 0x000fca000b0f0c00 */
[----:B------:R1:W-:Y:S04]  /*16930*/  @!P5 STG.E.128 desc[UR26][R2.64], R28 ;  /* 0x0000001c0200d986 */ /* 0x0003e8000c101d1a */
[----:B------:R1:W-:Y:S04]  /*16940*/  @!P4 STG.E.128 desc[UR26][R2.64+0x80], R24 ;  /* 0x000080180200c986 */ /* 0x0003e8000c101d1a */
[----:B------:R1:W-:Y:S04]  /*16950*/  @!P3 STG.E.128 desc[UR26][R2.64+0x100], R20 ;  /* 0x000100140200b986 */ /* 0x0003e8000c101d1a */
[----:B---3--:R1:W-:Y:S02]  /*16960*/  @!P2 STG.E.128 desc[UR26][R2.64+0x180], R16 ;  /* 0x000180100200a986 */ /* 0x0083e4000c101d1a */
.L_x_576:
[----:B------:R-:W-:Y:S05]  /*16970*/  BSYNC.RECONVERGENT B0 ;  /* 0x0000000000007941 */ /* 0x000fea0003800200 */
.L_x_575:
[----:B-1----:R1:W1:Y:S01]  /*16980*/  LDS.128 R28, [R12+0x1000] ;  /* 0x001000000c1c7984 */ /* 0x0022620000000c00 */
[----:B------:R-:W-:Y:S03]  /*16990*/  BSSY.RECONVERGENT B0, `(.L_x_577) ;  /* 0x000001a000007945 */ /* 0x000fe60003800200 */
[----:B------:R1:W1:Y:S04]  /*169a0*/  LDS.128 R24, [R12+0x3000] ;  /* 0x003000000c187984 */ /* 0x0002680000000c00 */
[----:B------:R1:W1:Y:S04]  /*169b0*/  LDS.128 R20, [R12+0x5000] ;  /* 0x005000000c147984 */ /* 0x0002680000000c00 */
[----:B---3--:R3:W1:Y:S01]  /*169c0*/  LDS.128 R16, [R12+0x7000] ;  /* 0x007000000c107984 */ /* 0x0086620000000c00 */
[----:B------:R-:W-:Y:S05]  /*169d0*/  @P1 BRA `(.L_x_578) ;  /* 0x0000000000541947 */ /* 0x000fea0003800000 */
[----:B------:R-:W2:Y:S01]  /*169e0*/  LDCU.64 UR6, c[0x0][0x408] ;  /* 0x00008100ff0677ac */ /* 0x000ea20008000a00 */
[----:B------:R-:W-:Y:S01]  /*169f0*/  IADD3 R0, P1, PT, R4, 0x20, RZ ;  /* 0x0000002004007810 */ /* 0x000fe20007f3e0ff */
[----:B------:R-:W-:Y:S01]  /*16a00*/  IMAD.MOV.U32 R3, RZ, RZ, R9 ;  /* 0x000000ffff037224 */ /* 0x000fe200078e0009 */
[----:B------:R-:W4:Y:S03]  /*16a10*/  LDCU UR8, c[0x0][0x440] ;  /* 0x00008800ff0877ac */ /* 0x000f260008000800 */
[----:B------:R-:W-:Y:S01]  /*16a20*/  IMAD.X R2, RZ, RZ, R5, P1 ;  /* 0x000000ffff027224 */ /* 0x000fe200008e0605 */
[----:B------:R-:W3:Y:S03]  /*16a30*/  LDCU.64 UR4, c[0x0][0x3f0] ;  /* 0x00007e00ff0477ac */ /* 0x000ee60008000a00 */
        /* <DEDUP_REMOVED lines=8> */
[----:B---3--:R-:W-:Y:S01]  /*16ac0*/  LEA R2, P5, R6, UR4, 0x1 ;  /* 0x0000000406027c11 */ /* 0x008fe2000f8a08ff */
[----:B------:R-:W-:-:S05]  /*16ad0*/  IMAD.IADD R0, R0, 0x1, R7 ;  /* 0x0000000100007824 */ /* 0x000fca00078e0207 */
[----:B------:R-:W-:-:S05]  /*16ae0*/  LEA.HI.X R3, R6, UR5, R0, 0x1, P5 ;  /* 0x0000000506037c11 */ /* 0x000fca000a8f0c00 */
[----:B-1----:R1:W-:Y:S04]  /*16af0*/  @!P4 STG.E.128 desc[UR26][R2.64], R28 ;  /* 0x0000001c0200c986 */ /* 0x0023e8000c101d1a */
[----:B------:R1:W-:Y:S04]  /*16b00*/  @!P3 STG.E.128 desc[UR26][R2.64+0x80], R24 ;  /* 0x000080180200b986 */ /* 0x0003e8000c101d1a */
[----:B------:R1:W-:Y:S04]  /*16b10*/  @!P2 STG.E.128 desc[UR26][R2.64+0x100], R20 ;  /* 0x000100140200a986 */ /* 0x0003e8000c101d1a */
[----:B------:R1:W-:Y:S02]  /*16b20*/  @!P1 STG.E.128 desc[UR26][R2.64+0x180], R16 ;  /* 0x0001801002009986 */ /* 0x0003e4000c101d1a */
.L_x_578:
[----:B------:R-:W-:Y:S05]  /*16b30*/  BSYNC.RECONVERGENT B0 ;  /* 0x0000000000007941 */ /* 0x000fea0003800200 */
.L_x_577:
[----:B-1----:R1:W1:Y:S04]  /*16b40*/  LDS.128 R20, [R12+0x3800] ;  /* 0x003800000c147984 */ /* 0x0022680000000c00 */
[----:B------:R1:W1:Y:S01]  /*16b50*/  LDS.128 R16, [R12+0x5800] ;  /* 0x005800000c107984 */ /* 0x0002620000000c00 */
[----:B------:R-:W-:Y:S05]  /*16b60*/  @P0 EXIT ;  /* 0x000000000000094d */ /* 0x000fea0003800000 */
[----:B------:R-:W1:Y:S01]  /*16b70*/  LDCU.64 UR6, c[0x0][0x408] ;  /* 0x00008100ff0677ac */ /* 0x000e620008000a00 */
[----:B------:R-:W-:Y:S01]  /*16b80*/  IADD3 R0, P0, PT, R4, 0x30, RZ ;  /* 0x0000003004007810 */ /* 0x000fe20007f1e0ff */
[----:B-1234-:R-:W1:Y:S01]  /*16b90*/  LDS.128 R12, [R12+0x7800] ;  /* 0x007800000c0c7984 */ /* 0x01ee620000000c00 */
[----:B------:R-:W-:Y:S01]  /*16ba0*/  IMAD.MOV.U32 R3, RZ, RZ, R9 ;  /* 0x000000ffff037224 */ /* 0x000fe200078e0009 */
[----:B------:R-:W2:Y:S02]  /*16bb0*/  LDCU.64 UR4, c[0x0][0x3f0] ;  /* 0x00007e00ff0477ac */ /* 0x000ea40008000a00 */
[----:B------:R-:W-:Y:S01]  /*16bc0*/  IMAD.X R2, RZ, RZ, R5, P0 ;  /* 0x000000ffff027224 */ /* 0x000fe200000e0605 */
[----:B------:R-:W3:Y:S03]  /*16bd0*/  LDCU UR8, c[0x0][0x440] ;  /* 0x00008800ff0877ac */ /* 0x000ee60008000800 */
[----:B------:R-:W-:-:S02]  /*16be0*/  IMAD R6, R2, UR6, RZ ;  /* 0x0000000602067c24 */ /* 0x000fc4000f8e02ff */
[----:B------:R-:W-:-:S04]  /*16bf0*/  IMAD.MOV.U32 R2, RZ, RZ, R10 ;  /* 0x000000ffff027224 */ /* 0x000fc800078e000a */
[----:B------:R-:W-:Y:S01]  /*16c00*/  IMAD.WIDE.U32 R4, R0, UR6, R2 ;  /* 0x0000000600047c25 */ /* 0x000fe2000f8e0002 */
[----:B---3--:R-:W-:-:S03]  /*16c10*/  ISETP.GE.AND P3, PT, R206, UR8, PT ;  /* 0x00000008ce007c0c */ /* 0x008fc6000bf66270 */
[----:B------:R-:W-:Y:S01]  /*16c20*/  IMAD R0, R0, UR7, R6 ;  /* 0x0000000700007c24 */ /* 0x000fe2000f8e0206 */
[----:B--2---:R-:W-:Y:S02]  /*16c30*/  LEA R2, P0, R4, UR4, 0x1 ;  /* 0x0000000404027c11 */ /* 0x004fe4000f8008ff */
[----:B-----5:R-:W-:Y:S01]  /*16c40*/  ISETP.GE.AND P2, PT, R38, UR8, PT ;  /* 0x0000000826007c0c */ /* 0x020fe2000bf46270 */
[----:B------:R-:W-:Y:S01]  /*16c50*/  IMAD.IADD R0, R0, 0x1, R5 ;  /* 0x0000000100007824 */ /* 0x000fe200078e0205 */
[----:B------:R-:W-:-:S04]  /*16c60*/  ISETP.GE.AND P1, PT, R37, UR8, PT ;  /* 0x0000000825007c0c */ /* 0x000fc8000bf26270 */
[----:B------:R-:W-:Y:S02]  /*16c70*/  LEA.HI.X R3, R4, UR5, R0, 0x1, P0 ;  /* 0x0000000504037c11 */ /* 0x000fe400080f0c00 */
[----:B------:R-:W-:-:S03]  /*16c80*/  ISETP.GE.AND P0, PT, R36, UR8, PT ;  /* 0x0000000824007c0c */ /* 0x000fc6000bf06270 */
[----:B------:R2:W-:Y:S04]  /*16c90*/  @!P3 STG.E.128 desc[UR26][R2.64], R32 ;  /* 0x000000200200b986 */ /* 0x0005e8000c101d1a */
[----:B------:R2:W-:Y:S04]  /*16ca0*/  @!P2 STG.E.128 desc[UR26][R2.64+0x80], R20 ;  /* 0x000080140200a986 */ /* 0x0005e8000c101d1a */
[----:B------:R2:W-:Y:S02]  /*16cb0*/  @!P1 STG.E.128 desc[UR26][R2.64+0x100], R16 ;  /* 0x0001001002009986 */ /* 0x0005e4000c101d1a */
[----:B-1----:R-:W-:Y:S05]  /*16cc0*/  @P0 EXIT ;  /* 0x000000000000094d */ /* 0x002fea0003800000 */
[----:B------:R-:W-:Y:S01]  /*16cd0*/  STG.E.128 desc[UR26][R2.64+0x180], R12 ;  /* 0x0001800c02007986 */ /* 0x000fe2000c101d1a */
[----:B------:R-:W-:Y:S05]  /*16ce0*/  EXIT ;  /* 0x000000000000794d */ /* 0x000fea0003800000 */
.L_x_579:
        /* <DEDUP_REMOVED lines=9> */
.L_x_1193:


//--------------------- .text._ZN5flash16flash_fwd_kernelI23Flash_fwd_kernel_traitsILi256ELi64ELi64ELi4ELb0ELb0EN7cutlass10bfloat16_tE19Flash_kernel_traitsILi256ELi64ELi64ELi4ES3_EELb0ELb1ELb0ELb0ELb0ELb0ELb1ELb0EEEvNS_16Flash_fwd_paramsE --------------------------
	.section	.text._ZN5flash16flash_fwd_kernelI23Flash_fwd_kernel_traitsILi256ELi64ELi64ELi4ELb0ELb0EN7cutlass10bfloat16_tE19Flash_kernel_traitsILi256ELi64ELi64ELi4ES3_EELb0ELb1ELb0ELb0ELb0ELb0ELb1ELb0EEEvNS_16Flash_fwd_paramsE,"ax",@progbits
	.align	128
        .global         _ZN5flash16flash_fwd_kernelI23Flash_fwd_kernel_traitsILi256ELi64ELi64ELi4ELb0ELb0EN7cutlass10bfloat16_tE19Flash_kernel_traitsILi256ELi64ELi64ELi4ES3_EELb0ELb1ELb0ELb0ELb0ELb0ELb1ELb0EEEvNS_16Flash_fwd_paramsE
        .type           _ZN5flash16flash_fwd_kernelI23Flash_fwd_kernel_traitsILi256ELi64ELi64ELi4ELb0ELb0EN7cutlass10bfloat16_tE19Flash_kernel_traitsILi256ELi64ELi64ELi4ES3_EELb0ELb1ELb0ELb0ELb0ELb0ELb1ELb0EEEvNS_16Flash_fwd_paramsE,@function
        .size           _ZN5flash16flash_fwd_kernelI23Flash_fwd_kernel_traitsILi256ELi64ELi64ELi4ELb0ELb0EN7cutlass10bfloat16_tE19Flash_kernel_traitsILi256ELi64ELi64ELi4ES3_EELb0ELb1ELb0ELb0ELb0ELb0ELb1ELb0EEEvNS_16Flash_fwd_paramsE,(.L_x_1194 - _ZN5flash16flash_fwd_kernelI23Flash_fwd_kernel_traitsILi256ELi64ELi64ELi4ELb0ELb0EN7cutlass10bfloat16_tE19Flash_kernel_traitsILi256ELi64ELi64ELi4ES3_EELb0ELb1ELb0ELb0ELb0ELb0ELb1ELb0EEEvNS_16Flash_fwd_paramsE)
        .other          _ZN5flash16flash_fwd_kernelI23Flash_fwd_kernel_traitsILi256ELi64ELi64ELi4ELb0ELb0EN7cutlass10bfloat16_tE19Flash_kernel_traitsILi256ELi64ELi64ELi4ES3_EELb0ELb1ELb0ELb0ELb0ELb0ELb1ELb0EEEvNS_16Flash_fwd_paramsE,@"STO_CUDA_ENTRY STV_DEFAULT"
_ZN5flash16flash_fwd_kernelI23Flash_fwd_kernel_traitsILi256ELi64ELi64ELi4ELb0ELb0EN7cutlass10bfloat16_tE19Flash_kernel_traitsILi256ELi64ELi64ELi4ES3_EELb0ELb1ELb0ELb0ELb0ELb0ELb1ELb0EEEvNS_16Flash_fwd_paramsE:
.text._ZN5flash16flash_fwd_kernelI23Flash_fwd_kernel_traitsILi256ELi64ELi64ELi4ELb0ELb0EN7cutlass10bfloat16_tE19Flash_kernel_traitsILi256ELi64ELi64ELi4ES3_EELb0ELb1ELb0ELb0ELb0ELb0ELb1ELb0EEEvNS_16Flash_fwd_paramsE:
        /* <DEDUP_REMOVED lines=72> */
.L_x_580:
        /* <DEDUP_REMOVED lines=50> */
.L_x_582:
        /* <DEDUP_REMOVED lines=57> */
.L_x_584:
[----:B------:R-:W-:Y:S05]  /*0b30*/  BSYNC.RECONVERGENT B0 ;  /* 0x0000000000007941 */ /* 0x000fea0003800200 */
.L_x_583:
        /* <DEDUP_REMOVED lines=24> */
.L_x_586:
[----:B------:R-:W-:Y:S05]  /*0cc0*/  BSYNC.RECONVERGENT B0 ;  /* 0x0000000000007941 */ /* 0x000fea0003800200 */
.L_x_585:
        /* <DEDUP_REMOVED lines=24> */
.L_x_588:
[----:B------:R-:W-:Y:S05]  /*0e50*/  BSYNC.RECONVERGENT B0 ;  /* 0x0000000000007941 */ /* 0x000fea0003800200 */
.L_x_587:
        /* <DEDUP_REMOVED lines=26> */
.L_x_590:
[----:B------:R-:W-:Y:S05]  /*1000*/  BSYNC.RECONVERGENT B0 ;  /* 0x0000000000007941 */ /* 0x000fea0003800200 */
.L_x_589:
        /* <DEDUP_REMOVED lines=10> */
.L_x_592:
[----:B------:R-:W-:Y:S05]  /*10b0*/  BSYNC.RECONVERGENT B0 ;  /* 0x0000000000007941 */ /* 0x000fea0003800200 */
.L_x_591:
        /* <DEDUP_REMOVED lines=10> */
.L_x_594:
[----:B------:R-:W-:Y:S05]  /*1160*/  BSYNC.RECONVERGENT B0 ;  /* 0x0000000000007941 */ /* 0x000fea0003800200 */
.L_x_593:
        /* <DEDUP_REMOVED lines=10> */
.L_x_596:
[----:B------:R-:W-:Y:S05]  /*1210*/  BSYNC.RECONVERGENT B0 ;  /* 0x0000000000007941 */ /* 0x000fea0003800200 */
.L_x_595:
        /* <DEDUP_REMOVED lines=10> */
.L_x_581:
        /* <DEDUP_REMOVED lines=21> */
.L_x_597:
[----:B------:R-:W1:Y:S01]  /*1410*/  LDCU.64 UR10, c[0x0][0x3b8] ;  /* 0x00007700ff0a77ac */ /* 0x000e620008000a00 */
[----:B------:R-:W-:-:S04]  /*1420*/  UIADD3 UR6, UPT, UPT, UR13, UR14, URZ ;  /* 0x0000000e0d067290 */ /* 0x000fc8000fffe0ff */
[----:B-1----:R-:W-:Y:S02]  /*1430*/  UIMAD.WIDE.U32 UR16, UR6, UR10, URZ ;  /* 0x0000000a061072a5 */ /* 0x002fe4000f8e00ff */
[----:B------:R-:W-:-:S04]  /*1440*/  UIMAD UR6, UR6, UR11, URZ ;  /* 0x0000000b060672a4 */ /* 0x000fc8000f8e02ff */
[----:B------:R-:W-:Y:S02]  /*1450*/  UIADD3 UR6, UPT, UPT, UR17, UR6, URZ ;  /* 0x0000000611067290 */ /* 0x000fe4000fffe0ff */
.L_x_598:
        /* <DEDUP_REMOVED lines=38> */
.L_x_599:
[----:B------:R-:W1:Y:S01]  /*16c0*/  LDCU.64 UR8, c[0x0][0x3c0] ;  /* 0x00007800ff0877ac */ /* 0x000e620008000a00 */
[----:B------:R-:W-:-:S04]  /*16d0*/  UIADD3 UR13, UPT, UPT, UR13, UR14, URZ ;  /* 0x0000000e0d0d7290 */ /* 0x000fc8000fffe0ff */
[----:B-1----:R-:W-:Y:S02]  /*16e0*/  UIMAD.WIDE.U32 UR4, UR13, UR8, URZ ;  /* 0x000000080d0472a5 */ /* 0x002fe4000f8e00ff */
[----:B------:R-:W-:-:S04]  /*16f0*/  UIMAD UR13, UR13, UR9, URZ ;  /* 0x000000090d0d72a4 */ /* 0x000fc8000f8e02ff */
[----:B------:R-:W-:-:S12]  /*1700*/  UIADD3 UR14, UPT, UPT, UR5, UR13, URZ ;  /* 0x0000000d050e7290 */ /* 0x000fd8000fffe0ff */
.L_x_600:
[----:B------:R-:W-:Y:S01]  /*1710*/  IMAD.SHL.U32 R244, R222, 0x8, RZ ;  /* 0x00000008def47824 */ /* 0x000fe200078e00ff */
[----:B------:R-:W-:Y:S01]  /*1720*/  SHF.R.U32.HI R4, RZ, 0x3, R222 ;  /* 0x00000003ff047819 */ /* 0x000fe200000116de */
[----:B------:R-:W1:Y:S01]  /*1730*/  S2R R9, SR_CTAID.X ;  /* 0x0000000000097919 */ /* 0x000e620000002500 */
[----:B------:R-:W-:Y:S01]  /*1740*/  SHF.R.S32.HI R233, RZ, 0x1f, R2 ;  /* 0x0000001fffe97819 */ /* 0x000fe20000011402 */
[----:B------:R-:W2:Y:S01]  /*1750*/  LDCU.64 UR12, c[0x0][0x3c8] ;  /* 0x00007900ff0c77ac */ /* 0x000ea20008000a00 */
[C---:B------:R-:W-:Y:S01]  /*1760*/  LOP3.LUT R223, R244.reuse, 0x38, RZ, 0xc0, !PT ;  /* 0x00000038f4df7812 */ /* 0x040fe200078ec0ff */
[----:B------:R-:W3:Y:S01]  /*1770*/  S2UR UR29, SR_CgaCtaId ;  /* 0x00000000001d79c3 */ /* 0x000ee20000008800 */
[C---:B------:R-:W-:Y:S01]  /*1780*/  LOP3.LUT R237, R244.reuse, 0x1f8, RZ, 0xc0, !PT ;  /* 0x000001f8f4ed7812 */ /* 0x040fe200078ec0ff */
[----:B------:R-:W-:Y:S01]  /*1790*/  IMAD.MOV.U32 R5, RZ, RZ, RZ ;  /* 0x000000ffff057224 */ /* 0x000fe200078e00ff */
[C---:B------:R-:W-:Y:S01]  /*17a0*/  IADD3 R6, P1, PT, R223.reuse, UR16, RZ ;  /* 0x00000010df067c10 */ /* 0x040fe2000ff3e0ff */
[----:B------:R-:W4:Y:S01]  /*17b0*/  LDCU.64 UR16, c[0x0][0x388] ;  /* 0x00007100ff1077ac */ /* 0x000f220008000a00 */
[C---:B------:R-:W-:Y:S01]  /*17c0*/  IADD3 R14, P0, PT, R223.reuse, UR4, RZ ;  /* 0x00000004df0e7c10 */ /* 0x040fe2000ff1e0ff */
[----:B------:R-:W-:Y:S01]  /*17d0*/  BSSY.RECONVERGENT B0, `(.L_x_601) ;  /* 0x0000050000007945 */ /* 0x000fe20003800200 */
[----:B------:R-:W-:Y:S01]  /*17e0*/  LOP3.LUT R0, R244, 0x1e00, RZ, 0xc0, !PT ;  /* 0x00001e00f4007812 */ /* 0x000fe200078ec0ff */
[----:B------:R-:W-:Y:S01]  /*17f0*/  IMAD.X R7, RZ, RZ, UR6, P1 ;  /* 0x00000006ff077e24 */ /* 0x000fe200088e06ff */
[----:B------:R-:W5:Y:S01]  /*1800*/  LDCU.128 UR4, c[0x0][0x3d0] ;  /* 0x00007a00ff0477ac */ /* 0x000f620008000c00 */
[----:B------:R-:W-:Y:S01]  /*1810*/  IADD3.X R15, PT, PT, RZ, UR14, RZ, P0, !PT ;  /* 0x0000000eff0f7c10 */ /* 0x000fe200087fe4ff */
[----:B------:R-:W-:Y:S01]  /*1820*/  IMAD.WIDE.U32 R6, R4, UR10, R6 ;  /* 0x0000000a04067c25 */ /* 0x000fe2000f8e0006 */
[----:B------:R-:W1:Y:S01]  /*1830*/  LDCU.64 UR14, c[0x0][0x390] ;  /* 0x00007200ff0e77ac */ /* 0x000e620008000a00 */
[----:B------:R-:W-:-:S02]  /*1840*/  IADD3 R12, P0, PT, R223, UR28, RZ ;  /* 0x0000001cdf0c7c10 */ /* 0x000fc4000ff1e0ff */
        /* <DEDUP_REMOVED lines=9> */
[----:B--2---:R-:W-:-:S02]  /*18e0*/  IMAD.U32 R10, RZ, RZ, UR12 ;  /* 0x0000000cff0a7e24 */ /* 0x004fc4000f8e00ff */
        /* <DEDUP_REMOVED lines=11> */
[----:B------:R-:W-:Y:S01]  /*19a0*/  IMAD.IADD R233, R3, 0x1, R233 ;  /* 0x0000000103e97824 */ /* 0x000fe200078e02e9 */
[----:B-1----:R-:W-:Y:S01]  /*19b0*/  LEA R234, P0, R2, UR14, 0x1 ;  /* 0x0000000e02ea7c11 */ /* 0x002fe2000f8008ff */
[----:B------:R-:W-:Y:S01]  /*19c0*/  UIADD3 UR14, UPT, UPT, -UR21, UR25, URZ ;  /* 0x00000019150e7290 */ /* 0x000fe2000fffe1ff */
[----:B------:R-:W-:Y:S01]  /*19d0*/  IMAD.WIDE.U32 R10, R10, UR26, R12 ;  /* 0x0000001a0a0a7c25 */ /* 0x000fe2000f8e000c */
[----:B------:R-:W-:-:S02]  /*19e0*/  LEA.HI.X R235, R6, UR17, R235, 0x1, P1 ;  /* 0x0000001106eb7c11 */ /* 0x000fc400088f0ceb */
[----:B------:R-:W-:Y:S01]  /*19f0*/  LEA.HI.X R233, R2, UR15, R233, 0x1, P0 ;  /* 0x0000000f02e97c11 */ /* 0x000fe200080f0ce9 */
[----:B------:R-:W-:Y:S01]  /*1a00*/  UIADD3 UR15, UPT, UPT, UR19, -0x1, URZ ;  /* 0xffffffff130f7890 */ /* 0x000fe2000fffe0ff */
[C---:B------:R-:W-:Y:S01]  /*1a10*/  ISETP.GE.AND P2, PT, R4.reuse, UR14, PT ;  /* 0x0000000e04007c0c */ /* 0x040fe2000bf46270 */
[----:B------:R-:W-:Y:S01]  /*1a20*/  IMAD.U32 R13, RZ, RZ, UR13 ;  /* 0x0000000dff0d7e24 */ /* 0x000fe2000f8e00ff */
[C---:B------:R-:W-:Y:S01]  /*1a30*/  IADD3 R6, PT, PT, R4.reuse, 0x20, RZ ;  /* 0x0000002004067810 */ /* 0x040fe20007ffe0ff */
[----:B------:R-:W-:Y:S01]  /*1a40*/  VIADD R7, R4, 0x10 ;  /* 0x0000001004077836 */ /* 0x000fe20000000000 */
[----:B------:R-:W-:Y:S01]  /*1a50*/  UIMAD UR4, UR15, -0x40, UR24 ;  /* 0xffffffc00f0478a4 */ /* 0x000fe2000f8e0218 */
[----:B------:R-:W-:Y:S01]  /*1a60*/  IMAD R13, R13, UR26, R11 ;  /* 0x0000001a0d0d7c24 */ /* 0x000fe2000f8e020b */
[----:B------:R-:W-:Y:S01]  /*1a70*/  ISETP.GE.AND P1, PT, R6, UR14, PT ;  /* 0x0000000e06007c0c */ /* 0x000fe2000bf26270 */
[----:B------:R-:W-:Y:S01]  /*1a80*/  IMAD.WIDE.U32 R8, R9, 0x40, R4 ;  /* 0x0000004009087825 */ /* 0x000fe200078e0004 */
[----:B------:R-:W-:-:S05]  /*1a90*/  ISETP.GE.AND P0, PT, R7, UR14, PT ;  /* 0x0000000e07007c0c */ /* 0x000fca000bf06270 */
[----:B------:R-:W-:Y:S08]  /*1aa0*/  @P2 BRA `(.L_x_602) ;  /* 0x0000000000882947 */ /* 0x000ff00003800000 */
        /* <DEDUP_REMOVED lines=34> */
.L_x_602:
[----:B------:R-:W-:Y:S05]  /*1cd0*/  BSYNC.RECONVERGENT B0 ;  /* 0x0000000000007941 */ /* 0x000fea0003800200 */
.L_x_601:
        /* <DEDUP_REMOVED lines=42> */
.L_x_604:
[----:B------:R-:W-:Y:S05]  /*1f80*/  BSYNC.RECONVERGENT B0 ;  /* 0x0000000000007941 */ /* 0x000fea0003800200 */
.L_x_603:
        /* <DEDUP_REMOVED lines=41> */
.L_x_606:
[----:B------:R-:W-:Y:S05]  /*2220*/  BSYNC.RECONVERGENT B0 ;  /* 0x0000000000007941 */ /* 0x000fea0003800200 */
.L_x_605:
        /* <DEDUP_REMOVED lines=41> */
.L_x_608:
[----:B------:R-:W-:Y:S05]  /*24c0*/  BSYNC.RECONVERGENT B0 ;  /* 0x0000000000007941 */ /* 0x000fea0003800200 */
.L_x_607:
        /* <DEDUP_REMOVED lines=34> */
.L_x_610:
[----:B------:R-:W-:Y:S05]  /*26f0*/  BSYNC.RECONVERGENT B0 ;  /* 0x0000000000007941 */ /* 0x000fea0003800200 */
.L_x_609:
        /* <DEDUP_REMOVED lines=9> */
[----:B-1234-:R-:W-:-:S04]  /*2790*/  IMAD.U32 R3, RZ, RZ, UR13 ;  /* 0x0000000dff037e24 */ /* 0x01efc8000f8e00ff */
        /* <DEDUP_REMOVED lines=27> */
.L_x_612:
[----:B------:R-:W-:Y:S05]  /*2950*/  BSYNC.RECONVERGENT B0 ;  /* 0x0000000000007941 */ /* 0x000fea0003800200 */
.L_x_611:
        /* <DEDUP_REMOVED lines=9> */
[----:B-1234-:R-:W-:Y:S01]  /*29f0*/  IMAD.U32 R3, RZ, RZ, UR13 ;  /* 0x0000000dff037e24 */ /* 0x01efe2000f8e00ff */
[----:B-----5:R-:W-:-:S03]  /*2a00*/  ISETP.GE.AND P3, PT, R223, UR6, PT ;  /* 0x00000006df007c0c */ /* 0x020fc6000bf66270 */
[----:B------:R-:W-:Y:S01]  /*2a10*/  IMAD.U32 R0, RZ, RZ, UR12 ;  /* 0x0000000cff007e24 */ /* 0x000fe2000f8e00ff */
        /* <DEDUP_REMOVED lines=25> */
.L_x_614:
[----:B------:R-:W-:Y:S05]  /*2bb0*/  BSYNC.RECONVERGENT B0 ;  /* 0x0000000000007941 */ /* 0x000fea0003800200 */
.L_x_613:
        /* <DEDUP_REMOVED lines=37> */
.L_x_616:
[----:B------:R-:W-:Y:S05]  /*2e10*/  BSYNC.RECONVERGENT B0 ;  /* 0x0000000000007941 */ /* 0x000fea0003800200 */
.L_x_615:
        /* <DEDUP_REMOVED lines=56> */
.L_x_618:
[----:B------:R2:W-:Y:S04]  /*31a0*/  STS.128 [R237+0x10000], RZ ;  /* 0x010000ffed007388 */ /* 0x0005e80000000c00 */
[----:B------:R2:W-:Y:S04]  /*31b0*/  STS.128 [R237+0x12000], RZ ;  /* 0x012000ffed007388 */ /* 0x0005e80000000c00 */
[----:B------:R2:W-:Y:S04]  /*31c0*/  STS.128 [R237+0x14000], RZ ;  /* 0x014000ffed007388 */ /* 0x0005e80000000c00 */
[----:B------:R2:W-:Y:S02]  /*31d0*/  STS.128 [R237+0x16000], RZ ;  /* 0x016000ffed007388 */ /* 0x0005e40000000c00 */
.L_x_619:
[----:B------:R-:W-:Y:S05]  /*31e0*/  BSYNC.RECONVERGENT B0 ;  /* 0x0000000000007941 */ /* 0x000fea0003800200 */
.L_x_617:
        /* <DEDUP_REMOVED lines=45> */
.L_x_621:
[----:B------:R-:W-:Y:S05]  /*34c0*/  BSYNC.RECONVERGENT B0 ;  /* 0x0000000000007941 */ /* 0x000fea0003800200 */
.L_x_620:
        /* <DEDUP_REMOVED lines=39> */
.L_x_623:
[----:B------:R-:W-:Y:S05]  /*3740*/  BSYNC.RECONVERGENT B0 ;  /* 0x0000000000007941 */ /* 0x000fea0003800200 */
.L_x_622:
        /* <DEDUP_REMOVED lines=12> */
[----:B----4-:R-:W-:Y:S02]  /*3810*/  IMAD.U32 R6, RZ, RZ, UR20 ;  /* 0x00000014ff067e24 */ /* 0x010fe4000f8e00ff */
        /* <DEDUP_REMOVED lines=28> */
.L_x_625:
[----:B------:R-:W-:Y:S05]  /*39e0*/  BSYNC.RECONVERGENT B0 ;  /* 0x0000000000007941 */ /* 0x000fea0003800200 */
.L_x_624:
[----:B------:R-:W-:Y:S01]  /*39f0*/  LDSM.16.M88.4 R84, [R113] ;  /* 0x000000007154783b */ /* 0x000fe20000000200 */
[----:B------:R-:W-:Y:S01]  /*3a00*/  LOP3.LUT P2, RZ, R222, 0x2, RZ, 0xc0, !PT ;  /* 0x00000002deff7812 */ /* 0x000fe2000784c0ff */
[----:B------:R-:W5:Y:S01]  /*3a10*/  LDCU UR4, c[0x0][0x50c] ;  /* 0x0000a180ff0477ac */ /* 0x000f620008000800 */
[----:B------:R-:W-:Y:S01]  /*3a20*/  MOV R104, 0x20 ;  /* 0x0000002000687802 */ /* 0x000fe20000000f00 */
[----:B------:R-:W2:Y:S01]  /*3a30*/  LDSM.16.M88.4 R24, [R219+UR5+0x8000] ;  /* 0x00800005db18783b */ /* 0x000ea20008000200 */
[----:B------:R-:W-:Y:S01]  /*3a40*/  IADD3 R107, PT, PT, R219, UR5, RZ ;  /* 0x00000005db6b7c10 */ /* 0x000fe2000fffe0ff */
[----:B------:R-:W-:Y:S01]  /*3a50*/  UISETP.NE.AND UP1, UPT, UR19, 0x1, UPT ;  /* 0x000000011300788c */ /* 0x000fe2000bf25270 */
[----:B------:R-:W-:Y:S01]  /*3a60*/  SEL R104, R104, 0xffffffe0, !P2 ;  /* 0xffffffe068687807 */ /* 0x000fe20005000000 */
[----:B------:R-:W3:Y:S01]  /*3a70*/  LDSM.16.M88.4 R68, [R219+UR5+0x8800] ;  /* 0x00880005db44783b */ /* 0x000ee20008000200 */
[----:B------:R-:W-:Y:S02]  /*3a80*/  LOP3.LUT P0, RZ, R222, 0x4, RZ, 0xc0, !PT ;  /* 0x00000004deff7812 */ /* 0x000fe4000780c0ff */
[-C--:B------:R-:W-:Y:S01]  /*3a90*/  IADD3 R110, PT, PT, R113, R104.reuse, RZ ;  /* 0x00000068716e7210 */ /* 0x080fe20007ffe0ff */
[----:B------:R-:W5:Y:S01]  /*3aa0*/  LDSM.16.M88.4 R60, [R219+UR5+0x9000] ;  /* 0x00900005db3c783b */ /* 0x000f620008000200 */
[----:B------:R-:W-:-:S02]  /*3ab0*/  IADD3 R108, PT, PT, R107, R104, RZ ;  /* 0x000000686b6c7210 */ /* 0x000fc40007ffe0ff */
[----:B------:R-:W-:Y:S01]  /*3ac0*/  MOV R196, 0x40 ;  /* 0x0000004000c47802 */ /* 0x000fe20000000f00 */
[----:B----4-:R-:W4:Y:S01]  /*3ad0*/  LDSM.16.M88.4 R4, [R219+UR5+0x9800] ;  /* 0x00980005db04783b */ /* 0x010f220008000200 */
[----:B------:R-:W-:Y:S02]  /*3ae0*/  VIMNMX R218, PT, PT, R3, UR24, PT ;  /* 0x0000001803da7c48 */ /* 0x000fe4000bfe0100 */
[----:B------:R-:W-:Y:S01]  /*3af0*/  SEL R196, R196, 0xffffffc0, !P0 ;  /* 0xffffffc0c4c47807 */ /* 0x000fe20004000000 */
[----:B------:R-:W-:Y:S03]  /*3b00*/  LDSM.16.M88.4 R16, [R110] ;  /* 0x000000006e10783b */ /* 0x000fe60000000200 */
[-C--:B------:R-:W-:Y:S01]  /*3b10*/  IADD3 R111, PT, PT, R113, R196.reuse, RZ ;  /* 0x000000c4716f7210 */ /* 0x080fe20007ffe0ff */
[----:B------:R-:W4:Y:S01]  /*3b20*/  LDSM.16.M88.4 R20, [R108+0x8000] ;  /* 0x008000006c14783b */ /* 0x000f220000000200 */
[----:B------:R-:W-:-:S02]  /*3b30*/  IADD3 R107, PT, PT, R107, R196, RZ ;  /* 0x000000c46b6b7210 */ /* 0x000fc40007ffe0ff */
[C---:B------:R-:W-:Y:S01]  /*3b40*/  IADD3 R109, PT, PT, R104.reuse, R111, RZ ;  /* 0x0000006f686d7210 */ /* 0x040fe20007ffe0ff */
[----:B------:R-:W4:Y:S01]  /*3b50*/  LDSM.16.M88.4 R28, [R108+0x8800] ;  /* 0x008800006c1c783b */ /* 0x000f220000000200 */
[----:B------:R-:W-:-:S03]  /*3b60*/  IADD3 R106, PT, PT, R104, R107, RZ ;  /* 0x0000006b686a7210 */ /* 0x000fc60007ffe0ff */
[----:B------:R-:W4:Y:S04]  /*3b70*/  LDSM.16.M88.4 R44, [R108+0x9000] ;  /* 0x009000006c2c783b */ /* 0x000f280000000200 */
[----:B------:R-:W4:Y:S04]  /*3b80*/  LDSM.16.M88.4 R40, [R108+0x9800] ;  /* 0x009800006c28783b */ /* 0x000f280000000200 */
[----:B-1----:R-:W-:Y:S01]  /*3b90*/  LDSM.16.M88.4 R8, [R111] ;  /* 0x000000006f08783b */ /* 0x002fe20000000200 */
[C---:B--2---:R-:W-:Y:S03]  /*3ba0*/  HMMA.16816.F32.BF16 R12, R84.reuse, R24, RZ ;  /* 0x00000018540c723c */ /* 0x044fe600000418ff */
[----:B------:R-:W-:Y:S04]  /*3bb0*/  LDSM.16.M88.4 R32, [R107+0x8800] ;  /* 0x008800006b20783b */ /* 0x000fe80000000200 */
[----:B------:R-:W-:Y:S01]  /*3bc0*/  LDSM.16.M88.4 R92, [R109+0x2000] ;  /* 0x002000006d5c783b */ /* 0x000fe20000000200 */
[C---:B---3--:R-:W-:Y:S03]  /*3bd0*/  HMMA.16816.F32.BF16 R36, R84.reuse, R68, RZ ;  /* 0x000000445424723c */ /* 0x048fe600000418ff */
[----:B------:R-:W-:Y:S04]  /*3be0*/  LDSM.16.M88.4 R48, [R113+0x4000] ;  /* 0x004000007130783b */ /* 0x000fe80000000200 */
[----:B------:R-:W-:Y:S01]  /*3bf0*/  LDSM.16.M88.4 R52, [R107+0xb800] ;  /* 0x00b800006b34783b */ /* 0x000fe20000000200 */
[C---:B-----5:R-:W-:Y:S03]  /*3c00*/  HMMA.16816.F32.BF16 R64, R84.reuse, R60, RZ ;  /* 0x0000003c5440723c */ /* 0x060fe600000418ff */
[----:B------:R-:W-:Y:S04]  /*3c10*/  LDSM.16.M88.4 R100, [R106+0xb800] ;  /* 0x00b800006a64783b */ /* 0x000fe80000000200 */
[----:B------:R-:W-:Y:S01]  /*3c20*/  LDSM.16.M88.4 R96, [R219+UR5+0xc800] ;  /* 0x00c80005db60783b */ /* 0x000fe20008000200 */
[C---:B------:R-:W-:Y:S03]  /*3c30*/  HMMA.16816.F32.BF16 R24, R84.reuse, R26, RZ ;  /* 0x0000001a5418723c */ /* 0x040fe600000418ff */
[----:B------:R-:W-:Y:S04]  /*3c40*/  LDSM.16.M88.4 R88, [R111+0x4000] ;  /* 0x004000006f58783b */ /* 0x000fe80000000200 */
[----:B------:R-:W-:Y:S01]  /*3c50*/  LDSM.16.M88.4 R76, [R219+UR5+0xd800] ;  /* 0x00d80005db4c783b */ /* 0x000fe20008000200 */
[C---:B------:R-:W-:Y:S03]  /*3c60*/  HMMA.16816.F32.BF16 R68, R84.reuse, R70, RZ ;  /* 0x000000465444723c */ /* 0x040fe600000418ff */
[----:B------:R-:W-:Y:S04]  /*3c70*/  LDSM.16.M88.4 R72, [R108+0xc800] ;  /* 0x00c800006c48783b */ /* 0x000fe80000000200 */
[----:B------:R-:W-:Y:S01]  /*3c80*/  LDSM.16.M88.4 R80, [R109+0x4000] ;  /* 0x004000006d50783b */ /* 0x000fe20000000200 */
[C---:B------:R-:W-:Y:S03]  /*3c90*/  HMMA.16816.F32.BF16 R60, R84.reuse, R62, RZ ;  /* 0x0000003e543c723c */ /* 0x040fe600000418ff */
[----:B------:R-:W0:Y:S05]  /*3ca0*/  LDGDEPBAR ;  /* 0x00000000000079af */ /* 0x000e2a0000000000 */
[C---:B----4-:R-:W-:Y:S08]  /*3cb0*/  HMMA.16816.F32.BF16 R56, R84.reuse, R4, RZ ;  /* 0x000000045438723c */ /* 0x050ff000000418ff */
        /* <DEDUP_REMOVED lines=13> */
[----:B------:R-:W-:Y:S04]  /*3d90*/  LDSM.16.M88.4 R16, [R109] ;  /* 0x000000006d10783b */ /* 0x000fe80000000200 */
[----:B------:R-:W-:Y:S03]  /*3da0*/  LDSM.16.M88.4 R40, [R106+0x8000] ;  /* 0x008000006a28783b */ /* 0x000fe60000000200 */
[C---:B-1----:R-:W-:Y:S08]  /*3db0*/  HMMA.16816.F32.BF16 R12, R8.reuse, R4, R12 ;  /* 0x00000004080c723c */ /* 0x042ff0000004180c */
[C---:B------:R-:W-:Y:S01]  /*3dc0*/  HMMA.16816.F32.BF16 R24, R8.reuse, R6, R24 ;  /* 0x000000060818723c */ /* 0x040fe20000041818 */
[----:B------:R-:W1:Y:S07]  /*3dd0*/  LDSM.16.M88.4 R4, [R106+0x8800] ;  /* 0x008800006a04783b */ /* 0x000e6e0000000200 */
[C---:B------:R-:W-:Y:S08]  /*3de0*/  HMMA.16816.F32.BF16 R36, R8.reuse, R32, R36 ;  /* 0x000000200824723c */ /* 0x040ff00000041824 */
[C---:B------:R-:W-:Y:S01]  /*3df0*/  HMMA.16816.F32.BF16 R68, R8.reuse, R34, R68 ;  /* 0x000000220844723c */ /* 0x040fe20000041844 */
[----:B------:R-:W4:Y:S07]  /*3e00*/  LDSM.16.M88.4 R32, [R106+0x9000] ;  /* 0x009000006a20783b */ /* 0x000f2e0000000200 */
[C---:B--2---:R-:W-:Y:S08]  /*3e10*/  HMMA.16816.F32.BF16 R64, R8.reuse, R20, R64 ;  /* 0x000000140840723c */ /* 0x044ff00000041840 */
[C---:B------:R-:W-:Y:S01]  /*3e20*/  HMMA.16816.F32.BF16 R60, R8.reuse, R22, R60 ;  /* 0x00000016083c723c */ /* 0x040fe2000004183c */
[----:B------:R-:W2:Y:S07]  /*3e30*/  LDSM.16.M88.4 R20, [R106+0x9800] ;  /* 0x009800006a14783b */ /* 0x000eae0000000200 */
[C---:B---3--:R-:W-:Y:S08]  /*3e40*/  HMMA.16816.F32.BF16 R56, R8.reuse, R28, R56 ;  /* 0x0000001c0838723c */ /* 0x048ff00000041838 */
[----:B------:R-:W-:Y:S01]  /*3e50*/  HMMA.16816.F32.BF16 R84, R8, R30, R84 ;  /* 0x0000001e0854723c */ /* 0x000fe20000041854 */
[----:B------:R-:W-:Y:S04]  /*3e60*/  LDSM.16.M88.4 R28, [R113+0x2000] ;  /* 0x00200000711c783b */ /* 0x000fe80000000200 */
[----:B------:R-:W3:Y:S03]  /*3e70*/  LDSM.16.M88.4 R8, [R219+UR5+0xa000] ;  /* 0x00a00005db08783b */ /* 0x000ee60008000200 */
[C---:B-1----:R-:W-:Y:S08]  /*3e80*/  HMMA.16816.F32.BF16 R36, R16.reuse, R4, R36 ;  /* 0x000000041024723c */ /* 0x042ff00000041824 */
[C---:B------:R-:W-:Y:S01]  /*3e90*/  HMMA.16816.F32.BF16 R68, R16.reuse, R6, R68 ;  /* 0x000000061044723c */ /* 0x040fe20000041844 */
[----:B------:R-:W1:Y:S07]  /*3ea0*/  LDSM.16.M88.4 R4, [R219+UR5+0xb000] ;  /* 0x00b00005db04783b */ /* 0x000e6e0008000200 */
[C---:B------:R-:W-:Y:S08]  /*3eb0*/  HMMA.16816.F32.BF16 R12, R16.reuse, R40, R12 ;  /* 0x00000028100c723c */ /* 0x040ff0000004180c */
[C---:B------:R-:W-:Y:S01]  /*3ec0*/  HMMA.16816.F32.BF16 R24, R16.reuse, R42, R24 ;  /* 0x0000002a1018723c */ /* 0x040fe20000041818 */
[----:B------:R-:W5:Y:S07]  /*3ed0*/  LDSM.16.M88.4 R40, [R219+UR5+0xa800] ;  /* 0x00a80005db28783b */ /* 0x000f6e0008000200 */
[C---:B----4-:R-:W-:Y:S08]  /*3ee0*/  HMMA.16816.F32.BF16 R64, R16.reuse, R32, R64 ;  /* 0x000000201040723c */ /* 0x050ff00000041840 */
[C---:B------:R-:W-:Y:S01]  /*3ef0*/  HMMA.16816.F32.BF16 R60, R16.reuse, R34, R60 ;  /* 0x00000022103c723c */ /* 0x040fe2000004183c */
[----:B------:R-:W4:Y:S07]  /*3f00*/  LDSM.16.M88.4 R32, [R219+UR5+0xb800] ;  /* 0x00b80005db20783b */ /* 0x000f2e0008000200 */
[C---:B--2---:R-:W-:Y:S08]  /*3f10*/  HMMA.16816.F32.BF16 R56, R16.reuse, R20, R56 ;  /* 0x000000141038723c */ /* 0x044ff00000041838 */
[----:B------:R-:W-:Y:S01]  /*3f20*/  HMMA.16816.F32.BF16 R84, R16, R22, R84 ;  /* 0x000000161054723c */ /* 0x000fe20000041854 */
[----:B------:R-:W-:Y:S04]  /*3f30*/  LDSM.16.M88.4 R16, [R110+0x2000] ;  /* 0x002000006e10783b */ /* 0x000fe80000000200 */
[----:B------:R-:W2:Y:S03]  /*3f40*/  LDSM.16.M88.4 R20, [R108+0xa000] ;  /* 0x00a000006c14783b */ /* 0x000ea60000000200 */
[C---:B---3--:R-:W-:Y:S08]  /*3f50*/  HMMA.16816.F32.BF16 R12, R28.reuse, R8, R12 ;  /* 0x000000081c0c723c */ /* 0x048ff0000004180c */
[C---:B------:R-:W-:Y:S01]  /*3f60*/  HMMA.16816.F32.BF16 R24, R28.reuse, R10, R24 ;  /* 0x0000000a1c18723c */ /* 0x040fe20000041818 */
[----:B------:R-:W3:Y:S07]  /*3f70*/  LDSM.16.M88.4 R8, [R108+0xa800] ;  /* 0x00a800006c08783b */ /* 0x000eee0000000200 */
[C---:B-1----:R-:W-:Y:S08]  /*3f80*/  HMMA.16816.F32.BF16 R64, R28.reuse, R4, R64 ;  /* 0x000000041c40723c */ /* 0x042ff00000041840 */
[C---:B------:R-:W-:Y:S01]  /*3f90*/  HMMA.16816.F32.BF16 R60, R28.reuse, R6, R60 ;  /* 0x000000061c3c723c */ /* 0x040fe2000004183c */
[----:B------:R-:W1:Y:S07]  /*3fa0*/  LDSM.16.M88.4 R4, [R108+0xb000] ;  /* 0x00b000006c04783b */ /* 0x000e6e0000000200 */
[C---:B-----5:R-:W-:Y:S08]  /*3fb0*/  HMMA.16816.F32.BF16 R36, R28.reuse, R40, R36 ;  /* 0x000000281c24723c */ /* 0x060ff00000041824 */
[C---:B------:R-:W-:Y:S01]  /*3fc0*/  HMMA.16816.F32.BF16 R68, R28.reuse, R42, R68 ;  /* 0x0000002a1c44723c */ /* 0x040fe20000041844 */
[----:B------:R-:W5:Y:S07]  /*3fd0*/  LDSM.16.M88.4 R40, [R111+0x2000] ;  /* 0x002000006f28783b */ /* 0x000f6e0000000200 */
[C---:B----4-:R-:W-:Y:S08]  /*3fe0*/  HMMA.16816.F32.BF16 R56, R28.reuse, R32, R56 ;  /* 0x000000201c38723c */ /* 0x050ff00000041838 */
[----:B------:R-:W-:Y:S01]  /*3ff0*/  HMMA.16816.F32.BF16 R84, R28, R34, R84 ;  /* 0x000000221c54723c */ /* 0x000fe20000041854 */
[----:B------:R-:W4:Y:S04]  /*4000*/  LDSM.16.M88.4 R28, [R108+0xb800] ;  /* 0x00b800006c1c783b */ /* 0x000f280000000200 */
[----:B------:R-:W4:Y:S03]  /*4010*/  LDSM.16.M88.4 R32, [R106+0xa000] ;  /* 0x00a000006a20783b */ /* 0x000f260000000200 */
[C---:B--2---:R-:W-:Y:S08]  /*4020*/  HMMA.16816.F32.BF16 R12, R16.reuse, R20, R12 ;  /* 0x00000014100c723c */ /* 0x044ff0000004180c */
[C---:B------:R-:W-:Y:S01]  /*4030*/  HMMA.16816.F32.BF16 R24, R16.reuse, R22, R24 ;  /* 0x000000161018723c */ /* 0x040fe20000041818 */
[----:B------:R-:W-:Y:S07]  /*4040*/  LDSM.16.M88.4 R20, [R107+0xb000] ;  /* 0x00b000006b14783b */ /* 0x000fee0000000200 */
[C---:B---3--:R-:W-:Y:S08]  /*4050*/  HMMA.16816.F32.BF16 R36, R16.reuse, R8, R36 ;  /* 0x000000081024723c */ /* 0x048ff00000041824 */
[C---:B------:R-:W-:Y:S01]  /*4060*/  HMMA.16816.F32.BF16 R68, R16.reuse, R10, R68 ;  /* 0x0000000a1044723c */ /* 0x040fe20000041844 */
[----:B------:R-:W2:Y:S07]  /*4070*/  LDSM.16.M88.4 R8, [R107+0xa800] ;  /* 0x00a800006b08783b */ /* 0x000eae0000000200 */
[C---:B-1----:R-:W-:Y:S08]  /*4080*/  HMMA.16816.F32.BF16 R64, R16.reuse, R4, R64 ;  /* 0x000000041040723c */ /* 0x042ff00000041840 */
[----:B------:R-:W-:Y:S01]  /*4090*/  HMMA.16816.F32.BF16 R60, R16, R6, R60 ;  /* 0x00000006103c723c */ /* 0x000fe2000004183c */
[----:B------:R-:W1:Y:S07]  /*40a0*/  LDSM.16.M88.4 R4, [R219+UR5+0xc000] ;  /* 0x00c00005db04783b */ /* 0x000e6e0008000200 */
[C---:B-----5:R-:W-:Y:S08]  /*40b0*/  HMMA.16816.F32.BF16 R12, R40.reuse, R44, R12 ;  /* 0x0000002c280c723c */ /* 0x060ff0000004180c */
[----:B------:R-:W-:Y:S01]  /*40c0*/  HMMA.16816.F32.BF16 R24, R40, R46, R24 ;  /* 0x0000002e2818723c */ /* 0x000fe20000041818 */
[----:B------:R-:W3:Y:S07]  /*40d0*/  LDSM.16.M88.4 R44, [R106+0xa800] ;  /* 0x00a800006a2c783b */ /* 0x000eee0000000200 */
[C---:B----4-:R-:W-:Y:S08]  /*40e0*/  HMMA.16816.F32.BF16 R56, R16.reuse, R28, R56 ;  /* 0x0000001c1038723c */ /* 0x050ff00000041838 */
[----:B------:R-:W-:Y:S01]  /*40f0*/  HMMA.16816.F32.BF16 R84, R16, R30, R84 ;  /* 0x0000001e1054723c */ /* 0x000fe20000041854 */
[----:B------:R-:W-:Y:S04]  /*4100*/  LDSM.16.M88.4 R28, [R110+0x4000] ;  /* 0x004000006e1c783b */ /* 0x000fe80000000200 */
[----:B------:R-:W4:Y:S03]  /*4110*/  LDSM.16.M88.4 R16, [R108+0xc000] ;  /* 0x00c000006c10783b */ /* 0x000f260000000200 */
[C---:B------:R-:W-:Y:S08]  /*4120*/  HMMA.16816.F32.BF16 R12, R92.reuse, R32, R12 ;  /* 0x000000205c0c723c */ /* 0x040ff0000004180c */
[----:B------:R-:W-:Y:S01]  /*4130*/  HMMA.16816.F32.BF16 R24, R92, R34, R24 ;  /* 0x000000225c18723c */ /* 0x000fe20000041818 */
[----:B------:R-:W-:Y:S07]  /*4140*/  LDSM.16.M88.4 R32, [R107+0xc000] ;  /* 0x00c000006b20783b */ /* 0x000fee0000000200 */
[C---:B--2---:R-:W-:Y:S08]  /*4150*/  HMMA.16816.F32.BF16 R36, R40.reuse, R8, R36 ;  /* 0x000000082824723c */ /* 0x044ff00000041824 */
[----:B------:R-:W-:Y:S01]  /*4160*/  HMMA.16816.F32.BF16 R68, R40, R10, R68 ;  /* 0x0000000a2844723c */ /* 0x000fe20000041844 */
[----:B------:R-:W2:Y:S07]  /*4170*/  LDSM.16.M88.4 R8, [R106+0xb000] ;  /* 0x00b000006a08783b */ /* 0x000eae0000000200 */
[C---:B-1----:R-:W-:Y:S08]  /*4180*/  HMMA.16816.F32.BF16 R12, R48.reuse, R4, R12 ;  /* 0x00000004300c723c */ /* 0x042ff0000004180c */
[----:B------:R-:W-:Y:S01]  /*4190*/  HMMA.16816.F32.BF16 R24, R48, R6, R24 ;  /* 0x000000063018723c */ /* 0x000fe20000041818 */
[----:B------:R-:W1:Y:S07]  /*41a0*/  LDSM.16.M88.4 R4, [R219+UR5+0xd000] ;  /* 0x00d00005db04783b */ /* 0x000e6e0008000200 */
[C---:B------:R-:W-:Y:S08]  /*41b0*/  HMMA.16816.F32.BF16 R64, R40.reuse, R20, R64 ;  /* 0x000000142840723c */ /* 0x040ff00000041840 */
[C---:B------:R-:W-:Y:S01]  /*41c0*/  HMMA.16816.F32.BF16 R60, R40.reuse, R22, R60 ;  /* 0x00000016283c723c */ /* 0x040fe2000004183c */
[----:B------:R-:W5:Y:S07]  /*41d0*/  LDSM.16.M88.4 R20, [R106+0xc000] ;  /* 0x00c000006a14783b */ /* 0x000f6e0000000200 */
[C---:B------:R-:W-:Y:S08]  /*41e0*/  HMMA.16816.F32.BF16 R56, R40.reuse, R52, R56 ;  /* 0x000000342838723c */ /* 0x040ff00000041838 */
[----:B------:R-:W-:Y:S01]  /*41f0*/  HMMA.16816.F32.BF16 R84, R40, R54, R84 ;  /* 0x000000362854723c */ /* 0x000fe20000041854 */
[----:B------:R-:W-:Y:S04]  /*4200*/  LDSM.16.M88.4 R40, [R107+0xc800] ;  /* 0x00c800006b28783b */ /* 0x000fe80000000200 */
[----:B------:R-:W-:Y:S03]  /*4210*/  LDSM.16.M88.4 R52, [R113+0x6000] ;  /* 0x006000007134783b */ /* 0x000fe60000000200 */
[----:B---3--:R-:W-:Y:S08]  /*4220*/  HMMA.16816.F32.BF16 R36, R92, R44, R36 ;  /* 0x0000002c5c24723c */ /* 0x008ff00000041824 */
[C---:B----4-:R-:W-:Y:S08]  /*4230*/  HMMA.16816.F32.BF16 R12, R28.reuse, R16, R12 ;  /* 0x000000101c0c723c */ /* 0x050ff0000004180c */
[----:B------:R-:W-:Y:S01]  /*4240*/  HMMA.16816.F32.BF16 R24, R28, R18, R24 ;  /* 0x000000121c18723c */ /* 0x000fe20000041818 */
[----:B------:R-:W3:Y:S07]  /*4250*/  LDSM.16.M88.4 R16, [R108+0xd000] ;  /* 0x00d000006c10783b */ /* 0x000eee0000000200 */
[C---:B------:R-:W-:Y:S01]  /*4260*/  HMMA.16816.F32.BF16 R68, R92.reuse, R46, R68 ;  /* 0x0000002e5c44723c */ /* 0x040fe20000041844 */
[----:B------:R-:W4:Y:S07]  /*4270*/  LDSM.16.M88.4 R44, [R108+0xd800] ;  /* 0x00d800006c2c783b */ /* 0x000f2e0000000200 */
[C---:B--2---:R-:W-:Y:S08]  /*4280*/  HMMA.16816.F32.BF16 R64, R92.reuse, R8, R64 ;  /* 0x000000085c40723c */ /* 0x044ff00000041840 */
[C---:B------:R-:W-:Y:S01]  /*4290*/  HMMA.16816.F32.BF16 R60, R92.reuse, R10, R60 ;  /* 0x0000000a5c3c723c */ /* 0x040fe2000004183c */
[----:B------:R-:W2:Y:S07]  /*42a0*/  LDSM.16.M88.4 R8, [R219+UR5+0xe000] ;  /* 0x00e00005db08783b */ /* 0x000eae0008000200 */
[C---:B------:R-:W-:Y:S08]  /*42b0*/  HMMA.16816.F32.BF16 R56, R92.reuse, R100, R56 ;  /* 0x000000645c38723c */ /* 0x040ff00000041838 */
[----:B------:R-:W-:Y:S01]  /*42c0*/  HMMA.16816.F32.BF16 R84, R92, R102, R84 ;  /* 0x000000665c54723c */ /* 0x000fe20000041854 */
[----:B------:R-:W-:Y:S04]  /*42d0*/  LDSM.16.M88.4 R100, [R107+0xd800] ;  /* 0x00d800006b64783b */ /* 0x000fe80000000200 */
[----:B------:R-:W-:Y:S03]  /*42e0*/  LDSM.16.M88.4 R92, [R108+0xe000] ;  /* 0x00e000006c5c783b */ /* 0x000fe60000000200 */
[----:B------:R-:W-:Y:S08]  /*42f0*/  HMMA.16816.F32.BF16 R36, R48, R96, R36 ;  /* 0x000000603024723c */ /* 0x000ff00000041824 */
[C---:B------:R-:W-:Y:S08]  /*4300*/  HMMA.16816.F32.BF16 R12, R88.reuse, R32, R12 ;  /* 0x00000020580c723c */ /* 0x040ff0000004180c */
[----:B------:R-:W-:Y:S01]  /*4310*/  HMMA.16816.F32.BF16 R24, R88, R34, R24 ;  /* 0x000000225818723c */ /* 0x000fe20000041818 */
[----:B------:R-:W-:Y:S07]  /*4320*/  LDSM.16.M88.4 R32, [R110+0x6000] ;  /* 0x006000006e20783b */ /* 0x000fee0000000200 */
[C---:B------:R-:W-:Y:S01]  /*4330*/  HMMA.16816.F32.BF16 R68, R48.reuse, R98, R68 ;  /* 0x000000623044723c */ /* 0x040fe20000041844 */
[----:B------:R-:W-:Y:S07]  /*4340*/  LDSM.16.M88.4 R96, [R106+0xc800] ;  /* 0x00c800006a60783b */ /* 0x000fee0000000200 */
[C---:B-1----:R-:W-:Y:S08]  /*4350*/  HMMA.16816.F32.BF16 R64, R48.reuse, R4, R64 ;  /* 0x000000043040723c */ /* 0x042ff00000041840 */
[C---:B------:R-:W-:Y:S01]  /*4360*/  HMMA.16816.F32.BF16 R60, R48.reuse, R6, R60 ;  /* 0x00000006303c723c */ /* 0x040fe2000004183c */
[----:B------:R-:W1:Y:S07]  /*4370*/  LDSM.16.M88.4 R4, [R107+0xd000] ;  /* 0x00d000006b04783b */ /* 0x000e6e0000000200 */
[C---:B------:R-:W-:Y:S08]  /*4380*/  HMMA.16816.F32.BF16 R56, R48.reuse, R76, R56 ;  /* 0x0000004c3038723c */ /* 0x040ff00000041838 */
[----:B------:R-:W-:Y:S01]  /*4390*/  HMMA.16816.F32.BF16 R84, R48, R78, R84 ;  /* 0x0000004e3054723c */ /* 0x000fe20000041854 */
[----:B------:R-:W1:Y:S04]  /*43a0*/  LDSM.16.M88.4 R76, [R106+0xd000] ;  /* 0x00d000006a4c783b */ /* 0x000e680000000200 */
[----:B------:R-:W-:Y:S03]  /*43b0*/  LDSM.16.M88.4 R48, [R219+UR5+0xe800] ;  /* 0x00e80005db30783b */ /* 0x000fe60008000200 */
[----:B------:R-:W-:Y:S08]  /*43c0*/  HMMA.16816.F32.BF16 R36, R28, R72, R36 ;  /* 0x000000481c24723c */ /* 0x000ff00000041824 */
[C---:B-----5:R-:W-:Y:S08]  /*43d0*/  HMMA.16816.F32.BF16 R12, R80.reuse, R20, R12 ;  /* 0x00000014500c723c */ /* 0x060ff0000004180c */
[----:B------:R-:W-:Y:S01]  /*43e0*/  HMMA.16816.F32.BF16 R24, R80, R22, R24 ;  /* 0x000000165018723c */ /* 0x000fe20000041818 */
[----:B------:R-:W-:Y:S07]  /*43f0*/  LDSM.16.M88.4 R20, [R111+0x6000] ;  /* 0x006000006f14783b */ /* 0x000fee0000000200 */
[C---:B------:R-:W-:Y:S01]  /*4400*/  HMMA.16816.F32.BF16 R68, R28.reuse, R74, R68 ;  /* 0x0000004a1c44723c */ /* 0x040fe20000041844 */
[----:B------:R-:W5:Y:S07]  /*4410*/  LDSM.16.M88.4 R72, [R106+0xd800] ;  /* 0x00d800006a48783b */ /* 0x000f6e0000000200 */
[C---:B---3--:R-:W-:Y:S08]  /*4420*/  HMMA.16816.F32.BF16 R64, R28.reuse, R16, R64 ;  /* 0x000000101c40723c */ /* 0x048ff00000041840 */
[C---:B------:R-:W-:Y:S01]  /*4430*/  HMMA.16816.F32.BF16 R60, R28.reuse, R18, R60 ;  /* 0x000000121c3c723c */ /* 0x040fe2000004183c */
[----:B------:R-:W3:Y:S07]  /*4440*/  LDSM.16.M88.4 R16, [R107+0xe000] ;  /* 0x00e000006b10783b */ /* 0x000eee0000000200 */
[C---:B----4-:R-:W-:Y:S08]  /*4450*/  HMMA.16816.F32.BF16 R56, R28.reuse, R44, R56 ;  /* 0x0000002c1c38723c */ /* 0x050ff00000041838 */
[----:B------:R-:W-:Y:S01]  /*4460*/  HMMA.16816.F32.BF16 R84, R28, R46, R84 ;  /* 0x0000002e1c54723c */ /* 0x000fe20000041854 */
[----:B------:R-:W-:Y:S04]  /*4470*/  LDSM.16.M88.4 R28, [R108+0xe800] ;  /* 0x00e800006c1c783b */ /* 0x000fe80000000200 */
[----:B------:R-:W-:Y:S03]  /*4480*/  LDSM.16.M88.4 R44, [R219+UR5+0xf000] ;  /* 0x00f00005db2c783b */ /* 0x000fe60008000200 */
[----:B------:R-:W-:Y:S08]  /*4490*/  HMMA.16816.F32.BF16 R36, R88, R40, R36 ;  /* 0x000000285824723c */ /* 0x000ff00000041824 */
[C---:B--2---:R-:W-:Y:S08]  /*44a0*/  HMMA.16816.F32.BF16 R12, R52.reuse, R8, R12 ;  /* 0x00000008340c723c */ /* 0x044ff0000004180c */
[----:B------:R-:W-:Y:S01]  /*44b0*/  HMMA.16816.F32.BF16 R24, R52, R10, R24 ;  /* 0x0000000a3418723c */ /* 0x000fe20000041818 */
[----:B------:R-:W-:Y:S07]  /*44c0*/  LDSM.16.M88.4 R8, [R109+0x6000] ;  /* 0x006000006d08783b */ /* 0x000fee0000000200 */
[C---:B------:R-:W-:Y:S01]  /*44d0*/  HMMA.16816.F32.BF16 R68, R88.reuse, R42, R68 ;  /* 0x0000002a5844723c */ /* 0x040fe20000041844 */
[----:B------:R-:W2:Y:S07]  /*44e0*/  LDSM.16.M88.4 R40, [R219+UR5+0xf800] ;  /* 0x00f80005db28783b */ /* 0x000eae0008000200 */
[C---:B-1----:R-:W-:Y:S08]  /*44f0*/  HMMA.16816.F32.BF16 R64, R88.reuse, R4, R64 ;  /* 0x000000045840723c */ /* 0x042ff00000041840 */
[C---:B------:R-:W-:Y:S01]  /*4500*/  HMMA.16816.F32.BF16 R60, R88.reuse, R6, R60 ;  /* 0x00000006583c723c */ /* 0x040fe2000004183c */
[----:B------:R-:W1:Y:S07]  /*4510*/  LDSM.16.M88.4 R4, [R106+0xe000] ;  /* 0x00e000006a04783b */ /* 0x000e6e0000000200 */
[C---:B------:R-:W-:Y:S08]  /*4520*/  HMMA.16816.F32.BF16 R56, R88.reuse, R100, R56 ;  /* 0x000000645838723c */ /* 0x040ff00000041838 */
[----:B------:R-:W-:Y:S08]  /*4530*/  HMMA.16816.F32.BF16 R84, R88, R102, R84 ;  /* 0x000000665854723c */ /* 0x000ff00000041854 */
[----:B------:R-:W-:Y:S08]  /*4540*/  HMMA.16816.F32.BF16 R36, R80, R96, R36 ;  /* 0x000000605024723c */ /* 0x000ff00000041824 */
[C---:B------:R-:W-:Y:S08]  /*4550*/  HMMA.16816.F32.BF16 R12, R32.reuse, R92, R12 ;  /* 0x0000005c200c723c */ /* 0x040ff0000004180c */
[----:B------:R-:W-:Y:S08]  /*4560*/  HMMA.16816.F32.BF16 R24, R32, R94, R24 ;  /* 0x0000005e2018723c */ /* 0x000ff00000041818 */
[C---:B------:R-:W-:Y:S08]  /*4570*/  HMMA.16816.F32.BF16 R64, R80.reuse, R76, R64 ;  /* 0x0000004c5040723c */ /* 0x040ff00000041840 */
[C---:B------:R-:W-:Y:S01]  /*4580*/  HMMA.16816.F32.BF16 R60, R80.reuse, R78, R60 ;  /* 0x0000004e503c723c */ /* 0x040fe2000004183c */
[----:B------:R-:W4:Y:S07]  /*4590*/  LDSM.16.M88.4 R76, [R107+0xe800] ;  /* 0x00e800006b4c783b */ /* 0x000f2e0000000200 */
[C---:B-----5:R-:W-:Y:S08]  /*45a0*/  HMMA.16816.F32.BF16 R56, R80.reuse, R72, R56 ;  /* 0x000000485038723c */ /* 0x060ff00000041838 */
[----:B------:R-:W-:Y:S08]  /*45b0*/  HMMA.16816.F32.BF16 R84, R80, R74, R84 ;  /* 0x0000004a5054723c */ /* 0x000ff00000041854 */
[----:B------:R-:W-:Y:S08]  /*45c0*/  HMMA.16816.F32.BF16 R36, R52, R48, R36 ;  /* 0x000000303424723c */ /* 0x000ff00000041824 */
[C---:B---3--:R-:W-:Y:S08]  /*45d0*/  HMMA.16816.F32.BF16 R12, R20.reuse, R16, R12 ;  /* 0x00000010140c723c */ /* 0x048ff0000004180c */
[----:B------:R-:W-:Y:S01]  /*45e0*/  HMMA.16816.F32.BF16 R24, R20, R18, R24 ;  /* 0x000000121418723c */ /* 0x000fe20000041818 */
[----:B------:R-:W3:Y:S04]  /*45f0*/  LDSM.16.M88.4 R16, [R108+0xf000] ;  /* 0x00f000006c10783b */ /* 0x000ee80000000200 */
[----:B------:R-:W-:Y:S03]  /*4600*/  LDSM.16.M88.4 R108, [R108+0xf800] ;  /* 0x00f800006c6c783b */ /* 0x000fe60000000200 */
[----:B------:R-:W-:Y:S08]  /*4610*/  HMMA.16816.F32.BF16 R68, R80, R98, R68 ;  /* 0x000000625044723c */ /* 0x000ff00000041844 */
[C---:B--2---:R-:W-:Y:S08]  /*4620*/  HMMA.16816.F32.BF16 R56, R52.reuse, R40, R56 ;  /* 0x000000283438723c */ /* 0x044ff00000041838 */
[----:B------:R-:W-:Y:S01]  /*4630*/  HMMA.16816.F32.BF16 R84, R52, R42, R84 ;  /* 0x0000002a3454723c */ /* 0x000fe20000041854 */
[----:B------:R-:W2:Y:S07]  /*4640*/  LDSM.16.M88.4 R40, [R106+0xe800] ;  /* 0x00e800006a28783b */ /* 0x000eae0000000200 */
[----:B------:R-:W-:Y:S08]  /*4650*/  HMMA.16816.F32.BF16 R36, R32, R28, R36 ;  /* 0x0000001c2024723c */ /* 0x000ff00000041824 */
[C---:B------:R-:W-:Y:S08]  /*4660*/  HMMA.16816.F32.BF16 R64, R52.reuse, R44, R64 ;  /* 0x0000002c3440723c */ /* 0x040ff00000041840 */
[----:B------:R-:W-:Y:S08]  /*4670*/  HMMA.16816.F32.BF16 R60, R52, R46, R60 ;  /* 0x0000002e343c723c */ /* 0x000ff0000004183c */
[----:B-1----:R-:W-:Y:S08]  /*4680*/  HMMA.16816.F32.BF16 R12, R8, R4, R12 ;  /* 0x00000004080c723c */ /* 0x002ff0000004180c */
[----:B------:R-:W-:Y:S08]  /*4690*/  HMMA.16816.F32.BF16 R68, R52, R50, R68 ;  /* 0x000000323444723c */ /* 0x000ff00000041844 */
[----:B------:R-:W-:Y:S01]  /*46a0*/  HMMA.16816.F32.BF16 R24, R8, R6, R24 ;  /* 0x000000060818723c */ /* 0x000fe20000041818 */
[----:B------:R-:W1:Y:S02]  /*46b0*/  LDSM.16.M88.4 R4, [R107+0xf000] ;  /* 0x00f000006b04783b */ /* 0x000e640000000200 */
[----:B------:R-:W-:Y:S01]  /*46c0*/  FMUL.FTZ R12, R12, UR4 ;  /* 0x000000040c0c7c20 */ /* 0x000fe20008410000 */
[----:B------:R-:W-:Y:S01]  /*46d0*/  FMUL.FTZ R13, R13, UR4 ;  /* 0x000000040d0d7c20 */ /* 0x000fe20008410000 */
[----:B------:R-:W-:-:S02]  /*46e0*/  FMUL.FTZ R14, R14, UR4 ;  /* 0x000000040e0e7c20 */ /* 0x000fc40008410000 */
[----:B------:R-:W1:Y:S01]  /*46f0*/  MUFU.TANH R28, R12 ;  /* 0x0000000c001c7308 */ /* 0x000e620000002400 */
[----:B----4-:R-:W-:Y:S07]  /*4700*/  HMMA.16816.F32.BF16 R36, R20, R76, R36 ;  /* 0x0000004c1424723c */ /* 0x010fee0000041824 */
[----:B------:R-:W4:Y:S01]  /*4710*/  MUFU.TANH R29, R13 ;  /* 0x0000000d001d7308 */ /* 0x000f220000002400 */
[C---:B---3--:R-:W-:Y:S03]  /*4720*/  HMMA.16816.F32.BF16 R64, R32.reuse, R16, R64 ;  /* 0x000000102040723c */ /* 0x048fe60000041840 */
[----:B------:R-:W-:Y:S01]  /*4730*/  FMUL.FTZ R24, R24, UR4 ;  /* 0x0000000418187c20 */ /* 0x000fe20008410000 */
[----:B------:R-:W-:Y:S01]  /*4740*/  FMUL.FTZ R25, R25, UR4 ;  /* 0x0000000419197c20 */ /* 0x000fe20008410000 */
[----:B------:R-:W-:Y:S01]  /*4750*/  FMUL.FTZ R26, R26, UR4 ;  /* 0x000000041a1a7c20 */ /* 0x000fe20008410000 */
[----:B------:R-:W-:Y:S01]  /*4760*/  FMUL.FTZ R27, R27, UR4 ;  /* 0x000000041b1b7c20 */ /* 0x000fe20008410000 */
[----:B------:R-:W3:Y:S01]  /*4770*/  MUFU.TANH R44, R24 ;  /* 0x00000018002c7308 */ /* 0x000ee20000002400 */
[C---:B------:R-:W-:Y:S01]  /*4780*/  HMMA.16816.F32.BF16 R60, R32.reuse, R18, R60 ;  /* 0x00000012203c723c */ /* 0x040fe2000004183c */
[----:B------:R-:W5:Y:S06]  /*4790*/  LDSM.16.M88.4 R16, [R107+0xf800] ;  /* 0x00f800006b10783b */ /* 0x000f6c0000000200 */
[----:B------:R-:W1:Y:S01]  /*47a0*/  MUFU.TANH R45, R27 ;  /* 0x0000001b002d7308 */ /* 0x000e620000002400 */
[----:B------:R-:W-:Y:S01]  /*47b0*/  HMMA.16816.F32.BF16 R68, R32, R30, R68 ;  /* 0x0000001e2044723c */ /* 0x000fe20000041844 */
[----:B------:R-:W-:-:S06]  /*47c0*/  FMUL.FTZ R31, R15, UR4 ;  /* 0x000000040f1f7c20 */ /* 0x000fcc0008410000 */
[----:B------:R4:W1:Y:S01]  /*47d0*/  MUFU.TANH R30, R14 ;  /* 0x0000000e001e7308 */ /* 0x0008620000002400 */
[----:B--2---:R-:W-:Y:S07]  /*47e0*/  HMMA.16816.F32.BF16 R36, R8, R40, R36 ;  /* 0x000000280824723c */ /* 0x004fee0000041824 */
[----:B------:R-:W2:Y:S01]  /*47f0*/  MUFU.TANH R40, R25 ;  /* 0x0000001900287308 */ /* 0x000ea20000002400 */
[C---:B------:R-:W-:Y:S07]  /*4800*/  HMMA.16816.F32.BF16 R56, R32.reuse, R108, R56 ;  /* 0x0000006c2038723c */ /* 0x040fee0000041838 */
[----:B------:R3:W1:Y:S01]  /*4810*/  MUFU.TANH R41, R26 ;  /* 0x0000001a00297308 */ /* 0x0006620000002400 */
[----:B----4-:R-:W4:Y:S01]  /*4820*/  LDSM.16.M88.4 R12, [R106+0xf000] ;  /* 0x00f000006a0c783b */ /* 0x010f220000000200 */
[----:B------:R-:W-:Y:S02]  /*4830*/  HMMA.16816.F32.BF16 R84, R32, R110, R84 ;  /* 0x0000006e2054723c */ /* 0x000fe40000041854 */
[----:B------:R-:W-:-:S04]  /*4840*/  FMUL.FTZ R39, R39, UR4 ;  /* 0x0000000427277c20 */ /* 0x000fc80008410000 */
[----:B------:R-:W2:Y:S02]  /*4850*/  MUFU.TANH R31, R31 ;  /* 0x0000001f001f7308 */ /* 0x000ea40000002400 */
[C---:B------:R-:W-:Y:S06]  /*4860*/  HMMA.16816.F32.BF16 R68, R20.reuse, R78, R68 ;  /* 0x0000004e1444723c */ /* 0x040fec0000041844 */
[----:B------:R2:W2:Y:S01]  /*4870*/  MUFU.TANH R32, R39 ;  /* 0x0000002700207308 */ /* 0x0004a20000002400 */
[----:B---3--:R-:W3:Y:S01]  /*4880*/  LDSM.16.M88.4 R24, [R106+0xf800] ;  /* 0x00f800006a18783b */ /* 0x008ee20000000200 */
[----:B-1----:R-:W-:Y:S01]  /*4890*/  HMMA.16816.F32.BF16 R64, R20, R4, R64 ;  /* 0x000000041440723c */ /* 0x002fe20000041840 */
[----:B------:R-:W-:-:S04]  /*48a0*/  DEPBAR.LE SB0, 0x0 ;  /* 0x000080000000791a */ /* 0x000fc80000000000 */
[----:B------:R-:W-:Y:S01]  /*48b0*/  FMUL.FTZ R4, R36, UR4 ;  /* 0x0000000424047c20 */ /* 0x000fe20008410000 */
[----:B------:R-:W-:Y:S01]  /*48c0*/  FMUL.FTZ R5, R37, UR4 ;  /* 0x0000000425057c20 */ /* 0x000fe20008410000 */
[----:B------:R-:W-:Y:S01]  /*48d0*/  FMUL.FTZ R36, R38, UR4 ;  /* 0x0000000426247c20 */ /* 0x000fe20008410000 */
[----:B------:R-:W-:Y:S01]  /*48e0*/  HMMA.16816.F32.BF16 R60, R20, R6, R60 ;  /* 0x00000006143c723c */ /* 0x000fe2000004183c */
[----:B------:R-:W-:Y:S02]  /*48f0*/  SHF.L.U32 R6, R222, 0x1, RZ ;  /* 0x00000001de067819 */ /* 0x000fe400000006ff */
[----:B------:R-:W1:Y:S02]  /*4900*/  MUFU.TANH R4, R4 ;  /* 0x0000000400047308 */ /* 0x000e640000002400 */
[----:B------:R-:W-:-:S03]  /*4910*/  LOP3.LUT R6, R6, 0x6, RZ, 0xc0, !PT ;  /* 0x0000000606067812 */ /* 0x000fc600078ec0ff */
[C---:B-----5:R-:W-:Y:S03]  /*4920*/  HMMA.16816.F32.BF16 R56, R20.reuse, R16, R56 ;  /* 0x000000101438723c */ /* 0x060fe60000041838 */
[----:B------:R-:W1:Y:S05]  /*4930*/  MUFU.TANH R5, R5 ;  /* 0x0000000500057308 */ /* 0x000e6a0000002400 */
[----:B------:R-:W-:Y:S03]  /*4940*/  HMMA.16816.F32.BF16 R84, R20, R18, R84 ;  /* 0x000000121454723c */ /* 0x000fe60000041854 */
[----:B------:R-:W1:Y:S05]  /*4950*/  MUFU.TANH R36, R36 ;  /* 0x0000002400247308 */ /* 0x000e6a0000002400 */
[C---:B------:R-:W-:Y:S08]  /*4960*/  HMMA.16816.F32.BF16 R68, R8.reuse, R42, R68 ;  /* 0x0000002a0844723c */ /* 0x040ff00000041844 */
[C---:B----4-:R-:W-:Y:S08]  /*4970*/  HMMA.16816.F32.BF16 R64, R8.reuse, R12, R64 ;  /* 0x0000000c0840723c */ /* 0x050ff00000041840 */
[----:B------:R-:W-:Y:S03]  /*4980*/  HMMA.16816.F32.BF16 R60, R8, R14, R60 ;  /* 0x0000000e083c723c */ /* 0x000fe6000004183c */
[----:B------:R-:W-:Y:S01]  /*4990*/  FMUL.FTZ R33, R68, UR4 ;  /* 0x0000000444217c20 */ /* 0x000fe20008410000 */
[----:B------:R-:W-:Y:S01]  /*49a0*/  FMUL.FTZ R12, R69, UR4 ;  /* 0x00000004450c7c20 */ /* 0x000fe20008410000 */
[----:B------:R-:W-:Y:S01]  /*49b0*/  FMUL.FTZ R7, R70, UR4 ;  /* 0x0000000446077c20 */ /* 0x000fe20008410000 */
[----:B------:R-:W-:-:S02]  /*49c0*/  FMUL.FTZ R16, R71, UR4 ;  /* 0x0000000447107c20 */ /* 0x000fc40008410000 */
[C---:B---3--:R-:W-:Y:S01]  /*49d0*/  HMMA.16816.F32.BF16 R56, R8.reuse, R24, R56 ;  /* 0x000000180838723c */ /* 0x048fe20000041838 */
[----:B------:R-:W3:Y:S02]  /*49e0*/  MUFU.TANH R33, R33 ;  /* 0x0000002100217308 */ /* 0x000ee40000002400 */
[----:B------:R-:W-:Y:S01]  /*49f0*/  FMUL.FTZ R64, R64, UR4 ;  /* 0x0000000440407c20 */ /* 0x000fe20008410000 */
[----:B------:R-:W-:Y:S01]  /*4a00*/  FMUL.FTZ R65, R65, UR4 ;  /* 0x0000000441417c20 */ /* 0x000fe20008410000 */
[----:B------:R-:W-:Y:S01]  /*4a10*/  FMUL.FTZ R66, R66, UR4 ;  /* 0x0000000442427c20 */ /* 0x000fe20008410000 */
[----:B------:R-:W-:Y:S02]  /*4a20*/  FMUL.FTZ R67, R67, UR4 ;  /* 0x0000000443437c20 */ /* 0x000fe40008410000 */
[----:B------:R-:W-:Y:S01]  /*4a30*/  HMMA.16816.F32.BF16 R84, R8, R26, R84 ;  /* 0x0000001a0854723c */ /* 0x000fe20000041854 */
[----:B------:R-:W4:Y:S01]  /*4a40*/  MUFU.TANH R12, R12 ;  /* 0x0000000c000c7308 */ /* 0x000f220000002400 */
[----:B------:R-:W-:Y:S01]  /*4a50*/  MOV R9, UR19 ;  /* 0x0000001300097c02 */ /* 0x000fe20008000f00 */
[----:B------:R-:W-:Y:S01]  /*4a60*/  FMUL.FTZ R60, R60, UR4 ;  /* 0x000000043c3c7c20 */ /* 0x000fe20008410000 */
[----:B------:R-:W-:Y:S01]  /*4a70*/  FMUL.FTZ R61, R61, UR4 ;  /* 0x000000043d3d7c20 */ /* 0x000fe20008410000 */
[----:B------:R-:W-:Y:S01]  /*4a80*/  FMUL.FTZ R62, R62, UR4 ;  /* 0x000000043e3e7c20 */ /* 0x000fe20008410000 */
[----:B------:R-:W-:Y:S01]  /*4a90*/  LEA R9, R9, R6, 0x6 ;  /* 0x0000000609097211 */ /* 0x000fe200078e30ff */
[----:B------:R-:W-:Y:S01]  /*4aa0*/  FMUL.FTZ R63, R63, UR4 ;  /* 0x000000043f3f7c20 */ /* 0x000fe20008410000 */
[----:B------:R-:W-:Y:S01]  /*4ab0*/  MOV R6, UR24 ;  /* 0x0000001800067c02 */ /* 0x000fe20008000f00 */
[----:B------:R-:W1:Y:S01]  /*4ac0*/  MUFU.TANH R7, R7 ;  /* 0x0000000700077308 */ /* 0x000e620000002400 */
[----:B------:R-:W-:Y:S01]  /*4ad0*/  IADD3 R10, PT, PT, R9, -0x40, RZ ;  /* 0xffffffc0090a7810 */ /* 0x000fe20007ffe0ff */
[----:B------:R-:W-:Y:S01]  /*4ae0*/  FMUL.FTZ R56, R56, UR4 ;  /* 0x0000000438387c20 */ /* 0x000fe20008410000 */
[----:B------:R-:W-:Y:S01]  /*4af0*/  FMUL.FTZ R57, R57, UR4 ;  /* 0x0000000439397c20 */ /* 0x000fe20008410000 */
[----:B------:R-:W-:Y:S01]  /*4b00*/  FMUL.FTZ R58, R58, UR4 ;  /* 0x000000043a3a7c20 */ /* 0x000fe20008410000 */
[----:B------:R-:W-:Y:S01]  /*4b10*/  FMUL.FTZ R59, R59, UR4 ;  /* 0x000000043b3b7c20 */ /* 0x000fe20008410000 */
[----:B------:R-:W-:-:S02]  /*4b20*/  VIADDMNMX R217, R3, 0x8, R6, PT ;  /* 0x0000000803d97846 */ /* 0x000fc40003800106 */
[----:B------:R-:W1:Y:S01]  /*4b30*/  MUFU.TANH R16, R16 ;  /* 0x0000001000107308 */ /* 0x000e620000002400 */
[----:B------:R-:W-:Y:S01]  /*4b40*/  IADD3 R8, PT, PT, R9, -0x3f, RZ ;  /* 0xffffffc109087810 */ /* 0x000fe20007ffe0ff */
[----:B------:R-:W-:Y:S01]  /*4b50*/  FMUL.FTZ R84, R84, UR4 ;  /* 0x0000000454547c20 */ /* 0x000fe20008410000 */
[----:B------:R-:W-:Y:S01]  /*4b60*/  FMUL.FTZ R85, R85, UR4 ;  /* 0x0000000455557c20 */ /* 0x000fe20008410000 */
[----:B------:R-:W-:Y:S01]  /*4b70*/  FMUL.FTZ R86, R86, UR4 ;  /* 0x0000000456567c20 */ /* 0x000fe20008410000 */
[----:B------:R-:W-:-:S03]  /*4b80*/  FMUL.FTZ R87, R87, UR4 ;  /* 0x0000000457577c20 */ /* 0x000fc60008410000 */
[----:B------:R1:W1:Y:S08]  /*4b90*/  MUFU.TANH R226, R64 ;  /* 0x0000004000e27308 */ /* 0x0002700000002400 */
[----:B------:R1:W1:Y:S08]  /*4ba0*/  MUFU.TANH R192, R65 ;  /* 0x0000004100c07308 */ /* 0x0002700000002400 */
[----:B------:R1:W1:Y:S08]  /*4bb0*/  MUFU.TANH R200, R66 ;  /* 0x0000004200c87308 */ /* 0x0002700000002400 */
[----:B------:R1:W1:Y:S08]  /*4bc0*/  MUFU.TANH R198, R67 ;  /* 0x0000004300c67308 */ /* 0x0002700000002400 */
[----:B------:R1:W1:Y:S08]  /*4bd0*/  MUFU.TANH R220, R60 ;  /* 0x0000003c00dc7308 */ /* 0x0002700000002400 */
[----:B------:R1:W1:Y:S01]  /*4be0*/  MUFU.TANH R194, R61 ;  /* 0x0000003d00c27308 */ /* 0x0002620000002400 */
[----:B------:R-:W-:Y:S06]  /*4bf0*/  BAR.SYNC.DEFER_BLOCKING 0x0 ;  /* 0x0000000000007b1d */ /* 0x000fec0000010000 */
[----:B--234-:R-:W-:Y:S05]  /*4c00*/  BRA.U !UP1, `(.L_x_626) ;  /* 0x0000000509c47547 */ /* 0x01cfea000b800000 */
[----:B------:R-:W-:-:S04]  /*4c10*/  UIADD3 UR4, UPT, UPT, UR19, -0x2, URZ ;  /* 0xfffffffe13047890 */ /* 0x000fc8000fffe0ff */
[----:B------:R-:W-:Y:S02]  /*4c20*/  UIMAD.WIDE.U32 UR20, UR17, UR4, URZ ;  /* 0x00000004111472a5 */ /* 0x000fe4000f8e00ff */
[----:B------:R-:W-:Y:S02]  /*4c30*/  UIMAD UR12, UR16, UR4, URZ ;  /* 0x00000004100c72a4 */ /* 0x000fe4000f8e02ff */
[----:B------:R-:W-:Y:S02]  /*4c40*/  UIADD3 UR7, UP0, UPT, UR29, UR20, URZ ;  /* 0x000000141d077290 */ /* 0x000fe4000ff1e0ff */
[----:B------:R-:W-:Y:S01]  /*4c50*/  UIADD3 UR12, UPT, UPT, UR21, UR12, URZ ;  /* 0x0000000c150c7290 */ /* 0x000fe2000fffe0ff */
[----:B------:R-:W-:Y:S01]  /*4c60*/  IMAD.U32 R22, RZ, RZ, UR20 ;  /* 0x00000014ff167e24 */ /* 0x000fe2000f8e00ff */
[----:B------:R-:W2:Y:S01]  /*4c70*/  LDCU UR4, c[0x0][0x440] ;  /* 0x00008800ff0477ac */ /* 0x000ea20008000800 */
[----:B------:R-:W-:Y:S02]  /*4c80*/  IMAD.U32 R23, RZ, RZ, UR21 ;  /* 0x00000015ff177e24 */ /* 0x000fe4000f8e00ff */
[----:B------:R-:W-:Y:S01]  /*4c90*/  IMAD.U32 R3, RZ, RZ, UR7 ;  /* 0x00000007ff037e24 */ /* 0x000fe2000f8e00ff */
[----:B------:R-:W-:Y:S01]  /*4ca0*/  UIADD3.X UR6, UPT, UPT, UR28, UR12, URZ, UP0, !UPT ;  /* 0x0000000c1c067290 */ /* 0x000fe200087fe4ff */
[----:B------:R-:W-:Y:S01]  /*4cb0*/  IMAD.U32 R20, RZ, RZ, UR12 ;  /* 0x0000000cff147e24 */ /* 0x000fe2000f8e00ff */
[----:B------:R-:W-:Y:S01]  /*4cc0*/  UIADD3 UR13, UP0, UPT, UR29, UR7, URZ ;  /* 0x000000071d0d7290 */ /* 0x000fe2000ff1e0ff */
[----:B------:R-:W-:-:S02]  /*4cd0*/  LEA R18, P3, R22, R236, 0x1 ;  /* 0x000000ec16127211 */ /* 0x000fc400078608ff */
[CC--:B------:R-:W-:Y:S01]  /*4ce0*/  LEA R14, P1, R3.reuse, R236.reuse, 0x1 ;  /* 0x000000ec030e7211 */ /* 0x0c0fe200078208ff */
[----:B------:R-:W-:Y:S01]  /*4cf0*/  IMAD.U32 R6, RZ, RZ, UR6 ;  /* 0x00000006ff067e24 */ /* 0x000fe2000f8e00ff */
[----:B------:R-:W-:Y:S01]  /*4d00*/  UIADD3.X UR12, UPT, UPT, UR28, UR6, URZ, UP0, !UPT ;  /* 0x000000061c0c7290 */ /* 0x000fe200087fe4ff */
[----:B------:R-:W-:Y:S01]  /*4d10*/  IMAD.U32 R11, RZ, RZ, UR13 ;  /* 0x0000000dff0b7e24 */ /* 0x000fe2000f8e00ff */
[-C--:B------:R-:W-:Y:S01]  /*4d20*/  LEA.HI.X R19, R22, R235.reuse, R20, 0x1, P3 ;  /* 0x000000eb16137211 */ /* 0x080fe200018f0c14 */
[----:B------:R-:W-:Y:S01]  /*4d30*/  ULEA UR7, UP0, UR10, UR7, 0x5 ;  /* 0x000000070a077291 */ /* 0x000fe2000f8028ff */
[----:B------:R-:W-:Y:S02]  /*4d40*/  LEA.HI.X R15, R3, R235, R6, 0x1, P1 ;  /* 0x000000eb030f7211 */ /* 0x000fe400008f0c06 */
[----:B------:R-:W-:Y:S01]  /*4d50*/  IMAD.U32 R6, RZ, RZ, UR12 ;  /* 0x0000000cff067e24 */ /* 0x000fe2000f8e00ff */
[----:B--2---:R-:W-:Y:S01]  /*4d60*/  ISETP.GE.AND P5, PT, R223, UR4, PT ;  /* 0x00000004df007c0c */ /* 0x004fe2000bfa6270 */
        /* <DEDUP_REMOVED lines=91> */
.L_x_626:
[CC--:B------:R-:W-:Y:S01]  /*5320*/  ISETP.GE.AND P3, PT, R10.reuse, R218.reuse, PT ;  /* 0x000000da0a00720c */ /* 0x0c0fe20003f66270 */
[C---:B------:R-:W-:Y:S01]  /*5330*/  VIADD R6, R9.reuse, 0xffffffc8 ;  /* 0xffffffc809067836 */ /* 0x040fe20000000000 */
[-C--:B------:R-:W-:Y:S01]  /*5340*/  ISETP.GE.AND P5, PT, R10, R217.reuse, PT ;  /* 0x000000d90a00720c */ /* 0x080fe20003fa6270 */
[C---:B------:R-:W-:Y:S01]  /*5350*/  VIADD R3, R9.reuse, 0xffffffc9 ;  /* 0xffffffc909037836 */ /* 0x040fe20000000000 */
[----:B------:R-:W-:Y:S01]  /*5360*/  FSEL R28, R28, -INF , !P3 ;  /* 0xff8000001c1c7808 */ /* 0x000fe20005800000 */
[----:B------:R-:W3:Y:S01]  /*5370*/  MUFU.TANH R216, R56 ;  /* 0x0000003800d87308 */ /* 0x000ee20000002400 */
[CC--:B------:R-:W-:Y:S01]  /*5380*/  ISETP.GE.AND P6, PT, R6.reuse, R218.reuse, PT ;  /* 0x000000da0600720c */ /* 0x0c0fe20003fc6270 */
[C---:B------:R-:W-:Y:S01]  /*5390*/  VIADD R13, R9.reuse, 0xffffffe8 ;  /* 0xffffffe8090d7836 */ /* 0x040fe20000000000 */
[-C--:B------:R-:W-:Y:S01]  /*53a0*/  ISETP.GE.AND P3, PT, R6, R217.reuse, PT ;  /* 0x000000d90600720c */ /* 0x080fe20003f66270 */
[C---:B------:R-:W-:Y:S01]  /*53b0*/  VIADD R6, R9.reuse, 0xffffffd0 ;  /* 0xffffffd009067836 */ /* 0x040fe20000000000 */
[C---:B------:R-:W-:Y:S01]  /*53c0*/  ISETP.GE.AND P1, PT, R8.reuse, R218, PT ;  /* 0x000000da0800720c */ /* 0x040fe20003f26270 */
[C---:B------:R-:W-:Y:S01]  /*53d0*/  VIADD R11, R9.reuse, 0xfffffff0 ;  /* 0xfffffff0090b7836 */ /* 0x040fe20000000000 */
[----:B------:R-:W-:Y:S01]  /*53e0*/  ISETP.GE.AND P4, PT, R8, R217, PT ;  /* 0x000000d90800720c */ /* 0x000fe20003f86270 */
[----:B------:R-:W-:Y:S01]  /*53f0*/  VIADD R8, R9, 0xffffffd8 ;  /* 0xffffffd809087836 */ /* 0x000fe20000000000 */
[----:B------:R-:W-:Y:S01]  /*5400*/  FSEL R30, R30, -INF , !P5 ;  /* 0xff8000001e1e7808 */ /* 0x000fe20006800000 */
[----:B------:R-:W4:Y:S01]  /*5410*/  MUFU.TANH R57, R57 ;  /* 0x0000003900397308 */ /* 0x000f220000002400 */
[----:B------:R-:W-:Y:S01]  /*5420*/  FSEL R26, R29, -INF , !P1 ;  /* 0xff8000001d1a7808 */ /* 0x000fe20004800000 */
[----:B------:R-:W5:Y:S01]  /*5430*/  LDCU UR4, c[0x0][0x45c] ;  /* 0x00008b80ff0477ac */ /* 0x000f620008000800 */
[----:B------:R-:W-:-:S02]  /*5440*/  FSEL R24, R31, -INF , !P4 ;  /* 0xff8000001f187808 */ /* 0x000fc40006000000 */
[CC--:B------:R-:W-:Y:S01]  /*5450*/  ISETP.GE.AND P5, PT, R3.reuse, R218.reuse, PT ;  /* 0x000000da0300720c */ /* 0x0c0fe20003fa6270 */
[----:B------:R-:W-:Y:S01]  /*5460*/  UMOV UR6, 0xffffffff ;  /* 0xffffffff00067882 */ /* 0x000fe20000000000 */
[-C--:B------:R-:W-:Y:S01]  /*5470*/  ISETP.GE.AND P1, PT, R3, R217.reuse, PT ;  /* 0x000000d90300720c */ /* 0x080fe20003f26270 */
[----:B------:R-:W-:Y:S01]  /*5480*/  VIADD R3, R9, 0xffffffd1 ;  /* 0xffffffd109037836 */ /* 0x000fe20000000000 */
[----:B------:R-:W-:Y:S01]  /*5490*/  ISETP.GE.AND P4, PT, R6, R218, PT ;  /* 0x000000da0600720c */ /* 0x000fe20003f86270 */
[----:B------:R-:W5:Y:S01]  /*54a0*/  MUFU.TANH R84, R84 ;  /* 0x0000005400547308 */ /* 0x000f620000002400 */
[----:B------:R-:W-:Y:S02]  /*54b0*/  FSEL R44, R44, -INF , !P6 ;  /* 0xff8000002c2c7808 */ /* 0x000fe40007000000 */
[----:B------:R-:W-:Y:S02]  /*54c0*/  ISETP.GE.AND P6, PT, R6, R217, PT ;  /* 0x000000d90600720c */ /* 0x000fe40003fc6270 */
[----:B--2---:R-:W-:-:S02]  /*54d0*/  FSEL R22, R45, -INF , !P1 ;  /* 0xff8000002d167808 */ /* 0x004fc40004800000 */
[----:B-1----:R-:W-:Y:S01]  /*54e0*/  FSEL R6, R4, -INF , !P4 ;  /* 0xff80000004067808 */ /* 0x002fe20006000000 */
[----:B------:R-:W1:Y:S01]  /*54f0*/  MUFU.TANH R85, R85 ;  /* 0x0000005500557308 */ /* 0x000e620000002400 */
[----:B------:R-:W-:Y:S02]  /*5500*/  FSEL R20, R41, -INF , !P3 ;  /* 0xff80000029147808 */ /* 0x000fe40005800000 */
[CC--:B------:R-:W-:Y:S02]  /*5510*/  ISETP.GE.AND P1, PT, R8.reuse, R218.reuse, PT ;  /* 0x000000da0800720c */ /* 0x0c0fe40003f26270 */
[----:B------:R-:W-:Y:S01]  /*5520*/  ISETP.GE.AND P4, PT, R8, R217, PT ;  /* 0x000000d90800720c */ /* 0x000fe20003f86270 */
[----:B------:R-:W-:Y:S01]  /*5530*/  VIADD R8, R9, 0xffffffd9 ;  /* 0xffffffd909087836 */ /* 0x000fe20000000000 */
[----:B------:R-:W-:Y:S01]  /*5540*/  ISETP.GE.AND P3, PT, R3, R218, PT ;  /* 0x000000da0300720c */ /* 0x000fe20003f66270 */
[----:B------:R-:W2:Y:S01]  /*5550*/  MUFU.TANH R174, R62 ;  /* 0x0000003e00ae7308 */ /* 0x000ea20000002400 */
[----:B------:R-:W-:-:S02]  /*5560*/  FSEL R40, R40, -INF , !P5 ;  /* 0xff80000028287808 */ /* 0x000fc40006800000 */
[-C--:B------:R-:W-:Y:S01]  /*5570*/  ISETP.GE.AND P5, PT, R3, R217.reuse, PT ;  /* 0x000000d90300720c */ /* 0x080fe20003fa6270 */
[----:B------:R-:W-:Y:S01]  /*5580*/  VIADD R3, R9, 0xffffffe0 ;  /* 0xffffffe009037836 */ /* 0x000fe20000000000 */
[----:B------:R-:W-:Y:S02]  /*5590*/  FSEL R10, R36, -INF , !P6 ;  /* 0xff800000240a7808 */ /* 0x000fe40007000000 */
[----:B------:R-:W-:Y:S01]  /*55a0*/  FSEL R4, R5, -INF , !P3 ;  /* 0xff80000005047808 */ /* 0x000fe20005800000 */
[----:B------:R-:W-:Y:S01]  /*55b0*/  VIADD R5, R9, 0xffffffe1 ;  /* 0xffffffe109057836 */ /* 0x000fe20000000000 */
[C---:B------:R-:W-:Y:S01]  /*55c0*/  ISETP.GE.AND P6, PT, R8.reuse, R218, PT ;  /* 0x000000da0800720c */ /* 0x040fe20003fc6270 */
[----:B------:R-:W2:Y:S01]  /*55d0*/  MUFU.TANH R172, R63 ;  /* 0x0000003f00ac7308 */ /* 0x000ea20000002400 */
[----:B------:R-:W-:Y:S02]  /*55e0*/  ISETP.GE.AND P3, PT, R8, R217, PT ;  /* 0x000000d90800720c */ /* 0x000fe40003f66270 */
[----:B------:R-:W-:-:S02]  /*55f0*/  FSEL R8, R32, -INF , !P5 ;  /* 0xff80000020087808 */ /* 0x000fc40006800000 */
[----:B------:R-:W-:Y:S02]  /*5600*/  FMNMX3.FTZ R15, R28, R26, R44, !PT ;  /* 0x0000001a1c0f7276 */ /* 0x000fe4000781002c */
[----:B------:R-:W-:Y:S01]  /*5610*/  ISETP.GE.AND P5, PT, R3, R218, PT ;  /* 0x000000da0300720c */ /* 0x000fe20003fa6270 */
[----:B------:R-:W2:Y:S01]  /*5620*/  MUFU.TANH R58, R58 ;  /* 0x0000003a003a7308 */ /* 0x000ea20000002400 */
[----:B------:R-:W-:Y:S02]  /*5630*/  FSEL R14, R33, -INF , !P1 ;  /* 0xff800000210e7808 */ /* 0x000fe40004800000 */
[----:B------:R-:W-:Y:S01]  /*5640*/  FSEL R18, R7, -INF , !P4 ;  /* 0xff80000007127808 */ /* 0x000fe20006000000 */
[----:B------:R-:W-:Y:S01]  /*5650*/  VIADD R7, R9, 0xffffffe9 ;  /* 0xffffffe909077836 */ /* 0x000fe20000000000 */
[----:B------:R-:W-:Y:S02]  /*5660*/  FMNMX3.FTZ R15, R15, R40, R6, !PT ;  /* 0x000000280f0f7276 */ /* 0x000fe40007810006 */
[----:B------:R-:W-:Y:S01]  /*5670*/  ISETP.GE.AND P4, PT, R5, R218, PT ;  /* 0x000000da0500720c */ /* 0x000fe20003f86270 */
[----:B------:R-:W2:Y:S01]  /*5680*/  MUFU.TANH R59, R59 ;  /* 0x0000003b003b7308 */ /* 0x000ea20000002400 */
[----:B------:R-:W-:-:S02]  /*5690*/  FSEL R226, R226, -INF , !P5 ;  /* 0xff800000e2e27808 */ /* 0x000fc40006800000 */
[----:B------:R-:W-:Y:S02]  /*56a0*/  ISETP.GE.AND P5, PT, R13, R218, PT ;  /* 0x000000da0d00720c */ /* 0x000fe40003fa6270 */
[----:B------:R-:W-:Y:S02]  /*56b0*/  FSEL R12, R12, -INF , !P6 ;  /* 0xff8000000c0c7808 */ /* 0x000fe40007000000 */
[----:B------:R-:W-:Y:S01]  /*56c0*/  FMNMX3.FTZ R15, R15, R4, R14, !PT ;  /* 0x000000040f0f7276 */ /* 0x000fe2000781000e */
[----:B------:R-:W2:Y:S01]  /*56d0*/  MUFU.TANH R86, R86 ;  /* 0x0000005600567308 */ /* 0x000ea20000002400 */
[-C--:B------:R-:W-:Y:S01]  /*56e0*/  ISETP.GE.AND P6, PT, R5, R217.reuse, PT ;  /* 0x000000d90500720c */ /* 0x080fe20003fc6270 */
[----:B------:R-:W-:Y:S01]  /*56f0*/  VIADD R5, R9, 0xfffffff1 ;  /* 0xfffffff109057836 */ /* 0x000fe20000000000 */
[----:B------:R-:W-:Y:S02]  /*5700*/  FSEL R192, R192, -INF , !P4 ;  /* 0xff800000c0c07808 */ /* 0x000fe40006000000 */
[----:B------:R-:W-:Y:S01]  /*5710*/  ISETP.GE.AND P1, PT, R3, R217, PT ;  /* 0x000000d90300720c */ /* 0x000fe20003f26270 */
[----:B------:R-:W-:Y:S01]  /*5720*/  VIADD R3, R9, 0xfffffff8 ;  /* 0xfffffff809037836 */ /* 0x000fe20000000000 */
[-C--:B------:R-:W-:Y:S01]  /*5730*/  ISETP.GE.AND P4, PT, R7, R218.reuse, PT ;  /* 0x000000da0700720c */ /* 0x080fe20003f86270 */
[----:B------:R-:W-:Y:S01]  /*5740*/  VIADD R9, R9, 0xfffffff9 ;  /* 0xfffffff909097836 */ /* 0x000fe20000000000 */
[----:B------:R-:W-:Y:S01]  /*5750*/  FSEL R220, R220, -INF , !P5 ;  /* 0xff800000dcdc7808 */ /* 0x000fe20006800000 */
[----:B------:R-:W2:Y:S01]  /*5760*/  MUFU.TANH R87, R87 ;  /* 0x0000005700577308 */ /* 0x000ea20000002400 */
[----:B------:R-:W-:-:S02]  /*5770*/  ISETP.GE.AND P5, PT, R11, R218, PT ;  /* 0x000000da0b00720c */ /* 0x000fc40003fa6270 */
[----:B------:R-:W-:Y:S02]  /*5780*/  FMNMX3.FTZ R15, R15, R12, R226, !PT ;  /* 0x0000000c0f0f7276 */ /* 0x000fe400078100e2 */
[----:B------:R-:W-:Y:S02]  /*5790*/  FSEL R194, R194, -INF , !P4 ;  /* 0xff800000c2c27808 */ /* 0x000fe40006000000 */
[-C--:B------:R-:W-:Y:S02]  /*57a0*/  ISETP.GE.AND P4, PT, R5, R218.reuse, PT ;  /* 0x000000da0500720c */ /* 0x080fe40003f86270 */
[----:B---3--:R-:W-:Y:S02]  /*57b0*/  FSEL R216, R216, -INF , !P5 ;  /* 0xff800000d8d87808 */ /* 0x008fe40006800000 */
[----:B------:R-:W-:Y:S02]  /*57c0*/  ISETP.GE.AND P5, PT, R3, R218, PT ;  /* 0x000000da0300720c */ /* 0x000fe40003fa6270 */
[----:B------:R-:W-:-:S02]  /*57d0*/  FMNMX3.FTZ R15, R15, R192, R220, !PT ;  /* 0x000000c00f0f7276 */ /* 0x000fc400078100dc */
[----:B----4-:R-:W-:Y:S02]  /*57e0*/  FSEL R214, R57, -INF , !P4 ;  /* 0xff80000039d67808 */ /* 0x010fe40006000000 */
[----:B------:R-:W-:Y:S02]  /*57f0*/  ISETP.GE.AND P4, PT, R9, R218, PT ;  /* 0x000000da0900720c */ /* 0x000fe40003f86270 */
[----:B-----5:R-:W-:Y:S02]  /*5800*/  FSEL R212, R84, -INF , !P5 ;  /* 0xff80000054d47808 */ /* 0x020fe40006800000 */
[----:B------:R-:W-:Y:S02]  /*5810*/  FMNMX3.FTZ R15, R15, R194, R216, !PT ;  /* 0x000000c20f0f7276 */ /* 0x000fe400078100d8 */
[----:B------:R-:W-:Y:S02]  /*5820*/  ISETP.GE.AND P5, PT, R13, R217, PT ;  /* 0x000000d90d00720c */ /* 0x000fe40003fa6270 */
[----:B-1----:R-:W-:-:S02]  /*5830*/  FSEL R210, R85, -INF , !P4 ;  /* 0xff80000055d27808 */ /* 0x002fc40006000000 */
[----:B------:R-:W-:Y:S02]  /*5840*/  FMNMX3.FTZ R15, R15, R214, R212, !PT ;  /* 0x000000d60f0f7276 */ /* 0x000fe400078100d4 */
[----:B------:R-:W-:Y:S02]  /*5850*/  FMNMX3.FTZ R13, R30, R24, R20, !PT ;  /* 0x000000181e0d7276 */ /* 0x000fe40007810014 */
[----:B------:R-:W-:Y:S02]  /*5860*/  ISETP.GE.AND P4, PT, R7, R217, PT ;  /* 0x000000d90700720c */ /* 0x000fe40003f86270 */
[----:B------:R-:W-:Y:S02]  /*5870*/  FMNMX.FTZ R7, R210, R15, !PT ;  /* 0x0000000fd2077209 */ /* 0x000fe40007810000 */
[----:B------:R-:W-:Y:S02]  /*5880*/  FMNMX3.FTZ R13, R13, R22, R10, !PT ;  /* 0x000000160d0d7276 */ /* 0x000fe4000781000a */
[----:B------:R-:W-:Y:S01]  /*5890*/  FSEL R16, R16, -INF , !P3 ;  /* 0xff80000010107808 */ /* 0x000fe20005800000 */
[----:B------:R-:W1:Y:S01]  /*58a0*/  SHFL.BFLY PT, R32, R7, 0x2, 0x1f ;  /* 0x0c401f0007207f89 */ /* 0x000e6200000e0000 */
[----:B------:R-:W-:-:S02]  /*58b0*/  FSEL R200, R200, -INF , !P1 ;  /* 0xff800000c8c87808 */ /* 0x000fc40004800000 */
[----:B------:R-:W-:Y:S02]  /*58c0*/  FMNMX3.FTZ R13, R13, R8, R18, !PT ;  /* 0x000000080d0d7276 */ /* 0x000fe40007810012 */
[-C--:B------:R-:W-:Y:S02]  /*58d0*/  ISETP.GE.AND P3, PT, R11, R217.reuse, PT ;  /* 0x000000d90b00720c */ /* 0x080fe40003f66270 */
[----:B------:R-:W-:Y:S02]  /*58e0*/  FSEL R198, R198, -INF , !P6 ;  /* 0xff800000c6c67808 */ /* 0x000fe40007000000 */
[----:B--2---:R-:W-:Y:S02]  /*58f0*/  FSEL R174, R174, -INF , !P5 ;  /* 0xff800000aeae7808 */ /* 0x004fe40006800000 */
        /* <DEDUP_REMOVED lines=12> */
[----:B-1----:R-:W-:Y:S02]  /*59c0*/  FMNMX.FTZ R7, R7, R32, !PT ;  /* 0x0000002007077209 */ /* 0x002fe40007810000 */
[----:B------:R-:W-:-:S02]  /*59d0*/  FMNMX.FTZ R5, R202, R5, !PT ;  /* 0x00000005ca057209 */ /* 0x000fc40007810000 */
[----:B------:R-:W-:Y:S01]  /*59e0*/  LOP3.LUT R165, R105, 0x200, R2, 0xf8, !PT ;  /* 0x0000020069a57812 */ /* 0x000fe200078ef802 */
[----:B------:R-:W1:Y:S03]  /*59f0*/  SHFL.BFLY PT, R164, R7, 0x1, 0x1f ;  /* 0x0c201f0007a47f89 */ /* 0x000e6600000e0000 */
[----:B------:R-:W-:Y:S01]  /*5a00*/  LEA R165, R165, UR5, 0x1 ;  /* 0x00000005a5a57c11 */ /* 0x000fe2000f8e08ff */
[----:B------:R-:W2:Y:S04]  /*5a10*/  SHFL.BFLY PT, R32, R5, 0x2, 0x1f ;  /* 0x0c401f0005207f89 */ /* 0x000ea800000e0000 */
        /* <DEDUP_REMOVED lines=8> */
[----:B-1----:R-:W-:-:S03]  /*5aa0*/  FMNMX.FTZ R164, R7, R164, !PT ;  /* 0x000000a407a47209 */ /* 0x002fc60007810000 */
[----:B------:R-:W-:Y:S01]  /*5ab0*/  LDSM.16.MT88.4 R80, [R195+0x14000] ;  /* 0x01400000c350783b */ /* 0x000fe20000004200 */
[----:B--2---:R-:W-:Y:S01]  /*5ac0*/  FMNMX.FTZ R32, R5, R32, !PT ;  /* 0x0000002005207209 */ /* 0x004fe20007810000 */
        /* <DEDUP_REMOVED lines=27> */
[----:B------:R-:W-:Y:S01]  /*5c80*/  FFMA.FTZ R210, R210, UR4, -R203 ;  /* 0x00000004d2d27c23 */ /* 0x000fe200080108cb */
        /* <DEDUP_REMOVED lines=32> */
[----:B------:R-:W-:Y:S01]  /*5e90*/  FFMA.FTZ R245, R202, UR4, -R201 ;  /* 0x00000004caf57c23 */ /* 0x000fe200080108c9 */
[----:B------:R-:W2:Y:S01]  /*5ea0*/  LDSM.16.MT88.4 R16, [R195+0x16800] ;  /* 0x01680000c310783b */ /* 0x000ea20000004200 */
[----:B------:R-:W-:-:S03]  /*5eb0*/  FADD.FTZ R185, R185, R188 ;  /* 0x000000bcb9b97221 */ /* 0x000fc60000010000 */
[----:B------:R-:W2:Y:S01]  /*5ec0*/  LDSM.16.MT88.4 R20, [R195+0x14800] ;  /* 0x01480000c314783b */ /* 0x000ea20000004200 */
[----:B------:R-:W-:Y:S01]  /*5ed0*/  FADD.FTZ R184, R184, R185 ;  /* 0x000000b9b8b87221 */ /* 0x000fe20000010000 */
        /* <DEDUP_REMOVED lines=72> */
[----:B------:R-:W-:Y:S02]  /*6360*/  FADD.FTZ R177, R177, R180 ;  /* 0x000000b4b1b17221 */ /* 0x000fe40000010000 */
[----:B------:R-:W-:Y:S02]  /*6370*/  FADD.FTZ R167, R167, R178 ;  /* 0x000000b2a7a77221 */ /* 0x000fe40000010000 */
[----:B------:R-:W-:-:S02]  /*6380*/  FADD.FTZ R176, R176, R177 ;  /* 0x000000b1b0b07221 */ /* 0x000fc40000010000 */
        /* <DEDUP_REMOVED lines=21> */
[----:B------:R-:W3:Y:S04]  /*64e0*/  LDSM.16.MT88.4 R16, [R173+0x16800] ;  /* 0x01680000ad10783b */ /* 0x000ee80000004200 */
[----:B------:R-:W-:Y:S03]  /*64f0*/  LDSM.16.MT88.4 R172, [R195+0x17000] ;  /* 0x01700000c3ac783b */ /* 0x000fe60000004200 */
        /* <DEDUP_REMOVED lines=25> */
[----:B------:R-:W-:Y:S01]  /*6690*/  HMMA.16816.F32.BF16 R128, R4, R22, R128 ;  /* 0x000000160480723c */ /* 0x000fe20000041880 */
[----:B------:R-:W-:Y:S01]  /*66a0*/  F2FP.BF16.F32.PACK_AB R4, R192, R191 ;  /* 0x000000bfc004723e */ /* 0x000fe200000010ff */
[----:B------:R4:W5:Y:S01]  /*66b0*/  LDSM.16.MT88.4 R20, [R205+0x15000] ;  /* 0x01500000cd14783b */ /* 0x0009620000004200 */
        /* <DEDUP_REMOVED lines=9> */
[----:B------:R-:W-:Y:S02]  /*6750*/  IMAD.IADD R12, R196, 0x1, R165 ;  /* 0x00000001c40c7824 */ /* 0x000fe400078e02a5 */
[----:B------:R-:W-:Y:S01]  /*6760*/  FADD.FTZ R199, R199, R198 ;  /* 0x000000c6c7c77221 */ /* 0x000fe20000010000 */
[----:B------:R-:W-:-:S03]  /*6770*/  FADD.FTZ R194, R194, R193 ;  /* 0x000000c1c2c27221 */ /* 0x000fc60000010000 */
[----:B------:R-:W-:Y:S01]  /*6780*/  FADD.FTZ R200, R200, R199 ;  /* 0x000000c7c8c87221 */ /* 0x000fe20000010000 */
[----:B------:R-:W-:Y:S01]  /*6790*/  HMMA.16816.F32.BF16 R148, R4, R14, R148 ;  /* 0x0000000e0494723c */ /* 0x000fe20000041894 */
[----:B------:R-:W1:Y:S01]  /*67a0*/  LDSM.16.MT88.4 R12, [R12+0x11000] ;  /* 0x011000000c0c783b */ /* 0x000e620000004200 */
[----:B----4-:R-:W-:Y:S01]  /*67b0*/  FFMA.FTZ R205, R216, UR4, -R203 ;  /* 0x00000004d8cd7c23 */ /* 0x010fe200080108cb */
[----:B------:R-:W-:Y:S01]  /*67c0*/  FFMA.FTZ R203, R208, UR4, -R201 ;  /* 0x00000004d0cb7c23 */ /* 0x000fe200080108c9 */
[----:B------:R-:W-:-:S04]  /*67d0*/  IMAD.IADD R201, R196, 0x1, R165 ;  /* 0x00000001c4c97824 */ /* 0x000fc800078e02a5 */
[C---:B--2---:R-:W-:Y:S01]  /*67e0*/  HMMA.16816.F32.BF16 R44, R4.reuse, R8, R44 ;  /* 0x00000008042c723c */ /* 0x044fe2000004182c */
[----:B------:R-:W2:Y:S07]  /*67f0*/  MUFU.EX2 R205, R205 ;  /* 0x000000cd00cd7308 */ /* 0x000eae0000000800 */
[C---:B------:R-:W-:Y:S01]  /*6800*/  HMMA.16816.F32.BF16 R48, R4.reuse, R10, R48 ;  /* 0x0000000a0430723c */ /* 0x040fe20000041830 */
[----:B------:R-:W4:Y:S01]  /*6810*/  LDSM.16.MT88.4 R8, [R165+0x13000] ;  /* 0x01300000a508783b */ /* 0x000f220000004200 */
[----:B------:R-:W2:Y:S06]  /*6820*/  MUFU.EX2 R203, R203 ;  /* 0x000000cb00cb7308 */ /* 0x000eac0000000800 */
[C---:B---3--:R-:W-:Y:S08]  /*6830*/  HMMA.16816.F32.BF16 R76, R4.reuse, R16, R76 ;  /* 0x00000010044c723c */ /* 0x048ff0000004184c */
[C---:B------:R-:W-:Y:S01]  /*6840*/  HMMA.16816.F32.BF16 R80, R4.reuse, R18, R80 ;  /* 0x000000120450723c */ /* 0x040fe20000041850 */
[----:B------:R-:W3:Y:S07]  /*6850*/  LDSM.16.MT88.4 R16, [R190+0x13000] ;  /* 0x01300000be10783b */ /* 0x000eee0000004200 */
[C---:B-----5:R-:W-:Y:S08]  /*6860*/  HMMA.16816.F32.BF16 R84, R4.reuse, R20, R84 ;  /* 0x000000140454723c */ /* 0x060ff00000041854 */
[C---:B-1----:R-:W-:Y:S08]  /*6870*/  HMMA.16816.F32.BF16 R144, R4.reuse, R12, R144 ;  /* 0x0000000c0490723c */ /* 0x042ff00000041890 */
        /* <DEDUP_REMOVED lines=36> */
[----:B--2---:R-:W-:Y:S01]  /*6ac0*/  F2FP.BF16.F32.PACK_AB R4, R214, R205 ;  /* 0x000000cdd604723e */ /* 0x004fe200000010ff */
        /* <DEDUP_REMOVED lines=45> */
[C---:B-1----:R-:W-:Y:S08]  /*6da0*/  HMMA.16816.F32.BF16 R92, R4.reuse, R12, R92 ;  /* 0x0000000c045c723c */ /* 0x042ff0000004185c */
[C---:B------:R-:W-:Y:S08]  /*6db0*/  HMMA.16816.F32.BF16 R96, R4.reuse, R14, R96 ;  /* 0x0000000e0460723c */ /* 0x040ff00000041860 */
[C---:B----4-:R-:W-:Y:S08]  /*6dc0*/  HMMA.16816.F32.BF16 R100, R4.reuse, R8, R100 ;  /* 0x000000080464723c */ /* 0x050ff00000041864 */
[C---:B------:R-:W-:Y:S08]  /*6dd0*/  HMMA.16816.F32.BF16 R104, R4.reuse, R10, R104 ;  /* 0x0000000a0468723c */ /* 0x040ff00000041868 */
[C---:B---3--:R-:W-:Y:S08]  /*6de0*/  HMMA.16816.F32.BF16 R124, R4.reuse, R16, R124 ;  /* 0x00000010047c723c */ /* 0x048ff0000004187c */
        /* <DEDUP_REMOVED lines=12> */
[----:B------:R-:W-:Y:S01]  /*6eb0*/  LOP3.LUT R227, R224, 0x8, RZ, 0xc0, !PT ;  /* 0x00000008e0e37812 */ /* 0x000fe200078ec0ff */
[----:B------:R-:W-:Y:S01]  /*6ec0*/  UIADD3 UR6, UPT, UPT, UR12, UR17, URZ ;  /* 0x000000110c067290 */ /* 0x000fe2000fffe0ff */
[----:B------:R-:W-:Y:S01]  /*6ed0*/  LOP3.LUT R4, R225, 0x200, R2, 0xf8, !PT ;  /* 0x00000200e1047812 */ /* 0x000fe200078ef802 */
[----:B------:R-:W-:Y:S01]  /*6ee0*/  ULEA UR7, UP0, UR16, UR15, 0x6 ;  /* 0x0000000f10077291 */ /* 0x000fe2000f8030ff */
[----:B------:R-:W-:Y:S01]  /*6ef0*/  IMAD.U32 R8, RZ, RZ, UR16 ;  /* 0x00000010ff087e24 */ /* 0x000fe2000f8e00ff */
[----:B------:R-:W1:Y:S01]  /*6f00*/  LDCU UR4, c[0x0][0x440] ;  /* 0x00008800ff0477ac */ /* 0x000e620008000800 */
[----:B------:R-:W-:Y:S01]  /*6f10*/  LOP3.LUT R227, R4, R0, R227, 0xf6, !PT ;  /* 0x0000000004e37212 */ /* 0x000fe200078ef6e3 */
[----:B------:R-:W-:Y:S01]  /*6f20*/  IMAD.U32 R9, RZ, RZ, UR17 ;  /* 0x00000011ff097e24 */ /* 0x000fe2000f8e00ff */
[----:B------:R-:W-:Y:S01]  /*6f30*/  ULEA.HI.X UR6, UR16, UR13, UR6, 0x6, UP0 ;  /* 0x0000000d10067291 */ /* 0x000fe200080f3406 */
[----:B------:R-:W-:Y:S01]  /*6f40*/  IMAD.U32 R5, RZ, RZ, UR7 ;  /* 0x00000007ff057e24 */ /* 0x000fe2000f8e00ff */
[----:B------:R-:W-:Y:S01]  /*6f50*/  UIADD3 UR12, UPT, UPT, UR17, UR12, URZ ;  /* 0x0000000c110c7290 */ /* 0x000fe2000fffe0ff */
[CC--:B------:R-:W-:Y:S01]  /*6f60*/  LEA R14, P3, R8.reuse, R234.reuse, 0x7 ;  /* 0x000000ea080e7211 */ /* 0x0c0fe200078638ff */
[----:B------:R-:W-:Y:S01]  /*6f70*/  UIADD3 UR15, UP1, UPT, UR7, UR15, URZ ;  /* 0x0000000f070f7290 */ /* 0x000fe2000ff3e0ff */
[----:B------:R-:W-:Y:S01]  /*6f80*/  LEA R227, R227, UR5, 0x1 ;  /* 0x00000005e3e37c11 */ /* 0x000fe2000f8e08ff */
        /* <DEDUP_REMOVED lines=16> */
[----:B------:R-:W-:Y:S01]  /*7090*/  IMAD.MOV.U32 R32, RZ, RZ, 0x20 ;  /* 0x00000020ff207424 */ /* 0x000fe200078e00ff */
[----:B------:R-:W-:Y:S01]  /*70a0*/  ISETP.GE.AND P4, PT, R243, UR4, PT ;  /* 0x00000004f3007c0c */ /* 0x000fe2000bf86270 */
[----:B------:R-:W-:Y:S01]  /*70b0*/  VIADD R33, R219, UR5 ;  /* 0x00000005db217c36 */ /* 0x000fe20008000000 */
[-C--:B------:R-:W-:Y:S01]  /*70c0*/  LEA.HI.X R11, R7, R233.reuse, R6, 0x1, P3 ;  /* 0x000000e9070b7211 */ /* 0x080fe200018f0c06 */
[----:B------:R-:W-:Y:S01]  /*70d0*/  IMAD.IADD R221, R196, 0x1, R227 ;  /* 0x00000001c4dd7824 */ /* 0x000fe200078e02e3 */
[----:B------:R-:W-:Y:S01]  /*70e0*/  ISETP.GE.AND P3, PT, R242, UR4, PT ;  /* 0x00000004f2007c0c */ /* 0x000fe2000bf66270 */
[----:B------:R-:W-:Y:S01]  /*70f0*/  IMAD.IADD R216, R33, 0x1, R196 ;  /* 0x0000000121d87824 */ /* 0x000fe200078e02c4 */
[----:B------:R-:W-:Y:S01]  /*7100*/  LEA.HI.X R9, R5, R233, R4, 0x1, P1 ;  /* 0x000000e905097211 */ /* 0x000fe200008f0c04 */
[----:B------:R-:W-:Y:S01]  /*7110*/  UISETP.GE.U32.AND UP0, UPT, UR19, 0x3, UPT ;  /* 0x000000031300788c */ /* 0x000fe2000bf06070 */
[----:B------:R-:W-:Y:S01]  /*7120*/  ISETP.GE.AND P1, PT, R241, UR4, PT ;  /* 0x00000004f1007c0c */ /* 0x000fe2000bf26270 */
[----:B------:R-:W1:Y:S01]  /*7130*/  LDCU UR4, c[0x0][0x50c] ;  /* 0x0000a180ff0477ac */ /* 0x000e620008000800 */
[----:B------:R-:W-:-:S05]  /*7140*/  SEL R32, R32, 0xffffffe0, !P2 ;  /* 0xffffffe020207807 */ /* 0x000fca0005000000 */
[C---:B------:R-:W-:Y:S02]  /*7150*/  IMAD.IADD R226, R32.reuse, 0x1, R227 ;  /* 0x0000000120e27824 */ /* 0x040fe400078e02e3 */
[----:B------:R-:W-:Y:S02]  /*7160*/  IMAD.IADD R166, R33, 0x1, R32 ;  /* 0x0000000121a67824 */ /* 0x000fe400078e0220 */
[C---:B------:R-:W-:Y:S01]  /*7170*/  IMAD.IADD R220, R32.reuse, 0x1, R221 ;  /* 0x0000000120dc7824 */ /* 0x040fe200078e02dd */
[----:B------:R-:W-:Y:S01]  /*7180*/  @!PT LDS RZ, [RZ] ;  /* 0x00000000fffff984 */ /* 0x000fe20000000800 */
[----:B------:R-:W-:Y:S01]  /*7190*/  @!PT LDS RZ, [RZ] ;  /* 0x00000000fffff984 */ /* 0x000fe20000000800 */
[----:B------:R-:W-:Y:S01]  /*71a0*/  @!PT LDS RZ, [RZ] ;  /* 0x00000000fffff984 */ /* 0x000fe20000000800 */
[----:B------:R-:W-:Y:S01]  /*71b0*/  @!P5 LDGSTS.E.BYPASS.LTC128B.128 [R237+0x10000], desc[UR22][R14.64] ;  /* 0x100000000eeddfae */ /* 0x000fe2000b981a16 */
[----:B------:R-:W-:-:S03]  /*71c0*/  IMAD.IADD R167, R32, 0x1, R216 ;  /* 0x0000000120a77824 */ /* 0x000fc600078e02d8 */
        /* <DEDUP_REMOVED lines=80> */
[----:B------:R-:W1:Y:S04]  /*76d0*/  LDSM.16.M88.4 R20, [R219+UR5+0x9800] ;  /* 0x00980005db14783b */ /* 0x000e680008000200 */
[----:B------:R-:W-:Y:S04]  /*76e0*/  LDSM.16.M88.4 R200, [R226] ;  /* 0x00000000e2c8783b */ /* 0x000fe80000000200 */
[----:B------:R-:W1:Y:S04]  /*76f0*/  LDSM.16.M88.4 R4, [R166+0x8000] ;  /* 0x00800000a604783b */ /* 0x000e680000000200 */
[----:B--2---:R-:W2:Y:S04]  /*7700*/  LDSM.16.M88.4 R8, [R166+0x8800] ;  /* 0x00880000a608783b */ /* 0x004ea80000000200 */
[----:B------:R-:W2:Y:S04]  /*7710*/  LDSM.16.M88.4 R16, [R166+0x9000] ;  /* 0x00900000a610783b */ /* 0x000ea80000000200 */
[----:B------:R-:W2:Y:S04]  /*7720*/  LDSM.16.M88.4 R208, [R166+0x9800] ;  /* 0x00980000a6d0783b */ /* 0x000ea80000000200 */
[----:B------:R-:W-:Y:S01]  /*7730*/  LDSM.16.M88.4 R172, [R221] ;  /* 0x00000000ddac783b */ /* 0x000fe20000000200 */
        /* <DEDUP_REMOVED lines=12> */
[C---:B-1----:R-:W-:Y:S08]  /*7800*/  HMMA.16816.F32.BF16 R180, R176.reuse, R20, RZ ;  /* 0x00000014b0b4723c */ /* 0x042ff000000418ff */
[----:B------:R-:W-:Y:S01]  /*7810*/  HMMA.16816.F32.BF16 R176, R176, R22, RZ ;  /* 0x00000016b0b0723c */ /* 0x000fe200000418ff */
[----:B------:R-:W1:Y:S07]  /*7820*/  LDSM.16.M88.4 R20, [R216+0x8000] ;  /* 0x00800000d814783b */ /* 0x000e6e0000000200 */
[C---:B------:R-:W-:Y:S08]  /*7830*/  HMMA.16816.F32.BF16 R12, R200.reuse, R4, R12 ;  /* 0x00000004c80c723c */ /* 0x040ff0000004180c */
[C---:B------:R-:W-:Y:S01]  /*7840*/  HMMA.16816.F32.BF16 R28, R200.reuse, R6, R28 ;  /* 0x00000006c81c723c */ /* 0x040fe2000004181c */
[----:B------:R-:W3:Y:S07]  /*7850*/  LDSM.16.M88.4 R4, [R216+0x8800] ;  /* 0x00880000d804783b */ /* 0x000eee0000000200 */
[C---:B--2---:R-:W-:Y:S08]  /*7860*/  HMMA.16816.F32.BF16 R24, R200.reuse, R8, R24 ;  /* 0x00000008c818723c */ /* 0x044ff00000041818 */
[C---:B------:R-:W-:Y:S01]  /*7870*/  HMMA.16816.F32.BF16 R192, R200.reuse, R10, R192 ;  /* 0x0000000ac8c0723c */ /* 0x040fe200000418c0 */
[----:B------:R-:W2:Y:S07]  /*7880*/  LDSM.16.M88.4 R8, [R220] ;  /* 0x00000000dc08783b */ /* 0x000eae0000000200 */
        /* <DEDUP_REMOVED lines=12> */
[----:B------:R-:W1:Y:S07]  /*7950*/  LDSM.16.M88.4 R4, [R219+UR5+0xa000] ;  /* 0x00a00005db04783b */ /* 0x000e6e0008000200 */
[C---:B------:R-:W-:Y:S08]  /*7960*/  HMMA.16816.F32.BF16 R188, R172.reuse, R204, R188 ;  /* 0x000000ccacbc723c */ /* 0x040ff000000418bc */
[C---:B------:R-:W-:Y:S01]  /*7970*/  HMMA.16816.F32.BF16 R184, R172.reuse, R206, R184 ;  /* 0x000000ceacb8723c */ /* 0x040fe200000418b8 */
[----:B------:R-:W-:Y:S07]  /*7980*/  LDSM.16.M88.4 R204, [R166+0xb800] ;  /* 0x00b80000a6cc783b */ /* 0x000fee0000000200 */
[C---:B------:R-:W-:Y:S08]  /*7990*/  HMMA.16816.F32.BF16 R180, R172.reuse, R196, R180 ;  /* 0x000000c4acb4723c */ /* 0x040ff000000418b4 */
[----:B------:R-:W-:Y:S01]  /*79a0*/  HMMA.16816.F32.BF16 R176, R172, R198, R176 ;  /* 0x000000c6acb0723c */ /* 0x000fe200000418b0 */
[----:B------:R-:W3:Y:S04]  /*79b0*/  LDSM.16.M88.4 R196, [R219+UR5+0xa800] ;  /* 0x00a80005dbc4783b */ /* 0x000ee80008000200 */
[----:B------:R-:W-:Y:S03]  /*79c0*/  LDSM.16.M88.4 R172, [R226+0x2000] ;  /* 0x00200000e2ac783b */ /* 0x000fe60000000200 */
[C---:B--2---:R-:W-:Y:S08]  /*79d0*/  HMMA.16816.F32.BF16 R12, R8.reuse, R168, R12 ;  /* 0x000000a8080c723c */ /* 0x044ff0000004180c */
[C---:B------:R-:W-:Y:S01]  /*79e0*/  HMMA.16816.F32.BF16 R28, R8.reuse, R170, R28 ;  /* 0x000000aa081c723c */ /* 0x040fe2000004181c */
[----:B------:R-:W2:Y:S07]  /*79f0*/  LDSM.16.M88.4 R168, [R219+UR5+0xb000] ;  /* 0x00b00005dba8783b */ /* 0x000eae0008000200 */
[C---:B------:R-:W-:Y:S08]  /*7a00*/  HMMA.16816.F32.BF16 R24, R8.reuse, R32, R24 ;  /* 0x000000200818723c */ /* 0x040ff00000041818 */
[C---:B------:R-:W-:Y:S01]  /*7a10*/  HMMA.16816.F32.BF16 R192, R8.reuse, R34, R192 ;  /* 0x0000002208c0723c */ /* 0x040fe200000418c0 */
[----:B------:R-:W2:Y:S07]  /*7a20*/  LDSM.16.M88.4 R32, [R219+UR5+0xb800] ;  /* 0x00b80005db20783b */ /* 0x000eae0008000200 */
[C---:B----4-:R-:W-:Y:S08]  /*7a30*/  HMMA.16816.F32.BF16 R188, R8.reuse, R16, R188 ;  /* 0x0000001008bc723c */ /* 0x050ff000000418bc */
[C---:B------:R-:W-:Y:S01]  /*7a40*/  HMMA.16816.F32.BF16 R184, R8.reuse, R18, R184 ;  /* 0x0000001208b8723c */ /* 0x040fe200000418b8 */
[----:B------:R-:W-:Y:S07]  /*7a50*/  LDSM.16.M88.4 R16, [R166+0xa000] ;  /* 0x00a00000a610783b */ /* 0x000fee0000000200 */
[C---:B-----5:R-:W-:Y:S08]  /*7a60*/  HMMA.16816.F32.BF16 R180, R8.reuse, R200, R180 ;  /* 0x000000c808b4723c */ /* 0x060ff000000418b4 */
[----:B------:R-:W-:Y:S01]  /*7a70*/  HMMA.16816.F32.BF16 R176, R8, R202, R176 ;  /* 0x000000ca08b0723c */ /* 0x000fe200000418b0 */
[----:B------:R-:W4:Y:S04]  /*7a80*/  LDSM.16.M88.4 R8, [R166+0xa800] ;  /* 0x00a80000a608783b */ /* 0x000f280000000200 */
[----:B------:R-:W-:Y:S03]  /*7a90*/  LDSM.16.M88.4 R200, [R216+0xa000] ;  /* 0x00a00000d8c8783b */ /* 0x000fe60000000200 */
[C---:B-1----:R-:W-:Y:S08]  /*7aa0*/  HMMA.16816.F32.BF16 R12, R20.reuse, R4, R12 ;  /* 0x00000004140c723c */ /* 0x042ff0000004180c */
[C---:B------:R-:W-:Y:S01]  /*7ab0*/  HMMA.16816.F32.BF16 R28, R20.reuse, R6, R28 ;  /* 0x00000006141c723c */ /* 0x040fe2000004181c */
[----:B------:R-:W1:Y:S07]  /*7ac0*/  LDSM.16.M88.4 R4, [R166+0xb000] ;  /* 0x00b00000a604783b */ /* 0x000e6e0000000200 */
[C---:B---3--:R-:W-:Y:S08]  /*7ad0*/  HMMA.16816.F32.BF16 R24, R20.reuse, R196, R24 ;  /* 0x000000c41418723c */ /* 0x048ff00000041818 */
        /* <DEDUP_REMOVED lines=8> */
[----:B------:R-:W3:Y:S03]  /*7b60*/  LDSM.16.M88.4 R32, [R216+0xb800] ;  /* 0x00b80000d820783b */ /* 0x000ee60000000200 */
        /* <DEDUP_REMOVED lines=12> */
[----:B------:R-:W-:Y:S03]  /*7c30*/  LDSM.16.M88.4 R204, [R221+0x4000] ;  /* 0x00400000ddcc783b */ /* 0x000fe60000000200 */
        /* <DEDUP_REMOVED lines=8> */
[----:B------:R-:W-:Y:S07]  /*7cc0*/  LDSM.16.M88.4 R196, [R216+0xd800] ;  /* 0x00d80000d8c4783b */ /* 0x000fee0000000200 */
[C---:B---3--:R-:W-:Y:S08]  /*7cd0*/  HMMA.16816.F32.BF16 R180, R20.reuse, R32, R180 ;  /* 0x0000002014b4723c */ /* 0x048ff000000418b4 */
[----:B------:R-:W-:Y:S01]  /*7ce0*/  HMMA.16816.F32.BF16 R176, R20, R34, R176 ;  /* 0x0000002214b0723c */ /* 0x000fe200000418b0 */
[----:B------:R-:W-:Y:S04]  /*7cf0*/  LDSM.16.M88.4 R32, [R219+UR5+0xc800] ;  /* 0x00c80005db20783b */ /* 0x000fe80008000200 */
[----:B------:R-:W-:Y:S03]  /*7d00*/  LDSM.16.M88.4 R20, [R219+UR5+0xc000] ;  /* 0x00c00005db14783b */ /* 0x000fe60008000200 */
[C---:B-1----:R-:W-:Y:S08]  /*7d10*/  HMMA.16816.F32.BF16 R12, R4.reuse, R8, R12 ;  /* 0x00000008040c723c */ /* 0x042ff0000004180c */
[C---:B------:R-:W-:Y:S01]  /*7d20*/  HMMA.16816.F32.BF16 R28, R4.reuse, R10, R28 ;  /* 0x0000000a041c723c */ /* 0x040fe2000004181c */
[----:B------:R-:W1:Y:S07]  /*7d30*/  LDSM.16.M88.4 R8, [R227+0x4000] ;  /* 0x00400000e308783b */ /* 0x000e6e0000000200 */
[C---:B----4-:R-:W-:Y:S08]  /*7d40*/  HMMA.16816.F32.BF16 R24, R4.reuse, R16, R24 ;  /* 0x000000100418723c */ /* 0x050ff00000041818 */
[C---:B------:R-:W-:Y:S01]  /*7d50*/  HMMA.16816.F32.BF16 R192, R4.reuse, R18, R192 ;  /* 0x0000001204c0723c */ /* 0x040fe200000418c0 */
[----:B------:R-:W3:Y:S07]  /*7d60*/  LDSM.16.M88.4 R16, [R219+UR5+0xd000] ;  /* 0x00d00005db10783b */ /* 0x000eee0008000200 */
[C---:B-----5:R-:W-:Y:S08]  /*7d70*/  HMMA.16816.F32.BF16 R188, R4.reuse, R172, R188 ;  /* 0x000000ac04bc723c */ /* 0x060ff000000418bc */
[C---:B------:R-:W-:Y:S01]  /*7d80*/  HMMA.16816.F32.BF16 R184, R4.reuse, R174, R184 ;  /* 0x000000ae04b8723c */ /* 0x040fe200000418b8 */
[----:B------:R-:W-:Y:S07]  /*7d90*/  LDSM.16.M88.4 R172, [R219+UR5+0xd800] ;  /* 0x00d80005dbac783b */ /* 0x000fee0008000200 */
        /* <DEDUP_REMOVED lines=9> */
[----:B------:R-:W-:Y:S07]  /*7e30*/  LDSM.16.M88.4 R20, [R166+0xc800] ;  /* 0x00c80000a614783b */ /* 0x000fee0000000200 */
[C---:B---3--:R-:W-:Y:S08]  /*7e40*/  HMMA.16816.F32.BF16 R188, R8.reuse, R16, R188 ;  /* 0x0000001008bc723c */ /* 0x048ff000000418bc */
[----:B------:R-:W-:Y:S01]  /*7e50*/  HMMA.16816.F32.BF16 R184, R8, R18, R184 ;  /* 0x0000001208b8723c */ /* 0x000fe200000418b8 */
[----:B------:R-:W3:Y:S07]  /*7e60*/  LDSM.16.M88.4 R16, [R166+0xd000] ;  /* 0x00d00000a610783b */ /* 0x000eee0000000200 */
[C---:B--2---:R-:W-:Y:S08]  /*7e70*/  HMMA.16816.F32.BF16 R12, R4.reuse, R168, R12 ;  /* 0x000000a8040c723c */ /* 0x044ff0000004180c */
[----:B------:R-:W-:Y:S01]  /*7e80*/  HMMA.16816.F32.BF16 R28, R4, R170, R28 ;  /* 0x000000aa041c723c */ /* 0x000fe2000004181c */
[----:B------:R-:W-:Y:S07]  /*7e90*/  LDSM.16.M88.4 R168, [R167+0xc800] ;  /* 0x00c80000a7a8783b */ /* 0x000fee0000000200 */
[C---:B------:R-:W-:Y:S08]  /*7ea0*/  HMMA.16816.F32.BF16 R180, R8.reuse, R172, R180 ;  /* 0x000000ac08b4723c */ /* 0x040ff000000418b4 */
[----:B------:R-:W-:Y:S01]  /*7eb0*/  HMMA.16816.F32.BF16 R176, R8, R174, R176 ;  /* 0x000000ae08b0723c */ /* 0x000fe200000418b0 */
[----:B------:R-:W2:Y:S04]  /*7ec0*/  LDSM.16.M88.4 R8, [R166+0xd800] ;  /* 0x00d80000a608783b */ /* 0x000ea80000000200 */
[----:B------:R-:W4:Y:S03]  /*7ed0*/  LDSM.16.M88.4 R172, [R220+0x4000] ;  /* 0x00400000dcac783b */ /* 0x000f260000000200 */
[C---:B-1----:R-:W-:Y:S08]  /*7ee0*/  HMMA.16816.F32.BF16 R12, R204.reuse, R32, R12 ;  /* 0x00000020cc0c723c */ /* 0x042ff0000004180c */
[----:B------:R-:W-:Y:S01]  /*7ef0*/  HMMA.16816.F32.BF16 R28, R204, R34, R28 ;  /* 0x00000022cc1c723c */ /* 0x000fe2000004181c */
[----:B------:R-:W1:Y:S07]  /*7f00*/  LDSM.16.M88.4 R32, [R167+0xd000] ;  /* 0x00d00000a720783b */ /* 0x000e6e0000000200 */
[C---:B---3--:R-:W-:Y:S08]  /*7f10*/  HMMA.16816.F32.BF16 R188, R4.reuse, R16, R188 ;  /* 0x0000001004bc723c */ /* 0x048ff000000418bc */
[C---:B------:R-:W-:Y:S01]  /*7f20*/  HMMA.16816.F32.BF16 R184, R4.reuse, R18, R184 ;  /* 0x0000001204b8723c */ /* 0x040fe200000418b8 */
[----:B------:R-:W-:Y:S07]  /*7f30*/  LDSM.16.M88.4 R16, [R219+UR5+0xe000] ;  /* 0x00e00005db10783b */ /* 0x000fee0008000200 */
[C---:B------:R-:W-:Y:S08]  /*7f40*/  HMMA.16816.F32.BF16 R24, R4.reuse, R20, R24 ;  /* 0x000000140418723c */ /* 0x040ff00000041818 */
[----:B------:R-:W-:Y:S01]  /*7f50*/  HMMA.16816.F32.BF16 R192, R4, R22, R192 ;  /* 0x0000001604c0723c */ /* 0x000fe200000418c0 */
[----:B------:R-:W3:Y:S07]  /*7f60*/  LDSM.16.M88.4 R20, [R227+0x6000] ;  /* 0x00600000e314783b */ /* 0x000eee0000000200 */
[C---:B------:R-:W-:Y:S08]  /*7f70*/  HMMA.16816.F32.BF16 R188, R204.reuse, R200, R188 ;  /* 0x000000c8ccbc723c */ /* 0x040ff000000418bc */
[----:B------:R-:W-:Y:S01]  /*7f80*/  HMMA.16816.F32.BF16 R184, R204, R202, R184 ;  /* 0x000000caccb8723c */ /* 0x000fe200000418b8 */
[----:B------:R-:W-:Y:S07]  /*7f90*/  LDSM.16.M88.4 R200, [R221+0x6000] ;  /* 0x00600000ddc8783b */ /* 0x000fee0000000200 */
[C---:B--2---:R-:W-:Y:S08]  /*7fa0*/  HMMA.16816.F32.BF16 R180, R4.reuse, R8, R180 ;  /* 0x0000000804b4723c */ /* 0x044ff000000418b4 */
[----:B------:R-:W-:Y:S01]  /*7fb0*/  HMMA.16816.F32.BF16 R176, R4, R10, R176 ;  /* 0x0000000a04b0723c */ /* 0x000fe200000418b0 */
[----:B------:R-:W-:Y:S04]  /*7fc0*/  LDSM.16.M88.4 R8, [R226+0x6000] ;  /* 0x00600000e208783b */ /* 0x000fe80000000200 */
[----:B------:R-:W2:Y:S03]  /*7fd0*/  LDSM.16.M88.4 R4, [R166+0xe000] ;  /* 0x00e00000a604783b */ /* 0x000ea60000000200 */
[C---:B----4-:R-:W-:Y:S08]  /*7fe0*/  HMMA.16816.F32.BF16 R12, R172.reuse, R208, R12 ;  /* 0x000000d0ac0c723c */ /* 0x050ff0000004180c */
[C---:B------:R-:W-:Y:S08]  /*7ff0*/  HMMA.16816.F32.BF16 R28, R172.reuse, R210, R28 ;  /* 0x000000d2ac1c723c */ /* 0x040ff0000004181c */
[C---:B-1----:R-:W-:Y:S08]  /*8000*/  HMMA.16816.F32.BF16 R188, R172.reuse, R32, R188 ;  /* 0x00000020acbc723c */ /* 0x042ff000000418bc */
[----:B------:R-:W-:Y:S01]  /*8010*/  HMMA.16816.F32.BF16 R184, R172, R34, R184 ;  /* 0x00000022acb8723c */ /* 0x000fe200000418b8 */
[----:B------:R-:W1:Y:S07]  /*8020*/  LDSM.16.M88.4 R32, [R219+UR5+0xe800] ;  /* 0x00e80005db20783b */ /* 0x000e6e0008000200 */
[C---:B------:R-:W-:Y:S08]  /*8030*/  HMMA.16816.F32.BF16 R24, R204.reuse, R212, R24 ;  /* 0x000000d4cc18723c */ /* 0x040ff00000041818 */
[C---:B------:R-:W-:Y:S01]  /*8040*/  HMMA.16816.F32.BF16 R192, R204.reuse, R214, R192 ;  /* 0x000000d6ccc0723c */ /* 0x040fe200000418c0 */
[----:B------:R-:W-:Y:S07]  /*8050*/  LDSM.16.M88.4 R212, [R219+UR5+0xf000] ;  /* 0x00f00005dbd4783b */ /* 0x000fee0008000200 */
[C---:B------:R-:W-:Y:S08]  /*8060*/  HMMA.16816.F32.BF16 R180, R204.reuse, R196, R180 ;  /* 0x000000c4ccb4723c */ /* 0x040ff000000418b4 */
[----:B------:R-:W-:Y:S01]  /*8070*/  HMMA.16816.F32.BF16 R176, R204, R198, R176 ;  /* 0x000000c6ccb0723c */ /* 0x000fe200000418b0 */
[----:B------:R-:W-:Y:S07]  /*8080*/  LDSM.16.M88.4 R196, [R167+0xd800] ;  /* 0x00d80000a7c4783b */ /* 0x000fee0000000200 */
[C---:B---3--:R-:W-:Y:S01]  /*8090*/  HMMA.16816.F32.BF16 R204, R20.reuse, R16, R12 ;  /* 0x0000001014cc723c */ /* 0x048fe2000004180c */
[----:B------:R-:W3:Y:S07]  /*80a0*/  LDSM.16.M88.4 R12, [R216+0xe000] ;  /* 0x00e00000d80c783b */ /* 0x000eee0000000200 */
[----:B------:R-:W-:Y:S01]  /*80b0*/  HMMA.16816.F32.BF16 R28, R20, R18, R28 ;  /* 0x00000012141c723c */ /* 0x000fe2000004181c */
[----:B------:R-:W4:Y:S07]  /*80c0*/  LDSM.16.M88.4 R16, [R166+0xe800] ;  /* 0x00e80000a610783b */ /* 0x000f2e0000000200 */
[----:B------:R-:W-:Y:S08]  /*80d0*/  HMMA.16816.F32.BF16 R24, R172, R168, R24 ;  /* 0x000000a8ac18723c */ /* 0x000ff00000041818 */
[C---:B--2---:R-:W-:Y:S01]  /*80e0*/  HMMA.16816.F32.BF16 R208, R8.reuse, R4, R204 ;  /* 0x0000000408d0723c */ /* 0x044fe200000418cc */
[----:B------:R-:W-:Y:S07]  /*80f0*/  LDSM.16.M88.4 R204, [R220+0x6000] ;  /* 0x00600000dccc783b */ /* 0x000fee0000000200 */
[----:B------:R-:W-:Y:S01]  /*8100*/  HMMA.16816.F32.BF16 R28, R8, R6, R28 ;  /* 0x00000006081c723c */ /* 0x000fe2000004181c */
[----:B------:R-:W2:Y:S07]  /*8110*/  LDSM.16.M88.4 R4, [R216+0xe800] ;  /* 0x00e80000d804783b */ /* 0x000eae0000000200 */
[----:B------:R-:W-:Y:S01]  /*8120*/  HMMA.16816.F32.BF16 R192, R172, R170, R192 ;  /* 0x000000aaacc0723c */ /* 0x000fe200000418c0 */
[----:B------:R-:W5:Y:S07]  /*8130*/  LDSM.16.M88.4 R168, [R167+0xe000] ;  /* 0x00e00000a7a8783b */ /* 0x000f6e0000000200 */
[----:B-1----:R-:W-:Y:S08]  /*8140*/  HMMA.16816.F32.BF16 R24, R20, R32, R24 ;  /* 0x000000201418723c */ /* 0x002ff00000041818 */
[C---:B---3--:R-:W-:Y:S08]  /*8150*/  HMMA.16816.F32.BF16 R208, R200.reuse, R12, R208 ;  /* 0x0000000cc8d0723c */ /* 0x048ff000000418d0 */
[----:B------:R-:W-:Y:S01]  /*8160*/  HMMA.16816.F32.BF16 R28, R200, R14, R28 ;  /* 0x0000000ec81c723c */ /* 0x000fe2000004181c */
[----:B------:R-:W1:Y:S07]  /*8170*/  LDSM.16.M88.4 R12, [R167+0xe800] ;  /* 0x00e80000a70c783b */ /* 0x000e6e0000000200 */
[----:B------:R-:W-:Y:S01]  /*8180*/  HMMA.16816.F32.BF16 R192, R20, R34, R192 ;  /* 0x0000002214c0723c */ /* 0x000fe200000418c0 */
[----:B------:R-:W3:Y:S07]  /*8190*/  LDSM.16.M88.4 R32, [R166+0xf000] ;  /* 0x00f00000a620783b */ /* 0x000eee0000000200 */
[----:B----4-:R-:W-:Y:S08]  /*81a0*/  HMMA.16816.F32.BF16 R24, R8, R16, R24 ;  /* 0x000000100818723c */ /* 0x010ff00000041818 */
[C---:B------:R-:W-:Y:S08]  /*81b0*/  HMMA.16816.F32.BF16 R180, R172.reuse, R196, R180 ;  /* 0x000000c4acb4723c */ /* 0x040ff000000418b4 */
[----:B------:R-:W-:Y:S01]  /*81c0*/  HMMA.16816.F32.BF16 R176, R172, R198, R176 ;  /* 0x000000c6acb0723c */ /* 0x000fe200000418b0 */
[----:B------:R-:W4:Y:S07]  /*81d0*/  LDSM.16.M88.4 R172, [R216+0xf000] ;  /* 0x00f00000d8ac783b */ /* 0x000f2e0000000200 */
[----:B--2---:R-:W-:Y:S08]  /*81e0*/  HMMA.16816.F32.BF16 R24, R200, R4, R24 ;  /* 0x00000004c818723c */ /* 0x004ff00000041818 */
[----:B------:R-:W-:Y:S01]  /*81f0*/  HMMA.16816.F32.BF16 R192, R8, R18, R192 ;  /* 0x0000001208c0723c */ /* 0x000fe200000418c0 */
[----:B------:R-:W-:-:S05]  /*8200*/  IMAD.SHL.U32 R19, R222, 0x2, RZ ;  /* 0x00000002de137824 */ /* 0x000fca00078e00ff */
[----:B------:R-:W-:Y:S02]  /*8210*/  LOP3.LUT R19, R19, 0x6, RZ, 0xc0, !PT ;  /* 0x0000000613137812 */ /* 0x000fe400078ec0ff */
[----:B------:R-:W-:Y:S08]  /*8220*/  HMMA.16816.F32.BF16 R188, R20, R212, R188 ;  /* 0x000000d414bc723c */ /* 0x000ff000000418bc */
[C---:B-----5:R-:W-:Y:S08]  /*8230*/  HMMA.16816.F32.BF16 R208, R204.reuse, R168, R208 ;  /* 0x000000a8ccd0723c */ /* 0x060ff000000418d0 */
[C---:B------:R-:W-:Y:S01]  /*8240*/  HMMA.16816.F32.BF16 R28, R204.reuse, R170, R28 ;  /* 0x000000aacc1c723c */ /* 0x040fe2000004181c */
[----:B------:R-:W2:Y:S07]  /*8250*/  LDSM.16.M88.4 R168, [R219+UR5+0xf800] ;  /* 0x00f80005dba8783b */ /* 0x000eae0008000200 */
[----:B-1----:R-:W-:Y:S03]  /*8260*/  HMMA.16816.F32.BF16 R24, R204, R12, R24 ;  /* 0x0000000ccc18723c */ /* 0x002fe60000041818 */
[----:B------:R-:W-:Y:S01]  /*8270*/  FMUL.FTZ R16, R208, UR4 ;  /* 0x00000004d0107c20 */ /* 0x000fe20008410000 */
[----:B------:R-:W-:Y:S01]  /*8280*/  FMUL.FTZ R17, R210, UR4 ;  /* 0x00000004d2117c20 */ /* 0x000fe20008410000 */
[----:B------:R-:W-:Y:S01]  /*8290*/  FMUL.FTZ R196, R209, UR4 ;  /* 0x00000004d1c47c20 */ /* 0x000fe20008410000 */
[----:B------:R-:W-:-:S02]  /*82a0*/  FMUL.FTZ R197, R211, UR4 ;  /* 0x00000004d3c57c20 */ /* 0x000fc40008410000 */
[----:B------:R-:W-:Y:S01]  /*82b0*/  HMMA.16816.F32.BF16 R192, R200, R6, R192 ;  /* 0x00000006c8c0723c */ /* 0x000fe200000418c0 */
[----:B------:R-:W1:Y:S01]  /*82c0*/  LDSM.16.M88.4 R4, [R167+0xf000] ;  /* 0x00f00000a704783b */ /* 0x000e620000000200 */
[----:B------:R-:W5:Y:S01]  /*82d0*/  MUFU.TANH R16, R16 ;  /* 0x0000001000107308 */ /* 0x000f620000002400 */
[----:B------:R-:W-:Y:S01]  /*82e0*/  FMUL.FTZ R198, R28, UR4 ;  /* 0x000000041cc67c20 */ /* 0x000fe20008410000 */
[----:B------:R-:W-:Y:S01]  /*82f0*/  FMUL.FTZ R28, R29, UR4 ;  /* 0x000000041d1c7c20 */ /* 0x000fe20008410000 */
[----:B------:R-:W-:Y:S01]  /*8300*/  FMUL.FTZ R29, R30, UR4 ;  /* 0x000000041e1d7c20 */ /* 0x000fe20008410000 */
[----:B------:R-:W-:Y:S02]  /*8310*/  FMUL.FTZ R30, R31, UR4 ;  /* 0x000000041f1e7c20 */ /* 0x000fe40008410000 */
[----:B---3--:R-:W-:Y:S02]  /*8320*/  HMMA.16816.F32.BF16 R188, R8, R32, R188 ;  /* 0x0000002008bc723c */ /* 0x008fe400000418bc */
[----:B------:R-:W3:Y:S01]  /*8330*/  MUFU.TANH R17, R17 ;  /* 0x0000001100117308 */ /* 0x000ee20000002400 */
[----:B------:R-:W-:Y:S01]  /*8340*/  FMUL.FTZ R31, R24, UR4 ;  /* 0x00000004181f7c20 */ /* 0x000fe20008410000 */
[----:B------:R-:W-:-:S02]  /*8350*/  IMAD.U32 R24, RZ, RZ, UR19 ;  /* 0x00000013ff187e24 */ /* 0x000fc4000f8e00ff */
[----:B------:R-:W-:Y:S01]  /*8360*/  FMUL.FTZ R25, R25, UR4 ;  /* 0x0000000419197c20 */ /* 0x000fe20008410000 */
[----:B------:R-:W-:Y:S01]  /*8370*/  FMUL.FTZ R26, R26, UR4 ;  /* 0x000000041a1a7c20 */ /* 0x000fe20008410000 */
[----:B------:R-:W-:Y:S01]  /*8380*/  FMUL.FTZ R27, R27, UR4 ;  /* 0x000000041b1b7c20 */ /* 0x000fe20008410000 */
[----:B------:R-:W-:Y:S01]  /*8390*/  HMMA.16816.F32.BF16 R184, R20, R214, R184 ;  /* 0x000000d614b8723c */ /* 0x000fe200000418b8 */
[----:B------:R-:W-:Y:S01]  /*83a0*/  IMAD R24, R24, 0x40, R19 ;  /* 0x0000004018187824 */ /* 0x000fe200078e0213 */
[----:B------:R-:W3:Y:S03]  /*83b0*/  MUFU.TANH R196, R196 ;  /* 0x000000c400c47308 */ /* 0x000ee60000002400 */
[----:B------:R-:W-:-:S03]  /*83c0*/  VIADD R18, R24, 0xffffff80 ;  /* 0xffffff8018127836 */ /* 0x000fc60000000000 */
[----:B------:R-:W-:Y:S01]  /*83d0*/  HMMA.16816.F32.BF16 R192, R204, R14, R192 ;  /* 0x0000000eccc0723c */ /* 0x000fe200000418c0 */
[----:B------:R-:W3:Y:S01]  /*83e0*/  LDSM.16.M88.4 R12, [R166+0xf800] ;  /* 0x00f80000a60c783b */ /* 0x000ee20000000200 */
[----:B------:R-:W-:Y:S01]  /*83f0*/  ISETP.GE.AND P6, PT, R18, R218, PT ;  /* 0x000000da1200720c */ /* 0x000fe20003fc6270 */
[----:B------:R-:W3:Y:S05]  /*8400*/  MUFU.TANH R197, R197 ;  /* 0x000000c500c57308 */ /* 0x000eea0000002400 */
[----:B----4-:R-:W-:Y:S03]  /*8410*/  HMMA.16816.F32.BF16 R188, R200, R172, R188 ;  /* 0x000000acc8bc723c */ /* 0x010fe600000418bc */
[----:B------:R5:W-:Y:S05]  /*8420*/  MUFU.TANH R32, R25 ;  /* 0x0000001900207308 */ /* 0x000bea0000002400 */
[----:B--2---:R-:W-:Y:S03]  /*8430*/  HMMA.16816.F32.BF16 R180, R20, R168, R180 ;  /* 0x000000a814b4723c */ /* 0x004fe600000418b4 */
[----:B------:R-:W2:Y:S01]  /*8440*/  MUFU.TANH R198, R198 ;  /* 0x000000c600c67308 */ /* 0x000ea20000002400 */
[----:B------:R-:W-:Y:S01]  /*8450*/  FMUL.FTZ R169, R193, UR4 ;  /* 0x00000004c1a97c20 */ /* 0x000fe20008410000 */
[----:B------:R-:W-:-:S03]  /*8460*/  FMUL.FTZ R168, R195, UR4 ;  /* 0x00000004c3a87c20 */ /* 0x000fc60008410000 */
[----:B------:R-:W-:Y:S01]  /*8470*/  HMMA.16816.F32.BF16 R176, R20, R170, R176 ;  /* 0x000000aa14b0723c */ /* 0x000fe200000418b0 */
[----:B------:R-:W-:Y:S02]  /*8480*/  VIADD R20, R24, 0xffffff81 ;  /* 0xffffff8118147836 */ /* 0x000fe40000000000 */
[----:B------:R-:W-:Y:S01]  /*8490*/  FMUL.FTZ R171, R192, UR4 ;  /* 0x00000004c0ab7c20 */ /* 0x000fe20008410000 */
[----:B------:R-:W4:Y:S01]  /*84a0*/  MUFU.TANH R29, R29 ;  /* 0x0000001d001d7308 */ /* 0x000f220000002400 */
[----:B-----5:R-:W-:Y:S01]  /*84b0*/  FSEL R25, R16, -INF , !P6 ;  /* 0xff80000010197808 */ /* 0x020fe20007000000 */
[----:B------:R-:W-:Y:S01]  /*84c0*/  FMUL.FTZ R170, R194, UR4 ;  /* 0x00000004c2aa7c20 */ /* 0x000fe20008410000 */
[----:B------:R-:W-:Y:S01]  /*84d0*/  ISETP.GE.AND P6, PT, R18, R217, PT ;  /* 0x000000d91200720c */ /* 0x000fe20003fc6270 */
[----:B------:R-:W-:Y:S01]  /*84e0*/  HMMA.16816.F32.BF16 R184, R8, R34, R184 ;  /* 0x0000002208b8723c */ /* 0x000fe200000418b8 */
[----:B------:R-:W-:-:S03]  /*84f0*/  VIADD R34, R24, 0xffffff89 ;  /* 0xffffff8918227836 */ /* 0x000fc60000000000 */
[----:B------:R-:W5:Y:S04]  /*8500*/  MUFU.TANH R28, R28 ;  /* 0x0000001c001c7308 */ /* 0x000f680000002400 */
[----:B-1----:R-:W-:Y:S01]  /*8510*/  HMMA.16816.F32.BF16 R188, R204, R4, R188 ;  /* 0x00000004ccbc723c */ /* 0x002fe200000418bc */
[----:B---3--:R-:W-:Y:S02]  /*8520*/  FSEL R4, R17, -INF , !P6 ;  /* 0xff80000011047808 */ /* 0x008fe40007000000 */
[----:B------:R-:W-:Y:S01]  /*8530*/  ISETP.GE.AND P6, PT, R20, R218, PT ;  /* 0x000000da1400720c */ /* 0x000fe20003fc6270 */
[----:B------:R1:W-:Y:S01]  /*8540*/  MUFU.TANH R33, R26 ;  /* 0x0000001a00217308 */ /* 0x0003e20000002400 */
[----:B------:R-:W3:Y:S02]  /*8550*/  LDSM.16.M88.4 R16, [R216+0xf800] ;  /* 0x00f80000d810783b */ /* 0x000ee40000000200 */
[----:B------:R-:W-:Y:S01]  /*8560*/  FSEL R5, R196, -INF , !P6 ;  /* 0xff800000c4057808 */ /* 0x000fe20007000000 */
[----:B------:R-:W-:Y:S01]  /*8570*/  HMMA.16816.F32.BF16 R180, R8, R12, R180 ;  /* 0x0000000c08b4723c */ /* 0x000fe200000418b4 */
[----:B------:R-:W-:Y:S01]  /*8580*/  ISETP.GE.AND P6, PT, R20, R217, PT ;  /* 0x000000d91400720c */ /* 0x000fe20003fc6270 */
[----:B------:R-:W-:-:S02]  /*8590*/  VIADD R20, R24, 0xffffff88 ;  /* 0xffffff8818147836 */ /* 0x000fc40000000000 */
[----:B------:R-:W5:Y:S04]  /*85a0*/  MUFU.TANH R30, R30 ;  /* 0x0000001e001e7308 */ /* 0x000f680000002400 */
[----:B------:R-:W-:Y:S03]  /*85b0*/  HMMA.16816.F32.BF16 R184, R200, R174, R184 ;  /* 0x000000aec8b8723c */ /* 0x000fe600000418b8 */
[----:B------:R-:W-:Y:S01]  /*85c0*/  FMUL.FTZ R189, R189, UR4 ;  /* 0x00000004bdbd7c20 */ /* 0x000fe20008410000 */
[----:B------:R2:W-:Y:S01]  /*85d0*/  MUFU.TANH R210, R27 ;  /* 0x0000001b00d27308 */ /* 0x0005e20000002400 */
[----:B-1----:R-:W-:Y:S01]  /*85e0*/  FSEL R26, R197, -INF , !P6 ;  /* 0xff800000c51a7808 */ /* 0x002fe20007000000 */
[----:B------:R-:W-:Y:S01]  /*85f0*/  FMUL.FTZ R188, R188, UR4 ;  /* 0x00000004bcbc7c20 */ /* 0x000fe20008410000 */
[----:B------:R-:W-:Y:S01]  /*8600*/  ISETP.GE.AND P6, PT, R20, R218, PT ;  /* 0x000000da1400720c */ /* 0x000fe20003fc6270 */
[----:B------:R-:W-:Y:S01]  /*8610*/  HMMA.16816.F32.BF16 R176, R8, R14, R176 ;  /* 0x0000000e08b0723c */ /* 0x000fe200000418b0 */
[----:B------:R-:W-:Y:S01]  /*8620*/  FMUL.FTZ R190, R190, UR4 ;  /* 0x00000004bebe7c20 */ /* 0x000fe20008410000 */
[----:B------:R-:W-:-:S02]  /*8630*/  VIADD R8, R24, 0xffffffa1 ;  /* 0xffffffa118087836 */ /* 0x000fc40000000000 */
[----:B------:R-:W1:Y:S08]  /*8640*/  MUFU.TANH R31, R31 ;  /* 0x0000001f001f7308 */ /* 0x000e700000002400 */
[----:B------:R-:W-:Y:S01]  /*8650*/  HMMA.16816.F32.BF16 R184, R204, R6, R184 ;  /* 0x00000006ccb8723c */ /* 0x000fe200000418b8 */
[----:B--2---:R-:W-:Y:S01]  /*8660*/  FSEL R27, R198, -INF , !P6 ;  /* 0xff800000c61b7808 */ /* 0x004fe20007000000 */
[----:B------:R-:W-:Y:S01]  /*8670*/  VIADD R7, R24, 0xffffff91 ;  /* 0xffffff9118077836 */ /* 0x000fe20000000000 */
[----:B------:R-:W-:Y:S01]  /*8680*/  ISETP.GE.AND P6, PT, R20, R217, PT ;  /* 0x000000d91400720c */ /* 0x000fe20003fc6270 */
[----:B------:R-:W2:Y:S01]  /*8690*/  MUFU.TANH R171, R171 ;  /* 0x000000ab00ab7308 */ /* 0x000ea20000002400 */
[----:B------:R-:W2:Y:S01]  /*86a0*/  LDSM.16.M88.4 R20, [R167+0xf800] ;  /* 0x00f80000a714783b */ /* 0x000ea20000000200 */
[----:B------:R-:W-:Y:S01]  /*86b0*/  FMUL.FTZ R6, R191, UR4 ;  /* 0x00000004bf067c20 */ /* 0x000fe20008410000 */
[----:B----4-:R-:W-:Y:S01]  /*86c0*/  FSEL R12, R29, -INF , !P6 ;  /* 0xff8000001d0c7808 */ /* 0x010fe20007000000 */
[----:B------:R-:W-:-:S04]  /*86d0*/  DEPBAR.LE SB0, 0x0 ;  /* 0x000080000000791a */ /* 0x000fc80000000000 */
[-C--:B------:R-:W-:Y:S01]  /*86e0*/  ISETP.GE.AND P6, PT, R34, R218.reuse, PT ;  /* 0x000000da2200720c */ /* 0x080fe20003fc6270 */
[----:B------:R4:W-:Y:S01]  /*86f0*/  MUFU.TANH R209, R189 ;  /* 0x000000bd00d17308 */ /* 0x0009e20000002400 */
[C---:B---3--:R-:W-:Y:S02]  /*8700*/  HMMA.16816.F32.BF16 R180, R200.reuse, R16, R180 ;  /* 0x00000010c8b4723c */ /* 0x048fe400000418b4 */
[----:B-----5:R-:W-:Y:S01]  /*8710*/  FSEL R13, R28, -INF , !P6 ;  /* 0xff8000001c0d7808 */ /* 0x020fe20007000000 */
[----:B------:R-:W-:Y:S01]  /*8720*/  VIADD R28, R24, 0xffffff90 ;  /* 0xffffff90181c7836 */ /* 0x000fe20000000000 */
[----:B------:R-:W-:Y:S01]  /*8730*/  ISETP.GE.AND P6, PT, R34, R217, PT ;  /* 0x000000d92200720c */ /* 0x000fe20003fc6270 */
[----:B------:R-:W-:Y:S01]  /*8740*/  FMUL.FTZ R175, R184, UR4 ;  /* 0x00000004b8af7c20 */ /* 0x000fe20008410000 */
[----:B------:R-:W-:Y:S01]  /*8750*/  FMUL.FTZ R174, R186, UR4 ;  /* 0x00000004baae7c20 */ /* 0x000fe20008410000 */
[----:B------:R-:W3:Y:S01]  /*8760*/  MUFU.TANH R170, R170 ;  /* 0x000000aa00aa7308 */ /* 0x000ee20000002400 */
[----:B------:R-:W-:Y:S01]  /*8770*/  FSEL R30, R30, -INF , !P6 ;  /* 0xff8000001e1e7808 */ /* 0x000fe20007000000 */
[----:B------:R-:W-:Y:S01]  /*8780*/  HMMA.16816.F32.BF16 R176, R200, R18, R176 ;  /* 0x00000012c8b0723c */ /* 0x000fe200000418b0 */
[----:B------:R-:W-:Y:S01]  /*8790*/  ISETP.GE.AND P6, PT, R28, R218, PT ;  /* 0x000000da1c00720c */ /* 0x000fe20003fc6270 */
[----:B------:R-:W-:Y:S01]  /*87a0*/  FMUL.FTZ R173, R185, UR4 ;  /* 0x00000004b9ad7c20 */ /* 0x000fe20008410000 */
[----:B------:R-:W-:-:S02]  /*87b0*/  FMUL.FTZ R172, R187, UR4 ;  /* 0x00000004bbac7c20 */ /* 0x000fc40008410000 */
[----:B-1----:R-:W-:Y:S01]  /*87c0*/  FSEL R193, R31, -INF , !P6 ;  /* 0xff8000001fc17808 */ /* 0x002fe20007000000 */
[----:B------:R-:W1:Y:S01]  /*87d0*/  MUFU.TANH R169, R169 ;  /* 0x000000a900a97308 */ /* 0x000e620000002400 */
[----:B------:R-:W-:-:S04]  /*87e0*/  ISETP.GE.AND P6, PT, R28, R217, PT ;  /* 0x000000d91c00720c */ /* 0x000fc80003fc6270 */
[----:B------:R-:W-:Y:S02]  /*87f0*/  FSEL R192, R33, -INF , !P6 ;  /* 0xff80000021c07808 */ /* 0x000fe40007000000 */
[CC--:B------:R-:W-:Y:S01]  /*8800*/  ISETP.GE.AND P6, PT, R7.reuse, R218.reuse, PT ;  /* 0x000000da0700720c */ /* 0x0c0fe20003fc6270 */
[----:B------:R-:W5:Y:S03]  /*8810*/  MUFU.TANH R168, R168 ;  /* 0x000000a800a87308 */ /* 0x000f660000002400 */
[----:B----4-:R-:W-:Y:S02]  /*8820*/  FSEL R189, R32, -INF , !P6 ;  /* 0xff80000020bd7808 */ /* 0x010fe40007000000 */
[----:B------:R-:W-:Y:S01]  /*8830*/  ISETP.GE.AND P6, PT, R7, R217, PT ;  /* 0x000000d90700720c */ /* 0x000fe20003fc6270 */
[----:B------:R-:W-:Y:S02]  /*8840*/  VIADD R7, R24, 0xffffff98 ;  /* 0xffffff9818077836 */ /* 0x000fe40000000000 */
[----:B------:R-:W4:Y:S01]  /*8850*/  MUFU.TANH R211, R188 ;  /* 0x000000bc00d37308 */ /* 0x000f220000002400 */
[----:B------:R-:W-:Y:S01]  /*8860*/  FSEL R210, R210, -INF , !P6 ;  /* 0xff800000d2d27808 */ /* 0x000fe20007000000 */
[----:B--2---:R-:W-:Y:S01]  /*8870*/  HMMA.16816.F32.BF16 R180, R204, R20, R180 ;  /* 0x00000014ccb4723c */ /* 0x004fe200000418b4 */
[----:B------:R-:W-:-:S04]  /*8880*/  ISETP.GE.AND P6, PT, R7, R218, PT ;  /* 0x000000da0700720c */ /* 0x000fc80003fc6270 */
[----:B------:R-:W-:Y:S01]  /*8890*/  FSEL R171, R171, -INF , !P6 ;  /* 0xff800000abab7808 */ /* 0x000fe20007000000 */
[----:B------:R-:W2:Y:S01]  /*88a0*/  MUFU.TANH R208, R190 ;  /* 0x000000be00d07308 */ /* 0x000ea20000002400 */
[----:B------:R-:W-:Y:S01]  /*88b0*/  ISETP.GE.AND P6, PT, R7, R217, PT ;  /* 0x000000d90700720c */ /* 0x000fe20003fc6270 */
[----:B------:R-:W-:Y:S01]  /*88c0*/  VIADD R7, R24, 0xffffff99 ;  /* 0xffffff9918077836 */ /* 0x000fe20000000000 */
[----:B------:R-:W-:Y:S02]  /*88d0*/  HMMA.16816.F32.BF16 R176, R204, R22, R176 ;  /* 0x00000016ccb0723c */ /* 0x000fe400000418b0 */
[----:B---3--:R-:W-:Y:S02]  /*88e0*/  FSEL R170, R170, -INF , !P6 ;  /* 0xff800000aaaa7808 */ /* 0x008fe40007000000 */
[----:B------:R-:W-:Y:S01]  /*88f0*/  ISETP.GE.AND P6, PT, R7, R218, PT ;  /* 0x000000da0700720c */ /* 0x000fe20003fc6270 */
[----:B------:R-:W3:Y:S03]  /*8900*/  MUFU.TANH R6, R6 ;  /* 0x0000000600067308 */ /* 0x000ee60000002400 */
[----:B-1----:R-:W-:-:S02]  /*8910*/  FSEL R169, R169, -INF , !P6 ;  /* 0xff800000a9a97808 */ /* 0x002fc40007000000 */
[-C--:B------:R-:W-:Y:S01]  /*8920*/  ISETP.GE.AND P6, PT, R7, R217.reuse, PT ;  /* 0x000000d90700720c */ /* 0x080fe20003fc6270 */
[----:B------:R-:W-:Y:S02]  /*8930*/  VIADD R7, R24, 0xffffffa0 ;  /* 0xffffffa018077836 */ /* 0x000fe40000000000 */
[----:B------:R-:W-:Y:S01]  /*8940*/  FMUL.FTZ R182, R182, UR4 ;  /* 0x00000004b6b67c20 */ /* 0x000fe20008410000 */
[----:B------:R-:W1:Y:S01]  /*8950*/  MUFU.TANH R175, R175 ;  /* 0x000000af00af7308 */ /* 0x000e620000002400 */
[----:B-----5:R-:W-:Y:S01]  /*8960*/  FSEL R168, R168, -INF , !P6 ;  /* 0xff800000a8a87808 */ /* 0x020fe20007000000 */
[----:B------:R-:W-:Y:S01]  /*8970*/  FMUL.FTZ R181, R181, UR4 ;  /* 0x00000004b5b57c20 */ /* 0x000fe20008410000 */
[-C--:B------:R-:W-:Y:S01]  /*8980*/  ISETP.GE.AND P6, PT, R7, R218.reuse, PT ;  /* 0x000000da0700720c */ /* 0x080fe20003fc6270 */
[----:B------:R-:W-:Y:S01]  /*8990*/  FMUL.FTZ R183, R183, UR4 ;  /* 0x00000004b7b77c20 */ /* 0x000fe20008410000 */
[----:B------:R-:W-:Y:S02]  /*89a0*/  FMUL.FTZ R176, R176, UR4 ;  /* 0x00000004b0b07c20 */ /* 0x000fe40008410000 */
[----:B----4-:R-:W-:Y:S01]  /*89b0*/  FSEL R211, R211, -INF , !P6 ;  /* 0xff800000d3d37808 */ /* 0x010fe20007000000 */
[----:B------:R-:W4:Y:S01]  /*89c0*/  MUFU.TANH R174, R174 ;  /* 0x000000ae00ae7308 */ /* 0x000f220000002400 */
[----:B------:R-:W-:Y:S01]  /*89d0*/  ISETP.GE.AND P6, PT, R7, R217, PT ;  /* 0x000000d90700720c */ /* 0x000fe20003fc6270 */
[----:B------:R-:W-:Y:S01]  /*89e0*/  FMUL.FTZ R7, R180, UR4 ;  /* 0x00000004b4077c20 */ /* 0x000fe20008410000 */
[----:B------:R-:W-:Y:S01]  /*89f0*/  FMUL.FTZ R177, R177, UR4 ;  /* 0x00000004b1b17c20 */ /* 0x000fe20008410000 */
[----:B------:R-:W-:Y:S01]  /*8a00*/  FMUL.FTZ R178, R178, UR4 ;  /* 0x00000004b2b27c20 */ /* 0x000fe20008410000 */
[----:B--2---:R-:W-:Y:S01]  /*8a10*/  FSEL R208, R208, -INF , !P6 ;  /* 0xff800000d0d07808 */ /* 0x004fe20007000000 */
[----:B------:R-:W-:Y:S01]  /*8a20*/  FMUL.FTZ R179, R179, UR4 ;  /* 0x00000004b3b37c20 */ /* 0x000fe20008410000 */
[----:B------:R-:W-:Y:S01]  /*8a30*/  ISETP.GE.AND P6, PT, R8, R218, PT ;  /* 0x000000da0800720c */ /* 0x000fe20003fc6270 */
[----:B------:R-:W2:Y:S03]  /*8a40*/  MUFU.TANH R173, R173 ;  /* 0x000000ad00ad7308 */ /* 0x000ea60000002400 */
[----:B------:R-:W-:-:S02]  /*8a50*/  FSEL R209, R209, -INF , !P6 ;  /* 0xff800000d1d17808 */ /* 0x000fc40007000000 */
[----:B------:R-:W-:Y:S01]  /*8a60*/  ISETP.GE.AND P6, PT, R8, R217, PT ;  /* 0x000000d90800720c */ /* 0x000fe20003fc6270 */
[----:B------:R-:W-:Y:S02]  /*8a70*/  VIADD R8, R24, 0xffffffa8 ;  /* 0xffffffa818087836 */ /* 0x000fe40000000000 */
[----:B------:R-:W5:Y:S01]  /*8a80*/  MUFU.TANH R172, R172 ;  /* 0x000000ac00ac7308 */ /* 0x000f620000002400 */
[----:B---3--:R-:W-:Y:S01]  /*8a90*/  FSEL R206, R6, -INF , !P6 ;  /* 0xff80000006ce7808 */ /* 0x008fe20007000000 */
[----:B------:R-:W-:Y:S01]  /*8aa0*/  VIADD R6, R24, 0xffffffa9 ;  /* 0xffffffa918067836 */ /* 0x000fe20000000000 */
[----:B------:R-:W-:-:S04]  /*8ab0*/  ISETP.GE.AND P6, PT, R8, R218, PT ;  /* 0x000000da0800720c */ /* 0x000fc80003fc6270 */
[----:B-1----:R-:W-:Y:S01]  /*8ac0*/  FSEL R175, R175, -INF , !P6 ;  /* 0xff800000afaf7808 */ /* 0x002fe20007000000 */
[----:B------:R-:W1:Y:S01]  /*8ad0*/  MUFU.TANH R7, R7 ;  /* 0x0000000700077308 */ /* 0x000e620000002400 */
[----:B------:R-:W-:Y:S02]  /*8ae0*/  ISETP.GE.AND P6, PT, R8, R217, PT ;  /* 0x000000d90800720c */ /* 0x000fe40003fc6270 */
[----:B------:R-:W-:Y:S02]  /*8af0*/  FMNMX3.FTZ R8, R164, R25, R5, !PT ;  /* 0x00000019a4087276 */ /* 0x000fe40007810005 */
[----:B----4-:R-:W-:Y:S02]  /*8b00*/  FSEL R174, R174, -INF , !P6 ;  /* 0xff800000aeae7808 */ /* 0x010fe40007000000 */
[----:B------:R-:W-:Y:S01]  /*8b10*/  ISETP.GE.AND P6, PT, R6, R218, PT ;  /* 0x000000da0600720c */ /* 0x000fe20003fc6270 */
[----:B------:R-:W3:Y:S01]  /*8b20*/  MUFU.TANH R202, R182 ;  /* 0x000000b600ca7308 */ /* 0x000ee20000002400 */
[----:B------:R-:W-:-:S02]  /*8b30*/  FMNMX3.FTZ R8, R8, R27, R13, !PT ;  /* 0x0000001b08087276 */ /* 0x000fc4000781000d */
[----:B--2---:R-:W-:Y:S02]  /*8b40*/  FSEL R173, R173, -INF , !P6 ;  /* 0xff800000adad7808 */ /* 0x004fe40007000000 */
[----:B------:R-:W-:Y:S01]  /*8b50*/  ISETP.GE.AND P6, PT, R6, R217, PT ;  /* 0x000000d90600720c */ /* 0x000fe20003fc6270 */
[----:B------:R-:W-:Y:S01]  /*8b60*/  VIADD R6, R24, 0xffffffb0 ;  /* 0xffffffb018067836 */ /* 0x000fe20000000000 */
[----:B------:R-:W-:Y:S01]  /*8b70*/  FMNMX3.FTZ R8, R8, R193, R189, !PT ;  /* 0x000000c108087276 */ /* 0x000fe200078100bd */
[----:B------:R-:W2:Y:S01]  /*8b80*/  MUFU.TANH R181, R181 ;  /* 0x000000b500b57308 */ /* 0x000ea20000002400 */
[----:B-----5:R-:W-:Y:S01]  /*8b90*/  FSEL R172, R172, -INF , !P6 ;  /* 0xff800000acac7808 */ /* 0x020fe20007000000 */
[----:B------:R-:W-:Y:S01]  /*8ba0*/  BAR.SYNC.DEFER_BLOCKING 0x0 ;  /* 0x0000000000007b1d */ /* 0x000fe20000010000 */
[----:B------:R-:W-:Y:S02]  /*8bb0*/  ISETP.GE.AND P6, PT, R6, R218, PT ;  /* 0x000000da0600720c */ /* 0x000fe40003fc6270 */
[----:B------:R-:W-:-:S02]  /*8bc0*/  FMNMX3.FTZ R8, R8, R171, R169, !PT ;  /* 0x000000ab08087276 */ /* 0x000fc400078100a9 */
[----:B-1----:R-:W-:Y:S01]  /*8bd0*/  FSEL R205, R7, -INF , !P6 ;  /* 0xff80000007cd7808 */ /* 0x002fe20007000000 */
[----:B------:R-:W1:Y:S01]  /*8be0*/  MUFU.TANH R200, R183 ;  /* 0x000000b700c87308 */ /* 0x000e620000002400 */
[----:B------:R-:W-:Y:S01]  /*8bf0*/  ISETP.GE.AND P6, PT, R6, R217, PT ;  /* 0x000000d90600720c */ /* 0x000fe20003fc6270 */
[----:B------:R-:W-:Y:S01]  /*8c00*/  VIADD R6, R24, 0xffffffb1 ;  /* 0xffffffb118067836 */ /* 0x000fe20000000000 */
[----:B------:R-:W-:Y:S02]  /*8c10*/  FMNMX3.FTZ R8, R8, R211, R209, !PT ;  /* 0x000000d308087276 */ /* 0x000fe400078100d1 */
[----:B---3--:R-:W-:Y:S02]  /*8c20*/  FSEL R202, R202, -INF , !P6 ;  /* 0xff800000caca7808 */ /* 0x008fe40007000000 */
        /* <DEDUP_REMOVED lines=8> */
[----:B-1----:R-:W-:Y:S01]  /*8cb0*/  FSEL R200, R200, -INF , !P6 ;  /* 0xff800000c8c87808 */ /* 0x002fe20007000000 */
[----:B------:R-:W-:Y:S01]  /*8cc0*/  VIADD R24, R24, 0xffffffb9 ;  /* 0xffffffb918187836 */ /* 0x000fe20000000000 */
[----:B------:R-:W-:Y:S02]  /*8cd0*/  ISETP.GE.AND P6, PT, R6, R218, PT ;  /* 0x000000da0600720c */ /* 0x000fe40003fc6270 */
[----:B------:R-:W-:-:S02]  /*8ce0*/  FMNMX3.FTZ R7, R7, R12, R30, !PT ;  /* 0x0000000c07077276 */ /* 0x000fc4000781001e */
[----:B------:R-:W-:Y:S01]  /*8cf0*/  FMNMX3.FTZ R8, R8, R205, R203, !PT ;  /* 0x000000cd08087276 */ /* 0x000fe200078100cb */
[----:B------:R-:W1:Y:S01]  /*8d00*/  MUFU.TANH R198, R178 ;  /* 0x000000b200c67308 */ /* 0x000e620000002400 */
[----:B---3--:R-:W-:Y:S02]  /*8d10*/  FSEL R201, R201, -INF , !P6 ;  /* 0xff800000c9c97808 */ /* 0x008fe40007000000 */
[----:B------:R-:W-:Y:S02]  /*8d20*/  ISETP.GE.AND P6, PT, R24, R218, PT ;  /* 0x000000da1800720c */ /* 0x000fe40003fc6270 */
[----:B------:R-:W-:-:S03]  /*8d30*/  FMNMX3.FTZ R9, R7, R192, R210, !PT ;  /* 0x000000c007097276 */ /* 0x000fc600078100d2 */
[----:B------:R-:W3:Y:S01]  /*8d40*/  MUFU.TANH R166, R179 ;  /* 0x000000b300a67308 */ /* 0x000ee20000002400 */
[----:B--2---:R-:W-:Y:S02]  /*8d50*/  FSEL R199, R199, -INF , !P6 ;  /* 0xff800000c7c77808 */ /* 0x004fe40007000000 */
[----:B------:R-:W-:Y:S02]  /*8d60*/  ISETP.GE.AND P6, PT, R6, R217, PT ;  /* 0x000000d90600720c */ /* 0x000fe40003fc6270 */
[----:B------:R-:W-:Y:S02]  /*8d70*/  FMNMX3.FTZ R10, R8, R201, R199, !PT ;  /* 0x000000c9080a7276 */ /* 0x000fe400078100c7 */
[----:B-1----:R-:W-:Y:S02]  /*8d80*/  FSEL R198, R198, -INF , !P6 ;  /* 0xff800000c6c67808 */ /* 0x002fe40007000000 */
[----:B------:R-:W-:-:S04]  /*8d90*/  ISETP.GE.AND P6, PT, R24, R217, PT ;  /* 0x000000d91800720c */ /* 0x000fc80003fc6270 */
[----:B---3--:R-:W-:Y:S01]  /*8da0*/  FSEL R166, R166, -INF , !P6 ;  /* 0xff800000a6a67808 */ /* 0x008fe20007000000 */
        /* <DEDUP_REMOVED lines=24> */
[----:B------:R-:W-:Y:S01]  /*8f30*/  ULEA.HI.X UR6, UR10, UR6, UR11, 0x5, UP0 ;  /* 0x000000060a067291 */ /* 0x000fe200080f2c0b */
[----:B------:R-:W-:Y:S01]  /*8f40*/  IMAD.U32 R8, RZ, RZ, UR28 ;  /* 0x0000001cff087e24 */ /* 0x000fe2000f8e00ff */
[----:B------:R-:W-:Y:S01]  /*8f50*/  LEA.HI.X R15, R11, R235, R6, 0x1, P6 ;  /* 0x000000eb0b0f7211 */ /* 0x000fe200030f0c06 */
[----:B------:R1:W-:Y:S01]  /*8f60*/  @P5 STS.128 [R237+0x8000], RZ ;  /* 0x008000ffed005388 */ /* 0x0003e20000000c00 */
[----:B------:R-:W-:-:S02]  /*8f70*/  LEA R18, P6, R7, R236, 0x1 ;  /* 0x000000ec07127211 */ /* 0x000fc400078c08ff */
[----:B------:R-:W-:Y:S01]  /*8f80*/  MOV R6, UR4 ;  /* 0x0000000400067c02 */ /* 0x000fe20008000f00 */
[----:B------:R-:W-:Y:S01]  /*8f90*/  @!PT LDS RZ, [RZ] ;  /* 0x00000000fffff984 */ /* 0x000fe20000000800 */
[----:B------:R-:W-:Y:S01]  /*8fa0*/  @!PT LDS RZ, [RZ] ;  /* 0x00000000fffff984 */ /* 0x000fe20000000800 */
[----:B------:R-:W-:Y:S01]  /*8fb0*/  @!PT LDS RZ, [RZ] ;  /* 0x00000000fffff984 */ /* 0x000fe20000000800 */
[----:B------:R1:W-:Y:S01]  /*8fc0*/  @!P4 LDGSTS.E.BYPASS.LTC128B.128 [R237+0xa000], desc[UR22][R16.64+0x80] ;  /* 0x0a00008010edcfae */ /* 0x0003e2000b981a16 */
[-C--:B------:R-:W-:Y:S01]  /*8fd0*/  LEA.HI.X R19, R7, R235.reuse, R8, 0x1, P6 ;  /* 0x000000eb07137211 */ /* 0x080fe200030f0c08 */
[----:B------:R-:W-:Y:S01]  /*8fe0*/  IMAD.U32 R7, RZ, RZ, UR6 ;  /* 0x00000006ff077e24 */ /* 0x000fe2000f8e00ff */
        /* <DEDUP_REMOVED lines=74> */
.L_x_628:
[----:B------:R-:W-:Y:S01]  /*9490*/  FMNMX3.FTZ R9, R9, R170, R168, !PT ;  /* 0x000000aa09097276 */ /* 0x000fe200078100a8 */
[----:B------:R-:W2:Y:S01]  /*94a0*/  SHFL.BFLY PT, R7, R10, 0x2, 0x1f ;  /* 0x0c401f000a077f89 */ /* 0x000ea200000e0000 */
[----:B------:R-:W3:Y:S01]  /*94b0*/  LDCU UR4, c[0x0][0x45c] ;  /* 0x00008b80ff0477ac */ /* 0x000ee20008000800 */
[----:B-1----:R-:W-:Y:S02]  /*94c0*/  IADD3 R16, PT, PT, R165, 0x10000, RZ ;  /* 0x00010000a5107810 */ /* 0x002fe40007ffe0ff */
[----:B------:R-:W-:Y:S01]  /*94d0*/  FMNMX3.FTZ R9, R9, R208, R206, !PT ;  /* 0x000000d009097276 */ /* 0x000fe200078100ce */
[----:B------:R-:W-:Y:S01]  /*94e0*/  UIADD3 UR6, UPT, UPT, UR19, -0x3, URZ ;  /* 0xfffffffd13067890 */ /* 0x000fe2000fffe0ff */
[----:B------:R-:W-:Y:S02]  /*94f0*/  IADD3 R196, PT, PT, R165, 0x10040, RZ ;  /* 0x00010040a5c47810 */ /* 0x000fe40007ffe0ff */
[----:B------:R-:W-:Y:S02]  /*9500*/  FMNMX3.FTZ R9, R9, R174, R172, !PT ;  /* 0x000000ae09097276 */ /* 0x000fe400078100ac */
[----:B------:R-:W-:-:S02]  /*9510*/  @P0 IADD3 R196, PT, PT, R16, -0x40, RZ ;  /* 0xffffffc010c40810 */ /* 0x000fc40007ffe0ff */
[----:B------:R-:W-:Y:S02]  /*9520*/  FMNMX3.FTZ R9, R9, R202, R200, !PT ;  /* 0x000000ca09097276 */ /* 0x000fe400078100c8 */
[----:B------:R-:W-:Y:S02]  /*9530*/  MOV R187, 0x20 ;  /* 0x0000002000bb7802 */ /* 0x000fe40000000f00 */
[----:B------:R-:W-:Y:S02]  /*9540*/  FMNMX3.FTZ R9, R9, R198, R166, !PT ;  /* 0x000000c609097276 */ /* 0x000fe400078100a6 */
[----:B------:R-:W-:-:S03]  /*9550*/  SEL R187, R187, 0xffffffe0, !P2 ;  /* 0xffffffe0bbbb7807 */ /* 0x000fc60005000000 */
[----:B------:R-:W1:Y:S01]  /*9560*/  SHFL.BFLY PT, R6, R9, 0x2, 0x1f ;  /* 0x0c401f0009067f89 */ /* 0x000e6200000e0000 */
[C---:B------:R-:W-:Y:S02]  /*9570*/  IADD3 R197, PT, PT, R187.reuse, R165, RZ ;  /* 0x000000a5bbc57210 */ /* 0x040fe40007ffe0ff */
[----:B--2---:R-:W-:Y:S02]  /*9580*/  FMNMX.FTZ R7, R10, R7, !PT ;  /* 0x000000070a077209 */ /* 0x004fe40007810000 */
[----:B------:R-:W-:Y:S01]  /*9590*/  IADD3 R187, PT, PT, R187, R196, RZ ;  /* 0x000000c4bbbb7210 */ /* 0x000fe20007ffe0ff */
[----:B------:R-:W-:Y:S04]  /*95a0*/  LDSM.16.MT88.4 R20, [R197+0x10000] ;  /* 0x01000000c514783b */ /* 0x000fe80000004200 */
[----:B------:R-:W2:Y:S01]  /*95b0*/  SHFL.BFLY PT, R184, R7, 0x1, 0x1f ;  /* 0x0c201f0007b87f89 */ /* 0x000ea200000e0000 */
[----:B-1----:R-:W-:-:S05]  /*95c0*/  FMNMX.FTZ R6, R9, R6, !PT ;  /* 0x0000000609067209 */ /* 0x002fca0007810000 */
[----:B------:R-:W1:Y:S01]  /*95d0*/  SHFL.BFLY PT, R183, R6, 0x1, 0x1f ;  /* 0x0c201f0006b77f89 */ /* 0x000e6200000e0000 */
[----:B--2---:R-:W-:-:S04]  /*95e0*/  FMNMX.FTZ R184, R7, R184, !PT ;  /* 0x000000b807b87209 */ /* 0x004fc80007810000 */
[C---:B------:R-:W-:Y:S01]  /*95f0*/  FSETP.NEU.FTZ.AND P3, PT, R184.reuse, -INF , PT ;  /* 0xff800000b800780b */ /* 0x040fe20003f7d000 */
[----:B---3--:R-:W-:-:S05]  /*9600*/  FMUL.FTZ R204, R184, UR4 ;  /* 0x00000004b8cc7c20 */ /* 0x008fca0008410000 */
[----:B------:R-:W-:-:S05]  /*9610*/  FSEL R204, R204, RZ, P3 ;  /* 0x000000ffcccc7208 */ /* 0x000fca0001800000 */
[--C-:B------:R-:W-:Y:S01]  /*9620*/  FFMA.FTZ R181, R5, UR4, -R204.reuse ;  /* 0x0000000405b57c23 */ /* 0x100fe200080108cc */
[----:B------:R-:W-:Y:S01]  /*9630*/  FSEL R5, R184, RZ, P3 ;  /* 0x000000ffb8057208 */ /* 0x000fe20001800000 */
[--C-:B------:R-:W-:Y:S01]  /*9640*/  FFMA.FTZ R182, R25, UR4, -R204.reuse ;  /* 0x0000000419b67c23 */ /* 0x100fe200080108cc */
[--C-:B------:R-:W-:Y:S01]  /*9650*/  FFMA.FTZ R180, R27, UR4, -R204.reuse ;  /* 0x000000041bb47c23 */ /* 0x100fe200080108cc */
[----:B-1----:R-:W-:Y:S01]  /*9660*/  FMNMX.FTZ R183, R6, R183, !PT ;  /* 0x000000b706b77209 */ /* 0x002fe20007810000 */
[--C-:B------:R-:W-:Y:S01]  /*9670*/  FFMA.FTZ R179, R13, UR4, -R204.reuse ;  /* 0x000000040db37c23 */ /* 0x100fe200080108cc */
[----:B------:R-:W-:Y:S01]  /*9680*/  FADD.FTZ R186, R164, -R5 ;  /* 0x80000005a4ba7221 */ /* 0x000fe20000010000 */
[----:B------:R-:W-:Y:S01]  /*9690*/  MUFU.EX2 R181, R181 ;  /* 0x000000b500b57308 */ /* 0x000fe20000000800 */
[C---:B------:R-:W-:Y:S01]  /*96a0*/  FSETP.NEU.FTZ.AND P1, PT, R183.reuse, -INF , PT ;  /* 0xff800000b700780b */ /* 0x040fe20003f3d000 */
[----:B------:R-:W-:Y:S01]  /*96b0*/  FMUL.FTZ R167, R183, UR4 ;  /* 0x00000004b7a77c20 */ /* 0x000fe20008410000 */
[----:B------:R-:W-:Y:S01]  /*96c0*/  FMUL.FTZ R186, R186, UR4 ;  /* 0x00000004baba7c20 */ /* 0x000fe20008410000 */
[--C-:B------:R-:W-:Y:S01]  /*96d0*/  FFMA.FTZ R195, R193, UR4, -R204.reuse ;  /* 0x00000004c1c37c23 */ /* 0x100fe200080108cc */
[--C-:B------:R-:W-:Y:S01]  /*96e0*/  FFMA.FTZ R190, R189, UR4, -R204.reuse ;  /* 0x00000004bdbe7c23 */ /* 0x100fe200080108cc */
[--C-:B------:R-:W-:Y:S01]  /*96f0*/  FFMA.FTZ R189, R171, UR4, -R204.reuse ;  /* 0x00000004abbd7c23 */ /* 0x100fe200080108cc */
[----:B------:R-:W-:Y:S01]  /*9700*/  FSEL R167, R167, RZ, P1 ;  /* 0x000000ffa7a77208 */ /* 0x000fe20000800000 */
[----:B------:R-:W1:Y:S01]  /*9710*/  MUFU.EX2 R182, R182 ;  /* 0x000000b600b67308 */ /* 0x000e620000000800 */
[--C-:B------:R-:W-:Y:S01]  /*9720*/  FFMA.FTZ R188, R169, UR4, -R204.reuse ;  /* 0x00000004a9bc7c23 */ /* 0x100fe200080108cc */
[--C-:B------:R-:W-:Y:S01]  /*9730*/  FFMA.FTZ R207, R211, UR4, -R204.reuse ;  /* 0x00000004d3cf7c23 */ /* 0x100fe200080108cc */
[----:B------:R-:W-:Y:S01]  /*9740*/  FFMA.FTZ R212, R173, UR4, -R204 ;  /* 0x00000004add47c23 */ /* 0x000fe200080108cc */
[--C-:B------:R-:W-:Y:S01]  /*9750*/  FFMA.FTZ R185, R30, UR4, -R167.reuse ;  /* 0x000000041eb97c23 */ /* 0x100fe200080108a7 */
[--C-:B------:R-:W-:Y:S01]  /*9760*/  FFMA.FTZ R178, R4, UR4, -R167.reuse ;  /* 0x0000000404b27c23 */ /* 0x100fe200080108a7 */
[----:B------:R-:W2:Y:S01]  /*9770*/  LDSM.16.MT88.4 R28, [R196] ;  /* 0x00000000c41c783b */ /* 0x000ea20000004200 */
[----:B------:R-:W-:Y:S01]  /*9780*/  FSEL R4, R183, RZ, P1 ;  /* 0x000000ffb7047208 */ /* 0x000fe20000800000 */
[--C-:B------:R-:W-:Y:S01]  /*9790*/  FFMA.FTZ R177, R26, UR4, -R167.reuse ;  /* 0x000000041ab17c23 */ /* 0x100fe200080108a7 */
[--C-:B------:R-:W-:Y:S01]  /*97a0*/  FFMA.FTZ R176, R12, UR4, -R167.reuse ;  /* 0x000000040cb07c23 */ /* 0x100fe200080108a7 */
[----:B------:R-:W-:Y:S01]  /*97b0*/  MUFU.EX2 R180, R180 ;  /* 0x000000b400b47308 */ /* 0x000fe20000000800 */
[----:B------:R-:W-:Y:S01]  /*97c0*/  LDSM.16.MT88.4 R12, [R165+0x10000] ;  /* 0x01000000a50c783b */ /* 0x000fe20000004200 */
[----:B------:R-:W-:Y:S01]  /*97d0*/  FADD.FTZ R3, R3, -R4 ;  /* 0x8000000403037221 */ /* 0x000fe20000010000 */
[--C-:B------:R-:W-:Y:S01]  /*97e0*/  FFMA.FTZ R194, R192, UR4, -R167.reuse ;  /* 0x00000004c0c27c23 */ /* 0x100fe200080108a7 */
[--C-:B------:R-:W-:Y:S01]  /*97f0*/  FFMA.FTZ R191, R210, UR4, -R167.reuse ;  /* 0x00000004d2bf7c23 */ /* 0x100fe200080108a7 */
[--C-:B------:R-:W-:Y:S01]  /*9800*/  FFMA.FTZ R193, R170, UR4, -R167.reuse ;  /* 0x00000004aac17c23 */ /* 0x100fe200080108a7 */
[----:B------:R-:W-:Y:S01]  /*9810*/  FMUL.FTZ R3, R3, UR4 ;  /* 0x0000000403037c20 */ /* 0x000fe20008410000 */
[----:B-1----:R-:W-:Y:S01]  /*9820*/  F2FP.BF16.F32.PACK_AB R4, R181, R182 ;  /* 0x000000b6b504723e */ /* 0x002fe200000010ff */
[----:B------:R-:W1:Y:S01]  /*9830*/  MUFU.EX2 R179, R179 ;  /* 0x000000b300b37308 */ /* 0x000e620000000800 */
[--C-:B------:R-:W-:Y:S01]  /*9840*/  FFMA.FTZ R192, R168, UR4, -R167.reuse ;  /* 0x00000004a8c07c23 */ /* 0x100fe200080108a7 */
[--C-:B------:R-:W-:Y:S01]  /*9850*/  FFMA.FTZ R210, R209, UR4, -R204.reuse ;  /* 0x00000004d1d27c23 */ /* 0x100fe200080108cc */
[----:B------:R-:W-:Y:S01]  /*9860*/  LDSM.16.MT88.4 R168, [R165+0x12800] ;  /* 0x01280000a5a8783b */ /* 0x000fe20000004200 */
[--C-:B------:R-:W-:Y:S01]  /*9870*/  FFMA.FTZ R211, R206, UR4, -R167.reuse ;  /* 0x00000004ced37c23 */ /* 0x100fe200080108a7 */
[--C-:B------:R-:W-:Y:S01]  /*9880*/  FFMA.FTZ R209, R175, UR4, -R204.reuse ;  /* 0x00000004afd17c23 */ /* 0x100fe200080108cc */
[--C-:B------:R-:W-:Y:S01]  /*9890*/  FFMA.FTZ R208, R208, UR4, -R167.reuse ;  /* 0x00000004d0d07c23 */ /* 0x100fe200080108a7 */
[--C-:B------:R-:W-:Y:S01]  /*98a0*/  FFMA.FTZ R206, R174, UR4, -R167.reuse ;  /* 0x00000004aece7c23 */ /* 0x100fe200080108a7 */
[----:B------:R-:W-:Y:S01]  /*98b0*/  MUFU.EX2 R178, R178 ;  /* 0x000000b200b27308 */ /* 0x000fe20000000800 */
[--C-:B------:R-:W-:Y:S01]  /*98c0*/  FFMA.FTZ R213, R172, UR4, -R167.reuse ;  /* 0x00000004acd57c23 */ /* 0x100fe200080108a7 */
[--C-:B------:R-:W-:Y:S01]  /*98d0*/  FFMA.FTZ R205, R205, UR4, -R204.reuse ;  /* 0x00000004cdcd7c23 */ /* 0x100fe200080108cc */
[----:B------:R-:W-:Y:S01]  /*98e0*/  LDSM.16.MT88.4 R172, [R187+0x1000] ;  /* 0x00100000bbac783b */ /* 0x000fe20000004200 */
[--C-:B------:R-:W-:Y:S01]  /*98f0*/  FFMA.FTZ R214, R203, UR4, -R204.reuse ;  /* 0x00000004cbd67c23 */ /* 0x100fe200080108cc */
[--C-:B------:R-:W-:Y:S01]  /*9900*/  FFMA.FTZ R201, R201, UR4, -R204.reuse ;  /* 0x00000004c9c97c23 */ /* 0x100fe200080108cc */
[----:B------:R-:W-:Y:S01]  /*9910*/  FFMA.FTZ R204, R199, UR4, -R204 ;  /* 0x00000004c7cc7c23 */ /* 0x000fe200080108cc */
[--C-:B------:R-:W-:Y:S01]  /*9920*/  FFMA.FTZ R199, R202, UR4, -R167.reuse ;  /* 0x00000004cac77c23 */ /* 0x100fe200080108a7 */
[----:B------:R-:W3:Y:S01]  /*9930*/  MUFU.EX2 R177, R177 ;  /* 0x000000b100b17308 */ /* 0x000ee20000000800 */
[----:B-1----:R-:W-:Y:S01]  /*9940*/  F2FP.BF16.F32.PACK_AB R6, R179, R180 ;  /* 0x000000b4b306723e */ /* 0x002fe200000010ff */
[--C-:B------:R-:W-:Y:S01]  /*9950*/  FFMA.FTZ R200, R200, UR4, -R167.reuse ;  /* 0x00000004c8c87c23 */ /* 0x100fe200080108a7 */
[--C-:B------:R-:W-:Y:S01]  /*9960*/  FFMA.FTZ R198, R198, UR4, -R167.reuse ;  /* 0x00000004c6c67c23 */ /* 0x100fe200080108a7 */
[----:B------:R-:W-:-:S04]  /*9970*/  FFMA.FTZ R203, R166, UR4, -R167 ;  /* 0x00000004a6cb7c23 */ /* 0x000fc800080108a7 */
[----:B------:R-:W-:Y:S08]  /*9980*/  MUFU.EX2 R176, R176 ;  /* 0x000000b000b07308 */ /* 0x000ff00000000800 */
[----:B------:R-:W1:Y:S01]  /*9990*/  MUFU.EX2 R185, R185 ;  /* 0x000000b900b97308 */ /* 0x000e620000000800 */
[----:B---3--:R-:W-:-:S07]  /*99a0*/  F2FP.BF16.F32.PACK_AB R5, R177, R178 ;  /* 0x000000b2b105723e */ /* 0x008fce00000010ff */
[----:B------:R-:W3:Y:S08]  /*99b0*/  MUFU.EX2 R186, R186 ;  /* 0x000000ba00ba7308 */ /* 0x000ef00000000800 */
[----:B------:R-:W4:Y:S01]  /*99c0*/  MUFU.EX2 R3, R3 ;  /* 0x0000000300037308 */ /* 0x000f220000000800 */
[----:B-1----:R-:W-:-:S07]  /*99d0*/  F2FP.BF16.F32.PACK_AB R7, R185, R176 ;  /* 0x000000b0b907723e */ /* 0x002fce00000010ff */
        /* <DEDUP_REMOVED lines=17> */
[C---:B--2---:R-:W-:Y:S01]  /*9af0*/  HMMA.16816.F32.BF16 R24, R4.reuse, R28, R24 ;  /* 0x0000001c0418723c */ /* 0x044fe20000041818 */
        /* <DEDUP_REMOVED lines=146> */
[----:B------:R-:W-:Y:S01]  /*a420*/  LDSM.16.MT88.4 R152, [R187+0x6000] ;  /* 0x00600000bb98783b */ /* 0x000fe20000004200 */
[----:B------:R-:W-:Y:S01]  /*a430*/  MOV R3, R183 ;  /* 0x000000b700037202 */ /* 0x000fe20000000f00 */
[----:B------:R-:W4:Y:S01]  /*a440*/  MUFU.EX2 R192, R192 ;  /* 0x000000c000c07308 */ /* 0x000f220000000800 */
[----:B------:R-:W-:Y:S01]  /*a450*/  FADD.FTZ R181, R181, R182 ;  /* 0x000000b6b5b57221 */ /* 0x000fe20000010000 */
[----:B------:R-:W-:Y:S01]  /*a460*/  FADD.FTZ R177, R177, R178 ;  /* 0x000000b2b1b17221 */ /* 0x000fe20000010000 */
[----:B--2---:R-:W-:Y:S02]  /*a470*/  HMMA.16816.F32.BF16 R84, R4, R140, R84 ;  /* 0x0000008c0454723c */ /* 0x004fe40000041854 */
[----:B------:R-:W-:Y:S01]  /*a480*/  FADD.FTZ R180, R180, R181 ;  /* 0x000000b5b4b47221 */ /* 0x000fe20000010000 */
[----:B------:R-:W-:-:S02]  /*a490*/  FADD.FTZ R176, R176, R177 ;  /* 0x000000b1b0b07221 */ /* 0x000fc40000010000 */
[----:B------:R-:W-:Y:S01]  /*a4a0*/  MUFU.EX2 R207, R207 ;  /* 0x000000cf00cf7308 */ /* 0x000fe20000000800 */
[----:B------:R-:W-:Y:S01]  /*a4b0*/  FADD.FTZ R180, R179, R180 ;  /* 0x000000b4b3b47221 */ /* 0x000fe20000010000 */
[----:B------:R-:W-:Y:S01]  /*a4c0*/  FADD.FTZ R185, R185, R176 ;  /* 0x000000b0b9b97221 */ /* 0x000fe20000010000 */
[C---:B------:R-:W-:Y:S01]  /*a4d0*/  HMMA.16816.F32.BF16 R88, R4.reuse, R142, R88 ;  /* 0x0000008e0458723c */ /* 0x040fe20000041858 */
[----:B------:R-:W2:Y:S04]  /*a4e0*/  LDSM.16.MT88.4 R140, [R197+0x16000] ;  /* 0x01600000c58c783b */ /* 0x000ea80000004200 */
        /* <DEDUP_REMOVED lines=151> */
[----:B------:R-:W1:Y:S04]  /*ae60*/  LDSM.16.MT88.4 R152, [R165+0x17800] ;  /* 0x01780000a598783b */ /* 0x000e680000004200 */
[----:B------:R-:W-:Y:S03]  /*ae70*/  LDSM.16.MT88.4 R164, [R196+0x3800] ;  /* 0x00380000c4a4783b */ /* 0x000fe60000004200 */
        /* <DEDUP_REMOVED lines=53> */
[----:B------:R-:W-:Y:S01]  /*b1d0*/  HMMA.16816.F32.BF16 R52, R4, R164, R52 ;  /* 0x000000a40434723c */ /* 0x000fe20000041834 */
[----:B------:R-:W-:-:S15]  /*b1e0*/  MOV R164, R184 ;  /* 0x000000b800a47202 */ /* 0x000fde0000000f00 */
[----:B------:R-:W-:-:S04]  /*b1f0*/  NOP ;  /* 0x0000000000007918 */ /* 0x000fc80000000000 */
.L_x_627:
        /* <DEDUP_REMOVED lines=23> */
[C---:B-1----:R-:W-:Y:S01]  /*b370*/  SHF.L.U64.HI R232, R230.reuse, 0x4, R231 ;  /* 0x00000004e6e87819 */ /* 0x042fe200000102e7 */
[----:B------:R-:W1:Y:S01]  /*b380*/  LDCU UR4, c[0x0][0x45c] ;  /* 0x00008b80ff0477ac */ /* 0x000e620008000800 */
        /* <DEDUP_REMOVED lines=8> */
.L_x_632:
[----:B------:R-:W2:Y:S01]  /*b410*/  LDC.64 R2, c[0x0][0x3b8] ;  /* 0x0000ee00ff027b82 */ /* 0x000ea20000000a00 */
[----:B------:R-:W-:Y:S01]  /*b420*/  UIADD3 UR9, UPT, UPT, UR6, -0x1, URZ ;  /* 0xffffffff06097890 */ /* 0x000fe2000fffe0ff */
[----:B------:R-:W-:Y:S04]  /*b430*/  LOP3.LUT R11, R244, 0x1f8, RZ, 0xc0, !PT ;  /* 0x000001f8f40b7812 */ /* 0x000fe800078ec0ff */
[----:B------:R-:W-:Y:S04]  /*b440*/  LOP3.LUT R11, R11, 0x38, R222, 0x78, !PT ;  /* 0x000000380b0b7812 */ /* 0x000fe800078e78de */
[----:B------:R-:W-:Y:S04]  /*b450*/  LOP3.LUT R11, R11, 0x1e00, R244, 0xf8, !PT ;  /* 0x00001e000b0b7812 */ /* 0x000fe800078ef8f4 */
[----:B------:R-:W-:Y:S01]  /*b460*/  LEA R237, R11, UR5, 0x1 ;  /* 0x000000050bed7c11 */ /* 0x000fe2000f8e08ff */
[C---:B--2---:R-:W-:Y:S01]  /*b470*/  IMAD.WIDE.U32 R18, R2.reuse, UR9, RZ ;  /* 0x0000000902127c25 */ /* 0x044fe2000f8e00ff */
        /* <DEDUP_REMOVED lines=11> */
[CC--:B------:R-:W-:Y:S01]  /*b530*/  LEA R4, P5, R2.reuse, R13.reuse, 0x5 ;  /* 0x0000000d02047211 */ /* 0x0c0fe200078a28ff */
[----:B------:R2:W-:Y:S03]  /*b540*/  @P1 STS.128 [R237+0x8000], RZ ;  /* 0x008000ffed001388 */ /* 0x0005e60000000c00 */
[----:B------:R-:W-:Y:S01]  /*b550*/  LEA.HI.X R3, R2, R8, R3, 0x5, P5 ;  /* 0x0000000802037211 */ /* 0x000fe200028f2c03 */
[----:B------:R-:W-:Y:S01]  /*b560*/  @!PT LDS RZ, [RZ] ;  /* 0x00000000fffff984 */ /* 0x000fe20000000800 */
[----:B------:R-:W-:Y:S01]  /*b570*/  @!PT LDS RZ, [RZ] ;  /* 0x00000000fffff984 */ /* 0x000fe20000000800 */
[----:B------:R-:W-:Y:S01]  /*b580*/  @!PT LDS RZ, [RZ] ;  /* 0x00000000fffff984 */ /* 0x000fe20000000800 */
[----:B------:R2:W-:Y:S01]  /*b590*/  @!P4 LDGSTS.E.BYPASS.LTC128B.128 [R237+0xa000], desc[UR22][R14.64+0x80] ;  /* 0x0a0000800eedcfae */ /* 0x0005e2000b981a16 */
[----:B------:R-:W-:Y:S02]  /*b5a0*/  IADD3 R2, P5, PT, R12, R13, RZ ;  /* 0x0000000d0c027210 */ /* 0x000fe40007fbe0ff */
[-C--:B------:R-:W-:Y:S01]  /*b5b0*/  LEA R12, P6, R13, R236.reuse, 0x1 ;  /* 0x000000ec0d0c7211 */ /* 0x080fe200078c08ff */
[----:B------:R2:W-:Y:S02]  /*b5c0*/  @P4 STS.128 [R237+0xa000], RZ ;  /* 0x00a000ffed004388 */ /* 0x0005e40000000c00 */
[--C-:B------:R-:W-:Y:S01]  /*b5d0*/  IMAD.X R5, R5, 0x1, R8.reuse, P5 ;  /* 0x0000000105057824 */ /* 0x100fe200028e0608 */
[-C--:B------:R-:W-:Y:S01]  /*b5e0*/  LEA.HI.X R13, R13, R235.reuse, R8, 0x1, P6 ;  /* 0x000000eb0d0d7211 */ /* 0x080fe200030f0c08 */
[----:B------:R-:W-:Y:S01]  /*b5f0*/  @!PT LDS RZ, [RZ] ;  /* 0x00000000fffff984 */ /* 0x000fe20000000800 */
[----:B------:R-:W-:Y:S01]  /*b600*/  @!PT LDS RZ, [RZ] ;  /* 0x00000000fffff984 */ /* 0x000fe20000000800 */
[----:B------:R-:W-:Y:S01]  /*b610*/  @!PT LDS RZ, [RZ] ;  /* 0x00000000fffff984 */ /* 0x000fe20000000800 */
[----:B------:R2:W-:Y:S01]  /*b620*/  @!P3 LDGSTS.E.BYPASS.LTC128B.128 [R237+0xc000], desc[UR22][R14.64+0x100] ;  /* 0x0c0001000eedbfae */ /* 0x0005e2000b981a16 */
[-C--:B------:R-:W-:Y:S02]  /*b630*/  LEA R18, P6, R2, R236.reuse, 0x1 ;  /* 0x000000ec02127211 */ /* 0x080fe400078c08ff */
[----:B------:R-:W-:Y:S01]  /*b640*/  LEA R16, P5, R4, R236, 0x1 ;  /* 0x000000ec04107211 */ /* 0x000fe200078a08ff */
[----:B------:R2:W-:Y:S01]  /*b650*/  @P3 STS.128 [R237+0xc000], RZ ;  /* 0x00c000ffed003388 */ /* 0x0005e20000000c00 */
[-C--:B------:R-:W-:Y:S02]  /*b660*/  LEA.HI.X R19, R2, R235.reuse, R5, 0x1, P6 ;  /* 0x000000eb02137211 */ /* 0x080fe400030f0c05 */
        /* <DEDUP_REMOVED lines=68> */
.L_x_630:
        /* <DEDUP_REMOVED lines=10> */
[----:B------:R-:W-:Y:S02]  /*bb50*/  LOP3.LUT R243, R223, 0x40, RZ, 0xfc, !PT ;  /* 0x00000040dff37812 */ /* 0x000fe400078efcff */
[-CC-:B------:R-:W-:Y:S02]  /*bb60*/  LEA.HI.X R211, R204, R233.reuse, R205.reuse, 0x7, P2 ;  /* 0x000000e9ccd37211 */ /* 0x180fe400010f3ccd */
        /* <DEDUP_REMOVED lines=11> */
[C---:B------:R-:W-:Y:S02]  /*bc20*/  LOP3.LUT R171, R223.reuse, 0x1c0, R218, 0xf8, !PT ;  /* 0x000001c0dfab7812 */ /* 0x040fe400078ef8da */
[----:B------:R-:W-:Y:S01]  /*bc30*/  @P1 STS.128 [R237+0x10000], RZ ;  /* 0x010000ffed001388 */ /* 0x000fe20000000c00 */
[----:B------:R-:W-:Y:S02]  /*bc40*/  ISETP.GE.AND P1, PT, R223, UR10, PT ;  /* 0x0000000adf007c0c */ /* 0x000fe4000bf26270 */
[----:B------:R-:W-:Y:S02]  /*bc50*/  LEA.HI.X R205, R204, R232, R205, 0x6, P0 ;  /* 0x000000e8cccd7211 */ /* 0x000fe400000f34cd */
[----:B------:R-:W-:Y:S01]  /*bc60*/  @!PT LDS RZ, [RZ] ;  /* 0x00000000fffff984 */ /* 0x000fe20000000800 */
[----:B------:R-:W-:Y:S01]  /*bc70*/  @!PT LDS RZ, [RZ] ;  /* 0x00000000fffff984 */ /* 0x000fe20000000800 */
[----:B------:R-:W-:Y:S01]  /*bc80*/  @!PT LDS RZ, [RZ] ;  /* 0x00000000fffff984 */ /* 0x000fe20000000800 */
[----:B------:R-:W-:Y:S01]  /*bc90*/  @!P4 LDGSTS.E.BYPASS.LTC128B.128 [R237+0x12000], desc[UR22][R210.64+0x80] ;  /* 0x12000080d2edcfae */ /* 0x000fe2000b981a16 */
[C---:B------:R-:W-:Y:S02]  /*bca0*/  LEA R208, P6, R207.reuse, R234, 0x1 ;  /* 0x000000eacfd07211 */ /* 0x040fe400078c08ff */
[C---:B------:R-:W-:Y:S02]  /*bcb0*/  IADD3 R165, P5, PT, R207.reuse, R228, RZ ;  /* 0x000000e4cfa57210 */ /* 0x040fe40007fbe0ff */
[----:B------:R-:W-:Y:S01]  /*bcc0*/  @P4 STS.128 [R237+0x12000], RZ ;  /* 0x012000ffed004388 */ /* 0x000fe20000000c00 */
[----:B------:R-:W-:Y:S02]  /*bcd0*/  LEA.HI.X R209, R207, R233, R205, 0x1, P6 ;  /* 0x000000e9cfd17211 */ /* 0x000fe400030f0ccd */
[C---:B------:R-:W-:Y:S02]  /*bce0*/  LEA R167, P0, R230.reuse, R207, 0x5 ;  /* 0x000000cfe6a77211 */ /* 0x040fe400078028ff */
[----:B------:R-:W-:Y:S01]  /*bcf0*/  @!PT LDS RZ, [RZ] ;  /* 0x00000000fffff984 */ /* 0x000fe20000000800 */
[----:B------:R-:W-:Y:S01]  /*bd00*/  @!PT LDS RZ, [RZ] ;  /* 0x00000000fffff984 */ /* 0x000fe20000000800 */
[----:B------:R-:W-:Y:S01]  /*bd10*/  @!PT LDS RZ, [RZ] ;  /* 0x00000000fffff984 */ /* 0x000fe20000000800 */
[----:B------:R-:W-:Y:S01]  /*bd20*/  @!P3 LDGSTS.E.BYPASS.LTC128B.128 [R237+0x14000], desc[UR22][R210.64+0x100] ;  /* 0x14000100d2edbfae */ /* 0x000fe2000b981a16 */
[----:B------:R-:W-:Y:S01]  /*bd30*/  IMAD.X R168, R205, 0x1, R232, P5 ;  /* 0x00000001cda87824 */ /* 0x000fe200028e06e8 */
[CC--:B------:R-:W-:Y:S03]  /*bd40*/  LEA R206, P5, R165.reuse, R234.reuse, 0x1 ;  /* 0x000000eaa5ce7211 */ /* 0x0c0fe600078a08ff */
[----:B------:R-:W-:Y:S01]  /*bd50*/  @P3 STS.128 [R237+0x14000], RZ ;  /* 0x014000ffed003388 */ /* 0x000fe20000000c00 */
[----:B------:R-:W-:Y:S02]  /*bd60*/  LEA.HI.X R204, R230, R205, R231, 0x5, P0 ;  /* 0x000000cde6cc7211 */ /* 0x000fe400000f2ce7 */
[-C--:B------:R-:W-:Y:S02]  /*bd70*/  LEA.HI.X R207, R165, R233.reuse, R168, 0x1, P5 ;  /* 0x000000e9a5cf7211 */ /* 0x080fe400028f0ca8 */
[----:B------:R-:W-:Y:S01]  /*bd80*/  @!PT LDS RZ, [RZ] ;  /* 0x00000000fffff984 */ /* 0x000fe20000000800 */
[----:B------:R-:W-:Y:S01]  /*bd90*/  @!PT LDS RZ, [RZ] ;  /* 0x00000000fffff984 */ /* 0x000fe20000000800 */
[----:B------:R-:W-:Y:S01]  /*bda0*/  @!PT LDS RZ, [RZ] ;  /* 0x00000000fffff984 */ /* 0x000fe20000000800 */
[----:B------:R-:W-:Y:S01]  /*bdb0*/  @!P2 LDGSTS.E.BYPASS.LTC128B.128 [R237+0x16000], desc[UR22][R210.64+0x180] ;  /* 0x16000180d2edafae */ /* 0x000fe2000b981a16 */
[----:B------:R-:W-:Y:S02]  /*bdc0*/  LEA R166, P0, R167, R234, 0x1 ;  /* 0x000000eaa7a67211 */ /* 0x000fe400078008ff */
        /* <DEDUP_REMOVED lines=78> */
[----:B------:R-:W3:Y:S05]  /*c2b0*/  LDSM.16.M88.4 R176, [R227+UR5+0x8000] ;  /* 0x00800005e3b0783b */ /* 0x000eea0008000200 */
[----:B------:R-:W4:Y:S05]  /*c2c0*/  LDSM.16.M88.4 R180, [R227+UR5+0x8800] ;  /* 0x00880005e3b4783b */ /* 0x000f2a0008000200 */
[----:B------:R-:W5:Y:S05]  /*c2d0*/  LDSM.16.M88.4 R184, [R227+UR5+0x9000] ;  /* 0x00900005e3b8783b */ /* 0x000f6a0008000200 */
[----:B------:R-:W0:Y:S05]  /*c2e0*/  LDGDEPBAR ;  /* 0x00000000000079af */ /* 0x000e2a0000000000 */
[----:B------:R-:W1:Y:S05]  /*c2f0*/  LDSM.16.M88.4 R188, [R227+UR5+0x9800] ;  /* 0x00980005e3bc783b */ /* 0x000e6a0008000200 */
[----:B------:R-:W-:Y:S05]  /*c300*/  LDSM.16.M88.4 R192, [R226] ;  /* 0x00000000e2c0783b */ /* 0x000fea0000000200 */
[----:B------:R-:W1:Y:S05]  /*c310*/  LDSM.16.M88.4 R196, [R170+0x8000] ;  /* 0x00800000aac4783b */ /* 0x000e6a0000000200 */
[----:B------:R-:W1:Y:S05]  /*c320*/  LDSM.16.M88.4 R200, [R170+0x8800] ;  /* 0x00880000aac8783b */ /* 0x000e6a0000000200 */
[----:B--2---:R-:W-:Y:S01]  /*c330*/  LDSM.16.M88.4 R164, [R171] ;  /* 0x00000000aba4783b */ /* 0x004fe20000000200 */
[C---:B---3--:R-:W-:Y:S04]  /*c340*/  HMMA.16816.F32.BF16 R4, R172.reuse, R176, RZ ;  /* 0x000000b0ac04723c */ /* 0x048fe800000418ff */
[----:B------:R-:W-:Y:S04]  /*c350*/  LDSM.16.M88.4 R204, [R2+0x8000] ;  /* 0x0080000002cc783b */ /* 0x000fe80000000200 */
[C---:B------:R-:W-:Y:S01]  /*c360*/  HMMA.16816.F32.BF16 R8, R172.reuse, R178, RZ ;  /* 0x000000b2ac08723c */ /* 0x040fe200000418ff */
[----:B------:R-:W-:Y:S05]  /*c370*/  LDSM.16.M88.4 R176, [R170+0x9800] ;  /* 0x00980000aab0783b */ /* 0x000fea0000000200 */
[----:B------:R-:W-:Y:S02]  /*c380*/  LDSM.16.M88.4 R208, [R3+0xa000] ;  /* 0x00a0000003d0783b */ /* 0x000fe40000000200 */
[C---:B----4-:R-:W-:Y:S03]  /*c390*/  HMMA.16816.F32.BF16 R12, R172.reuse, R180, RZ ;  /* 0x000000b4ac0c723c */ /* 0x050fe600000418ff */
[----:B------:R-:W-:Y:S05]  /*c3a0*/  LDSM.16.M88.4 R212, [R170+0xc000] ;  /* 0x00c00000aad4783b */ /* 0x000fea0000000200 */
[C---:B------:R-:W-:Y:S01]  /*c3b0*/  HMMA.16816.F32.BF16 R16, R172.reuse, R182, RZ ;  /* 0x000000b6ac10723c */ /* 0x040fe200000418ff */
[----:B------:R-:W-:Y:S07]  /*c3c0*/  LDSM.16.M88.4 R180, [R3+0x8000] ;  /* 0x0080000003b4783b */ /* 0x000fee0000000200 */
[C---:B-----5:R-:W-:Y:S08]  /*c3d0*/  HMMA.16816.F32.BF16 R20, R172.reuse, R184, RZ ;  /* 0x000000b8ac14723c */ /* 0x060ff000000418ff */
[C---:B------:R-:W-:Y:S01]  /*c3e0*/  HMMA.16816.F32.BF16 R24, R172.reuse, R186, RZ ;  /* 0x000000baac18723c */ /* 0x040fe200000418ff */
[----:B------:R-:W-:Y:S07]  /*c3f0*/  LDSM.16.M88.4 R184, [R3+0x8800] ;  /* 0x0088000003b8783b */ /* 0x000fee0000000200 */
[C---:B-1----:R-:W-:Y:S08]  /*c400*/  HMMA.16816.F32.BF16 R28, R172.reuse, R188, RZ ;  /* 0x000000bcac1c723c */ /* 0x042ff000000418ff */
[----:B------:R-:W-:Y:S01]  /*c410*/  HMMA.16816.F32.BF16 R32, R172, R190, RZ ;  /* 0x000000beac20723c */ /* 0x000fe200000418ff */
[----:B------:R-:W1:Y:S05]  /*c420*/  LDSM.16.M88.4 R172, [R170+0x9000] ;  /* 0x00900000aaac783b */ /* 0x000e6a0000000200 */
[----:B------:R-:W2:Y:S02]  /*c430*/  LDSM.16.M88.4 R188, [R3+0x9000] ;  /* 0x0090000003bc783b */ /* 0x000ea40000000200 */
[C---:B------:R-:W-:Y:S08]  /*c440*/  HMMA.16816.F32.BF16 R4, R192.reuse, R196, R4 ;  /* 0x000000c4c004723c */ /* 0x040ff00000041804 */
[C---:B------:R-:W-:Y:S01]  /*c450*/  HMMA.16816.F32.BF16 R8, R192.reuse, R198, R8 ;  /* 0x000000c6c008723c */ /* 0x040fe20000041808 */
[----:B------:R-:W3:Y:S07]  /*c460*/  LDSM.16.M88.4 R196, [R3+0x9800] ;  /* 0x0098000003c4783b */ /* 0x000eee0000000200 */
[C---:B------:R-:W-:Y:S08]  /*c470*/  HMMA.16816.F32.BF16 R12, R192.reuse, R200, R12 ;  /* 0x000000c8c00c723c */ /* 0x040ff0000004180c */
[C---:B------:R-:W-:Y:S01]  /*c480*/  HMMA.16816.F32.BF16 R16, R192.reuse, R202, R16 ;  /* 0x000000cac010723c */ /* 0x040fe20000041810 */
[----:B------:R-:W4:Y:S07]  /*c490*/  LDSM.16.M88.4 R200, [R168] ;  /* 0x00000000a8c8783b */ /* 0x000f2e0000000200 */
[C---:B-1----:R-:W-:Y:S08]  /*c4a0*/  HMMA.16816.F32.BF16 R20, R192.reuse, R172, R20 ;  /* 0x000000acc014723c */ /* 0x042ff00000041814 */
[C---:B------:R-:W-:Y:S01]  /*c4b0*/  HMMA.16816.F32.BF16 R24, R192.reuse, R174, R24 ;  /* 0x000000aec018723c */ /* 0x040fe20000041818 */
[----:B------:R-:W1:Y:S07]  /*c4c0*/  LDSM.16.M88.4 R172, [R2+0x8800] ;  /* 0x0088000002ac783b */ /* 0x000e6e0000000200 */
[C---:B------:R-:W-:Y:S08]  /*c4d0*/  HMMA.16816.F32.BF16 R28, R192.reuse, R176, R28 ;  /* 0x000000b0c01c723c */ /* 0x040ff0000004181c */
[----:B------:R-:W-:Y:S01]  /*c4e0*/  HMMA.16816.F32.BF16 R32, R192, R178, R32 ;  /* 0x000000b2c020723c */ /* 0x000fe20000041820 */
[----:B------:R-:W5:Y:S05]  /*c4f0*/  LDSM.16.M88.4 R176, [R2+0x9000] ;  /* 0x0090000002b0783b */ /* 0x000f6a0000000200 */
[----:B------:R-:W-:Y:S02]  /*c500*/  LDSM.16.M88.4 R192, [R227+UR5+0xb000] ;  /* 0x00b00005e3c0783b */ /* 0x000fe40008000200 */
[C---:B------:R-:W-:Y:S08]  /*c510*/  HMMA.16816.F32.BF16 R4, R164.reuse, R180, R4 ;  /* 0x000000b4a404723c */ /* 0x040ff00000041804 */
[C---:B------:R-:W-:Y:S01]  /*c520*/  HMMA.16816.F32.BF16 R8, R164.reuse, R182, R8 ;  /* 0x000000b6a408723c */ /* 0x040fe20000041808 */
[----:B------:R-:W-:Y:S07]  /*c530*/  LDSM.16.M88.4 R180, [R229+0x2000] ;  /* 0x00200000e5b4783b */ /* 0x000fee0000000200 */
[C---:B------:R-:W-:Y:S08]  /*c540*/  HMMA.16816.F32.BF16 R12, R164.reuse, R184, R12 ;  /* 0x000000b8a40c723c */ /* 0x040ff0000004180c */
[C---:B------:R-:W-:Y:S01]  /*c550*/  HMMA.16816.F32.BF16 R16, R164.reuse, R186, R16 ;  /* 0x000000baa410723c */ /* 0x040fe20000041810 */
[----:B------:R-:W-:Y:S07]  /*c560*/  LDSM.16.M88.4 R184, [R227+UR5+0xa000] ;  /* 0x00a00005e3b8783b */ /* 0x000fee0008000200 */
[C---:B--2---:R-:W-:Y:S08]  /*c570*/  HMMA.16816.F32.BF16 R20, R164.reuse, R188, R20 ;  /* 0x000000bca414723c */ /* 0x044ff00000041814 */
[C---:B------:R-:W-:Y:S01]  /*c580*/  HMMA.16816.F32.BF16 R24, R164.reuse, R190, R24 ;  /* 0x000000bea418723c */ /* 0x040fe20000041818 */
[----:B------:R-:W-:Y:S07]  /*c590*/  LDSM.16.M88.4 R188, [R227+UR5+0xa800] ;  /* 0x00a80005e3bc783b */ /* 0x000fee0008000200 */
[C---:B---3--:R-:W-:Y:S08]  /*c5a0*/  HMMA.16816.F32.BF16 R28, R164.reuse, R196, R28 ;  /* 0x000000c4a41c723c */ /* 0x048ff0000004181c */
[----:B------:R-:W-:Y:S01]  /*c5b0*/  HMMA.16816.F32.BF16 R32, R164, R198, R32 ;  /* 0x000000c6a420723c */ /* 0x000fe20000041820 */
[----:B------:R-:W2:Y:S05]  /*c5c0*/  LDSM.16.M88.4 R164, [R2+0x9800] ;  /* 0x0098000002a4783b */ /* 0x000eaa0000000200 */
[----:B------:R-:W-:Y:S02]  /*c5d0*/  LDSM.16.M88.4 R196, [R226+0x2000] ;  /* 0x00200000e2c4783b */ /* 0x000fe40000000200 */
[C---:B----4-:R-:W-:Y:S08]  /*c5e0*/  HMMA.16816.F32.BF16 R4, R200.reuse, R204, R4 ;  /* 0x000000ccc804723c */ /* 0x050ff00000041804 */
[C---:B------:R-:W-:Y:S01]  /*c5f0*/  HMMA.16816.F32.BF16 R8, R200.reuse, R206, R8 ;  /* 0x000000cec808723c */ /* 0x040fe20000041808 */
[----:B------:R-:W-:Y:S07]  /*c600*/  LDSM.16.M88.4 R204, [R170+0xa000] ;  /* 0x00a00000aacc783b */ /* 0x000fee0000000200 */
[C---:B-1----:R-:W-:Y:S08]  /*c610*/  HMMA.16816.F32.BF16 R12, R200.reuse, R172, R12 ;  /* 0x000000acc80c723c */ /* 0x042ff0000004180c */
[C---:B------:R-:W-:Y:S01]  /*c620*/  HMMA.16816.F32.BF16 R16, R200.reuse, R174, R16 ;  /* 0x000000aec810723c */ /* 0x040fe20000041810 */
[----:B------:R-:W1:Y:S07]  /*c630*/  LDSM.16.M88.4 R172, [R227+UR5+0xb800] ;  /* 0x00b80005e3ac783b */ /* 0x000e6e0008000200 */
[C---:B-----5:R-:W-:Y:S08]  /*c640*/  HMMA.16816.F32.BF16 R20, R200.reuse, R176, R20 ;  /* 0x000000b0c814723c */ /* 0x060ff00000041814 */
[C---:B------:R-:W-:Y:S01]  /*c650*/  HMMA.16816.F32.BF16 R24, R200.reuse, R178, R24 ;  /* 0x000000b2c818723c */ /* 0x040fe20000041818 */
[----:B------:R-:W3:Y:S07]  /*c660*/  LDSM.16.M88.4 R176, [R170+0xa800] ;  /* 0x00a80000aab0783b */ /* 0x000eee0000000200 */
[C---:B--2---:R-:W-:Y:S08]  /*c670*/  HMMA.16816.F32.BF16 R28, R200.reuse, R164, R28 ;  /* 0x000000a4c81c723c */ /* 0x044ff0000004181c */
[----:B------:R-:W-:Y:S01]  /*c680*/  HMMA.16816.F32.BF16 R32, R200, R166, R32 ;  /* 0x000000a6c820723c */ /* 0x000fe20000041820 */
[----:B------:R-:W2:Y:S05]  /*c690*/  LDSM.16.M88.4 R164, [R170+0xb000] ;  /* 0x00b00000aaa4783b */ /* 0x000eaa0000000200 */
[----:B------:R-:W-:Y:S02]  /*c6a0*/  LDSM.16.M88.4 R200, [R171+0x2000] ;  /* 0x00200000abc8783b */ /* 0x000fe40000000200 */
[C---:B------:R-:W-:Y:S08]  /*c6b0*/  HMMA.16816.F32.BF16 R4, R180.reuse, R184, R4 ;  /* 0x000000b8b404723c */ /* 0x040ff00000041804 */
[C---:B------:R-:W-:Y:S01]  /*c6c0*/  HMMA.16816.F32.BF16 R8, R180.reuse, R186, R8 ;  /* 0x000000bab408723c */ /* 0x040fe20000041808 */
[----:B------:R-:W4:Y:S07]  /*c6d0*/  LDSM.16.M88.4 R184, [R170+0xb800] ;  /* 0x00b80000aab8783b */ /* 0x000f2e0000000200 */
        /* <DEDUP_REMOVED lines=13> */
[C---:B---3--:R-:W-:Y:S08]  /*c7b0*/  HMMA.16816.F32.BF16 R12, R196.reuse, R176, R12 ;  /* 0x000000b0c40c723c */ /* 0x048ff0000004180c */
[C---:B------:R-:W-:Y:S01]  /*c7c0*/  HMMA.16816.F32.BF16 R16, R196.reuse, R178, R16 ;  /* 0x000000b2c410723c */ /* 0x040fe20000041810 */
[----:B------:R-:W-:Y:S07]  /*c7d0*/  LDSM.16.M88.4 R176, [R2+0xb000] ;  /* 0x00b0000002b0783b */ /* 0x000fee0000000200 */
[C---:B--2---:R-:W-:Y:S08]  /*c7e0*/  HMMA.16816.F32.BF16 R20, R196.reuse, R164, R20 ;  /* 0x000000a4c414723c */ /* 0x044ff00000041814 */
[C---:B------:R-:W-:Y:S01]  /*c7f0*/  HMMA.16816.F32.BF16 R24, R196.reuse, R166, R24 ;  /* 0x000000a6c418723c */ /* 0x040fe20000041818 */
[----:B------:R-:W2:Y:S07]  /*c800*/  LDSM.16.M88.4 R164, [R2+0xa800] ;  /* 0x00a8000002a4783b */ /* 0x000eae0000000200 */
[C---:B----4-:R-:W-:Y:S08]  /*c810*/  HMMA.16816.F32.BF16 R28, R196.reuse, R184, R28 ;  /* 0x000000b8c41c723c */ /* 0x050ff0000004181c */
        /* <DEDUP_REMOVED lines=118> */
[----:B------:R-:W-:Y:S01]  /*cf80*/  FMUL.FTZ R207, R7, UR7 ;  /* 0x0000000707cf7c20 */ /* 0x000fe20008410000 */
[----:B------:R2:W-:Y:S01]  /*cf90*/  MUFU.TANH R197, R205 ;  /* 0x000000cd00c57308 */ /* 0x0005e20000002400 */
[C---:B------:R-:W-:Y:S03]  /*cfa0*/  HMMA.16816.F32.BF16 R16, R200.reuse, R166, R16 ;  /* 0x000000a6c810723c */ /* 0x040fe60000041810 */
[----:B------:R-:W-:Y:S01]  /*cfb0*/  FMUL.FTZ R165, R11, UR7 ;  /* 0x000000070ba57c20 */ /* 0x000fe20008410000 */
[----:B------:R-:W-:Y:S01]  /*cfc0*/  FMUL.FTZ R204, R8, UR7 ;  /* 0x0000000708cc7c20 */ /* 0x000fe20008410000 */
[----:B------:R-:W-:Y:S04]  /*cfd0*/  FMUL.FTZ R206, R9, UR7 ;  /* 0x0000000709ce7c20 */ /* 0x000fe80008410000 */
[----:B------:R3:W4:Y:S01]  /*cfe0*/  MUFU.TANH R199, R168 ;  /* 0x000000a800c77308 */ /* 0x0007220000002400 */
[C---:B-1----:R-:W-:Y:S03]  /*cff0*/  HMMA.16816.F32.BF16 R20, R200.reuse, R172, R20 ;  /* 0x000000acc814723c */ /* 0x042fe60000041814 */
[----:B------:R-:W-:Y:S01]  /*d000*/  FMUL.FTZ R252, R14, UR7 ;  /* 0x000000070efc7c20 */ /* 0x000fe20008410000 */
[----:B------:R-:W-:Y:S05]  /*d010*/  FMUL.FTZ R248, R15, UR7 ;  /* 0x000000070ff87c20 */ /* 0x000fea0008410000 */
[----:B------:R1:W-:Y:S01]  /*d020*/  MUFU.TANH R183, R204 ;  /* 0x000000cc00b77308 */ /* 0x0003e20000002400 */
[----:B--2---:R-:W-:Y:S01]  /*d030*/  FMUL.FTZ R205, R10, UR7 ;  /* 0x000000070acd7c20 */ /* 0x004fe20008410000 */
[C---:B------:R-:W-:Y:S03]  /*d040*/  HMMA.16816.F32.BF16 R24, R200.reuse, R174, R24 ;  /* 0x000000aec818723c */ /* 0x040fe60000041818 */
[----:B------:R-:W-:Y:S01]  /*d050*/  FMUL.FTZ R250, R16, UR7 ;  /* 0x0000000710fa7c20 */ /* 0x000fe20008410000 */
[----:B------:R-:W-:Y:S01]  /*d060*/  FMUL.FTZ R251, R17, UR7 ;  /* 0x0000000711fb7c20 */ /* 0x000fe20008410000 */
[----:B------:R-:W-:Y:S03]  /*d070*/  FMUL.FTZ R246, R18, UR7 ;  /* 0x0000000712f67c20 */ /* 0x000fe60008410000 */
[----:B------:R2:W-:Y:S01]  /*d080*/  MUFU.TANH R10, R165 ;  /* 0x000000a5000a7308 */ /* 0x0005e20000002400 */
[----:B---3--:R-:W-:Y:S01]  /*d090*/  FMUL.FTZ R168, R12, UR7 ;  /* 0x000000070ca87c20 */ /* 0x008fe20008410000 */
[----:B------:R-:W-:Y:S01]  /*d0a0*/  FMUL.FTZ R214, R19, UR7 ;  /* 0x0000000713d67c20 */ /* 0x000fe20008410000 */
[----:B------:R-:W-:Y:S01]  /*d0b0*/  FMUL.FTZ R249, R20, UR7 ;  /* 0x0000000714f97c20 */ /* 0x000fe20008410000 */
[----:B------:R-:W-:Y:S01]  /*d0c0*/  FMUL.FTZ R215, R21, UR7 ;  /* 0x0000000715d77c20 */ /* 0x000fe20008410000 */
[----:B------:R-:W-:Y:S01]  /*d0d0*/  FMUL.FTZ R212, R22, UR7 ;  /* 0x0000000716d47c20 */ /* 0x000fe20008410000 */
[----:B------:R-:W-:Y:S04]  /*d0e0*/  FMUL.FTZ R210, R23, UR7 ;  /* 0x0000000717d27c20 */ /* 0x000fe80008410000 */
[----:B------:R3:W5:Y:S01]  /*d0f0*/  MUFU.TANH R181, R206 ;  /* 0x000000ce00b57308 */ /* 0x0007620000002400 */
[----:B-1----:R-:W-:Y:S01]  /*d100*/  FMUL.FTZ R204, R13, UR7 ;  /* 0x000000070dcc7c20 */ /* 0x002fe20008410000 */
[----:B------:R-:W-:Y:S01]  /*d110*/  FMUL.FTZ R213, R24, UR7 ;  /* 0x0000000718d57c20 */ /* 0x000fe20008410000 */
[----:B------:R-:W-:Y:S07]  /*d120*/  FMUL.FTZ R211, R25, UR7 ;  /* 0x0000000719d37c20 */ /* 0x000fee0008410000 */
[----:B------:R4:W-:Y:S01]  /*d130*/  MUFU.TANH R195, R204 ;  /* 0x000000cc00c37308 */ /* 0x0009e20000002400 */
[----:B--2---:R-:W1:Y:S01]  /*d140*/  LDSM.16.M88.4 R164, [R2+0xf800] ;  /* 0x00f8000002a4783b */ /* 0x004e620000000200 */
[----:B------:R-:W-:Y:S08]  /*d150*/  DEPBAR.LE SB0, 0x0 ;  /* 0x000080000000791a */ /* 0x000ff00000000000 */
[----:B------:R-:W2:Y:S01]  /*d160*/  MUFU.TANH R193, R168 ;  /* 0x000000a800c17308 */ /* 0x000ea20000002400 */
[----:B------:R-:W-:Y:S01]  /*d170*/  BAR.SYNC.DEFER_BLOCKING 0x0 ;  /* 0x0000000000007b1d */ /* 0x000fe20000010000 */
[----:B---3--:R-:W-:Y:S08]  /*d180*/  FMUL.FTZ R206, R27, UR7 ;  /* 0x000000071bce7c20 */ /* 0x008ff00008410000 */
[----:B------:R3:W-:Y:S01]  /*d190*/  MUFU.TANH R198, R208 ;  /* 0x000000d000c67308 */ /* 0x0007e20000002400 */
[----:B----4-:R-:W-:Y:S09]  /*d1a0*/  FMNMX3.FTZ R204, R169, R199, R197, !PT ;  /* 0x000000c7a9cc7276 */ /* 0x010ff200078100c5 */
[----:B------:R-:W4:Y:S10]  /*d1b0*/  MUFU.TANH R194, R207 ;  /* 0x000000cf00c27308 */ /* 0x000f340000002400 */
[----:B------:R-:W-:Y:S01]  /*d1c0*/  MUFU.TANH R250, R250 ;  /* 0x000000fa00fa7308 */ /* 0x000fe20000002400 */
[----:B---3--:R-:W-:Y:S09]  /*d1d0*/  FMUL.FTZ R208, R26, UR7 ;  /* 0x000000071ad07c20 */ /* 0x008ff20008410000 */
[----:B------:R-:W3:Y:S01]  /*d1e0*/  MUFU.TANH R251, R251 ;  /* 0x000000fb00fb7308 */ /* 0x000ee20000002400 */
[C---:B-1----:R-:W-:Y:S05]  /*d1f0*/  HMMA.16816.F32.BF16 R28, R200.reuse, R164, R28 ;  /* 0x000000a4c81c723c */ /* 0x042fea000004181c */
[----:B-----5:R-:W-:Y:S04]  /*d200*/  FMNMX3.FTZ R165, R204, R183, R181, !PT ;  /* 0x000000b7cca57276 */ /* 0x020fe800078100b5 */
[----:B------:R-:W1:Y:S01]  /*d210*/  MUFU.TANH R9, R205 ;  /* 0x000000cd00097308 */ /* 0x000e620000002400 */
[----:B------:R-:W-:Y:S03]  /*d220*/  HMMA.16816.F32.BF16 R32, R200, R166, R32 ;  /* 0x000000a6c820723c */ /* 0x000fe60000041820 */
[----:B--2---:R-:W-:Y:S02]  /*d230*/  FMNMX3.FTZ R165, R165, R193, R195, !PT ;  /* 0x000000c1a5a57276 */ /* 0x004fe400078100c3 */
[----:B----4-:R-:W-:Y:S04]  /*d240*/  FMNMX3.FTZ R166, R0, R198, R194, !PT ;  /* 0x000000c600a67276 */ /* 0x010fe800078100c2 */
[----:B------:R-:W-:Y:S01]  /*d250*/  MUFU.TANH R249, R249 ;  /* 0x000000f900f97308 */ /* 0x000fe20000002400 */
[----:B---3--:R-:W-:Y:S01]  /*d260*/  FMNMX3.FTZ R165, R165, R250, R251, !PT ;  /* 0x000000faa5a57276 */ /* 0x008fe200078100fb */
[----:B------:R-:W-:Y:S01]  /*d270*/  FMUL.FTZ R207, R28, UR7 ;  /* 0x000000071ccf7c20 */ /* 0x000fe20008410000 */
[----:B------:R-:W-:Y:S01]  /*d280*/  FMUL.FTZ R209, R29, UR7 ;  /* 0x000000071dd17c20 */ /* 0x000fe20008410000 */
[----:B------:R-:W-:Y:S01]  /*d290*/  FMUL.FTZ R168, R30, UR7 ;  /* 0x000000071ea87c20 */ /* 0x000fe20008410000 */
[----:B------:R-:W-:Y:S05]  /*d2a0*/  FMUL.FTZ R167, R31, UR7 ;  /* 0x000000071fa77c20 */ /* 0x000fea0008410000 */
[----:B------:R-:W2:Y:S01]  /*d2b0*/  MUFU.TANH R215, R215 ;  /* 0x000000d700d77308 */ /* 0x000ea20000002400 */
[----:B-1----:R-:W-:Y:S01]  /*d2c0*/  FMNMX3.FTZ R166, R166, R9, R10, !PT ;  /* 0x00000009a6a67276 */ /* 0x002fe2000781000a */
[----:B------:R-:W-:Y:S01]  /*d2d0*/  FMUL.FTZ R205, R32, UR7 ;  /* 0x0000000720cd7c20 */ /* 0x000fe20008410000 */
[----:B------:R-:W-:Y:S01]  /*d2e0*/  FMUL.FTZ R33, R33, UR7 ;  /* 0x0000000721217c20 */ /* 0x000fe20008410000 */
[----:B------:R-:W-:Y:S01]  /*d2f0*/  FMUL.FTZ R34, R34, UR7 ;  /* 0x0000000722227c20 */ /* 0x000fe20008410000 */
[----:B------:R-:W-:Y:S05]  /*d300*/  FMUL.FTZ R35, R35, UR7 ;  /* 0x0000000723237c20 */ /* 0x000fea0008410000 */
        /* <DEDUP_REMOVED lines=24> */
[----:B------:R1:W3:Y:S10]  /*d490*/  MUFU.TANH R166, R34 ;  /* 0x0000002200a67308 */ /* 0x0002f40000002400 */
[----:B------:R1:W4:Y:S01]  /*d4a0*/  MUFU.TANH R165, R35 ;  /* 0x0000002300a57308 */ /* 0x0003220000002400 */
[----:B--2---:R-:W-:Y:S01]  /*d4b0*/  FMNMX3.FTZ R6, R6, R205, R204, !PT ;  /* 0x000000cd06067276 */ /* 0x004fe200078100cc */
[----:B------:R-:W-:Y:S06]  /*d4c0*/  BRA.U.ANY UP0, `(.L_x_632) ;  /* 0xffffffdd00d07547 */ /* 0x000fec000b93ffff */
.L_x_631:
[----:B------:R-:W5:Y:S01]  /*d4d0*/  SHFL.BFLY PT, R3, R6, 0x2, 0x1f ;  /* 0x0c401f0006037f89 */ /* 0x000f6200000e0000 */
[----:B---34-:R-:W-:Y:S01]  /*d4e0*/  FMNMX3.FTZ R7, R7, R166, R165, !PT ;  /* 0x000000a607077276 */ /* 0x018fe200078100a5 */
[----:B------:R-:W-:Y:S06]  /*d4f0*/  UISETP.NE.AND UP0, UPT, UR6, URZ, UPT ;  /* 0x000000ff0600728c */ /* 0x000fec000bf05270 */
[----:B--2---:R-:W-:Y:S01]  /*d500*/  LDSM.16.MT88.4 R12, [R221+0x10000] ;  /* 0x01000000dd0c783b */ /* 0x004fe20000004200 */
[----:B------:R-:W-:Y:S07]  /*d510*/  UIADD3 UR6, UPT, UPT, UR6, -0x1, URZ ;  /* 0xffffffff06067890 */ /* 0x000fee000fffe0ff */
[----:B------:R-:W2:Y:S08]  /*d520*/  SHFL.BFLY PT, R2, R7, 0x2, 0x1f ;  /* 0x0c401f0007027f89 */ /* 0x000eb000000e0000 */
[----:B------:R-:W-:Y:S08]  /*d530*/  LDSM.16.MT88.4 R20, [R220+0x10000] ;  /* 0x01000000dc14783b */ /* 0x000ff00000004200 */
[----:B------:R-:W-:Y:S01]  /*d540*/  LDSM.16.MT88.4 R176, [R221+0x15000] ;  /* 0x01500000ddb0783b */ /* 0x000fe20000004200 */
[----:B-----5:R-:W-:Y:S07]  /*d550*/  FMNMX.FTZ R11, R6, R3, !PT ;  /* 0x00000003060b7209 */ /* 0x020fee0007810000 */
[----:B------:R-:W3:Y:S01]  /*d560*/  SHFL.BFLY PT, R164, R11, 0x1, 0x1f ;  /* 0x0c201f000ba47f89 */ /* 0x000ee200000e0000 */
[----:B--2---:R-:W-:Y:S07]  /*d570*/  FMNMX.FTZ R4, R7, R2, !PT ;  /* 0x0000000207047209 */ /* 0x004fee0007810000 */
[----:B------:R-:W2:Y:S01]  /*d580*/  SHFL.BFLY PT, R3, R4, 0x1, 0x1f ;  /* 0x0c201f0004037f89 */ /* 0x000ea200000e0000 */
[----:B---3--:R-:W-:Y:S04]  /*d590*/  FMNMX.FTZ R164, R11, R164, !PT ;  /* 0x000000a40ba47209 */ /* 0x008fe80007810000 */
[C---:B------:R-:W-:Y:S01]  /*d5a0*/  FSETP.NEU.FTZ.AND P2, PT, R164.reuse, -INF , PT ;  /* 0xff800000a400780b */ /* 0x040fe20003f5d000 */
[C---:B------:R-:W-:Y:S01]  /*d5b0*/  FMUL.FTZ R170, R164.reuse, UR4 ;  /* 0x00000004a4aa7c20 */ /* 0x040fe20008410000 */
[----:B------:R-:W-:Y:S01]  /*d5c0*/  FADD.FTZ R2, -R164, R169 ;  /* 0x000000a9a4027221 */ /* 0x000fe20000010100 */
[----:B--2---:R-:W-:Y:S03]  /*d5d0*/  FMNMX.FTZ R3, R4, R3, !PT ;  /* 0x0000000304037209 */ /* 0x004fe60007810000 */
[----:B------:R-:W-:Y:S01]  /*d5e0*/  FMUL.FTZ R5, R2, UR4 ;  /* 0x0000000402057c20 */ /* 0x000fe20008410000 */
[----:B------:R-:W-:Y:S02]  /*d5f0*/  FSEL R170, R170, RZ, P2 ;  /* 0x000000ffaaaa7208 */ /* 0x000fe40001000000 */
[C---:B------:R-:W-:Y:S01]  /*d600*/  FSETP.NEU.FTZ.AND P2, PT, R3.reuse, -INF , PT ;  /* 0xff8000000300780b */ /* 0x040fe20003f5d000 */
[C---:B------:R-:W-:Y:S01]  /*d610*/  FMUL.FTZ R169, R3.reuse, UR4 ;  /* 0x0000000403a97c20 */ /* 0x040fe20008410000 */
[----:B------:R-:W-:Y:S01]  /*d620*/  FADD.FTZ R0, -R3, R0 ;  /* 0x0000000003007221 */ /* 0x000fe20000010100 */
[--C-:B------:R-:W-:Y:S01]  /*d630*/  FFMA.FTZ R186, R183, UR4, -R170.reuse ;  /* 0x00000004b7ba7c23 */ /* 0x100fe200080108aa */
[--C-:B------:R-:W-:Y:S01]  /*d640*/  FFMA.FTZ R191, R199, UR4, -R170.reuse ;  /* 0x00000004c7bf7c23 */ /* 0x100fe200080108aa */
[--C-:B------:R-:W-:Y:S01]  /*d650*/  FFMA.FTZ R187, R197, UR4, -R170.reuse ;  /* 0x00000004c5bb7c23 */ /* 0x100fe200080108aa */
[----:B------:R-:W-:Y:S01]  /*d660*/  FSEL R169, R169, RZ, P2 ;  /* 0x000000ffa9a97208 */ /* 0x000fe20001000000 */
[--C-:B------:R-:W-:Y:S01]  /*d670*/  FFMA.FTZ R185, R181, UR4, -R170.reuse ;  /* 0x00000004b5b97c23 */ /* 0x100fe200080108aa */
[----:B------:R-:W-:Y:S01]  /*d680*/  FMUL.FTZ R6, R0, UR4 ;  /* 0x0000000400067c20 */ /* 0x000fe20008410000 */
[----:B------:R-:W2:Y:S01]  /*d690*/  MUFU.EX2 R2, R5 ;  /* 0x0000000500027308 */ /* 0x000ea20000000800 */
[----:B------:R-:W-:Y:S01]  /*d6a0*/  MOV R181, R239 ;  /* 0x000000ef00b57202 */ /* 0x000fe20000000f00 */
[--C-:B------:R-:W-:Y:S01]  /*d6b0*/  FFMA.FTZ R183, R9, UR4, -R169.reuse ;  /* 0x0000000409b77c23 */ /* 0x100fe200080108a9 */
[--C-:B------:R-:W-:Y:S01]  /*d6c0*/  FFMA.FTZ R182, R10, UR4, -R169.reuse ;  /* 0x000000040ab67c23 */ /* 0x100fe200080108a9 */
[--C-:B------:R-:W-:Y:S01]  /*d6d0*/  FFMA.FTZ R189, R198, UR4, -R169.reuse ;  /* 0x00000004c6bd7c23 */ /* 0x100fe200080108a9 */
[--C-:B------:R-:W-:Y:S01]  /*d6e0*/  FFMA.FTZ R184, R194, UR4, -R169.reuse ;  /* 0x00000004c2b87c23 */ /* 0x100fe200080108a9 */
[----:B------:R-:W-:Y:S01]  /*d6f0*/  @P0 IADD3 R181, PT, PT, R240, -0x40, RZ ;  /* 0xffffffc0f0b50810 */ /* 0x000fe20007ffe0ff */
[--C-:B------:R-:W-:Y:S03]  /*d700*/  FFMA.FTZ R188, R193, UR4, -R170.reuse ;  /* 0x00000004c1bc7c23 */ /* 0x100fe600080108aa */
[----:B------:R-:W3:Y:S01]  /*d710*/  MUFU.EX2 R0, R6 ;  /* 0x0000000600007308 */ /* 0x000ee20000000800 */
[--C-:B------:R-:W-:Y:S01]  /*d720*/  FFMA.FTZ R193, R195, UR4, -R170.reuse ;  /* 0x00000004c3c17c23 */ /* 0x100fe200080108aa */
[----:B------:R-:W-:Y:S01]  /*d730*/  IADD3 R180, PT, PT, R216, R181, RZ ;  /* 0x000000b5d8b47210 */ /* 0x000fe20007ffe0ff */
[----:B------:R-:W4:Y:S01]  /*d740*/  LDSM.16.MT88.4 R28, [R181] ;  /* 0x00000000b51c783b */ /* 0x000f220000004200 */
[--C-:B------:R-:W-:Y:S01]  /*d750*/  FFMA.FTZ R195, R252, UR4, -R169.reuse ;  /* 0x00000004fcc37c23 */ /* 0x100fe200080108a9 */
[--C-:B------:R-:W-:Y:S01]  /*d760*/  FFMA.FTZ R190, R248, UR4, -R169.reuse ;  /* 0x00000004f8be7c23 */ /* 0x100fe200080108a9 */
[--C-:B------:R-:W-:Y:S01]  /*d770*/  FFMA.FTZ R197, R250, UR4, -R170.reuse ;  /* 0x00000004fac57c23 */ /* 0x100fe200080108aa */
[--C-:B------:R-:W-:Y:S03]  /*d780*/  FFMA.FTZ R192, R251, UR4, -R170.reuse ;  /* 0x00000004fbc07c23 */ /* 0x100fe600080108aa */
[----:B------:R-:W-:Y:S01]  /*d790*/  MUFU.EX2 R191, R191 ;  /* 0x000000bf00bf7308 */ /* 0x000fe20000000800 */
[C---:B--2---:R-:W-:Y:S01]  /*d7a0*/  FMUL.FTZ R4, R2.reuse, R160 ;  /* 0x000000a002047220 */ /* 0x044fe20000410000 */
[C---:B------:R-:W-:Y:S01]  /*d7b0*/  FMUL.FTZ R5, R2.reuse, R161 ;  /* 0x000000a102057220 */ /* 0x040fe20000410000 */
[C---:B------:R-:W-:Y:S01]  /*d7c0*/  FMUL.FTZ R8, R2.reuse, R156 ;  /* 0x0000009c02087220 */ /* 0x040fe20000410000 */
[C---:B------:R-:W-:Y:S01]  /*d7d0*/  FMUL.FTZ R9, R2.reuse, R157 ;  /* 0x0000009d02097220 */ /* 0x040fe20000410000 */
[C---:B------:R-:W-:Y:S01]  /*d7e0*/  FMUL.FTZ R16, R2.reuse, R148 ;  /* 0x0000009402107220 */ /* 0x040fe20000410000 */
[----:B------:R-:W-:Y:S01]  /*d7f0*/  FMUL.FTZ R17, R2, R149 ;  /* 0x0000009502117220 */ /* 0x000fe20000410000 */
[----:B------:R-:W-:Y:S03]  /*d800*/  LDSM.16.MT88.4 R172, [R180+0x4800] ;  /* 0x00480000b4ac783b */ /* 0x000fe60000004200 */
[----:B------:R-:W2:Y:S01]  /*d810*/  MUFU.EX2 R187, R187 ;  /* 0x000000bb00bb7308 */ /* 0x000ea20000000800 */
[C---:B---3--:R-:W-:Y:S01]  /*d820*/  FMUL.FTZ R6, R0.reuse, R162 ;  /* 0x000000a200067220 */ /* 0x048fe20000410000 */
[C---:B------:R-:W-:Y:S01]  /*d830*/  FMUL.FTZ R7, R0.reuse, R163 ;  /* 0x000000a300077220 */ /* 0x040fe20000410000 */
[C---:B------:R-:W-:Y:S01]  /*d840*/  FMUL.FTZ R10, R0.reuse, R158 ;  /* 0x0000009e000a7220 */ /* 0x040fe20000410000 */
[C---:B------:R-:W-:Y:S01]  /*d850*/  FMUL.FTZ R11, R0.reuse, R159 ;  /* 0x0000009f000b7220 */ /* 0x040fe20000410000 */
[C---:B------:R-:W-:Y:S01]  /*d860*/  FMUL.FTZ R18, R0.reuse, R150 ;  /* 0x0000009600127220 */ /* 0x040fe20000410000 */
[----:B------:R-:W-:Y:S01]  /*d870*/  FMUL.FTZ R19, R0, R151 ;  /* 0x0000009700137220 */ /* 0x000fe20000410000 */
[----:B------:R-:W-:Y:S03]  /*d880*/  LDSM.16.MT88.4 R156, [R181+0x2800] ;  /* 0x00280000b59c783b */ /* 0x000fe60000004200 */
[----:B------:R-:W-:Y:S01]  /*d890*/  MUFU.EX2 R189, R189 ;  /* 0x000000bd00bd7308 */ /* 0x000fe20000000800 */
[C---:B------:R-:W-:Y:S01]  /*d8a0*/  FMUL.FTZ R24, R2.reuse, R140 ;  /* 0x0000008c02187220 */ /* 0x040fe20000410000 */
[----:B------:R-:W-:Y:S01]  /*d8b0*/  FMUL.FTZ R25, R2, R141 ;  /* 0x0000008d02197220 */ /* 0x000fe20000410000 */
[C---:B------:R-:W-:Y:S01]  /*d8c0*/  FMUL.FTZ R26, R0.reuse, R142 ;  /* 0x0000008e001a7220 */ /* 0x040fe20000410000 */
[----:B------:R-:W-:Y:S01]  /*d8d0*/  FMUL.FTZ R27, R0, R143 ;  /* 0x0000008f001b7220 */ /* 0x000fe20000410000 */
[C---:B------:R-:W-:Y:S01]  /*d8e0*/  FMUL.FTZ R32, R2.reuse, R132 ;  /* 0x0000008402207220 */ /* 0x040fe20000410000 */
[----:B------:R-:W-:Y:S01]  /*d8f0*/  FMUL.FTZ R33, R2, R133 ;  /* 0x0000008502217220 */ /* 0x000fe20000410000 */
[----:B------:R-:W-:Y:S03]  /*d900*/  LDSM.16.MT88.4 R140, [R180+0x2000] ;  /* 0x00200000b48c783b */ /* 0x000fe60000004200 */
[----:B------:R-:W3:Y:S01]  /*d910*/  MUFU.EX2 R184, R184 ;  /* 0x000000b800b87308 */ /* 0x000ee20000000800 */
[----:B--2---:R-:W-:Y:S01]  /*d920*/  F2FP.BF16.F32.PACK_AB R160, R187, R191 ;  /* 0x000000bfbba0723e */ /* 0x004fe200000010ff */
[C---:B-1----:R-:W-:Y:S01]  /*d930*/  FMUL.FTZ R34, R0.reuse, R134 ;  /* 0x0000008600227220 */ /* 0x042fe20000410000 */
[----:B------:R-:W-:Y:S01]  /*d940*/  FMUL.FTZ R35, R0, R135 ;  /* 0x0000008700237220 */ /* 0x000fe20000410000 */
[C---:B------:R-:W-:Y:S01]  /*d950*/  FMUL.FTZ R36, R2.reuse, R36 ;  /* 0x0000002402247220 */ /* 0x040fe20000410000 */
[----:B------:R-:W-:Y:S01]  /*d960*/  FMUL.FTZ R37, R2, R37 ;  /* 0x0000002502257220 */ /* 0x000fe20000410000 */
[C---:B------:R-:W-:Y:S01]  /*d970*/  FMUL.FTZ R38, R0.reuse, R38 ;  /* 0x0000002600267220 */ /* 0x040fe20000410000 */
[----:B------:R-:W-:Y:S03]  /*d980*/  LDSM.16.MT88.4 R132, [R181+0x2000] ;  /* 0x00200000b584783b */ /* 0x000fe60000004200 */
[----:B------:R-:W-:Y:S01]  /*d990*/  MUFU.EX2 R186, R186 ;  /* 0x000000ba00ba7308 */ /* 0x000fe20000000800 */
[----:B------:R-:W-:Y:S01]  /*d9a0*/  FMUL.FTZ R39, R0, R39 ;  /* 0x0000002700277220 */ /* 0x000fe20000410000 */
[C---:B------:R-:W-:Y:S01]  /*d9b0*/  FMUL.FTZ R40, R2.reuse, R40 ;  /* 0x0000002802287220 */ /* 0x040fe20000410000 */
[----:B------:R-:W-:Y:S01]  /*d9c0*/  FMUL.FTZ R41, R2, R41 ;  /* 0x0000002902297220 */ /* 0x000fe20000410000 */
[C---:B------:R-:W-:Y:S01]  /*d9d0*/  FMUL.FTZ R42, R0.reuse, R42 ;  /* 0x0000002a002a7220 */ /* 0x040fe20000410000 */
[----:B------:R-:W-:Y:S01]  /*d9e0*/  FMUL.FTZ R43, R0, R43 ;  /* 0x0000002b002b7220 */ /* 0x000fe20000410000 */
[----:B------:R-:W-:Y:S01]  /*d9f0*/  FMUL.FTZ R44, R2, R44 ;  /* 0x0000002c022c7220 */ /* 0x000fe20000410000 */
[----:B------:R-:W-:Y:S03]  /*da00*/  LDSM.16.MT88.4 R148, [R180+0x800] ;  /* 0x00080000b494783b */ /* 0x000fe60000004200 */
[----:B------:R-:W1:Y:S01]  /*da10*/  MUFU.EX2 R185, R185 ;  /* 0x000000b900b97308 */ /* 0x000e620000000800 */
[----:B---3--:R-:W-:Y:S01]  /*da20*/  F2FP.BF16.F32.PACK_AB R161, R184, R189 ;  /* 0x000000bdb8a1723e */ /* 0x008fe200000010ff */
[----:B------:R-:W-:Y:S01]  /*da30*/  FMUL.FTZ R45, R2, R45 ;  /* 0x0000002d022d7220 */ /* 0x000fe20000410000 */
[C---:B------:R-:W-:Y:S01]  /*da40*/  FMUL.FTZ R46, R0.reuse, R46 ;  /* 0x0000002e002e7220 */ /* 0x040fe20000410000 */
[----:B------:R-:W-:Y:S01]  /*da50*/  FMUL.FTZ R47, R0, R47 ;  /* 0x0000002f002f7220 */ /* 0x000fe20000410000 */
[C---:B------:R-:W-:Y:S01]  /*da60*/  FMUL.FTZ R48, R2.reuse, R48 ;  /* 0x0000003002307220 */ /* 0x040fe20000410000 */
[----:B------:R-:W-:Y:S01]  /*da70*/  FMUL.FTZ R49, R2, R49 ;  /* 0x0000003102317220 */ /* 0x000fe20000410000 */
[C---:B------:R-:W-:Y:S03]  /*da80*/  FMUL.FTZ R50, R0.reuse, R50 ;  /* 0x0000003200327220 */ /* 0x040fe60000410000 */
[----:B------:R-:W-:Y:S01]  /*da90*/  MUFU.EX2 R183, R183 ;  /* 0x000000b700b77308 */ /* 0x000fe20000000800 */
[----:B------:R-:W-:Y:S01]  /*daa0*/  FMUL.FTZ R51, R0, R51 ;  /* 0x0000003300337220 */ /* 0x000fe20000410000 */
[C---:B------:R-:W-:Y:S01]  /*dab0*/  FMUL.FTZ R52, R2.reuse, R52 ;  /* 0x0000003402347220 */ /* 0x040fe20000410000 */
[----:B------:R-:W-:Y:S01]  /*dac0*/  FMUL.FTZ R53, R2, R53 ;  /* 0x0000003502357220 */ /* 0x000fe20000410000 */
[C---:B------:R-:W-:Y:S01]  /*dad0*/  FMUL.FTZ R54, R0.reuse, R54 ;  /* 0x0000003600367220 */ /* 0x040fe20000410000 */
[----:B------:R-:W-:Y:S01]  /*dae0*/  FMUL.FTZ R55, R0, R55 ;  /* 0x0000003700377220 */ /* 0x000fe20000410000 */
[C---:B------:R-:W-:Y:S01]  /*daf0*/  FMUL.FTZ R56, R2.reuse, R56 ;  /* 0x0000003802387220 */ /* 0x040fe20000410000 */
[----:B------:R-:W-:Y:S03]  /*db00*/  FMUL.FTZ R57, R2, R57 ;  /* 0x0000003902397220 */ /* 0x000fe60000410000 */
[----:B------:R-:W2:Y:S01]  /*db10*/  MUFU.EX2 R182, R182 ;  /* 0x000000b600b67308 */ /* 0x000ea20000000800 */
[----:B-1----:R-:W-:Y:S01]  /*db20*/  F2FP.BF16.F32.PACK_AB R162, R185, R186 ;  /* 0x000000bab9a2723e */ /* 0x002fe200000010ff */
        /* <DEDUP_REMOVED lines=14> */
[----:B------:R-:W-:Y:S01]  /*dc10*/  FMUL.FTZ R72, R2, R72 ;  /* 0x0000004802487220 */ /* 0x000fe20000410000 */
[----:B--2---:R-:W-:Y:S01]  /*dc20*/  F2FP.BF16.F32.PACK_AB R163, R182, R183 ;  /* 0x000000b7b6a3723e */ /* 0x004fe200000010ff */
[----:B------:R-:W-:Y:S01]  /*dc30*/  FMUL.FTZ R73, R2, R73 ;  /* 0x0000004902497220 */ /* 0x000fe20000410000 */
[C---:B------:R-:W-:Y:S01]  /*dc40*/  FMUL.FTZ R74, R0.reuse, R74 ;  /* 0x0000004a004a7220 */ /* 0x040fe20000410000 */
[----:B------:R-:W-:Y:S01]  /*dc50*/  FMUL.FTZ R75, R0, R75 ;  /* 0x0000004b004b7220 */ /* 0x000fe20000410000 */
[C---:B------:R-:W-:Y:S01]  /*dc60*/  FMUL.FTZ R76, R2.reuse, R76 ;  /* 0x0000004c024c7220 */ /* 0x040fe20000410000 */
[----:B------:R-:W-:Y:S01]  /*dc70*/  FMUL.FTZ R77, R2, R77 ;  /* 0x0000004d024d7220 */ /* 0x000fe20000410000 */
[----:B------:R-:W-:Y:S01]  /*dc80*/  FMUL.FTZ R78, R0, R78 ;  /* 0x0000004e004e7220 */ /* 0x000fe20000410000 */
[C---:B------:R-:W-:Y:S01]  /*dc90*/  HMMA.16816.F32.BF16 R4, R160.reuse, R12, R4 ;  /* 0x0000000ca004723c */ /* 0x040fe20000041804 */
[----:B------:R-:W-:Y:S04]  /*dca0*/  MUFU.EX2 R188, R188 ;  /* 0x000000bc00bc7308 */ /* 0x000fe80000000800 */
[C---:B------:R-:W-:Y:S01]  /*dcb0*/  FMUL.FTZ R12, R2.reuse, R152 ;  /* 0x00000098020c7220 */ /* 0x040fe20000410000 */
[----:B------:R-:W-:Y:S01]  /*dcc0*/  FMUL.FTZ R13, R2, R153 ;  /* 0x00000099020d7220 */ /* 0x000fe20000410000 */
[C---:B------:R-:W-:Y:S01]  /*dcd0*/  FMUL.FTZ R79, R0.reuse, R79 ;  /* 0x0000004f004f7220 */ /* 0x040fe20000410000 */
[C---:B------:R-:W-:Y:S03]  /*dce0*/  HMMA.16816.F32.BF16 R8, R160.reuse, R14, R8 ;  /* 0x0000000ea008723c */ /* 0x040fe60000041808 */
[----:B------:R-:W-:Y:S01]  /*dcf0*/  MUFU.EX2 R193, R193 ;  /* 0x000000c100c17308 */ /* 0x000fe20000000800 */
[C---:B------:R-:W-:Y:S01]  /*dd00*/  FMUL.FTZ R14, R0.reuse, R154 ;  /* 0x0000009a000e7220 */ /* 0x040fe20000410000 */
[----:B------:R-:W-:Y:S01]  /*dd10*/  FMUL.FTZ R15, R0, R155 ;  /* 0x0000009b000f7220 */ /* 0x000fe20000410000 */
[C---:B------:R-:W-:Y:S01]  /*dd20*/  FMUL.FTZ R80, R2.reuse, R80 ;  /* 0x0000005002507220 */ /* 0x040fe20000410000 */
[----:B------:R-:W1:Y:S01]  /*dd30*/  LDSM.16.MT88.4 R152, [R180] ;  /* 0x00000000b498783b */ /* 0x000e620000004200 */
[----:B------:R-:W-:Y:S01]  /*dd40*/  FMUL.FTZ R81, R2, R81 ;  /* 0x0000005102517220 */ /* 0x000fe20000410000 */
[C---:B------:R-:W-:Y:S01]  /*dd50*/  FMUL.FTZ R82, R0.reuse, R82 ;  /* 0x0000005200527220 */ /* 0x040fe20000410000 */
[----:B------:R-:W-:Y:S01]  /*dd60*/  FMUL.FTZ R83, R0, R83 ;  /* 0x0000005300537220 */ /* 0x000fe20000410000 */
[C---:B------:R-:W-:Y:S01]  /*dd70*/  FMUL.FTZ R84, R2.reuse, R84 ;  /* 0x0000005402547220 */ /* 0x040fe20000410000 */
[C---:B------:R-:W-:Y:S01]  /*dd80*/  HMMA.16816.F32.BF16 R12, R160.reuse, R20, R12 ;  /* 0x00000014a00c723c */ /* 0x040fe2000004180c */
[----:B------:R-:W-:Y:S02]  /*dd90*/  MUFU.EX2 R195, R195 ;  /* 0x000000c300c37308 */ /* 0x000fe40000000800 */
[C---:B------:R-:W-:Y:S01]  /*dda0*/  FMUL.FTZ R20, R2.reuse, R144 ;  /* 0x0000009002147220 */ /* 0x040fe20000410000 */
[C---:B------:R-:W-:Y:S01]  /*ddb0*/  FMUL.FTZ R21, R2.reuse, R145 ;  /* 0x0000009102157220 */ /* 0x040fe20000410000 */
[----:B------:R-:W-:Y:S01]  /*ddc0*/  FMUL.FTZ R85, R2, R85 ;  /* 0x0000005502557220 */ /* 0x000fe20000410000 */
[C---:B------:R-:W-:Y:S01]  /*ddd0*/  FMUL.FTZ R86, R0.reuse, R86 ;  /* 0x0000005600567220 */ /* 0x040fe20000410000 */
[C---:B------:R-:W-:Y:S01]  /*dde0*/  FMUL.FTZ R87, R0.reuse, R87 ;  /* 0x0000005700577220 */ /* 0x040fe20000410000 */
[C---:B------:R-:W-:Y:S03]  /*ddf0*/  HMMA.16816.F32.BF16 R16, R160.reuse, R22, R16 ;  /* 0x00000016a010723c */ /* 0x040fe60000041810 */
[----:B------:R-:W-:Y:S01]  /*de00*/  MUFU.EX2 R190, R190 ;  /* 0x000000be00be7308 */ /* 0x000fe20000000800 */
[C---:B------:R-:W-:Y:S01]  /*de10*/  FMUL.FTZ R22, R0.reuse, R146 ;  /* 0x0000009200167220 */ /* 0x040fe20000410000 */
[----:B------:R-:W-:Y:S01]  /*de20*/  FMUL.FTZ R23, R0, R147 ;  /* 0x0000009300177220 */ /* 0x000fe20000410000 */
[C---:B------:R-:W-:Y:S01]  /*de30*/  FMUL.FTZ R88, R2.reuse, R88 ;  /* 0x0000005802587220 */ /* 0x040fe20000410000 */
[----:B------:R-:W2:Y:S01]  /*de40*/  LDSM.16.MT88.4 R144, [R221+0x12000] ;  /* 0x01200000dd90783b */ /* 0x000ea20000004200 */
[----:B------:R-:W-:Y:S01]  /*de50*/  FMUL.FTZ R89, R2, R89 ;  /* 0x0000005902597220 */ /* 0x000fe20000410000 */
[C---:B------:R-:W-:Y:S01]  /*de60*/  FMUL.FTZ R90, R0.reuse, R90 ;  /* 0x0000005a005a7220 */ /* 0x040fe20000410000 */
[----:B------:R-:W-:Y:S01]  /*de70*/  FMUL.FTZ R91, R0, R91 ;  /* 0x0000005b005b7220 */ /* 0x000fe20000410000 */
[C---:B------:R-:W-:Y:S01]  /*de80*/  FMUL.FTZ R92, R2.reuse, R92 ;  /* 0x0000005c025c7220 */ /* 0x040fe20000410000 */
[C---:B----4-:R-:W-:Y:S01]  /*de90*/  HMMA.16816.F32.BF16 R20, R160.reuse, R28, R20 ;  /* 0x0000001ca014723c */ /* 0x050fe20000041814 */
        /* <DEDUP_REMOVED lines=11> */
[----:B------:R-:W3:Y:S01]  /*df50*/  LDSM.16.MT88.4 R136, [R220+0x12000] ;  /* 0x01200000dc88783b */ /* 0x000ee20000004200 */
        /* <DEDUP_REMOVED lines=11> */
[----:B------:R-:W-:Y:S02]  /*e010*/  LDSM.16.MT88.4 R152, [R221+0x12800] ;  /* 0x01280000dd98783b */ /* 0x000fe40000004200 */
        /* <DEDUP_REMOVED lines=21> */
[C---:B---3--:R-:W-:Y:S03]  /*e170*/  HMMA.16816.F32.BF16 R44, R160.reuse, R136, R44 ;  /* 0x00000088a02c723c */ /* 0x048fe6000004182c */
        /* <DEDUP_REMOVED lines=10> */
[--C-:B------:R-:W-:Y:S01]  /*e220*/  FFMA.FTZ R199, R246, UR4, -R169.reuse ;  /* 0x00000004f6c77c23 */ /* 0x100fe200080108a9 */
[--C-:B------:R-:W-:Y:S01]  /*e230*/  FFMA.FTZ R194, R214, UR4, -R169.reuse ;  /* 0x00000004d6c27c23 */ /* 0x100fe200080108a9 */
[C---:B------:R-:W-:Y:S03]  /*e240*/  HMMA.16816.F32.BF16 R52, R160.reuse, R132, R52 ;  /* 0x00000084a034723c */ /* 0x040fe60000041834 */
[--C-:B------:R-:W-:Y:S01]  /*e250*/  FFMA.FTZ R200, R213, UR4, -R170.reuse ;  /* 0x00000004d5c87c23 */ /* 0x100fe200080108aa */
[----:B------:R-:W-:Y:S01]  /*e260*/  MUFU.EX2 R199, R199 ;  /* 0x000000c700c77308 */ /* 0x000fe20000000800 */
[--C-:B------:R-:W-:Y:S01]  /*e270*/  FFMA.FTZ R196, R249, UR4, -R170.reuse ;  /* 0x00000004f9c47c23 */ /* 0x100fe200080108aa */
[--C-:B------:R-:W-:Y:S01]  /*e280*/  FFMA.FTZ R201, R215, UR4, -R170.reuse ;  /* 0x00000004d7c97c23 */ /* 0x100fe200080108aa */
[--C-:B------:R-:W-:Y:S01]  /*e290*/  FFMA.FTZ R198, R212, UR4, -R169.reuse ;  /* 0x00000004d4c67c23 */ /* 0x100fe200080108a9 */
[C---:B------:R-:W-:Y:S01]  /*e2a0*/  HMMA.16816.F32.BF16 R56, R160.reuse, R134, R56 ;  /* 0x00000086a038723c */ /* 0x040fe20000041838 */
[----:B------:R-:W2:Y:S02]  /*e2b0*/  LDSM.16.MT88.4 R132, [R220+0x14000] ;  /* 0x01400000dc84783b */ /* 0x000ea40000004200 */
[--C-:B------:R-:W-:Y:S03]  /*e2c0*/  FFMA.FTZ R203, R210, UR4, -R169.reuse ;  /* 0x00000004d2cb7c23 */ /* 0x100fe600080108a9 */
[----:B------:R-:W-:Y:S01]  /*e2d0*/  MUFU.EX2 R194, R194 ;  /* 0x000000c200c27308 */ /* 0x000fe20000000800 */
[--C-:B------:R-:W-:Y:S01]  /*e2e0*/  FFMA.FTZ R211, R211, UR4, -R170.reuse ;  /* 0x00000004d3d37c23 */ /* 0x100fe200080108aa */
[--C-:B------:R-:W-:Y:S01]  /*e2f0*/  FFMA.FTZ R202, R208, UR4, -R169.reuse ;  /* 0x00000004d0ca7c23 */ /* 0x100fe200080108a9 */
[--C-:B------:R-:W-:Y:S01]  /*e300*/  FFMA.FTZ R208, R168, UR4, -R169.reuse ;  /* 0x00000004a8d07c23 */ /* 0x100fe200080108a9 */
[C---:B------:R-:W-:Y:S03]  /*e310*/  HMMA.16816.F32.BF16 R60, R160.reuse, R140, R60 ;  /* 0x0000008ca03c723c */ /* 0x040fe6000004183c */
[--C-:B------:R-:W-:Y:S03]  /*e320*/  FFMA.FTZ R213, R206, UR4, -R169.reuse ;  /* 0x00000004ced57c23 */ /* 0x100fe600080108a9 */
[----:B------:R-:W-:Y:S01]  /*e330*/  MUFU.EX2 R196, R196 ;  /* 0x000000c400c47308 */ /* 0x000fe20000000800 */
[--C-:B------:R-:W-:Y:S01]  /*e340*/  FFMA.FTZ R206, R207, UR4, -R170.reuse ;  /* 0x00000004cfce7c23 */ /* 0x100fe200080108aa */
[--C-:B------:R-:W-:Y:S01]  /*e350*/  FFMA.FTZ R207, R209, UR4, -R170.reuse ;  /* 0x00000004d1cf7c23 */ /* 0x100fe200080108aa */
[--C-:B------:R-:W-:Y:S01]  /*e360*/  FFMA.FTZ R167, R167, UR4, -R169.reuse ;  /* 0x00000004a7a77c23 */ /* 0x100fe200080108a9 */
[C---:B------:R-:W-:Y:S01]  /*e370*/  HMMA.16816.F32.BF16 R64, R160.reuse, R142, R64 ;  /* 0x0000008ea040723c */ /* 0x040fe20000041840 */
[----:B------:R-:W3:Y:S02]  /*e380*/  LDSM.16.MT88.4 R140, [R181+0x4000] ;  /* 0x00400000b58c783b */ /* 0x000ee40000004200 */
[--C-:B------:R-:W-:Y:S03]  /*e390*/  FFMA.FTZ R205, R205, UR4, -R170.reuse ;  /* 0x00000004cdcd7c23 */ /* 0x100fe600080108aa */
[----:B------:R-:W-:Y:S01]  /*e3a0*/  MUFU.EX2 R201, R201 ;  /* 0x000000c900c97308 */ /* 0x000fe20000000800 */
[----:B------:R-:W-:Y:S01]  /*e3b0*/  FFMA.FTZ R170, R204, UR4, -R170 ;  /* 0x00000004ccaa7c23 */ /* 0x000fe200080108aa */
[--C-:B------:R-:W-:Y:S01]  /*e3c0*/  FFMA.FTZ R166, R166, UR4, -R169.reuse ;  /* 0x00000004a6a67c23 */ /* 0x100fe200080108a9 */
[----:B------:R-:W-:Y:S01]  /*e3d0*/  FFMA.FTZ R169, R165, UR4, -R169 ;  /* 0x00000004a5a97c23 */ /* 0x000fe200080108a9 */
[----:B------:R-:W-:Y:S01]  /*e3e0*/  FFMA.FTZ R191, R2, R247, R191 ;  /* 0x000000f702bf7223 */ /* 0x000fe200000100bf */
[C---:B-1----:R-:W-:Y:S05]  /*e3f0*/  HMMA.16816.F32.BF16 R68, R160.reuse, R136, R68 ;  /* 0x00000088a044723c */ /* 0x042fea0000041844 */
[----:B------:R-:W-:Y:S01]  /*e400*/  MUFU.EX2 R198, R198 ;  /* 0x000000c600c67308 */ /* 0x000fe20000000800 */
[----:B------:R-:W-:Y:S01]  /*e410*/  FFMA.FTZ R189, R0, R245, R189 ;  /* 0x000000f500bd7223 */ /* 0x000fe200000100bd */
[----:B------:R-:W-:Y:S01]  /*e420*/  MOV R0, R3 ;  /* 0x0000000300007202 */ /* 0x000fe20000000f00 */
[----:B------:R-:W-:Y:S01]  /*e430*/  FADD.FTZ R191, R187, R191 ;  /* 0x000000bfbbbf7221 */ /* 0x000fe20000010000 */
[C---:B------:R-:W-:Y:S01]  /*e440*/  HMMA.16816.F32.BF16 R72, R160.reuse, R138, R72 ;  /* 0x0000008aa048723c */ /* 0x040fe20000041848 */
[----:B------:R-:W1:Y:S05]  /*e450*/  LDSM.16.MT88.4 R136, [R180+0x4000] ;  /* 0x00400000b488783b */ /* 0x000e6a0000004200 */
[----:B------:R-:W-:Y:S01]  /*e460*/  MUFU.EX2 R203, R203 ;  /* 0x000000cb00cb7308 */ /* 0x000fe20000000800 */
[----:B------:R-:W-:Y:S01]  /*e470*/  FADD.FTZ R184, R184, R189 ;  /* 0x000000bdb8b87221 */ /* 0x000fe20000010000 */
[----:B------:R-:W-:Y:S01]  /*e480*/  FADD.FTZ R186, R186, R191 ;  /* 0x000000bfbaba7221 */ /* 0x000fe20000010000 */
[C---:B--2---:R-:W-:Y:S07]  /*e490*/  HMMA.16816.F32.BF16 R76, R160.reuse, R132, R76 ;  /* 0x00000084a04c723c */ /* 0x044fee000004184c */
[----:B------:R-:W-:Y:S01]  /*e4a0*/  MUFU.EX2 R200, R200 ;  /* 0x000000c800c87308 */ /* 0x000fe20000000800 */
[----:B------:R-:W-:Y:S01]  /*e4b0*/  FADD.FTZ R183, R183, R184 ;  /* 0x000000b8b7b77221 */ /* 0x000fe20000010000 */
[----:B------:R-:W-:Y:S01]  /*e4c0*/  FADD.FTZ R185, R185, R186 ;  /* 0x000000bab9b97221 */ /* 0x000fe20000010000 */
[C---:B------:R-:W-:Y:S01]  /*e4d0*/  HMMA.16816.F32.BF16 R80, R160.reuse, R134, R80 ;  /* 0x00000086a050723c */ /* 0x040fe20000041850 */
[----:B------:R-:W2:Y:S06]  /*e4e0*/  LDSM.16.MT88.4 R132, [R221+0x16000] ;  /* 0x01600000dd84783b */ /* 0x000eac0000004200 */
[----:B------:R-:W-:Y:S01]  /*e4f0*/  MUFU.EX2 R211, R211 ;  /* 0x000000d300d37308 */ /* 0x000fe20000000800 */
[----:B------:R-:W-:Y:S01]  /*e500*/  FADD.FTZ R182, R182, R183 ;  /* 0x000000b7b6b67221 */ /* 0x000fe20000010000 */
[C---:B---3--:R-:W-:Y:S08]  /*e510*/  HMMA.16816.F32.BF16 R84, R160.reuse, R140, R84 ;  /* 0x0000008ca054723c */ /* 0x048ff00000041854 */
[----:B------:R-:W-:Y:S01]  /*e520*/  MUFU.EX2 R202, R202 ;  /* 0x000000ca00ca7308 */ /* 0x000fe20000000800 */
[C---:B------:R-:W-:Y:S01]  /*e530*/  HMMA.16816.F32.BF16 R88, R160.reuse, R142, R88 ;  /* 0x0000008ea058723c */ /* 0x040fe20000041858 */
[----:B------:R-:W3:Y:S08]  /*e540*/  LDSM.16.MT88.4 R140, [R220+0x16000] ;  /* 0x01600000dc8c783b */ /* 0x000ef00000004200 */
[----:B------:R-:W-:Y:S01]  /*e550*/  MUFU.EX2 R213, R213 ;  /* 0x000000d500d57308 */ /* 0x000fe20000000800 */
[C---:B-1----:R-:W-:Y:S09]  /*e560*/  HMMA.16816.F32.BF16 R92, R160.reuse, R136, R92 ;  /* 0x00000088a05c723c */ /* 0x042ff2000004185c */
[----:B------:R-:W-:Y:S01]  /*e570*/  MUFU.EX2 R206, R206 ;  /* 0x000000ce00ce7308 */ /* 0x000fe20000000800 */
[C---:B------:R-:W-:Y:S01]  /*e580*/  HMMA.16816.F32.BF16 R96, R160.reuse, R138, R96 ;  /* 0x0000008aa060723c */ /* 0x040fe20000041860 */
[----:B------:R-:W1:Y:S08]  /*e590*/  LDSM.16.MT88.4 R136, [R181+0x6000] ;  /* 0x00600000b588783b */ /* 0x000e700000004200 */
[----:B------:R-:W4:Y:S01]  /*e5a0*/  MUFU.EX2 R207, R207 ;  /* 0x000000cf00cf7308 */ /* 0x000f220000000800 */
[C---:B--2---:R-:W-:Y:S09]  /*e5b0*/  HMMA.16816.F32.BF16 R100, R160.reuse, R132, R100 ;  /* 0x00000084a064723c */ /* 0x044ff20000041864 */
        /* <DEDUP_REMOVED lines=26> */
[----:B------:R-:W-:Y:S01]  /*e760*/  FADD.FTZ R190, R190, R195 ;  /* 0x000000c3bebe7221 */ /* 0x000fe20000010000 */
[----:B-----5:R-:W-:Y:S01]  /*e770*/  F2FP.BF16.F32.PACK_AB R169, R167, R208 ;  /* 0x000000d0a7a9723e */ /* 0x020fe200000010ff */
[----:B------:R-:W-:Y:S01]  /*e780*/  FADD.FTZ R197, R197, R188 ;  /* 0x000000bcc5c57221 */ /* 0x000fe20000010000 */
[----:B---3--:R-:W-:Y:S01]  /*e790*/  F2FP.BF16.F32.PACK_AB R171, R165, R166 ;  /* 0x000000a6a5ab723e */ /* 0x008fe200000010ff */
[----:B------:R-:W-:Y:S02]  /*e7a0*/  FADD.FTZ R199, R199, R190 ;  /* 0x000000bec7c77221 */ /* 0x000fe40000010000 */
[C---:B------:R-:W-:Y:S05]  /*e7b0*/  HMMA.16816.F32.BF16 R4, R132.reuse, R140, R4 ;  /* 0x0000008c8404723c */ /* 0x040fea0000041804 */
[----:B------:R-:W-:Y:S01]  /*e7c0*/  FADD.FTZ R197, R192, R197 ;  /* 0x000000c5c0c57221 */ /* 0x000fe20000010000 */
[----:B------:R-:W-:Y:S02]  /*e7d0*/  FADD.FTZ R199, R194, R199 ;  /* 0x000000c7c2c77221 */ /* 0x000fe40000010000 */
[C---:B------:R-:W-:Y:S01]  /*e7e0*/  HMMA.16816.F32.BF16 R8, R132.reuse, R142, R8 ;  /* 0x0000008e8408723c */ /* 0x040fe20000041808 */
[----:B------:R-:W2:Y:S07]  /*e7f0*/  LDSM.16.MT88.4 R140, [R220+0x12800] ;  /* 0x01280000dc8c783b */ /* 0x000eae0000004200 */
[C---:B------:R-:W-:Y:S08]  /*e800*/  HMMA.16816.F32.BF16 R12, R132.reuse, R144, R12 ;  /* 0x00000090840c723c */ /* 0x040ff0000004180c */
[C---:B------:R-:W-:Y:S01]  /*e810*/  HMMA.16816.F32.BF16 R16, R132.reuse, R146, R16 ;  /* 0x000000928410723c */ /* 0x040fe20000041810 */
[----:B------:R-:W3:Y:S07]  /*e820*/  LDSM.16.MT88.4 R144, [R180+0x2800] ;  /* 0x00280000b490783b */ /* 0x000eee0000004200 */
[C---:B-1----:R-:W-:Y:S08]  /*e830*/  HMMA.16816.F32.BF16 R20, R132.reuse, R136, R20 ;  /* 0x000000888414723c */ /* 0x042ff00000041814 */
[C---:B------:R-:W-:Y:S01]  /*e840*/  HMMA.16816.F32.BF16 R24, R132.reuse, R138, R24 ;  /* 0x0000008a8418723c */ /* 0x040fe20000041818 */
[----:B------:R-:W1:Y:S07]  /*e850*/  LDSM.16.MT88.4 R136, [R221+0x14800] ;  /* 0x01480000dd88783b */ /* 0x000e6e0000004200 */
[C---:B------:R-:W-:Y:S08]  /*e860*/  HMMA.16816.F32.BF16 R28, R132.reuse, R148, R28 ;  /* 0x00000094841c723c */ /* 0x040ff0000004181c */
        /* <DEDUP_REMOVED lines=11> */
[C---:B---3--:R-:W-:Y:S08]  /*e920*/  HMMA.16816.F32.BF16 R60, R132.reuse, R144, R60 ;  /* 0x00000090843c723c */ /* 0x048ff0000004183c */
[C---:B------:R-:W-:Y:S01]  /*e930*/  HMMA.16816.F32.BF16 R64, R132.reuse, R146, R64 ;  /* 0x000000928440723c */ /* 0x040fe20000041840 */
[----:B------:R-:W-:Y:S07]  /*e940*/  LDSM.16.MT88.4 R144, [R181+0x6800] ;  /* 0x00680000b590783b */ /* 0x000fee0000004200 */
[C---:B-1----:R-:W-:Y:S08]  /*e950*/  HMMA.16816.F32.BF16 R68, R132.reuse, R136, R68 ;  /* 0x000000888444723c */ /* 0x042ff00000041844 */
[C---:B------:R-:W-:Y:S01]  /*e960*/  HMMA.16816.F32.BF16 R72, R132.reuse, R138, R72 ;  /* 0x0000008a8448723c */ /* 0x040fe20000041848 */
[----:B------:R-:W1:Y:S07]  /*e970*/  LDSM.16.MT88.4 R136, [R220+0x16800] ;  /* 0x01680000dc88783b */ /* 0x000e6e0000004200 */
        /* <DEDUP_REMOVED lines=9> */
[C---:B--2---:R-:W-:Y:S08]  /*ea10*/  HMMA.16816.F32.BF16 R100, R132.reuse, R140, R100 ;  /* 0x0000008c8464723c */ /* 0x044ff00000041864 */
[C---:B------:R-:W-:Y:S01]  /*ea20*/  HMMA.16816.F32.BF16 R104, R132.reuse, R142, R104 ;  /* 0x0000008e8468723c */ /* 0x040fe20000041868 */
[----:B------:R-:W-:Y:S07]  /*ea30*/  LDSM.16.MT88.4 R140, [R220+0x11000] ;  /* 0x01100000dc8c783b */ /* 0x000fee0000004200 */
[C---:B-1----:R-:W-:Y:S08]  /*ea40*/  HMMA.16816.F32.BF16 R108, R132.reuse, R136, R108 ;  /* 0x00000088846c723c */ /* 0x042ff0000004186c */
[C---:B------:R-:W-:Y:S01]  /*ea50*/  HMMA.16816.F32.BF16 R112, R132.reuse, R138, R112 ;  /* 0x0000008a8470723c */ /* 0x040fe20000041870 */
[----:B------:R-:W1:Y:S07]  /*ea60*/  LDSM.16.MT88.4 R136, [R221+0x11000] ;  /* 0x01100000dd88783b */ /* 0x000e6e0000004200 */
[C---:B------:R-:W-:Y:S08]  /*ea70*/  HMMA.16816.F32.BF16 R116, R132.reuse, R144, R116 ;  /* 0x000000908474723c */ /* 0x040ff00000041874 */
        /* <DEDUP_REMOVED lines=11> */
[----:B------:R-:W-:Y:S01]  /*eb30*/  F2FP.BF16.F32.PACK_AB R135, R213, R202 ;  /* 0x000000cad587723e */ /* 0x000fe200000010ff */
[----:B------:R-:W-:Y:S02]  /*eb40*/  FADD.FTZ R203, R203, R198 ;  /* 0x000000c6cbcb7221 */ /* 0x000fe40000010000 */
[----:B------:R-:W-:Y:S02]  /*eb50*/  FADD.FTZ R200, R200, R201 ;  /* 0x000000c9c8c87221 */ /* 0x000fe40000010000 */
[----:B------:R-:W-:Y:S02]  /*eb60*/  FADD.FTZ R202, R202, R203 ;  /* 0x000000cbcaca7221 */ /* 0x000fe40000010000 */
[C---:B-1----:R-:W-:Y:S03]  /*eb70*/  HMMA.16816.F32.BF16 R4, R132.reuse, R136, R4 ;  /* 0x000000888404723c */ /* 0x042fe60000041804 */
[----:B------:R-:W-:Y:S01]  /*eb80*/  FADD.FTZ R211, R211, R200 ;  /* 0x000000c8d3d37221 */ /* 0x000fe20000010000 */
[----:B------:R-:W-:Y:S03]  /*eb90*/  FADD.FTZ R213, R213, R202 ;  /* 0x000000cad5d57221 */ /* 0x000fe60000010000 */
[----:B------:R-:W-:Y:S01]  /*eba0*/  FADD.FTZ R206, R206, R211 ;  /* 0x000000d3cece7221 */ /* 0x000fe20000010000 */
[C---:B------:R-:W-:Y:S01]  /*ebb0*/  HMMA.16816.F32.BF16 R8, R132.reuse, R138, R8 ;  /* 0x0000008a8408723c */ /* 0x040fe20000041808 */
[----:B------:R-:W1:Y:S02]  /*ebc0*/  LDSM.16.MT88.4 R136, [R220+0x15000] ;  /* 0x01500000dc88783b */ /* 0x000e640000004200 */
[----:B------:R-:W-:Y:S01]  /*ebd0*/  FADD.FTZ R208, R208, R213 ;  /* 0x000000d5d0d07221 */ /* 0x000fe20000010000 */
[----:B------:R-:W-:Y:S03]  /*ebe0*/  FADD.FTZ R206, R207, R206 ;  /* 0x000000cecfce7221 */ /* 0x000fe60000010000 */
[----:B------:R-:W-:Y:S01]  /*ebf0*/  FADD.FTZ R167, R167, R208 ;  /* 0x000000d0a7a77221 */ /* 0x000fe20000010000 */
[C---:B------:R-:W-:Y:S03]  /*ec00*/  HMMA.16816.F32.BF16 R12, R132.reuse, R140, R12 ;  /* 0x0000008c840c723c */ /* 0x040fe6000004180c */
[----:B------:R-:W-:Y:S01]  /*ec10*/  FADD.FTZ R205, R205, R206 ;  /* 0x000000cecdcd7221 */ /* 0x000fe20000010000 */
[----:B------:R-:W-:Y:S03]  /*ec20*/  FADD.FTZ R166, R166, R167 ;  /* 0x000000a7a6a67221 */ /* 0x000fe60000010000 */
[----:B------:R-:W-:Y:S01]  /*ec30*/  FADD.FTZ R247, R204, R205 ;  /* 0x000000cdccf77221 */ /* 0x000fe20000010000 */
[C---:B------:R-:W-:Y:S01]  /*ec40*/  HMMA.16816.F32.BF16 R16, R132.reuse, R142, R16 ;  /* 0x0000008e8410723c */ /* 0x040fe20000041810 */
[----:B------:R-:W4:Y:S02]  /*ec50*/  LDSM.16.MT88.4 R140, [R181+0x5000] ;  /* 0x00500000b58c783b */ /* 0x000f240000004200 */
[----:B------:R-:W-:Y:S05]  /*ec60*/  FADD.FTZ R245, R165, R166 ;  /* 0x000000a6a5f57221 */ /* 0x000fea0000010000 */
[C---:B--2---:R-:W-:Y:S08]  /*ec70*/  HMMA.16816.F32.BF16 R20, R132.reuse, R144, R20 ;  /* 0x000000908414723c */ /* 0x044ff00000041814 */
[C---:B------:R-:W-:Y:S01]  /*ec80*/  HMMA.16816.F32.BF16 R24, R132.reuse, R146, R24 ;  /* 0x000000928418723c */ /* 0x040fe20000041818 */
[----:B------:R-:W2:Y:S07]  /*ec90*/  LDSM.16.MT88.4 R144, [R180+0x5000] ;  /* 0x00500000b490783b */ /* 0x000eae0000004200 */
[C---:B------:R-:W-:Y:S08]  /*eca0*/  HMMA.16816.F32.BF16 R28, R132.reuse, R152, R28 ;  /* 0x00000098841c723c */ /* 0x040ff0000004181c */
[C---:B------:R-:W-:Y:S08]  /*ecb0*/  HMMA.16816.F32.BF16 R32, R132.reuse, R154, R32 ;  /* 0x0000009a8420723c */ /* 0x040ff00000041820 */
[C---:B---3--:R-:W-:Y:S08]  /*ecc0*/  HMMA.16816.F32.BF16 R36, R132.reuse, R148, R36 ;  /* 0x000000948424723c */ /* 0x048ff00000041824 */
[C---:B------:R-:W-:Y:S01]  /*ecd0*/  HMMA.16816.F32.BF16 R40, R132.reuse, R150, R40 ;  /* 0x000000968428723c */ /* 0x040fe20000041828 */
[----:B------:R-:W3:Y:S07]  /*ece0*/  LDSM.16.MT88.4 R148, [R221+0x17000] ;  /* 0x01700000dd94783b */ /* 0x000eee0000004200 */
[C---:B------:R-:W-:Y:S08]  /*ecf0*/  HMMA.16816.F32.BF16 R44, R132.reuse, R156, R44 ;  /* 0x0000009c842c723c */ /* 0x040ff0000004182c */
[C---:B------:R-:W-:Y:S01]  /*ed00*/  HMMA.16816.F32.BF16 R48, R132.reuse, R158, R48 ;  /* 0x0000009e8430723c */ /* 0x040fe20000041830 */
[----:B------:R-:W-:Y:S07]  /*ed10*/  LDSM.16.MT88.4 R156, [R221+0x11800] ;  /* 0x01180000dd9c783b */ /* 0x000fee0000004200 */
[C---:B------:R-:W-:Y:S08]  /*ed20*/  HMMA.16816.F32.BF16 R52, R132.reuse, R160, R52 ;  /* 0x000000a08434723c */ /* 0x040ff00000041834 */
[C---:B------:R-:W-:Y:S08]  /*ed30*/  HMMA.16816.F32.BF16 R56, R132.reuse, R162, R56 ;  /* 0x000000a28438723c */ /* 0x040ff00000041838 */
        /* <DEDUP_REMOVED lines=21> */
[C---:B----4-:R-:W-:Y:S08]  /*ee90*/  HMMA.16816.F32.BF16 R116, R132.reuse, R140, R116 ;  /* 0x0000008c8474723c */ /* 0x050ff00000041874 */
[C---:B------:R-:W-:Y:S08]  /*eea0*/  HMMA.16816.F32.BF16 R120, R132.reuse, R142, R120 ;  /* 0x0000008e8478723c */ /* 0x040ff00000041878 */
[C---:B--2---:R-:W-:Y:S08]  /*eeb0*/  HMMA.16816.F32.BF16 R124, R132.reuse, R144, R124 ;  /* 0x00000090847c723c */ /* 0x044ff0000004187c */
[----:B------:R-:W-:Y:S08]  /*eec0*/  HMMA.16816.F32.BF16 R128, R132, R146, R128 ;  /* 0x000000928480723c */ /* 0x000ff00000041880 */
[C---:B------:R-:W-:Y:S01]  /*eed0*/  HMMA.16816.F32.BF16 R160, R168.reuse, R156, R4 ;  /* 0x0000009ca8a0723c */ /* 0x040fe20000041804 */
[----:B------:R-:W2:Y:S07]  /*eee0*/  LDSM.16.MT88.4 R4, [R221+0x13800] ;  /* 0x01380000dd04783b */ /* 0x000eae0000004200 */
[C---:B------:R-:W-:Y:S01]  /*eef0*/  HMMA.16816.F32.BF16 R156, R168.reuse, R158, R8 ;  /* 0x0000009ea89c723c */ /* 0x040fe20000041808 */
[----:B------:R-:W4:Y:S07]  /*ef00*/  LDSM.16.MT88.4 R8, [R220+0x13800] ;  /* 0x01380000dc08783b */ /* 0x000f2e0000004200 */
[C---:B---3--:R-:W-:Y:S01]  /*ef10*/  HMMA.16816.F32.BF16 R152, R168.reuse, R148, R12 ;  /* 0x00000094a898723c */ /* 0x048fe2000004180c */
[----:B------:R-:W3:Y:S07]  /*ef20*/  LDSM.16.MT88.4 R12, [R181+0x3800] ;  /* 0x00380000b50c783b */ /* 0x000eee0000004200 */
[C---:B------:R-:W-:Y:S01]  /*ef30*/  HMMA.16816.F32.BF16 R148, R168.reuse, R150, R16 ;  /* 0x00000096a894723c */ /* 0x040fe20000041810 */
[----:B------:R-:W5:Y:S07]  /*ef40*/  LDSM.16.MT88.4 R16, [R180+0x3800] ;  /* 0x00380000b410783b */ /* 0x000f6e0000004200 */
[C---:B-1----:R-:W-:Y:S01]  /*ef50*/  HMMA.16816.F32.BF16 R144, R168.reuse, R136, R20 ;  /* 0x00000088a890723c */ /* 0x042fe20000041814 */
[----:B------:R-:W1:Y:S07]  /*ef60*/  LDSM.16.MT88.4 R20, [R220+0x15800] ;  /* 0x01580000dc14783b */ /* 0x000e6e0000004200 */
[C---:B------:R-:W-:Y:S01]  /*ef70*/  HMMA.16816.F32.BF16 R140, R168.reuse, R138, R24 ;  /* 0x0000008aa88c723c */ /* 0x040fe20000041818 */
[----:B------:R-:W1:Y:S07]  /*ef80*/  LDSM.16.MT88.4 R24, [R181+0x5800] ;  /* 0x00580000b518783b */ /* 0x000e6e0000004200 */
[C---:B------:R-:W-:Y:S01]  /*ef90*/  HMMA.16816.F32.BF16 R136, R168.reuse, R172, R28 ;  /* 0x000000aca888723c */ /* 0x040fe2000004181c */
[----:B------:R-:W1:Y:S07]  /*efa0*/  LDSM.16.MT88.4 R28, [R180+0x5800] ;  /* 0x00580000b41c783b */ /* 0x000e6e0000004200 */
        /* <DEDUP_REMOVED lines=25> */
[C---:B----4-:R-:W-:Y:S08]  /*f140*/  HMMA.16816.F32.BF16 R116, R168.reuse, R8, R116 ;  /* 0x00000008a874723c */ /* 0x050ff00000041874 */
[C---:B------:R-:W-:Y:S08]  /*f150*/  HMMA.16816.F32.BF16 R120, R168.reuse, R10, R120 ;  /* 0x0000000aa878723c */ /* 0x040ff00000041878 */
[C---:B---3--:R-:W-:Y:S08]  /*f160*/  HMMA.16816.F32.BF16 R124, R168.reuse, R12, R124 ;  /* 0x0000000ca87c723c */ /* 0x048ff0000004187c */
[----:B------:R-:W-:Y:S03]  /*f170*/  HMMA.16816.F32.BF16 R128, R168, R14, R128 ;  /* 0x0000000ea880723c */ /* 0x000fe60000041880 */
[----:B------:R-:W-:Y:S05]  /*f180*/  MOV R169, R164 ;  /* 0x000000a400a97202 */ /* 0x000fea0000000f00 */
[----:B------:R-:W-:Y:S01]  /*f190*/  @!UPT UIADD3 URZ, UPT, UPT, URZ, URZ, URZ ;  /* 0x000000fffffff290 */ /* 0x000fe2000fffe0ff */
[----:B------:R-:W-:Y:S11]  /*f1a0*/  BRA.U UP0, `(.L_x_630) ;  /* 0xffffffc900407547 */ /* 0x000ff6000b83ffff */
.L_x_629:
        /* <DEDUP_REMOVED lines=328> */
.L_x_633:
        /* <DEDUP_REMOVED lines=46> */
.L_x_635:
[----:B------:R-:W-:Y:S05]  /*10910*/  BSYNC.RECONVERGENT B0 ;  /* 0x0000000000007941 */ /* 0x000fea0003800200 */
.L_x_634:
        /* <DEDUP_REMOVED lines=41> */
.L_x_637:
[----:B------:R-:W-:Y:S05]  /*10bb0*/  BSYNC.RECONVERGENT B0 ;  /* 0x0000000000007941 */ /* 0x000fea0003800200 */
.L_x_636:
        /* <DEDUP_REMOVED lines=27> */
.L_x_639:
[----:B------:R-:W-:Y:S05]  /*10d70*/  BSYNC.RECONVERGENT B0 ;  /* 0x0000000000007941 */ /* 0x000fea0003800200 */
.L_x_638:
        /* <DEDUP_REMOVED lines=27> */
.L_x_641:
[----:B------:R-:W-:Y:S05]  /*10f30*/  BSYNC.RECONVERGENT B0 ;  /* 0x0000000000007941 */ /* 0x000fea0003800200 */
.L_x_640:
        /* <DEDUP_REMOVED lines=27> */
.L_x_642:
        /* <DEDUP_REMOVED lines=9> */
.L_x_1194:


//--------------------- .text._ZN5flash16flash_fwd_kernelI23Flash_fwd_kernel_traitsILi256ELi64ELi64ELi4ELb0ELb0EN7cutlass10bfloat16_tE19Flash_kernel_traitsILi256ELi64ELi64ELi4ES3_EELb1ELb1ELb0ELb1ELb0ELb0ELb0ELb1EEEvNS_16Flash_fwd_paramsE --------------------------
	.section	.text._ZN5flash16flash_fwd_kernelI23Flash_fwd_kernel_traitsILi256ELi64ELi64ELi4ELb0ELb0EN7cutlass10bfloat16_tE19Flash_kernel_traitsILi256ELi64ELi64ELi4ES3_EELb1ELb1ELb0ELb1ELb0ELb0ELb0ELb1EEEvNS_16Flash_fwd_paramsE,"ax",@progbits
	.align	128
        .global         _ZN5flash16flash_fwd_kernelI23Flash_fwd_kernel_traitsILi256ELi64ELi64ELi4ELb0ELb0EN7cutlass10bfloat16_tE19Flash_kernel_traitsILi256ELi64ELi64ELi4ES3_EELb1ELb1ELb0ELb1ELb0ELb0ELb0ELb1EEEvNS_16Flash_fwd_paramsE
        .type           _ZN5flash16flash_fwd_kernelI23Flash_fwd_kernel_traitsILi256ELi64ELi64ELi4ELb0ELb0EN7cutlass10bfloat16_tE19Flash_kernel_traitsILi256ELi64ELi64ELi4ES3_EELb1ELb1ELb0ELb1ELb0ELb0ELb0ELb1EEEvNS_16Flash_fwd_paramsE,@function
        .size           _ZN5flash16flash_fwd_kernelI23Flash_fwd_kernel_traitsILi256ELi64ELi64ELi4ELb0ELb0EN7cutlass10bfloat16_tE19Flash_kernel_traitsILi256ELi64ELi64ELi4ES3_EELb1ELb1ELb0ELb1ELb0ELb0ELb0ELb1EEEvNS_16Flash_fwd_paramsE,(.L_x_1195 - _ZN5flash16flash_fwd_kernelI23Flash_fwd_kernel_traitsILi256ELi64ELi64ELi4ELb0ELb0EN7cutlass10bfloat16_tE19Flash_kernel_traitsILi256ELi64ELi64ELi4ES3_EELb1ELb1ELb0ELb1ELb0ELb0ELb0ELb1EEEvNS_16Flash_fwd_paramsE)
        .other          _ZN5flash16flash_fwd_kernelI23Flash_fwd_kernel_traitsILi256ELi64ELi64ELi4ELb0ELb0EN7cutlass10bfloat16_tE19Flash_kernel_traitsILi256ELi64ELi64ELi4ES3_EELb1ELb1ELb0ELb1ELb0ELb0ELb0ELb1EEEvNS_16Flash_fwd_paramsE,@"STO_CUDA_ENTRY STV_DEFAULT"
_ZN5flash16flash_fwd_kernelI23Flash_fwd_kernel_traitsILi256ELi64ELi64ELi4ELb0ELb0EN7cutlass10bfloat16_tE19Flash_kernel_traitsILi256ELi64ELi64ELi4ES3_EELb1ELb1ELb0ELb1ELb0ELb0ELb0ELb1EEEvNS_16Flash_fwd_paramsE:
.text._ZN5flash16flash_fwd_kernelI23Flash_fwd_kernel_traitsILi256ELi64ELi64ELi4ELb0ELb0EN7cutlass10bfloat16_tE19Flash_kernel_traitsILi256ELi64ELi64ELi4ES3_EELb1ELb1ELb0ELb1ELb0ELb0ELb0ELb1EEEvNS_16Flash_fwd_paramsE:
        /* <DEDUP_REMOVED lines=15> */
[----:B------:R-:W1:Y:S08]  /*00f0*/  S2UR UR27, SR_CTAID.Y ;  /* 0x00000000001b79c3 */ /* 0x000e700000002600 */
[----:B------:R-:W2:Y:S01]  /*0100*/  S2UR UR26, SR_CTAID.Z ;  /* 0x00000000001a79c3 */ /* 0x000ea20000002700 */
[----:B----4-:R-:W4:Y:S01]  /*0110*/  @P1 LDG.E.64 R8, desc[UR28][R8.64] ;  /* 0x0000001c08081981 */ /* 0x010f22000c1e1b00 */
[----:B---3--:R-:W-:Y:S01]  /*0120*/  @P1 IMAD.MOV.U32 R4, RZ, RZ, R3 ;  /* 0x000000ffff041224 */ /* 0x008fe200078e0003 */
[----:B------:R-:W3:Y:S01]  /*0130*/  LDCU.U8 UR12, c[0x0][0x532] ;  /* 0x0000a640ff0c77ac */ /* 0x000ee20008000000 */
[----:B------:R-:W-:Y:S01]  /*0140*/  @P1 IMAD.MOV.U32 R5, RZ, RZ, R0 ;  /* 0x000000ffff051224 */ /* 0x000fe200078e0000 */
[----:B------:R-:W3:Y:S03]  /*0150*/  LDCU.64 UR6, c[0x0][0x468] ;  /* 0x00008d00ff0677ac */ /* 0x000ee60008000a00 */
[----:B------:R-:W4:Y:S01]  /*0160*/  @P1 LDC R2, c[0x0][0x520] ;  /* 0x00014800ff021b82 */ /* 0x000f220000000800 */
[----:B------:R3:W4:Y:S01]  /*0170*/  @P1 LDG.E.64 R6, desc[UR28][R4.64] ;  /* 0x0000001c04061981 */ /* 0x000722000c1e1b00 */
[----:B------:R-:W-:Y:S01]  /*0180*/  ISETP.NE.U32.AND P4, PT, RZ, UR10, PT ;  /* 0x0000000aff007c0c */ /* 0x000fe2000bf85070 */
[----:B------:R-:W-:-:S02]  /*0190*/  UISETP.NE.U32.AND UP4, UPT, UR10, URZ, UPT ;  /* 0x000000ff0a00728c */ /* 0x000fc4000bf85070 */
[----:B------:R-:W-:Y:S01]  /*01a0*/  UISETP.NE.U32.AND UP3, UPT, UR8, URZ, UPT ;  /* 0x000000ff0800728c */ /* 0x000fe2000bf65070 */
[----:B------:R-:W-:Y:S01]  /*01b0*/  ISETP.NE.AND.EX P4, PT, RZ, UR11, PT, P4 ;  /* 0x0000000bff007c0c */ /* 0x000fe2000bf85340 */
[----:B------:R-:W-:Y:S02]  /*01c0*/  UISETP.NE.AND.EX UP4, UPT, UR11, URZ, UPT, UP4 ;  /* 0x000000ff0b00728c */ /* 0x000fe4000bf85340 */
[----:B------:R-:W-:Y:S02]  /*01d0*/  UISETP.NE.AND.EX UP3, UPT, UR9, URZ, UPT, UP3 ;  /* 0x000000ff0900728c */ /* 0x000fe4000bf65330 */
[----:B-1----:R-:W-:Y:S02]  /*01e0*/  USHF.L.U32 UR11, UR27, 0x2, URZ ;  /* 0x000000021b0b7899 */ /* 0x002fe400080006ff */
[----:B------:R-:W-:Y:S01]  /*01f0*/  PLOP3.LUT P2, PT, PT, PT, UP4, 0x80, 0x8 ;  /* 0x000000000008781c */ /* 0x000fe20003f4f048 */
[----:B--2---:R-:W-:Y:S02]  /*0200*/  UIMAD.WIDE.U32 UR16, UR27, 0x4, UR16 ;  /* 0x000000041b1078a5 */ /* 0x004fe4000f8e0010 */
[----:B------:R-:W-:-:S02]  /*0210*/  ULOP3.LUT UR4, UR26, UR14, UR27, 0xfe, !UPT ;  /* 0x0000000e1a047292 */ /* 0x000fc4000f8efe1b */
[----:B---3--:R-:W-:Y:S02]  /*0220*/  UISETP.NE.AND UP5, UPT, UR12, URZ, UPT ;  /* 0x000000ff0c00728c */ /* 0x008fe4000bfa5270 */
[----:B------:R-:W-:Y:S02]  /*0230*/  UISETP.EQ.U32.AND UP2, UPT, UR6, URZ, UPT ;  /* 0x000000ff0600728c */ /* 0x000fe4000bf42070 */
[----:B------:R-:W-:Y:S01]  /*0240*/  LOP3.LUT P3, RZ, R207, UR4, RZ, 0xfc, !PT ;  /* 0x00000004cfff7c12 */ /* 0x000fe2000f86fcff */
[----:B------:R-:W-:-:S04]  /*0250*/  USHF.R.U32.HI UR10, URZ, 0x1e, UR27 ;  /* 0x0000001eff0a7899 */ /* 0x000fc8000801161b */
[----:B------:R-:W1:Y:S08]  /*0260*/  LDCU.64 UR4, c[0x0][0x478] ;  /* 0x00008f00ff0477ac */ /* 0x000e700008000a00 */
[----:B------:R-:W2:Y:S01]  /*0270*/  @!P3 LDC.64 R4, c[0x0][0x528] ;  /* 0x00014a00ff04bb82 */ /* 0x000ea20000000a00 */
[----:B------:R-:W-:Y:S02]  /*0280*/  @UP3 UIADD3 UR12, UP1, UPT, UR11, UR8, URZ ;  /* 0x000000080b0c3290 */ /* 0x000fe4000ff3e0ff */
[----:B------:R-:W-:-:S02]  /*0290*/  UISETP.EQ.OR.EX UP2, UPT, UR7, URZ, !UP5, UP2 ;  /* 0x000000ff0700728c */ /* 0x000fc4000ef42720 */
        /* <DEDUP_REMOVED lines=12> */
[----:B------:R-:W1:Y:S08]  /*0360*/  @!UP4 LDCU UR32, c[0x0][0x434] ;  /* 0x00008680ff20c7ac */ /* 0x000e700008000800 */
[----:B------:R-:W-:Y:S01]  /*0370*/  IMAD.U32 R8, RZ, RZ, UR34 ;  /* 0x00000022ff087e24 */ /* 0x000fe2000f8e00ff */
[----:B------:R-:W-:Y:S01]  /*0380*/  UMOV UR20, 0xffffffff ;  /* 0xffffffff00147882 */ /* 0x000fe20000000000 */
[----:B------:R-:W-:Y:S01]  /*0390*/  IMAD.U32 R9, RZ, RZ, UR35 ;  /* 0x00000023ff097e24 */ /* 0x000fe2000f8e00ff */
[----:B------:R-:W3:Y:S01]  /*03a0*/  @!UP0 LDCU.64 UR4, c[0x0][0x488] ;  /* 0x00009100ff0487ac */ /* 0x000ee20008000a00 */
[----:B------:R-:W-:Y:S01]  /*03b0*/  @P1 IMAD.X R0, RZ, RZ, R7, P0 ;  /* 0x000000ffff001224 */ /* 0x000fe200000e0607 */
[----:B------:R-:W-:Y:S01]  /*03c0*/  PLOP3.LUT P1, PT, PT, PT, UP3, 0x80, 0x8 ;  /* 0x000000000008781c */ /* 0x000fe20003f2f038 */
[----:B------:R-:W-:Y:S01]  /*03d0*/  @!P3 IMAD.MOV.U32 R6, RZ, RZ, R3 ;  /* 0x000000ffff06b224 */ /* 0x000fe200078e0003 */
[----:B--2---:R2:W-:Y:S01]  /*03e0*/  @!P3 STG.E.64 desc[UR28][R4.64], R8 ;  /* 0x000000080400b986 */ /* 0x0045e2000c101b1c */
[----:B------:R-:W-:-:S05]  /*03f0*/  @!P3 IMAD.MOV.U32 R7, RZ, RZ, R0 ;  /* 0x000000ffff07b224 */ /* 0x000fca00078e0000 */
[----:B------:R4:W-:Y:S01]  /*0400*/  @!P3 STG.E.64 desc[UR28][R4.64+0x8], R6 ;  /* 0x000008060400b986 */ /* 0x0009e2000c101b1c */
[----:B------:R-:W-:Y:S02]  /*0410*/  PLOP3.LUT P3, PT, PT, PT, UP2, 0x80, 0x8 ;  /* 0x000000000008781c */ /* 0x000fe40003f6f028 */
[----:B------:R-:W-:-:S13]  /*0420*/  PLOP3.LUT P0, PT, PT, PT, UP0, 0x80, 0x8 ;  /* 0x000000000008781c */ /* 0x000fda0003f0f008 */
[----:B------:R-:W5:Y:S01]  /*0430*/  @P0 LDG.E R2, desc[UR28][R10.64] ;  /* 0x0000001c0a020981 */ /* 0x000f62000c1e1900 */
[----:B--2---:R-:W-:Y:S01]  /*0440*/  IMAD.U32 R8, RZ, RZ, UR16 ;  /* 0x00000010ff087e24 */ /* 0x004fe2000f8e00ff */
[----:B------:R-:W-:-:S05]  /*0450*/  MOV R9, UR17 ;  /* 0x0000001100097c02 */ /* 0x000fca0008000f00 */
[----:B----4-:R-:W2:Y:S04]  /*0460*/  @P4 LDG.E R7, desc[UR28][R8.64] ;  /* 0x0000001c08074981 */ /* 0x010ea8000c1e1900 */
[----:B------:R4:W3:Y:S02]  /*0470*/  @P2 LDG.E R4, desc[UR28][R8.64+0x4] ;  /* 0x0000041c08042981 */ /* 0x0008e4000c1e1900 */
[----:B----4-:R-:W-:Y:S02]  /*0480*/  IMAD.U32 R8, RZ, RZ, UR12 ;  /* 0x0000000cff087e24 */ /* 0x010fe4000f8e00ff */
[----:B------:R-:W-:-:S05]  /*0490*/  IMAD.U32 R9, RZ, RZ, UR13 ;  /* 0x0000000dff097e24 */ /* 0x000fca000f8e00ff */
[----:B------:R4:W3:Y:S02]  /*04a0*/  @P1 LDG.E R5, desc[UR28][R8.64] ;  /* 0x0000001c08051981 */ /* 0x0008e4000c1e1900 */
[----:B----4-:R-:W-:Y:S01]  /*04b0*/  MOV R8, UR9 ;  /* 0x0000000900087c02 */ /* 0x010fe20008000f00 */
        /* <DEDUP_REMOVED lines=13> */
[----:B------:R-:W-:Y:S01]  /*0590*/  PLOP3.LUT P1, PT, PT, PT, UP2, 0x80, 0x8 ;  /* 0x000000000008781c */ /* 0x000fe20003f2f028 */
[----:B------:R-:W-:Y:S01]  /*05a0*/  @!UP0 UISETP.NE.U32.AND UP2, UPT, UR4, URZ, UPT ;  /* 0x000000ff0400828c */ /* 0x000fe2000bf45070 */
[----:B------:R-:W1:Y:S01]  /*05b0*/  @!UP1 LDCU UR4, c[0x0][0x438] ;  /* 0x00008700ff0497ac */ /* 0x000e620008000800 */
[----:B----4-:R-:W-:Y:S01]  /*05c0*/  @!P3 R2UR UR13, R6 ;  /* 0x00000000060db2ca */ /* 0x010fe200000e0000 */
[----:B-1----:R-:W-:-:S14]  /*05d0*/  BRA.U !UP1, `(.L_x_643) ;  /* 0x0000000109187547 */ /* 0x002fdc000b800000 */
[----:B------:R-:W-:-:S13]  /*05e0*/  PLOP3.LUT P2, PT, PT, PT, UP5, 0x80, 0x8 ;  /* 0x000000000008781c */ /* 0x000fda0003f4f058 */
[----:B------:R-:W2:Y:S04]  /*05f0*/  @P2 LDG.E R4, desc[UR28][R8.64+0x4] ;  /* 0x0000041c08042981 */ /* 0x000ea8000c1e1900 */
[----:B------:R-:W3:Y:S01]  /*0600*/  @!P2 LDG.E R8, desc[UR28][R8.64] ;  /* 0x0000001c0808a981 */ /* 0x000ee2000c1e1900 */
[----:B--2---:R-:W-:-:S13]  /*0610*/  @P2 R2UR UR4, R4 ;  /* 0x00000000040422ca */ /* 0x004fda00000e0000 */
[----:B------:R-:W-:-:S07]  /*0620*/  @UP5 UIADD3 UR4, UPT, UPT, UR4, -UR13, URZ ;  /* 0x8000000d04045290 */ /* 0x000fce000fffe0ff */
[----:B---3--:R-:W-:Y:S02]  /*0630*/  @!P2 R2UR UR4, R8 ;  /* 0x000000000804a2ca */ /* 0x008fe400000e0000 */
.L_x_643:
        /* <DEDUP_REMOVED lines=49> */
.L_x_645:
        /* <DEDUP_REMOVED lines=10> */
[----:B------:R-:W-:Y:S01]  /*09f0*/  IADD3 R2, P0, PT, R0, UR12, RZ ;  /* 0x0000000c00027c10 */ /* 0x000fe2000ff1e0ff */
        /* <DEDUP_REMOVED lines=20> */
[C---:B------:R-:W-:Y:S01]  /*0b40*/  LOP3.LUT R8, R0.reuse, 0x80, RZ, 0xfc, !PT ;  /* 0x0000008000087812 */ /* 0x040fe200078efcff */
[----:B------:R-:W-:Y:S01]  /*0b50*/  USEL UR4, UR4, URZ, UP1 ;  /* 0x000000ff04047287 */ /* 0x000fe20008800000 */
        /* <DEDUP_REMOVED lines=24> */
.L_x_647:
[----:B------:R-:W-:Y:S05]  /*0ce0*/  BSYNC.RECONVERGENT B0 ;  /* 0x0000000000007941 */ /* 0x000fea0003800200 */
.L_x_646:
        /* <DEDUP_REMOVED lines=24> */
.L_x_649:
[----:B------:R-:W-:Y:S05]  /*0e70*/  BSYNC.RECONVERGENT B0 ;  /* 0x0000000000007941 */ /* 0x000fea0003800200 */
.L_x_648:
        /* <DEDUP_REMOVED lines=24> */
.L_x_651:
[----:B------:R-:W-:Y:S05]  /*1000*/  BSYNC.RECONVERGENT B0 ;  /* 0x0000000000007941 */ /* 0x000fea0003800200 */
.L_x_650:
        /* <DEDUP_REMOVED lines=26> */
.L_x_653:
[----:B------:R-:W-:Y:S05]  /*11b0*/  BSYNC.RECONVERGENT B0 ;  /* 0x0000000000007941 */ /* 0x000fea0003800200 */
.L_x_652:
        /* <DEDUP_REMOVED lines=10> */
.L_x_655:
[----:B------:R-:W-:Y:S05]  /*1260*/  BSYNC.RECONVERGENT B0 ;  /* 0x0000000000007941 */ /* 0x000fea0003800200 */
.L_x_654:
        /* <DEDUP_REMOVED lines=10> */
.L_x_657:
[----:B------:R-:W-:Y:S05]  /*1310*/  BSYNC.RECONVERGENT B0 ;  /* 0x0000000000007941 */ /* 0x000fea0003800200 */
.L_x_656:
        /* <DEDUP_REMOVED lines=10> */
.L_x_659:
[----:B------:R-:W-:Y:S05]  /*13c0*/  BSYNC.RECONVERGENT B0 ;  /* 0x0000000000007941 */ /* 0x000fea0003800200 */
.L_x_658:
        /* <DEDUP_REMOVED lines=10> */
.L_x_644:
        /* <DEDUP_REMOVED lines=23> */
.L_x_660:
[----:B------:R-:W1:Y:S01]  /*15e0*/  LDCU.64 UR10, c[0x0][0x3b8] ;  /* 0x00007700ff0a77ac */ /* 0x000e620008000a00 */
[----:B------:R-:W-:-:S04]  /*15f0*/  UIADD3 UR6, UPT, UPT, UR12, UR13, URZ ;  /* 0x0000000d0c067290 */ /* 0x000fc8000fffe0ff */
[----:B-1----:R-:W-:Y:S02]  /*1600*/  UIMAD.WIDE.U32 UR14, UR6, UR10, URZ ;  /* 0x0000000a060e72a5 */ /* 0x002fe4000f8e00ff */
[----:B------:R-:W-:-:S04]  /*1610*/  UIMAD UR6, UR6, UR11, URZ ;  /* 0x0000000b060672a4 */ /* 0x000fc8000f8e02ff */
[----:B------:R-:W-:Y:S02]  /*1620*/  UIADD3 UR6, UPT, UPT, UR15, UR6, URZ ;  /* 0x000000060f067290 */ /* 0x000fe4000fffe0ff */
.L_x_661:
[----:B------:R-:W1:Y:S01]  /*1630*/  LDC R5, c[0x0][0x3e8] ;  /* 0x0000fa00ff057b82 */ /* 0x000e620000000800 */
[----:B------:R-:W2:Y:S01]  /*1640*/  S2R R2, SR_CTAID.Z ;  /* 0x0000000000027919 */ /* 0x000ea20000002700 */
[----:B------:R-:W3:Y:S01]  /*1650*/  LDCU UR4, c[0x0][0x444] ;  /* 0x00008880ff0477ac */ /* 0x000ee20008000800 */
        /* <DEDUP_REMOVED lines=20> */
[C---:B------:R-:W-:Y:S02]  /*17a0*/  ISETP.NE.AND P1, PT, R5.reuse, RZ, PT ;  /* 0x000000ff0500720c */ /* 0x040fe40003f25270 */
[----:B------:R-:W-:Y:S02]  /*17b0*/  ISETP.GE.U32.AND P2, PT, R2, R6, PT ;  /* 0x000000060200720c */ /* 0x000fe40003f46070 */
[----:B------:R-:W-:-:S04]  /*17c0*/  LOP3.LUT R2, R5, UR26, RZ, 0x3c, !PT ;  /* 0x0000001a05027c12 */ /* 0x000fc8000f8e3cff */
[----:B------:R-:W-:Y:S02]  /*17d0*/  ISETP.GE.AND P0, PT, R2, RZ, PT ;  /* 0x000000ff0200720c */ /* 0x000fe40003f06270 */
[----:B------:R-:W-:-:S05]  /*17e0*/  LOP3.LUT R2, R207, 0x1f, RZ, 0xc0, !PT ;  /* 0x0000001fcf027812 */ /* 0x000fca00078ec0ff */
[----:B------:R-:W-:-:S05]  /*17f0*/  @P2 IADD3 R7, PT, PT, R7, 0x1, RZ ;  /* 0x0000000107072810 */ /* 0x000fca0007ffe0ff */
[----:B------:R-:W-:-:S05]  /*1800*/  IMAD.MOV.U32 R4, RZ, RZ, R7 ;  /* 0x000000ffff047224 */ /* 0x000fca00078e0007 */
        /* <DEDUP_REMOVED lines=14> */
.L_x_662:
[----:B------:R-:W1:Y:S01]  /*18f0*/  LDCU.64 UR8, c[0x0][0x3c0] ;  /* 0x00007800ff0877ac */ /* 0x000e620008000a00 */
[----:B------:R-:W-:-:S04]  /*1900*/  UIADD3 UR12, UPT, UPT, UR12, UR13, URZ ;  /* 0x0000000d0c0c7290 */ /* 0x000fc8000fffe0ff */
[----:B-1----:R-:W-:Y:S02]  /*1910*/  UIMAD.WIDE.U32 UR4, UR12, UR8, URZ ;  /* 0x000000080c0472a5 */ /* 0x002fe4000f8e00ff */
[----:B------:R-:W-:-:S04]  /*1920*/  UIMAD UR12, UR12, UR9, URZ ;  /* 0x000000090c0c72a4 */ /* 0x000fc8000f8e02ff */
[----:B------:R-:W-:-:S12]  /*1930*/  UIADD3 UR12, UPT, UPT, UR5, UR12, URZ ;  /* 0x0000000c050c7290 */ /* 0x000fd8000fffe0ff */
.L_x_663:
[C---:B------:R-:W-:Y:S01]  /*1940*/  IMAD.SHL.U32 R5, R207.reuse, 0x8, RZ ;  /* 0x00000008cf057824 */ /* 0x040fe200078e00ff */
[--C-:B------:R-:W-:Y:S01]  /*1950*/  SHF.R.U32.HI R209, RZ, 0x1, R207.reuse ;  /* 0x00000001ffd17819 */ /* 0x100fe200000116cf */
[----:B------:R-:W-:Y:S01]  /*1960*/  IMAD.SHL.U32 R180, R207, 0x2, RZ ;  /* 0x00000002cfb47824 */ /* 0x000fe200078e00ff */
[----:B------:R-:W-:Y:S01]  /*1970*/  SHF.R.U32.HI R8, RZ, 0x3, R207 ;  /* 0x00000003ff087819 */ /* 0x000fe200000116cf */
[----:B------:R-:W1:Y:S01]  /*1980*/  LDCU.64 UR18, c[0x0][0x388] ;  /* 0x00007100ff1277ac */ /* 0x000e620008000a00 */
[----:B------:R-:W-:Y:S01]  /*1990*/  LOP3.LUT R205, R5, 0x38, RZ, 0xc0, !PT ;  /* 0x0000003805cd7812 */ /* 0x000fe200078ec0ff */
[----:B------:R-:W2:Y:S01]  /*19a0*/  S2R R10, SR_CTAID.X ;  /* 0x00000000000a7919 */ /* 0x000ea20000002500 */
[----:B------:R-:W-:Y:S01]  /*19b0*/  LOP3.LUT R6, R209, 0x30, RZ, 0xc0, !PT ;  /* 0x00000030d1067812 */ /* 0x000fe200078ec0ff */
[----:B------:R-:W3:Y:S01]  /*19c0*/  S2UR UR39, SR_CgaCtaId ;  /* 0x00000000002779c3 */ /* 0x000ee20000008800 */
[C---:B------:R-:W-:Y:S01]  /*19d0*/  IADD3 R14, P0, PT, R205.reuse, UR14, RZ ;  /* 0x0000000ecd0e7c10 */ /* 0x040fe2000ff1e0ff */
[----:B------:R-:W4:Y:S01]  /*19e0*/  LDCU.64 UR14, c[0x0][0x418] ;  /* 0x00008300ff0e77ac */ /* 0x000f220008000a00 */
[----:B------:R-:W-:Y:S01]  /*19f0*/  LOP3.LUT R181, R180, 0x6, RZ, 0xc0, !PT ;  /* 0x00000006b4b57812 */ /* 0x000fe200078ec0ff */
[----:B------:R5:W-:Y:S01]  /*1a00*/  STL [R1+0x24], R5 ;  /* 0x0000240501007387 */ /* 0x000be20000100800 */
[----:B------:R-:W-:Y:S01]  /*1a10*/  LEA.HI R6, R2, R6, RZ, 0x1e ;  /* 0x0000000602067211 */ /* 0x000fe200078ff0ff */
[----:B------:R-:W-:Y:S01]  /*1a20*/  IMAD.X R15, RZ, RZ, UR6, P0 ;  /* 0x00000006ff0f7e24 */ /* 0x000fe200080e06ff */
[C---:B------:R-:W-:Y:S01]  /*1a30*/  IADD3 R18, P0, PT, R205.reuse, UR4, RZ ;  /* 0x00000004cd127c10 */ /* 0x040fe2000ff1e0ff */
[----:B------:R-:W1:Y:S01]  /*1a40*/  LDCU.128 UR4, c[0x0][0x3d0] ;  /* 0x00007a00ff0477ac */ /* 0x000e620008000c00 */
[----:B------:R-:W-:Y:S01]  /*1a50*/  SHF.R.S32.HI R248, RZ, 0x1f, R4 ;  /* 0x0000001ffff87819 */ /* 0x000fe20000011404 */
[----:B------:R-:W-:Y:S01]  /*1a60*/  IMAD.WIDE.U32 R14, R8, UR10, R14 ;  /* 0x0000000a080e7c25 */ /* 0x000fe2000f8e000e */
[C---:B------:R-:W-:Y:S01]  /*1a70*/  LOP3.LUT R100, R205.reuse, 0x40, RZ, 0xfc, !PT ;  /* 0x00000040cd647812 */ /* 0x040fe200078efcff */
[----:B------:R-:W-:Y:S01]  /*1a80*/  USHF.R.S32.HI UR40, URZ, 0x1f, UR37 ;  /* 0x0000001fff287899 */ /* 0x000fe20008011425 */
[C---:B------:R-:W-:Y:S01]  /*1a90*/  LOP3.LUT R99, R205.reuse, 0x80, RZ, 0xfc, !PT ;  /* 0x00000080cd637812 */ /* 0x040fe200078efcff */
[----:B------:R-:W-:Y:S01]  /*1aa0*/  IMAD R6, R6, UR24, R181 ;  /* 0x0000001806067c24 */ /* 0x000fe2000f8e02b5 */
[----:B------:R-:W2:Y:S01]  /*1ab0*/  LDCU.64 UR16, c[0x0][0x390] ;  /* 0x00007200ff1077ac */ /* 0x000ea20008000a00 */
[----:B------:R-:W-:Y:S01]  /*1ac0*/  IMAD R15, R8, UR11, R15 ;  /* 0x0000000b080f7c24 */ /* 0x000fe2000f8e020f */
[C---:B------:R-:W-:Y:S01]  /*1ad0*/  LOP3.LUT R98, R205.reuse, 0xc0, RZ, 0xfc, !PT ;  /* 0x000000c0cd627812 */ /* 0x040fe200078efcff */
[----:B------:R-:W-:Y:S01]  /*1ae0*/  IMAD.X R19, RZ, RZ, UR12, P0 ;  /* 0x0000000cff137e24 */ /* 0x000fe200080e06ff */
[----:B------:R-:W-:Y:S01]  /*1af0*/  IADD3 R16, P0, PT, R205, UR38, RZ ;  /* 0x00000026cd107c10 */ /* 0x000fe2000ff1e0ff */
[----:B------:R-:W2:Y:S01]  /*1b00*/  LDCU.64 UR12, c[0x0][0x3c8] ;  /* 0x00007900ff0c77ac */ /* 0x000ea20008000a00 */
[----:B------:R-:W-:Y:S01]  /*1b10*/  IADD3 R7, P1, PT, R6, UR37, RZ ;  /* 0x0000002506077c10 */ /* 0x000fe2000ff3e0ff */
[----:B------:R2:W-:Y:S01]  /*1b20*/  STL [R1+0x20], R100 ;  /* 0x0000206401007387 */ /* 0x0005e20000100800 */
[----:B------:R-:W-:Y:S01]  /*1b30*/  LOP3.LUT R252, R5, 0x1f8, RZ, 0xc0, !PT ;  /* 0x000001f805fc7812 */ /* 0x000fe200078ec0ff */
[----:B------:R-:W-:Y:S01]  /*1b40*/  IMAD.X R17, RZ, RZ, UR36, P0 ;  /* 0x00000024ff117e24 */ /* 0x000fe200080e06ff */
[----:B----4-:R-:W-:Y:S01]  /*1b50*/  LEA R184, P0, R7, UR14, 0x1 ;  /* 0x0000000e07b87c11 */ /* 0x010fe2000f8008ff */
[----:B-1----:R-:W-:Y:S01]  /*1b60*/  IMAD R250, R248, UR4, RZ ;  /* 0x00000004f8fa7c24 */ /* 0x002fe2000f8e02ff */
[----:B------:R-:W-:Y:S01]  /*1b70*/  LEA.HI.X.SX32 R6, R6, UR40, 0x1, P1 ;  /* 0x0000002806067c11 */ /* 0x000fe200088f0eff */
[C---:B------:R-:W-:Y:S01]  /*1b80*/  IMAD.WIDE.U32 R14, R4.reuse, UR4, R14 ;  /* 0x00000004040e7c25 */ /* 0x040fe2000f8e000e */
[----:B------:R-:W-:Y:S01]  /*1b90*/  UIADD3 UR14, UPT, UPT, -UR30, UR32, URZ ;  /* 0x000000201e0e7290 */ /* 0x000fe2000fffe1ff */
[----:B------:R1:W-:Y:S01]  /*1ba0*/  STL [R1+0x1c], R99 ;  /* 0x00001c6301007387 */ /* 0x0003e20000100800 */
[----:B-----5:R-:W-:Y:S01]  /*1bb0*/  LOP3.LUT R5, R5, 0x1e00, RZ, 0xc0, !PT ;  /* 0x00001e0005057812 */ /* 0x020fe200078ec0ff */
[----:B------:R-:W-:Y:S01]  /*1bc0*/  IMAD R250, R4, UR5, R250 ;  /* 0x0000000504fa7c24 */ /* 0x000fe2000f8e02fa */
[----:B------:R-:W-:Y:S01]  /*1bd0*/  LEA R251, P1, R14, UR18, 0x1 ;  /* 0x000000120efb7c11 */ /* 0x000fe2000f8208ff */
[----:B------:R-:W-:Y:S01]  /*1be0*/  IMAD.WIDE.U32 R18, R8, UR8, R18 ;  /* 0x0000000808127c25 */ /* 0x000fe2000f8e0012 */
[----:B------:R1:W-:Y:S01]  /*1bf0*/  STL [R1+0x18], R98 ;  /* 0x0000186201007387 */ /* 0x0003e20000100800 */
[----:B------:R-:W-:Y:S01]  /*1c00*/  LOP3.LUT R252, R252, 0x38, R207, 0x78, !PT ;  /* 0x00000038fcfc7812 */ /* 0x000fe200078e78cf */
[----:B------:R-:W-:Y:S01]  /*1c10*/  UMOV UR5, 0x400 ;  /* 0x0000040000057882 */ /* 0x000fe20000000000 */
[----:B------:R-:W-:Y:S01]  /*1c20*/  IMAD.IADD R250, R15, 0x1, R250 ;  /* 0x000000010ffa7824 */ /* 0x000fe200078e02fa */
[----:B------:R-:W-:Y:S01]  /*1c30*/  LEA.HI.X R185, R7, UR15, R6, 0x1, P0 ;  /* 0x0000000f07b97c11 */ /* 0x000fe200080f0c06 */
[----:B------:R-:W-:Y:S01]  /*1c40*/  IMAD R248, R248, UR6, RZ ;  /* 0x00000006f8f87c24 */ /* 0x000fe2000f8e02ff */
[----:B------:R-:W-:Y:S01]  /*1c50*/  LOP3.LUT R252, R252, R5, RZ, 0xfc, !PT ;  /* 0x00000005fcfc7212 */ /* 0x000fe200078efcff */
[----:B------:R-:W-:Y:S01]  /*1c60*/  IMAD R19, R8, UR9, R19 ;  /* 0x0000000908137c24 */ /* 0x000fe2000f8e0213 */
[----:B------:R-:W-:Y:S01]  /*1c70*/  LEA.HI.X R250, R14, UR19, R250, 0x1, P1 ;  /* 0x000000130efa7c11 */ /* 0x000fe200088f0cfa */
[----:B------:R-:W-:Y:S01]  /*1c80*/  IMAD R248, R4, UR7, R248 ;  /* 0x0000000704f87c24 */ /* 0x000fe2000f8e02f8 */
[----:B------:R-:W-:Y:S01]  /*1c90*/  ISETP.GE.AND P1, PT, R8, UR14, PT ;  /* 0x0000000e08007c0c */ /* 0x000fe2000bf26270 */
[----:B------:R-:W-:Y:S01]  /*1ca0*/  IMAD.WIDE.U32 R4, R4, UR6, R18 ;  /* 0x0000000604047c25 */ /* 0x000fe2000f8e0012 */
[----:B------:R-:W-:Y:S01]  /*1cb0*/  UIADD3 UR4, UPT, UPT, -UR21, UR31, URZ ;  /* 0x0000001f15047290 */ /* 0x000fe2000fffe1ff */
[----:B------:R-:W-:Y:S01]  /*1cc0*/  BSSY.RECONVERGENT B0, `(.L_x_664) ;  /* 0x0000033000007945 */ /* 0x000fe20003800200 */
[----:B---3--:R-:W-:Y:S01]  /*1cd0*/  ULEA UR5, UR39, UR5, 0x18 ;  /* 0x0000000527057291 */ /* 0x008fe2000f8ec0ff */
[----:B--2---:R-:W-:Y:S01]  /*1ce0*/  IMAD.U32 R12, RZ, RZ, UR12 ;  /* 0x0000000cff0c7e24 */ /* 0x004fe2000f8e00ff */
[----:B------:R-:W-:Y:S01]  /*1cf0*/  LEA R249, P0, R4, UR16, 0x1 ;  /* 0x0000001004f97c11 */ /* 0x000fe2000f8008ff */
[----:B------:R-:W-:Y:S01]  /*1d00*/  IMAD.IADD R248, R5, 0x1, R248 ;  /* 0x0000000105f87824 */ /* 0x000fe200078e02f8 */
[C---:B------:R-:W-:Y:S01]  /*1d10*/  ISETP.GE.AND P6, PT, R8.reuse, UR4, PT ;  /* 0x0000000408007c0c */ /* 0x040fe2000bfc6270 */
[----:B------:R-:W-:Y:S01]  /*1d20*/  VIADD R7, R8, 0x10 ;  /* 0x0000001008077836 */ /* 0x000fe20000000000 */
[----:B------:R-:W-:Y:S01]  /*1d30*/  LEA R252, R252, UR5, 0x1 ;  /* 0x00000005fcfc7c11 */ /* 0x000fe2000f8e08ff */
[----:B------:R-:W-:Y:S01]  /*1d40*/  IMAD.MOV.U32 R9, RZ, RZ, RZ ;  /* 0x000000ffff097224 */ /* 0x000fe200078e00ff */
[----:B------:R-:W-:Y:S01]  /*1d50*/  LEA.HI.X R248, R4, UR17, R248, 0x1, P0 ;  /* 0x0000001104f87c11 */ /* 0x000fe200080f0cf8 */
[----:B------:R-:W-:Y:S01]  /*1d60*/  IMAD.WIDE.U32 R12, R12, UR26, R16 ;  /* 0x0000001a0c0c7c25 */ /* 0x000fe2000f8e0010 */
[----:B------:R-:W-:-:S03]  /*1d70*/  ISETP.GE.AND P0, PT, R7, UR14, PT ;  /* 0x0000000e07007c0c */ /* 0x000fc6000bf06270 */
[----:B------:R-:W-:Y:S02]  /*1d80*/  IMAD.U32 R14, RZ, RZ, UR13 ;  /* 0x0000000dff0e7e24 */ /* 0x000fe4000f8e00ff */
[----:B------:R-:W-:-:S04]  /*1d90*/  IMAD.WIDE.U32 R10, R10, 0x40, R8 ;  /* 0x000000400a0a7825 */ /* 0x000fc800078e0008 */
[----:B------:R-:W-:Y:S02]  /*1da0*/  VIADD R6, R8, 0x20 ;  /* 0x0000002008067836 */ /* 0x000fe40000000000 */
[----:B------:R-:W-:Y:S01]  /*1db0*/  IMAD R15, R14, UR26, R13 ;  /* 0x0000001a0e0f7c24 */ /* 0x000fe2000f8e020d */
[----:B-1----:R-:W-:Y:S06]  /*1dc0*/  @P1 BRA `(.L_x_665) ;  /* 0x0000000000881947 */ /* 0x002fec0003800000 */
        /* <DEDUP_REMOVED lines=34> */
.L_x_665:
[----:B------:R-:W-:Y:S05]  /*1ff0*/  BSYNC.RECONVERGENT B0 ;  /* 0x0000000000007941 */ /* 0x000fea0003800200 */
.L_x_664:
[----:B------:R-:W-:Y:S01]  /*2000*/  USHF.L.U64.HI UR15, UR10, 0x6, UR11 ;  /* 0x000000060a0f7899 */ /* 0x000fe2000801020b */
[----:B------:R-:W-:Y:S01]  /*2010*/  BSSY.RECONVERGENT B0, `(.L_x_666) ;  /* 0x0000029000007945 */ /* 0x000fe20003800200 */
[----:B------:R-:W-:Y:S02]  /*2020*/  ISETP.GE.AND P1, PT, R6, UR14, PT ;  /* 0x0000000e06007c0c */ /* 0x000fe4000bf26270 */
        /* <DEDUP_REMOVED lines=39> */
.L_x_667:
[----:B------:R-:W-:Y:S05]  /*22a0*/  BSYNC.RECONVERGENT B0 ;  /* 0x0000000000007941 */ /* 0x000fea0003800200 */
.L_x_666:
[----:B------:R-:W-:Y:S01]  /*22b0*/  USHF.L.U32 UR16, UR10, 0x6, URZ ;  /* 0x000000060a107899 */ /* 0x000fe200080006ff */
[----:B------:R-:W-:Y:S01]  /*22c0*/  BSSY.RECONVERGENT B0, `(.L_x_668) ;  /* 0x0000028000007945 */ /* 0x000fe20003800200 */
[----:B------:R-:W-:-:S03]  /*22d0*/  ISETP.GE.AND P0, PT, R5, UR14, PT ;  /* 0x0000000e05007c0c */ /* 0x000fc6000bf06270 */
[----:B------:R-:W-:Y:S10]  /*22e0*/  @P1 BRA `(.L_x_669) ;  /* 0x0000000000941947 */ /* 0x000ff40003800000 */
[----:B------:R-:W3:Y:S01]  /*22f0*/  LDCU.64 UR12, c[0x0][0x3b0] ;  /* 0x00007600ff0c77ac */ /* 0x000ee20008000a00 */
[----:B--2---:R-:W-:Y:S01]  /*2300*/  IADD3 R8, P1, PT, R10, 0x20, RZ ;  /* 0x000000200a087810 */ /* 0x004fe20007f3e0ff */
[----:B------:R-:W-:Y:S01]  /*2310*/  IMAD.MOV.U32 R16, RZ, RZ, R12 ;  /* 0x000000ffff107224 */ /* 0x000fe200078e000c */
[----:B------:R-:W2:Y:S01]  /*2320*/  LDCU UR17, c[0x0][0x440] ;  /* 0x00008800ff1177ac */ /* 0x000ea20008000800 */
[----:B------:R-:W-:Y:S02]  /*2330*/  IMAD.MOV.U32 R17, RZ, RZ, R15 ;  /* 0x000000ffff117224 */ /* 0x000fe400078e000f */
[----:B------:R-:W-:Y:S01]  /*2340*/  IMAD.X R4, RZ, RZ, R11, P1 ;  /* 0x000000ffff047224 */ /* 0x000fe200008e060b */
[----:B------:R-:W4:Y:S03]  /*2350*/  LDCU.64 UR6, c[0x0][0x380] ;  /* 0x00007000ff0677ac */ /* 0x000f260008000a00 */
[----:B---3--:R-:W-:-:S02]  /*2360*/  IMAD R4, R4, UR12, RZ ;  /* 0x0000000c04047c24 */ /* 0x008fc4000f8e02ff */
[----:B------:R-:W-:Y:S01]  /*2370*/  IMAD.WIDE.U32 R16, R8, UR12, R16 ;  /* 0x0000000c08107c25 */ /* 0x000fe2000f8e0010 */
[----:B--2---:R-:W-:-:S03]  /*2380*/  ISETP.GE.AND P4, PT, R205, UR17, PT ;  /* 0x00000011cd007c0c */ /* 0x004fc6000bf86270 */
        /* <DEDUP_REMOVED lines=27> */
.L_x_669:
[----:B------:R-:W-:Y:S05]  /*2540*/  BSYNC.RECONVERGENT B0 ;  /* 0x0000000000007941 */ /* 0x000fea0003800200 */
.L_x_668:
[----:B------:R-:W-:Y:S01]  /*2550*/  UIMAD.WIDE.U32 UR36, UR16, UR22, URZ ;  /* 0x00000016102472a5 */ /* 0x000fe2000f8e00ff */
[----:B------:R-:W-:Y:S01]  /*2560*/  BSSY.RECONVERGENT B0, `(.L_x_670) ;  /* 0x0000028000007945 */ /* 0x000fe20003800200 */
[----:B------:R-:W-:-:S03]  /*2570*/  ISETP.GE.AND P1, PT, R7, UR4, PT ;  /* 0x0000000407007c0c */ /* 0x000fc6000bf26270 */
[----:B------:R-:W-:Y:S10]  /*2580*/  @P0 BRA `(.L_x_671) ;  /* 0x0000000000940947 */ /* 0x000ff40003800000 */
[----:B------:R-:W4:Y:S01]  /*2590*/  LDCU.64 UR12, c[0x0][0x3b0] ;  /* 0x00007600ff0c77ac */ /* 0x000f220008000a00 */
[----:B------:R-:W-:Y:S01]  /*25a0*/  IADD3 R4, P0, PT, R10, 0x30, RZ ;  /* 0x000000300a047810 */ /* 0x000fe20007f1e0ff */
[----:B--23--:R-:W-:Y:S01]  /*25b0*/  IMAD.MOV.U32 R8, RZ, RZ, R12 ;  /* 0x000000ffff087224 */ /* 0x00cfe200078e000c */
[----:B------:R-:W2:Y:S01]  /*25c0*/  LDCU UR17, c[0x0][0x440] ;  /* 0x00008800ff1177ac */ /* 0x000ea20008000800 */
[----:B------:R-:W-:Y:S02]  /*25d0*/  IMAD.MOV.U32 R9, RZ, RZ, R15 ;  /* 0x000000ffff097224 */ /* 0x000fe400078e000f */
[----:B------:R-:W-:Y:S01]  /*25e0*/  IMAD.X R10, RZ, RZ, R11, P0 ;  /* 0x000000ffff0a7224 */ /* 0x000fe200000e060b */
[----:B------:R-:W3:Y:S03]  /*25f0*/  LDCU.64 UR6, c[0x0][0x380] ;  /* 0x00007000ff0677ac */ /* 0x000ee60008000a00 */
[----:B----4-:R-:W-:-:S02]  /*2600*/  IMAD R10, R10, UR12, RZ ;  /* 0x0000000c0a0a7c24 */ /* 0x010fc4000f8e02ff */
        /* <DEDUP_REMOVED lines=29> */
.L_x_671:
[----:B------:R-:W-:Y:S05]  /*27e0*/  BSYNC.RECONVERGENT B0 ;  /* 0x0000000000007941 */ /* 0x000fea0003800200 */
.L_x_670:
[----:B------:R-:W-:Y:S01]  /*27f0*/  UIMAD UR7, UR15, UR22, URZ ;  /* 0x000000160f0772a4 */ /* 0x000fe2000f8e02ff */
[----:B------:R-:W-:Y:S03]  /*2800*/  BSSY.RECONVERGENT B0, `(.L_x_672) ;  /* 0x0000021000007945 */ /* 0x000fe60003800200 */
[----:B------:R-:W-:Y:S01]  /*2810*/  UIADD3 UR7, UPT, UPT, UR37, UR7, URZ ;  /* 0x0000000725077290 */ /* 0x000fe2000fffe0ff */
[----:B------:R-:W-:Y:S11]  /*2820*/  @P6 BRA `(.L_x_673) ;  /* 0x0000000000786947 */ /* 0x000ff60003800000 */
[----:B------:R-:W5:Y:S01]  /*2830*/  LDCU UR6, c[0x0][0x440] ;  /* 0x00008800ff0677ac */ /* 0x000f620008000800 */
[----:B--23--:R-:W-:Y:S02]  /*2840*/  IMAD.U32 R8, RZ, RZ, UR36 ;  /* 0x00000024ff087e24 */ /* 0x00cfe4000f8e00ff */
        /* <DEDUP_REMOVED lines=28> */
.L_x_673:
[----:B------:R-:W-:Y:S05]  /*2a10*/  BSYNC.RECONVERGENT B0 ;  /* 0x0000000000007941 */ /* 0x000fea0003800200 */
.L_x_672:
        /* <DEDUP_REMOVED lines=8> */
[----:B--23--:R-:W-:-:S04]  /*2aa0*/  IMAD.U32 R8, RZ, RZ, UR13 ;  /* 0x0000000dff087e24 */ /* 0x00cfc8000f8e00ff */
        /* <DEDUP_REMOVED lines=27> */
.L_x_675:
[----:B------:R-:W-:Y:S05]  /*2c60*/  BSYNC.RECONVERGENT B0 ;  /* 0x0000000000007941 */ /* 0x000fea0003800200 */
.L_x_674:
        /* <DEDUP_REMOVED lines=8> */
[----:B--23--:R-:W-:Y:S01]  /*2cf0*/  IMAD.U32 R8, RZ, RZ, UR13 ;  /* 0x0000000dff087e24 */ /* 0x00cfe2000f8e00ff */
        /* <DEDUP_REMOVED lines=27> */
.L_x_677:
[----:B------:R-:W-:Y:S05]  /*2eb0*/  BSYNC.RECONVERGENT B0 ;  /* 0x0000000000007941 */ /* 0x000fea0003800200 */
.L_x_676:
        /* <DEDUP_REMOVED lines=8> */
[----:B--23--:R-:W-:Y:S02]  /*2f40*/  IMAD.U32 R8, RZ, RZ, UR38 ;  /* 0x00000026ff087e24 */ /* 0x00cfe4000f8e00ff */
        /* <DEDUP_REMOVED lines=28> */
.L_x_679:
[----:B------:R-:W-:Y:S05]  /*3110*/  BSYNC.RECONVERGENT B0 ;  /* 0x0000000000007941 */ /* 0x000fea0003800200 */
.L_x_678:
[----:B------:R-:W5:Y:S01]  /*3120*/  LDCU.64 UR12, c[0x0][0x538] ;  /* 0x0000a700ff0c77ac */ /* 0x000f620008000a00 */
[----:B------:R-:W0:Y:S01]  /*3130*/  LDGDEPBAR ;  /* 0x00000000000079af */ /* 0x000e220000000000 */
[----:B-----5:R-:W-:-:S04]  /*3140*/  UISETP.NE.U32.AND UP1, UPT, UR12, URZ, UPT ;  /* 0x000000ff0c00728c */ /* 0x020fc8000bf25070 */
[----:B------:R-:W-:Y:S01]  /*3150*/  UISETP.NE.AND.EX UP1, UPT, UR13, URZ, UPT, UP1 ;  /* 0x000000ff0d00728c */ /* 0x000fe2000bf25310 */
[----:B------:R-:W5:Y:S01]  /*3160*/  S2R R32, SR_CTAID.X ;  /* 0x0000000000207919 */ /* 0x000f620000002500 */
[----:B------:R-:W-:Y:S01]  /*3170*/  IMAD.U32 R4, RZ, RZ, UR30 ;  /* 0x0000001eff047e24 */ /* 0x000fe2000f8e00ff */
[----:B--2---:R-:W-:Y:S01]  /*3180*/  LOP3.LUT R10, R209, 0x1f0, RZ, 0xc0, !PT ;  /* 0x000001f0d10a7812 */ /* 0x004fe200078ec0ff */
[----:B------:R-:W-:Y:S01]  /*3190*/  IMAD.SHL.U32 R164, R207, 0x40, RZ ;  /* 0x00000040cfa47824 */ /* 0x000fe200078e00ff */
[----:B------:R-:W-:-:S04]  /*31a0*/  DEPBAR.LE SB0, 0x0 ;  /* 0x000080000000791a */ /* 0x000fc80000000000 */
[----:B------:R-:W-:Y:S02]  /*31b0*/  PLOP3.LUT P0, PT, PT, PT, UP1, 0x80, 0x8 ;  /* 0x000000000008781c */ /* 0x000fe40003f0f018 */
[----:B------:R-:W2:Y:S01]  /*31c0*/  @UP1 LDCU.64 UR6, c[0x0][0x540] ;  /* 0x0000a800ff0617ac */ /* 0x000ea20008000a00 */
[----:B------:R-:W-:Y:S01]  /*31d0*/  @UP1 UMOV UR36, UR26 ;  /* 0x0000001a00241c82 */ /* 0x000fe20008000000 */
[----:B------:R-:W-:Y:S02]  /*31e0*/  @UP1 UMOV UR37, URZ ;  /* 0x000000ff00251c82 */ /* 0x000fe40008000000 */
[----:B--2---:R-:W-:Y:S01]  /*31f0*/  @UP1 UIMAD.WIDE.U32 UR36, UR27, UR6, UR36 ;  /* 0x000000061b2412a5 */ /* 0x004fe2000f8e0024 */
[----:B------:R-:W2:Y:S03]  /*3200*/  @UP1 LDCU UR6, c[0x0][0x458] ;  /* 0x00008b00ff0617ac */ /* 0x000ea60008000800 */
[----:B------:R-:W-:-:S02]  /*3210*/  @UP1 UIMAD UR7, UR27, UR7, UR37 ;  /* 0x000000071b0712a4 */ /* 0x000fc4000f8e0225 */
[----:B------:R-:W-:-:S04]  /*3220*/  @UP1 ULEA UR12, UP0, UR36, UR12, 0x2 ;  /* 0x0000000c240c1291 */ /* 0x000fc8000f8010ff */
[----:B------:R-:W-:Y:S02]  /*3230*/  @UP1 ULEA.HI.X UR13, UR36, UR13, UR7, 0x2, UP0 ;  /* 0x0000000d240d1291 */ /* 0x000fe400080f1407 */
[----:B---3--:R-:W-:-:S04]  /*3240*/  IMAD.U32 R8, RZ, RZ, UR12 ;  /* 0x0000000cff087e24 */ /* 0x008fc8000f8e00ff */
[----:B------:R-:W-:-:S05]  /*3250*/  IMAD.U32 R9, RZ, RZ, UR13 ;  /* 0x0000000dff097e24 */ /* 0x000fca000f8e00ff */
[----:B------:R2:W3:Y:S01]  /*3260*/  @P0 LDG.E R11, desc[UR28][R8.64] ;  /* 0x0000001c080b0981 */ /* 0x0004e2000c1e1900 */
[----:B------:R-:W-:Y:S01]  /*3270*/  USHF.L.U32 UR12, UR33, 0x5, URZ ;  /* 0x00000005210c7899 */ /* 0x000fe200080006ff */
[----:B------:R-:W-:Y:S01]  /*3280*/  IMAD.SHL.U32 R206, R207, 0x20, RZ ;  /* 0x00000020cfce7824 */ /* 0x000fe200078e00ff */
[----:B------:R-:W-:Y:S01]  /*3290*/  USHF.L.U32 UR26, UR8, 0x6, URZ ;  /* 0x00000006081a7899 */ /* 0x000fe200080006ff */
[----:B------:R-:W-:Y:S01]  /*32a0*/  IADD3 R4, PT, PT, R10, 0x1, R4 ;  /* 0x000000010a047810 */ /* 0x000fe20007ffe004 */
[----:B------:R-:W-:Y:S01]  /*32b0*/  USHF.L.U64.HI UR7, UR8, 0x6, UR9 ;  /* 0x0000000608077899 */ /* 0x000fe20008010209 */
[--C-:B------:R-:W-:Y:S01]  /*32c0*/  SHF.R.U32.HI R10, RZ, 0x5, R207.reuse ;  /* 0x00000005ff0a7819 */ /* 0x100fe200000116cf */
[----:B------:R-:W-:Y:S01]  /*32d0*/  UIMAD.WIDE.U32 UR26, UR26, UR22, URZ ;  /* 0x000000161a1a72a5 */ /* 0x000fe2000f8e00ff */
[----:B------:R-:W-:Y:S01]  /*32e0*/  IADD3 R3, P2, P1, R3, UR12, R2 ;  /* 0x0000000c03037c10 */ /* 0x000fe2000f95e002 */
[----:B------:R-:W-:Y:S01]  /*32f0*/  USHF.R.S32.HI UR12, URZ, 0x1f, UR12 ;  /* 0x0000001fff0c7899 */ /* 0x000fe2000801140c */
[----:B------:R-:W-:Y:S01]  /*3300*/  IMAD.U32 R2, RZ, RZ, UR31 ;  /* 0x0000001fff027e24 */ /* 0x000fe2000f8e00ff */
[----:B------:R-:W-:Y:S01]  /*3310*/  UIMAD UR7, UR7, UR22, URZ ;  /* 0x00000016070772a4 */ /* 0x000fe2000f8e02ff */
[----:B------:R-:W-:Y:S01]  /*3320*/  LOP3.LUT R206, R206, 0x7c00, RZ, 0xc0, !PT ;  /* 0x00007c00cece7812 */ /* 0x000fe200078ec0ff */
[----:B------:R-:W-:Y:S01]  /*3330*/  BSSY.RECONVERGENT B0, `(.L_x_680) ;  /* 0x0000036000007945 */ /* 0x000fe20003800200 */
[----:B------:R-:W-:Y:S01]  /*3340*/  LOP3.LUT R35, R209, 0x8, RZ, 0xc0, !PT ;  /* 0x00000008d1237812 */ /* 0x000fe200078ec0ff */
[----:B------:R-:W-:Y:S01]  /*3350*/  UIADD3 UR7, UPT, UPT, UR27, UR7, URZ ;  /* 0x000000071b077290 */ /* 0x000fe2000fffe0ff */
[----:B------:R-:W-:Y:S01]  /*3360*/  IADD3.X R0, PT, PT, R0, UR12, RZ, P2, P1 ;  /* 0x0000000c00007c10 */ /* 0x000fe200097e24ff */
[----:B-----5:R-:W-:Y:S01]  /*3370*/  IMAD R32, R32, 0x4, R10 ;  /* 0x0000000420207824 */ /* 0x020fe200078e020a */
[----:B------:R-:W-:Y:S01]  /*3380*/  LOP3.LUT R34, R206, 0x200, R164, 0xf8, !PT ;  /* 0x00000200ce227812 */ /* 0x000fe200078ef8a4 */
[----:B--2---:R-:W3:Y:S01]  /*3390*/  @P0 MUFU.RCP R8, UR6 ;  /* 0x0000000600080d08 */ /* 0x004ee20008001000 */
[----:B------:R-:W-:Y:S01]  /*33a0*/  SHF.R.U32.HI R9, RZ, 0x2, R207 ;  /* 0x00000002ff097819 */ /* 0x000fe200000116cf */
[----:B------:R-:W-:-:S03]  /*33b0*/  UMOV UR6, URZ ;  /* 0x000000ff00067c82 */ /* 0x000fc60008000000 */
[----:B------:R-:W-:-:S04]  /*33c0*/  LOP3.LUT R9, R9, 0x7, RZ, 0xc0, !PT ;  /* 0x0000000709097812 */ /* 0x000fc800078ec0ff */
[----:B------:R-:W-:-:S04]  /*33d0*/  IADD3 R4, PT, PT, R4, -UR32, R9 ;  /* 0x8000002004047c10 */ /* 0x000fc8000fffe009 */
[----:B------:R-:W-:Y:S01]  /*33e0*/  IADD3 R2, PT, PT, R4, UR25, R2 ;  /* 0x0000001904027c10 */ /* 0x000fe2000fffe002 */
[----:B------:R-:W-:Y:S01]  /*33f0*/  BAR.SYNC.DEFER_BLOCKING 0x0 ;  /* 0x0000000000007b1d */ /* 0x000fe20000010000 */
[----:B---3--:R-:W-:Y:S01]  /*3400*/  @P0 FMUL.FTZ R8, R11, R8 ;  /* 0x000000080b080220 */ /* 0x008fe20000410000 */
[----:B------:R-:W-:-:S04]  /*3410*/  LOP3.LUT R11, R205, 0x1c0, R164, 0xf8, !PT ;  /* 0x000001c0cd0b7812 */ /* 0x000fc800078ef8a4 */
[----:B------:R-:W-:Y:S02]  /*3420*/  @P0 R2UR UR13, R8 ;  /* 0x00000000080d02ca */ /* 0x000fe400000e0000 */
[----:B------:R-:W-:-:S11]  /*3430*/  LOP3.LUT R35, R11, R35, RZ, 0x3c, !PT ;  /* 0x000000230b237212 */ /* 0x000fd600078e3cff */
[----:B------:R-:W-:Y:S01]  /*3440*/  @UP1 UMOV UR6, UR13 ;  /* 0x0000000d00061c82 */ /* 0x000fe20008000000 */
[----:B------:R-:W-:Y:S05]  /*3450*/  @P6 BRA `(.L_x_681) ;  /* 0x00000000007c6947 */ /* 0x000fea0003800000 */
[----:B------:R-:W2:Y:S01]  /*3460*/  LDCU UR12, c[0x0][0x440] ;  /* 0x00008800ff0c77ac */ /* 0x000ea20008000800 */
[----:B------:R-:W-:Y:S02]  /*3470*/  IMAD.U32 R8, RZ, RZ, UR26 ;  /* 0x0000001aff087e24 */ /* 0x000fe4000f8e00ff */
[----:B------:R-:W-:Y:S02]  /*3480*/  IMAD.U32 R4, RZ, RZ, UR7 ;  /* 0x00000007ff047e24 */ /* 0x000fe4000f8e00ff */
[----:B------:R-:W-:Y:S01]  /*3490*/  IMAD.U32 R9, RZ, RZ, UR27 ;  /* 0x0000001bff097e24 */ /* 0x000fe2000f8e00ff */
[----:B----4-:R-:W-:-:S04]  /*34a0*/  LEA R12, P4, R8, R249, 0x1 ;  /* 0x000000f9080c7211 */ /* 0x010fc800078808ff */
[----:B------:R-:W-:Y:S02]  /*34b0*/  LEA.HI.X R13, R8, R248, R4, 0x1, P4 ;  /* 0x000000f8080d7211 */ /* 0x000fe400020f0c04 */
[----:B--2---:R-:W-:Y:S02]  /*34c0*/  ISETP.GE.AND P3, PT, R205, UR12, PT ;  /* 0x0000000ccd007c0c */ /* 0x004fe4000bf66270 */
        /* <DEDUP_REMOVED lines=24> */
.L_x_681:
[----:B------:R3:W-:Y:S04]  /*3650*/  STS.128 [R252+0x10000], RZ ;  /* 0x010000fffc007388 */ /* 0x0007e80000000c00 */
[----:B------:R3:W-:Y:S04]  /*3660*/  STS.128 [R252+0x12000], RZ ;  /* 0x012000fffc007388 */ /* 0x0007e80000000c00 */
[----:B------:R3:W-:Y:S04]  /*3670*/  STS.128 [R252+0x14000], RZ ;  /* 0x014000fffc007388 */ /* 0x0007e80000000c00 */
[----:B------:R3:W-:Y:S02]  /*3680*/  STS.128 [R252+0x16000], RZ ;  /* 0x016000fffc007388 */ /* 0x0007e40000000c00 */
.L_x_682:
[----:B------:R-:W-:Y:S05]  /*3690*/  BSYNC.RECONVERGENT B0 ;  /* 0x0000000000007941 */ /* 0x000fea0003800200 */
.L_x_680:
        /* <DEDUP_REMOVED lines=46> */
.L_x_684:
[----:B------:R-:W-:Y:S05]  /*3980*/  BSYNC.RECONVERGENT B0 ;  /* 0x0000000000007941 */ /* 0x000fea0003800200 */
.L_x_683:
        /* <DEDUP_REMOVED lines=39> */
.L_x_686:
[----:B------:R-:W-:Y:S05]  /*3c00*/  BSYNC.RECONVERGENT B0 ;  /* 0x0000000000007941 */ /* 0x000fea0003800200 */
.L_x_685:
        /* <DEDUP_REMOVED lines=41> */
.L_x_688:
[----:B------:R-:W-:Y:S05]  /*3ea0*/  BSYNC.RECONVERGENT B0 ;  /* 0x0000000000007941 */ /* 0x000fea0003800200 */
.L_x_687:
[----:B------:R-:W-:Y:S01]  /*3eb0*/  LDSM.16.M88.4 R28, [R94] ;  /* 0x000000005e1c783b */ /* 0x000fe20000000200 */
[----:B-1----:R-:W-:Y:S01]  /*3ec0*/  IMAD.MOV.U32 R8, RZ, RZ, 0x20 ;  /* 0x00000020ff087424 */ /* 0x002fe200078e00ff */
[----:B------:R-:W-:Y:S01]  /*3ed0*/  LOP3.LUT P0, R33, R207, 0x2, RZ, 0xc0, !PT ;  /* 0x00000002cf217812 */ /* 0x000fe2000780c0ff */
[----:B------:R-:W-:Y:S01]  /*3ee0*/  VIADD R187, R93, UR5 ;  /* 0x000000055dbb7c36 */ /* 0x000fe20008000000 */
[----:B------:R-:W1:Y:S01]  /*3ef0*/  LDSM.16.M88.4 R48, [R93+UR5+0x8000] ;  /* 0x008000055d30783b */ /* 0x000e620008000200 */
[----:B------:R-:W-:Y:S01]  /*3f00*/  LOP3.LUT R9, R207, 0x4, RZ, 0xc0, !PT ;  /* 0x00000004cf097812 */ /* 0x000fe200078ec0ff */
[----:B------:R-:W-:Y:S01]  /*3f10*/  IMAD.MOV.U32 R167, RZ, RZ, 0x40 ;  /* 0x00000040ffa77424 */ /* 0x000fe200078e00ff */
[----:B------:R-:W-:Y:S01]  /*3f20*/  SEL R8, R8, 0xffffffe0, !P0 ;  /* 0xffffffe008087807 */ /* 0x000fe20004000000 */
[----:B------:R-:W5:Y:S01]  /*3f30*/  LDSM.16.M88.4 R40, [R93+UR5+0x8800] ;  /* 0x008800055d28783b */ /* 0x000f620008000200 */
[----:B------:R-:W-:Y:S01]  /*3f40*/  ISETP.NE.AND P0, PT, R9, RZ, PT ;  /* 0x000000ff0900720c */ /* 0x000fe20003f05270 */
[----:B------:R-:W-:-:S02]  /*3f50*/  UISETP.NE.AND UP1, UPT, UR23, 0x1, UPT ;  /* 0x000000011700788c */ /* 0x000fc4000bf25270 */
[C-C-:B------:R-:W-:Y:S01]  /*3f60*/  IMAD.IADD R92, R94.reuse, 0x1, R8.reuse ;  /* 0x000000015e5c7824 */ /* 0x140fe200078e0208 */
[----:B------:R-:W3:Y:S01]  /*3f70*/  LDSM.16.M88.4 R80, [R93+UR5+0x9000] ;  /* 0x009000055d50783b */ /* 0x000ee20008000200 */
[----:B------:R-:W-:Y:S01]  /*3f80*/  IMAD.IADD R97, R187, 0x1, R8 ;  /* 0x00000001bb617824 */ /* 0x000fe200078e0208 */
[----:B------:R-:W-:Y:S01]  /*3f90*/  SEL R167, R167, 0xffffffc0, !P0 ;  /* 0xffffffc0a7a77807 */ /* 0x000fe20004000000 */
[----:B------:R-:W1:Y:S01]  /*3fa0*/  LDCU.U8 UR4, c[0x0][0x4f8] ;  /* 0x00009f00ff0477ac */ /* 0x000e620008000000 */
[----:B------:R-:W3:Y:S03]  /*3fb0*/  LDSM.16.M88.4 R64, [R93+UR5+0x9800] ;  /* 0x009800055d40783b */ /* 0x000ee60008000200 */
[--C-:B------:R-:W-:Y:S01]  /*3fc0*/  IMAD.IADD R96, R94, 0x1, R167.reuse ;  /* 0x000000015e607824 */ /* 0x100fe200078e02a7 */
[----:B------:R-:W-:Y:S01]  /*3fd0*/  LDSM.16.M88.4 R4, [R92] ;  /* 0x000000005c04783b */ /* 0x000fe20000000200 */
[----:B------:R-:W-:-:S02]  /*3fe0*/  IMAD.IADD R165, R187, 0x1, R167 ;  /* 0x00000001bba57824 */ /* 0x000fc400078e02a7 */
[C---:B------:R-:W-:Y:S01]  /*3ff0*/  IMAD.IADD R10, R8.reuse, 0x1, R96 ;  /* 0x00000001080a7824 */ /* 0x040fe200078e0260 */
[----:B--2-4-:R-:W2:Y:S01]  /*4000*/  LDSM.16.M88.4 R12, [R97+0x8000] ;  /* 0x00800000610c783b */ /* 0x014ea20000000200 */
[----:B------:R-:W-:-:S03]  /*4010*/  IMAD.IADD R9, R8, 0x1, R165 ;  /* 0x0000000108097824 */ /* 0x000fc600078e02a5 */
[----:B------:R-:W4:Y:S04]  /*4020*/  LDSM.16.M88.4 R60, [R97+0x8800] ;  /* 0x00880000613c783b */ /* 0x000f280000000200 */
[----:B------:R-:W4:Y:S04]  /*4030*/  LDSM.16.M88.4 R56, [R97+0x9000] ;  /* 0x009000006138783b */ /* 0x000f280000000200 */
[----:B------:R-:W4:Y:S04]  /*4040*/  LDSM.16.M88.4 R16, [R97+0x9800] ;  /* 0x009800006110783b */ /* 0x000f280000000200 */
[----:B------:R-:W-:Y:S01]  /*4050*/  LDSM.16.M88.4 R20, [R96] ;  /* 0x000000006014783b */ /* 0x000fe20000000200 */
[C---:B-1----:R-:W-:Y:S03]  /*4060*/  HMMA.16816.F32.BF16 R52, R28.reuse, R48, RZ ;  /* 0x000000301c34723c */ /* 0x042fe600000418ff */
[----:B------:R-:W-:Y:S04]  /*4070*/  LDSM.16.M88.4 R24, [R165+0x8000] ;  /* 0x00800000a518783b */ /* 0x000fe80000000200 */
[----:B------:R-:W-:Y:S01]  /*4080*/  LDSM.16.M88.4 R72, [R165+0x9000] ;  /* 0x00900000a548783b */ /* 0x000fe20000000200 */
[C---:B------:R-:W-:Y:S03]  /*4090*/  HMMA.16816.F32.BF16 R48, R28.reuse, R50, RZ ;  /* 0x000000321c30723c */ /* 0x040fe600000418ff */
[----:B------:R-:W-:Y:S04]  /*40a0*/  LDSM.16.M88.4 R68, [R165+0x9800] ;  /* 0x00980000a544783b */ /* 0x000fe80000000200 */
[----:B------:R-:W-:Y:S01]  /*40b0*/  LDSM.16.M88.4 R84, [R97+0xb000] ;  /* 0x00b000006154783b */ /* 0x000fe20000000200 */
[C---:B-----5:R-:W-:Y:S03]  /*40c0*/  HMMA.16816.F32.BF16 R44, R28.reuse, R40, RZ ;  /* 0x000000281c2c723c */ /* 0x060fe600000418ff */
[----:B------:R-:W-:Y:S04]  /*40d0*/  LDSM.16.M88.4 R88, [R97+0xd800] ;  /* 0x00d800006158783b */ /* 0x000fe80000000200 */
[----:B------:R-:W0:Y:S01]  /*40e0*/  LDGDEPBAR ;  /* 0x00000000000079af */ /* 0x000e220000000000 */
[C---:B---3--:R-:W-:Y:S08]  /*40f0*/  HMMA.16816.F32.BF16 R36, R28.reuse, R80, RZ ;  /* 0x000000501c24723c */ /* 0x048ff000000418ff */
[C---:B------:R-:W-:Y:S08]  /*4100*/  HMMA.16816.F32.BF16 R40, R28.reuse, R42, RZ ;  /* 0x0000002a1c28723c */ /* 0x040ff000000418ff */
[C---:B------:R-:W-:Y:S08]  /*4110*/  HMMA.16816.F32.BF16 R80, R28.reuse, R82, RZ ;  /* 0x000000521c50723c */ /* 0x040ff000000418ff */
[C---:B------:R-:W-:Y:S08]  /*4120*/  HMMA.16816.F32.BF16 R76, R28.reuse, R64, RZ ;  /* 0x000000401c4c723c */ /* 0x040ff000000418ff */
[----:B------:R-:W-:Y:S01]  /*4130*/  HMMA.16816.F32.BF16 R28, R28, R66, RZ ;  /* 0x000000421c1c723c */ /* 0x000fe200000418ff */
[----:B------:R-:W-:Y:S07]  /*4140*/  LDSM.16.M88.4 R64, [R9+0x8000] ;  /* 0x008000000940783b */ /* 0x000fee0000000200 */
[C---:B--2---:R-:W-:Y:S08]  /*4150*/  HMMA.16816.F32.BF16 R52, R4.reuse, R12, R52 ;  /* 0x0000000c0434723c */ /* 0x044ff00000041834 */
[C---:B------:R-:W-:Y:S01]  /*4160*/  HMMA.16816.F32.BF16 R48, R4.reuse, R14, R48 ;  /* 0x0000000e0430723c */ /* 0x040fe20000041830 */
[----:B------:R-:W1:Y:S07]  /*4170*/  LDSM.16.M88.4 R12, [R165+0x8800] ;  /* 0x00880000a50c783b */ /* 0x000e6e0000000200 */
[C---:B----4-:R-:W-:Y:S08]  /*4180*/  HMMA.16816.F32.BF16 R44, R4.reuse, R60, R44 ;  /* 0x0000003c042c723c */ /* 0x050ff0000004182c */
[C---:B------:R-:W-:Y:S01]  /*4190*/  HMMA.16816.F32.BF16 R40, R4.reuse, R62, R40 ;  /* 0x0000003e0428723c */ /* 0x040fe20000041828 */
[----:B------:R-:W-:Y:S07]  /*41a0*/  LDSM.16.M88.4 R60, [R9+0x9000] ;  /* 0x00900000093c783b */ /* 0x000fee0000000200 */
[C---:B------:R-:W-:Y:S08]  /*41b0*/  HMMA.16816.F32.BF16 R36, R4.reuse, R56, R36 ;  /* 0x000000380424723c */ /* 0x040ff00000041824 */
[C---:B------:R-:W-:Y:S01]  /*41c0*/  HMMA.16816.F32.BF16 R80, R4.reuse, R58, R80 ;  /* 0x0000003a0450723c */ /* 0x040fe20000041850 */
[----:B------:R-:W-:Y:S07]  /*41d0*/  LDSM.16.M88.4 R56, [R9+0x9800] ;  /* 0x009800000938783b */ /* 0x000fee0000000200 */
[C---:B------:R-:W-:Y:S08]  /*41e0*/  HMMA.16816.F32.BF16 R76, R4.reuse, R16, R76 ;  /* 0x00000010044c723c */ /* 0x040ff0000004184c */
[----:B------:R-:W-:Y:S01]  /*41f0*/  HMMA.16816.F32.BF16 R28, R4, R18, R28 ;  /* 0x00000012041c723c */ /* 0x000fe2000004181c */
[----:B------:R-:W-:Y:S04]  /*4200*/  LDSM.16.M88.4 R16, [R10] ;  /* 0x000000000a10783b */ /* 0x000fe80000000200 */
[----:B------:R-:W2:Y:S03]  /*4210*/  LDSM.16.M88.4 R4, [R9+0x8800] ;  /* 0x008800000904783b */ /* 0x000ea60000000200 */
        /* <DEDUP_REMOVED lines=24> */
[----:B------:R-:W4:Y:S04]  /*43a0*/  LDSM.16.M88.4 R56, [R93+UR5+0xb800] ;  /* 0x00b800055d38783b */ /* 0x000f280008000200 */
[----:B------:R-:W5:Y:S03]  /*43b0*/  LDSM.16.M88.4 R16, [R97+0xa000] ;  /* 0x00a000006110783b */ /* 0x000f660000000200 */
        /* <DEDUP_REMOVED lines=11> */
[----:B------:R-:W3:Y:S04]  /*4470*/  LDSM.16.M88.4 R24, [R165+0xb800] ;  /* 0x00b80000a518783b */ /* 0x000ee80000000200 */
[----:B------:R-:W-:Y:S03]  /*4480*/  LDSM.16.M88.4 R56, [R10+0x2000] ;  /* 0x002000000a38783b */ /* 0x000fe60000000200 */
[C---:B-----5:R-:W-:Y:S08]  /*4490*/  HMMA.16816.F32.BF16 R52, R68.reuse, R16, R52 ;  /* 0x000000104434723c */ /* 0x060ff00000041834 */
[C---:B------:R-:W-:Y:S01]  /*44a0*/  HMMA.16816.F32.BF16 R48, R68.reuse, R18, R48 ;  /* 0x000000124430723c */ /* 0x040fe20000041830 */
[----:B------:R-:W4:Y:S07]  /*44b0*/  LDSM.16.M88.4 R16, [R9+0xa000] ;  /* 0x00a000000910783b */ /* 0x000f2e0000000200 */
[C---:B-1----:R-:W-:Y:S08]  /*44c0*/  HMMA.16816.F32.BF16 R44, R68.reuse, R12, R44 ;  /* 0x0000000c442c723c */ /* 0x042ff0000004182c */
[----:B------:R-:W-:Y:S01]  /*44d0*/  HMMA.16816.F32.BF16 R40, R68, R14, R40 ;  /* 0x0000000e4428723c */ /* 0x000fe20000041828 */
[----:B------:R-:W1:Y:S07]  /*44e0*/  LDSM.16.M88.4 R12, [R9+0xa800] ;  /* 0x00a80000090c783b */ /* 0x000e6e0000000200 */
[C---:B--2---:R-:W-:Y:S08]  /*44f0*/  HMMA.16816.F32.BF16 R52, R20.reuse, R4, R52 ;  /* 0x000000041434723c */ /* 0x044ff00000041834 */
[----:B------:R-:W-:Y:S01]  /*4500*/  HMMA.16816.F32.BF16 R48, R20, R6, R48 ;  /* 0x000000061430723c */ /* 0x000fe20000041830 */
[----:B------:R-:W2:Y:S07]  /*4510*/  LDSM.16.M88.4 R4, [R9+0xb000] ;  /* 0x00b000000904783b */ /* 0x000eae0000000200 */
[C---:B------:R-:W-:Y:S08]  /*4520*/  HMMA.16816.F32.BF16 R36, R68.reuse, R84, R36 ;  /* 0x000000544424723c */ /* 0x040ff00000041824 */
[C---:B------:R-:W-:Y:S01]  /*4530*/  HMMA.16816.F32.BF16 R80, R68.reuse, R86, R80 ;  /* 0x000000564450723c */ /* 0x040fe20000041850 */
[----:B------:R-:W5:Y:S07]  /*4540*/  LDSM.16.M88.4 R84, [R9+0xb800] ;  /* 0x00b800000954783b */ /* 0x000f6e0000000200 */
[C---:B------:R-:W-:Y:S08]  /*4550*/  HMMA.16816.F32.BF16 R76, R68.reuse, R72, R76 ;  /* 0x00000048444c723c */ /* 0x040ff0000004184c */
[----:B------:R-:W-:Y:S01]  /*4560*/  HMMA.16816.F32.BF16 R28, R68, R74, R28 ;  /* 0x0000004a441c723c */ /* 0x000fe2000004181c */
[----:B------:R-:W-:Y:S04]  /*4570*/  LDSM.16.M88.4 R68, [R94+0x4000] ;  /* 0x004000005e44783b */ /* 0x000fe80000000200 */
[----:B------:R-:W-:Y:S03]  /*4580*/  LDSM.16.M88.4 R72, [R93+UR5+0xd800] ;  /* 0x00d800055d48783b */ /* 0x000fe60008000200 */
        /* <DEDUP_REMOVED lines=8> */
[----:B------:R-:W3:Y:S04]  /*4610*/  LDSM.16.M88.4 R24, [R93+UR5+0xc000] ;  /* 0x00c000055d18783b */ /* 0x000ee80008000200 */
[----:B------:R-:W3:Y:S03]  /*4620*/  LDSM.16.M88.4 R20, [R93+UR5+0xc800] ;  /* 0x00c800055d14783b */ /* 0x000ee60008000200 */
[C---:B----4-:R-:W-:Y:S08]  /*4630*/  HMMA.16816.F32.BF16 R52, R56.reuse, R16, R52 ;  /* 0x000000103834723c */ /* 0x050ff00000041834 */
[C---:B------:R-:W-:Y:S01]  /*4640*/  HMMA.16816.F32.BF16 R48, R56.reuse, R18, R48 ;  /* 0x000000123830723c */ /* 0x040fe20000041830 */
[----:B------:R-:W4:Y:S07]  /*4650*/  LDSM.16.M88.4 R16, [R93+UR5+0xd000] ;  /* 0x00d000055d10783b */ /* 0x000f2e0008000200 */
[C---:B-1----:R-:W-:Y:S08]  /*4660*/  HMMA.16816.F32.BF16 R44, R56.reuse, R12, R44 ;  /* 0x0000000c382c723c */ /* 0x042ff0000004182c */
[C---:B------:R-:W-:Y:S01]  /*4670*/  HMMA.16816.F32.BF16 R40, R56.reuse, R14, R40 ;  /* 0x0000000e3828723c */ /* 0x040fe20000041828 */
[----:B------:R-:W1:Y:S07]  /*4680*/  LDSM.16.M88.4 R12, [R97+0xc800] ;  /* 0x00c80000610c783b */ /* 0x000e6e0000000200 */
        /* <DEDUP_REMOVED lines=9> */
[----:B------:R-:W-:Y:S07]  /*4720*/  LDSM.16.M88.4 R24, [R165+0xc800] ;  /* 0x00c80000a518783b */ /* 0x000fee0000000200 */
[C---:B------:R-:W-:Y:S08]  /*4730*/  HMMA.16816.F32.BF16 R44, R68.reuse, R20, R44 ;  /* 0x00000014442c723c */ /* 0x040ff0000004182c */
[C---:B------:R-:W-:Y:S01]  /*4740*/  HMMA.16816.F32.BF16 R40, R68.reuse, R22, R40 ;  /* 0x000000164428723c */ /* 0x040fe20000041828 */
[----:B------:R-:W3:Y:S07]  /*4750*/  LDSM.16.M88.4 R20, [R96+0x4000] ;  /* 0x004000006014783b */ /* 0x000eee0000000200 */
[C---:B----4-:R-:W-:Y:S08]  /*4760*/  HMMA.16816.F32.BF16 R36, R68.reuse, R16, R36 ;  /* 0x000000104424723c */ /* 0x050ff00000041824 */
[C---:B------:R-:W-:Y:S01]  /*4770*/  HMMA.16816.F32.BF16 R80, R68.reuse, R18, R80 ;  /* 0x000000124450723c */ /* 0x040fe20000041850 */
[----:B------:R-:W4:Y:S07]  /*4780*/  LDSM.16.M88.4 R16, [R165+0xd000] ;  /* 0x00d00000a510783b */ /* 0x000f2e0000000200 */
[C---:B------:R-:W-:Y:S08]  /*4790*/  HMMA.16816.F32.BF16 R28, R68.reuse, R74, R28 ;  /* 0x0000004a441c723c */ /* 0x040ff0000004181c */
        /* <DEDUP_REMOVED lines=14> */
[----:B------:R-:W-:Y:S04]  /*4880*/  LDSM.16.M88.4 R60, [R93+UR5+0xe000] ;  /* 0x00e000055d3c783b */ /* 0x000fe80008000200 */
[----:B------:R-:W-:Y:S03]  /*4890*/  LDSM.16.M88.4 R88, [R97+0xf800] ;  /* 0x00f800006158783b */ /* 0x000fe60000000200 */
[C---:B---3--:R-:W-:Y:S08]  /*48a0*/  HMMA.16816.F32.BF16 R52, R20.reuse, R56, R52 ;  /* 0x000000381434723c */ /* 0x048ff00000041834 */
[C---:B------:R-:W-:Y:S01]  /*48b0*/  HMMA.16816.F32.BF16 R48, R20.reuse, R58, R48 ;  /* 0x0000003a1430723c */ /* 0x040fe20000041830 */
[----:B------:R-:W-:Y:S07]  /*48c0*/  LDSM.16.M88.4 R56, [R93+UR5+0xe800] ;  /* 0x00e800055d38783b */ /* 0x000fee0008000200 */
[C---:B------:R-:W-:Y:S08]  /*48d0*/  HMMA.16816.F32.BF16 R44, R20.reuse, R24, R44 ;  /* 0x00000018142c723c */ /* 0x040ff0000004182c */
[C---:B------:R-:W-:Y:S01]  /*48e0*/  HMMA.16816.F32.BF16 R40, R20.reuse, R26, R40 ;  /* 0x0000001a1428723c */ /* 0x040fe20000041828 */
[----:B------:R-:W-:Y:S07]  /*48f0*/  LDSM.16.M88.4 R24, [R93+UR5+0xf000] ;  /* 0x00f000055d18783b */ /* 0x000fee0008000200 */
[C---:B----4-:R-:W-:Y:S08]  /*4900*/  HMMA.16816.F32.BF16 R36, R20.reuse, R16, R36 ;  /* 0x000000101424723c */ /* 0x050ff00000041824 */
[C---:B------:R-:W-:Y:S01]  /*4910*/  HMMA.16816.F32.BF16 R80, R20.reuse, R18, R80 ;  /* 0x000000121450723c */ /* 0x040fe20000041850 */
[----:B------:R-:W3:Y:S07]  /*4920*/  LDSM.16.M88.4 R16, [R94+0x6000] ;  /* 0x006000005e10783b */ /* 0x000eee0000000200 */
[C---:B------:R-:W-:Y:S08]  /*4930*/  HMMA.16816.F32.BF16 R28, R20.reuse, R86, R28 ;  /* 0x00000056141c723c */ /* 0x040ff0000004181c */
[----:B------:R-:W-:Y:S01]  /*4940*/  HMMA.16816.F32.BF16 R76, R20, R84, R76 ;  /* 0x00000054144c723c */ /* 0x000fe2000004184c */
[----:B------:R-:W4:Y:S04]  /*4950*/  LDSM.16.M88.4 R20, [R93+UR5+0xf800] ;  /* 0x00f800055d14783b */ /* 0x000f280008000200 */
[----:B------:R-:W-:Y:S03]  /*4960*/  LDSM.16.M88.4 R84, [R92+0x6000] ;  /* 0x006000005c54783b */ /* 0x000fe60000000200 */
[C---:B-1----:R-:W-:Y:S01]  /*4970*/  HMMA.16816.F32.BF16 R44, R64.reuse, R12, R44 ;  /* 0x0000000c402c723c */ /* 0x042fe2000004182c */
[----:B------:R-:W-:Y:S07]  /*4980*/  LDSM.16.M88.4 R92, [R97+0xf000] ;  /* 0x00f00000615c783b */ /* 0x000fee0000000200 */
        /* <DEDUP_REMOVED lines=19> */
[----:B------:R-:W-:Y:S01]  /*4ac0*/  HMMA.16816.F32.BF16 R76, R16, R20, R76 ;  /* 0x00000014104c723c */ /* 0x000fe2000004184c */
[----:B------:R-:W-:Y:S07]  /*4ad0*/  LDSM.16.M88.4 R20, [R9+0xe800] ;  /* 0x00e800000914783b */ /* 0x000fee0000000200 */
[C---:B-1----:R-:W-:Y:S08]  /*4ae0*/  HMMA.16816.F32.BF16 R52, R84.reuse, R12, R52 ;  /* 0x0000000c5434723c */ /* 0x042ff00000041834 */
[C---:B------:R-:W-:Y:S01]  /*4af0*/  HMMA.16816.F32.BF16 R48, R84.reuse, R14, R48 ;  /* 0x0000000e5430723c */ /* 0x040fe20000041830 */
[----:B------:R-:W-:Y:S07]  /*4b00*/  LDSM.16.M88.4 R12, [R9+0xf800] ;  /* 0x00f80000090c783b */ /* 0x000fee0000000200 */
[C---:B--2---:R-:W-:Y:S08]  /*4b10*/  HMMA.16816.F32.BF16 R44, R84.reuse, R4, R44 ;  /* 0x00000004542c723c */ /* 0x044ff0000004182c */
[C---:B------:R-:W-:Y:S01]  /*4b20*/  HMMA.16816.F32.BF16 R40, R84.reuse, R6, R40 ;  /* 0x000000065428723c */ /* 0x040fe20000041828 */
[----:B------:R1:W2:Y:S07]  /*4b30*/  LDSM.16.M88.4 R4, [R10+0x6000] ;  /* 0x006000000a04783b */ /* 0x0002ae0000000200 */
[----:B------:R-:W-:Y:S08]  /*4b40*/  HMMA.16816.F32.BF16 R28, R84, R90, R28 ;  /* 0x0000005a541c723c */ /* 0x000ff0000004181c */
[C---:B------:R-:W-:Y:S08]  /*4b50*/  HMMA.16816.F32.BF16 R36, R16.reuse, R24, R36 ;  /* 0x000000181024723c */ /* 0x040ff00000041824 */
[----:B------:R-:W-:Y:S01]  /*4b60*/  HMMA.16816.F32.BF16 R80, R16, R26, R80 ;  /* 0x0000001a1050723c */ /* 0x000fe20000041850 */
[----:B------:R-:W4:Y:S01]  /*4b70*/  LDSM.16.M88.4 R24, [R9+0xe000] ;  /* 0x00e000000918783b */ /* 0x000f220000000200 */
[----:B-1----:R-:W-:-:S03]  /*4b80*/  VIMNMX R10, PT, PT, R2, UR31, PT ;  /* 0x0000001f020a7c48 */ /* 0x002fc6000bfe0100 */
[----:B------:R1:W5:Y:S01]  /*4b90*/  LDSM.16.M88.4 R16, [R9+0xf000] ;  /* 0x00f000000910783b */ /* 0x0003620000000200 */
[----:B------:R-:W-:-:S04]  /*4ba0*/  DEPBAR.LE SB0, 0x0 ;  /* 0x000080000000791a */ /* 0x000fc80000000000 */
[----:B------:R-:W-:Y:S08]  /*4bb0*/  HMMA.16816.F32.BF16 R76, R84, R88, R76 ;  /* 0x00000058544c723c */ /* 0x000ff0000004184c */
[----:B---3--:R-:W-:Y:S08]  /*4bc0*/  HMMA.16816.F32.BF16 R28, R72, R58, R28 ;  /* 0x0000003a481c723c */ /* 0x008ff0000004181c */
[----:B------:R-:W-:Y:S01]  /*4bd0*/  HMMA.16816.F32.BF16 R36, R84, R92, R36 ;  /* 0x0000005c5424723c */ /* 0x000fe20000041824 */
[----:B-1----:R-:W-:-:S05]  /*4be0*/  IMAD.U32 R9, RZ, RZ, UR31 ;  /* 0x0000001fff097e24 */ /* 0x002fca000f8e00ff */
[----:B------:R-:W-:Y:S02]  /*4bf0*/  VIADDMNMX R9, R2, 0x8, R9, PT ;  /* 0x0000000802097846 */ /* 0x000fe40003800109 */
[----:B------:R-:W-:Y:S08]  /*4c00*/  HMMA.16816.F32.BF16 R80, R84, R94, R80 ;  /* 0x0000005e5450723c */ /* 0x000ff00000041850 */
[C---:B------:R-:W-:Y:S08]  /*4c10*/  HMMA.16816.F32.BF16 R48, R72.reuse, R70, R48 ;  /* 0x000000464830723c */ /* 0x040ff00000041830 */
[C---:B------:R-:W-:Y:S08]  /*4c20*/  HMMA.16816.F32.BF16 R40, R72.reuse, R66, R40 ;  /* 0x000000424828723c */ /* 0x040ff00000041828 */
[C---:B------:R-:W-:Y:S08]  /*4c30*/  HMMA.16816.F32.BF16 R52, R72.reuse, R68, R52 ;  /* 0x000000444834723c */ /* 0x040ff00000041834 */
[C---:B------:R-:W-:Y:S08]  /*4c40*/  HMMA.16816.F32.BF16 R76, R72.reuse, R56, R76 ;  /* 0x00000038484c723c */ /* 0x040ff0000004184c */
[----:B------:R-:W-:Y:S08]  /*4c50*/  HMMA.16816.F32.BF16 R44, R72, R64, R44 ;  /* 0x00000040482c723c */ /* 0x000ff0000004182c */
[----:B--2---:R-:W-:Y:S01]  /*4c60*/  HMMA.16816.F32.BF16 R28, R4, R14, R28 ;  /* 0x0000000e041c723c */ /* 0x004fe2000004181c */
[----:B------:R-:W-:-:S04]  /*4c70*/  VIADD R14, R181, UR21 ;  /* 0x00000015b50e7c36 */ /* 0x000fc80008000000 */
[C---:B------:R-:W-:Y:S02]  /*4c80*/  VIADD R15, R14.reuse, 0x1 ;  /* 0x000000010e0f7836 */ /* 0x040fe40000000000 */
[C---:B------:R-:W-:Y:S01]  /*4c90*/  VIADD R65, R14.reuse, 0x18 ;  /* 0x000000180e417836 */ /* 0x040fe20000000000 */
[C---:B------:R-:W-:Y:S01]  /*4ca0*/  HMMA.16816.F32.BF16 R36, R72.reuse, R60, R36 ;  /* 0x0000003c4824723c */ /* 0x040fe20000041824 */
[C---:B------:R-:W-:Y:S01]  /*4cb0*/  VIADD R64, R14.reuse, 0x19 ;  /* 0x000000190e407836 */ /* 0x040fe20000000000 */
[----:B------:R-:W-:Y:S01]  /*4cc0*/  I2FP.F32.U32 R2, R15 ;  /* 0x0000000f00027245 */ /* 0x000fe20000201000 */
[C---:B------:R-:W-:Y:S01]  /*4cd0*/  VIADD R60, R14.reuse, 0x28 ;  /* 0x000000280e3c7836 */ /* 0x040fe20000000000 */
[C---:B------:R-:W-:Y:S01]  /*4ce0*/  ISETP.GE.AND P0, PT, R15.reuse, R10, PT ;  /* 0x0000000a0f00720c */ /* 0x040fe20003f06270 */
[C---:B------:R-:W-:Y:S01]  /*4cf0*/  VIADD R56, R14.reuse, 0x29 ;  /* 0x000000290e387836 */ /* 0x040fe20000000000 */
[----:B------:R-:W-:Y:S02]  /*4d00*/  ISETP.GE.AND P3, PT, R15, R9, PT ;  /* 0x000000090f00720c */ /* 0x000fe40003f66270 */
[----:B------:R-:W-:Y:S01]  /*4d10*/  HMMA.16816.F32.BF16 R80, R72, R62, R80 ;  /* 0x0000003e4850723c */ /* 0x000fe20000041850 */
[----:B------:R-:W-:Y:S01]  /*4d20*/  VIADD R63, R14, 0x20 ;  /* 0x000000200e3f7836 */ /* 0x000fe20000000000 */
[----:B------:R-:W-:-:S04]  /*4d30*/  I2FP.F32.U32 R62, R14 ;  /* 0x0000000e003e7245 */ /* 0x000fc80000201000 */
[----:B------:R-:W-:Y:S02]  /*4d40*/  I2FP.F32.U32 R57, R63 ;  /* 0x0000003f00397245 */ /* 0x000fe40000201000 */
[C---:B----4-:R-:W-:Y:S08]  /*4d50*/  HMMA.16816.F32.BF16 R48, R4.reuse, R26, R48 ;  /* 0x0000001a0430723c */ /* 0x050ff00000041830 */
[----:B------:R-:W-:Y:S01]  /*4d60*/  HMMA.16816.F32.BF16 R40, R4, R22, R40 ;  /* 0x000000160428723c */ /* 0x000fe20000041828 */
[----:B------:R-:W-:Y:S01]  /*4d70*/  VIADD R22, R14, 0x38 ;  /* 0x000000380e167836 */ /* 0x000fe20000000000 */
[----:B------:R-:W-:Y:S04]  /*4d80*/  BAR.SYNC.DEFER_BLOCKING 0x0 ;  /* 0x0000000000007b1d */ /* 0x000fe80000010000 */
[----:B------:R-:W-:-:S02]  /*4d90*/  ISETP.GE.AND P5, PT, R22, R10, PT ;  /* 0x0000000a1600720c */ /* 0x000fc40003fa6270 */
[----:B------:R-:W-:Y:S01]  /*4da0*/  HMMA.16816.F32.BF16 R52, R4, R24, R52 ;  /* 0x000000180434723c */ /* 0x000fe20000041834 */
[----:B------:R-:W-:Y:S02]  /*4db0*/  ISETP.GE.AND P4, PT, R22, R9, PT ;  /* 0x000000091600720c */ /* 0x000fe40003f86270 */
[----:B------:R-:W-:-:S05]  /*4dc0*/  I2FP.F32.U32 R22, R22 ;  /* 0x0000001600167245 */ /* 0x000fca0000201000 */
[C---:B------:R-:W-:Y:S01]  /*4dd0*/  HMMA.16816.F32.BF16 R76, R4.reuse, R12, R76 ;  /* 0x0000000c044c723c */ /* 0x040fe2000004184c */
[----:B------:R-:W-:Y:S02]  /*4de0*/  VIADD R13, R14, 0x8 ;  /* 0x000000080e0d7836 */ /* 0x000fe40000000000 */
[----:B------:R-:W-:Y:S01]  /*4df0*/  FFMA.FTZ R24, R22, UR6, R28 ;  /* 0x0000000616187c23 */ /* 0x000fe2000801001c */
[C---:B------:R-:W-:Y:S02]  /*4e00*/  VIADD R12, R14.reuse, 0x9 ;  /* 0x000000090e0c7836 */ /* 0x040fe40000000000 */
[C---:B------:R-:W-:Y:S02]  /*4e10*/  ISETP.GE.AND P1, PT, R13.reuse, R10, PT ;  /* 0x0000000a0d00720c */ /* 0x040fe40003f26270 */
[C---:B------:R-:W-:Y:S01]  /*4e20*/  HMMA.16816.F32.BF16 R44, R4.reuse, R20, R44 ;  /* 0x00000014042c723c */ /* 0x040fe2000004182c */
[----:B------:R-:W-:Y:S01]  /*4e30*/  ISETP.GE.AND P6, PT, R13, R9, PT ;  /* 0x000000090d00720c */ /* 0x000fe20003fc6270 */
[----:B------:R-:W-:Y:S01]  /*4e40*/  VIADD R21, R14, 0x21 ;  /* 0x000000210e157836 */ /* 0x000fe20000000000 */
[----:B------:R-:W-:Y:S01]  /*4e50*/  I2FP.F32.U32 R13, R13 ;  /* 0x0000000d000d7245 */ /* 0x000fe20000201000 */
[----:B------:R-:W-:Y:S01]  /*4e60*/  FFMA.FTZ R53, R2, UR6, R53 ;  /* 0x0000000602357c23 */ /* 0x000fe20008010035 */
[----:B------:R-:W-:Y:S01]  /*4e70*/  FSEL R24, R24, -INF , !P5 ;  /* 0xff80000018187808 */ /* 0x000fe20006800000 */
[----:B------:R-:W-:Y:S01]  /*4e80*/  FFMA.FTZ R15, R2, UR6, R55 ;  /* 0x00000006020f7c23 */ /* 0x000fe20008010037 */
[----:B------:R-:W-:Y:S01]  /*4e90*/  ISETP.GE.AND P5, PT, R12, R9, PT ;  /* 0x000000090c00720c */ /* 0x000fe20003fa6270 */
[----:B-----5:R-:W-:Y:S01]  /*4ea0*/  HMMA.16816.F32.BF16 R36, R4, R16, R36 ;  /* 0x000000100424723c */ /* 0x020fe20000041824 */
[C---:B------:R-:W-:Y:S01]  /*4eb0*/  FFMA.FTZ R48, R13.reuse, UR6, R48 ;  /* 0x000000060d307c23 */ /* 0x040fe20008010030 */
[----:B------:R-:W-:Y:S01]  /*4ec0*/  P2R R16, PR, RZ, 0x40 ;  /* 0x00000040ff107803 */ /* 0x000fe20000000000 */
[----:B------:R-:W-:Y:S01]  /*4ed0*/  FFMA.FTZ R13, R13, UR6, R50 ;  /* 0x000000060d0d7c23 */ /* 0x000fe20008010032 */
[----:B------:R-:W-:-:S02]  /*4ee0*/  P2R R2, PR, RZ, 0x20 ;  /* 0x00000020ff027803 */ /* 0x000fc40000000000 */
[----:B------:R-:W-:Y:S02]  /*4ef0*/  FSEL R48, R48, -INF , !P1 ;  /* 0xff80000030307808 */ /* 0x000fe40004800000 */
[----:B------:R-:W-:Y:S01]  /*4f00*/  HMMA.16816.F32.BF16 R80, R4, R18, R80 ;  /* 0x000000120450723c */ /* 0x000fe20000041850 */
[C---:B------:R-:W-:Y:S01]  /*4f10*/  VIADD R5, R14.reuse, 0x11 ;  /* 0x000000110e057836 */ /* 0x040fe20000000000 */
[----:B------:R-:W-:Y:S01]  /*4f20*/  I2FP.F32.U32 R6, R65 ;  /* 0x0000004100067245 */ /* 0x000fe20000201000 */
[----:B------:R-:W-:Y:S01]  /*4f30*/  VIADD R7, R14, 0x10 ;  /* 0x000000100e077836 */ /* 0x000fe20000000000 */
[----:B------:R-:W-:Y:S02]  /*4f40*/  I2FP.F32.U32 R4, R64 ;  /* 0x0000004000047245 */ /* 0x000fe40000201000 */
[CC--:B------:R-:W-:Y:S01]  /*4f50*/  ISETP.GE.AND P1, PT, R5.reuse, R10.reuse, PT ;  /* 0x0000000a0500720c */ /* 0x0c0fe20003f26270 */
[----:B------:R-:W-:Y:S01]  /*4f60*/  FFMA.FTZ R18, R6, UR6, R40 ;  /* 0x0000000606127c23 */ /* 0x000fe20008010028 */
[----:B------:R-:W-:Y:S01]  /*4f70*/  ISETP.GE.AND P5, PT, R5, R9, PT ;  /* 0x000000090500720c */ /* 0x000fe20003fa6270 */
[----:B------:R-:W-:Y:S01]  /*4f80*/  FFMA.FTZ R221, R4, UR6, R41 ;  /* 0x0000000604dd7c23 */ /* 0x000fe20008010029 */
[----:B------:R-:W-:Y:S01]  /*4f90*/  I2FP.F32.U32 R5, R5 ;  /* 0x0000000500057245 */ /* 0x000fe20000201000 */
[----:B------:R-:W-:Y:S01]  /*4fa0*/  FFMA.FTZ R26, R57, UR6, R36 ;  /* 0x00000006391a7c23 */ /* 0x000fe20008010024 */
[----:B------:R-:W-:Y:S01]  /*4fb0*/  FSEL R55, R53, -INF , !P0 ;  /* 0xff80000035377808 */ /* 0x000fe20004000000 */
[----:B------:R-:W-:Y:S01]  /*4fc0*/  FFMA.FTZ R40, R62, UR6, R52 ;  /* 0x000000063e287c23 */ /* 0x000fe20008010034 */
[-C--:B------:R-:W-:Y:S01]  /*4fd0*/  ISETP.GE.AND P0, PT, R7, R10.reuse, PT ;  /* 0x0000000a0700720c */ /* 0x080fe20003f06270 */
[----:B------:R-:W-:Y:S01]  /*4fe0*/  FFMA.FTZ R27, R5, UR6, R45 ;  /* 0x00000006051b7c23 */ /* 0x000fe2000801002d */
[----:B------:R-:W-:Y:S01]  /*4ff0*/  ISETP.GE.AND P6, PT, R7, R9, PT ;  /* 0x000000090700720c */ /* 0x000fe20003fc6270 */
[C---:B------:R-:W-:Y:S01]  /*5000*/  VIADD R53, R14.reuse, 0x30 ;  /* 0x000000300e357836 */ /* 0x040fe20000000000 */
[----:B------:R-:W-:Y:S01]  /*5010*/  I2FP.F32.U32 R7, R7 ;  /* 0x0000000700077245 */ /* 0x000fe20000201000 */
[C---:B------:R-:W-:Y:S01]  /*5020*/  VIADD R36, R14.reuse, 0x31 ;  /* 0x000000310e247836 */ /* 0x040fe20000000000 */
[----:B------:R-:W-:Y:S01]  /*5030*/  FSEL R27, R27, -INF , !P1 ;  /* 0xff8000001b1b7808 */ /* 0x000fe20004800000 */
[----:B------:R-:W-:Y:S01]  /*5040*/  VIADD R45, R14, 0x39 ;  /* 0x000000390e2d7836 */ /* 0x000fe20000000000 */
[----:B------:R-:W-:Y:S01]  /*5050*/  ISETP.GE.AND P1, PT, R65, R10, PT ;  /* 0x0000000a4100720c */ /* 0x000fe20003f26270 */
[----:B------:R-:W-:Y:S01]  /*5060*/  FFMA.FTZ R28, R7, UR6, R44 ;  /* 0x00000006071c7c23 */ /* 0x000fe2000801002c */
[----:B------:R-:W-:-:S02]  /*5070*/  I2FP.F32.U32 R41, R21 ;  /* 0x0000001500297245 */ /* 0x000fc40000201000 */
[----:B------:R-:W-:Y:S02]  /*5080*/  FSEL R18, R18, -INF , !P1 ;  /* 0xff80000012127808 */ /* 0x000fe40004800000 */
[-C--:B------:R-:W-:Y:S01]  /*5090*/  ISETP.GE.AND P1, PT, R64, R10.reuse, PT ;  /* 0x0000000a4000720c */ /* 0x080fe20003f26270 */
[----:B------:R-:W-:Y:S01]  /*50a0*/  FFMA.FTZ R25, R41, UR6, R37 ;  /* 0x0000000629197c23 */ /* 0x000fe20008010025 */
[-C--:B------:R-:W-:Y:S02]  /*50b0*/  ISETP.GE.AND P2, PT, R12, R10.reuse, PT ;  /* 0x0000000a0c00720c */ /* 0x080fe40003f46270 */
[----:B------:R-:W-:Y:S02]  /*50c0*/  FSEL R221, R221, -INF , !P1 ;  /* 0xff800000dddd7808 */ /* 0x000fe40004800000 */
[----:B------:R-:W-:Y:S02]  /*50d0*/  ISETP.GE.AND P1, PT, R63, R10, PT ;  /* 0x0000000a3f00720c */ /* 0x000fe40003f26270 */
[----:B------:R-:W-:-:S02]  /*50e0*/  I2FP.F32.U32 R12, R12 ;  /* 0x0000000c000c7245 */ /* 0x000fc40000201000 */
[----:B------:R-:W-:Y:S02]  /*50f0*/  FSEL R26, R26, -INF , !P1 ;  /* 0xff8000001a1a7808 */ /* 0x000fe40004800000 */
[----:B------:R-:W-:Y:S01]  /*5100*/  ISETP.GE.AND P1, PT, R21, R10, PT ;  /* 0x0000000a1500720c */ /* 0x000fe20003f26270 */
[----:B------:R-:W-:Y:S01]  /*5110*/  FFMA.FTZ R49, R12, UR6, R49 ;  /* 0x000000060c317c23 */ /* 0x000fe20008010031 */
[----:B------:R-:W-:Y:S02]  /*5120*/  FSEL R28, R28, -INF , !P0 ;  /* 0xff8000001c1c7808 */ /* 0x000fe40004000000 */
[----:B------:R-:W-:Y:S02]  /*5130*/  FSEL R25, R25, -INF , !P1 ;  /* 0xff80000019197808 */ /* 0x000fe40004800000 */
[----:B------:R-:W-:Y:S02]  /*5140*/  I2FP.F32.U32 R50, R60 ;  /* 0x0000003c00327245 */ /* 0x000fe40000201000 */
[----:B------:R-:W-:-:S02]  /*5150*/  ISETP.GE.AND P0, PT, R14, R10, PT ;  /* 0x0000000a0e00720c */ /* 0x000fc40003f06270 */
[----:B------:R-:W-:Y:S01]  /*5160*/  ISETP.GE.AND P1, PT, R60, R10, PT ;  /* 0x0000000a3c00720c */ /* 0x000fe20003f26270 */
[----:B------:R-:W-:Y:S01]  /*5170*/  FFMA.FTZ R23, R50, UR6, R80 ;  /* 0x0000000632177c23 */ /* 0x000fe20008010050 */
[----:B------:R-:W-:Y:S02]  /*5180*/  FSEL R44, R49, -INF , !P2 ;  /* 0xff800000312c7808 */ /* 0x000fe40005000000 */
[----:B------:R-:W-:Y:S02]  /*5190*/  FSEL R15, R15, -INF , !P3 ;  /* 0xff8000000f0f7808 */ /* 0x000fe40005800000 */
[----:B------:R-:W-:Y:S02]  /*51a0*/  I2FP.F32.U32 R49, R56 ;  /* 0x0000003800317245 */ /* 0x000fe40000201000 */
[----:B------:R-:W-:Y:S02]  /*51b0*/  P2R R17, PR, RZ, 0x2 ;  /* 0x00000002ff117803 */ /* 0x000fe40000000000 */
[----:B------:R-:W-:Y:S01]  /*51c0*/  FSEL R40, R40, -INF , !P0 ;  /* 0xff80000028287808 */ /* 0x000fe20004000000 */
[----:B------:R-:W-:Y:S06]  /*51d0*/  BRA.U !UP1, `(.L_x_689) ;  /* 0x0000000509c47547 */ /* 0x000fec000b800000 */
[----:B------:R-:W-:-:S04]  /*51e0*/  UIADD3 UR7, UPT, UPT, UR23, -0x2, URZ ;  /* 0xfffffffe17077890 */ /* 0x000fc8000fffe0ff */
[----:B------:R-:W-:Y:S02]  /*51f0*/  UIMAD.WIDE.U32 UR26, UR16, UR7, URZ ;  /* 0x00000007101a72a5 */ /* 0x000fe4000f8e00ff */
[----:B------:R-:W-:Y:S02]  /*5200*/  UIMAD UR7, UR15, UR7, URZ ;  /* 0x000000070f0772a4 */ /* 0x000fe4000f8e02ff */
[----:B------:R-:W-:Y:S02]  /*5210*/  UIADD3 UR13, UP0, UPT, UR18, UR26, URZ ;  /* 0x0000001a120d7290 */ /* 0x000fe4000ff1e0ff */
[----:B------:R-:W-:Y:S01]  /*5220*/  UIADD3 UR7, UPT, UPT, UR27, UR7, URZ ;  /* 0x000000071b077290 */ /* 0x000fe2000fffe0ff */
[----:B------:R-:W-:Y:S02]  /*5230*/  IMAD.U32 R58, RZ, RZ, UR26 ;  /* 0x0000001aff3a7e24 */ /* 0x000fe4000f8e00ff */
[----:B------:R-:W-:Y:S01]  /*5240*/  IMAD.U32 R59, RZ, RZ, UR27 ;  /* 0x0000001bff3b7e24 */ /* 0x000fe2000f8e00ff */
[----:B------:R-:W-:Y:S01]  /*5250*/  UIADD3.X UR12, UPT, UPT, UR17, UR7, URZ, UP0, !UPT ;  /* 0x00000007110c7290 */ /* 0x000fe200087fe4ff */
[----:B------:R-:W-:Y:S01]  /*5260*/  IMAD.U32 R20, RZ, RZ, UR13 ;  /* 0x0000000dff147e24 */ /* 0x000fe2000f8e00ff */
[----:B------:R-:W-:Y:S01]  /*5270*/  LEA R66, P0, R58, R251, 0x1 ;  /* 0x000000fb3a427211 */ /* 0x000fe200078008ff */
[----:B------:R-:W-:Y:S01]  /*5280*/  IMAD.U32 R19, RZ, RZ, UR7 ;  /* 0x00000007ff137e24 */ /* 0x000fe2000f8e00ff */
[----:B------:R-:W-:-:S03]  /*5290*/  UIADD3 UR16, UP0, UPT, UR18, UR13, URZ ;  /* 0x0000000d12107290 */ /* 0x000fc6000ff1e0ff */
[----:B------:R-:W1:Y:S01]  /*52a0*/  LDCU UR7, c[0x0][0x440] ;  /* 0x00008800ff0777ac */ /* 0x000e620008000800 */
[-C--:B------:R-:W-:Y:S01]  /*52b0*/  LEA.HI.X R67, R58, R250.reuse, R19, 0x1, P0 ;  /* 0x000000fa3a437211 */ /* 0x080fe200000f0c13 */
[----:B------:R-:W-:Y:S01]  /*52c0*/  IMAD.U32 R19, RZ, RZ, UR12 ;  /* 0x0000000cff137e24 */ /* 0x000fe2000f8e00ff */
[C---:B------:R-:W-:Y:S01]  /*52d0*/  LEA R58, P0, R20.reuse, R251, 0x1 ;  /* 0x000000fb143a7211 */ /* 0x040fe200078008ff */
[----:B------:R-:W-:Y:S01]  /*52e0*/  UIADD3.X UR15, UPT, UPT, UR17, UR12, URZ, UP0, !UPT ;  /* 0x0000000c110f7290 */ /* 0x000fe200087fe4ff */
[----:B------:R-:W-:Y:S01]  /*52f0*/  IMAD.U32 R37, RZ, RZ, UR16 ;  /* 0x00000010ff257e24 */ /* 0x000fe2000f8e00ff */
[----:B------:R-:W-:Y:S01]  /*5300*/  ULEA UR13, UP0, UR10, UR13, 0x5 ;  /* 0x0000000d0a0d7291 */ /* 0x000fe2000f8028ff */
[----:B------:R-:W-:-:S03]  /*5310*/  LEA.HI.X R59, R20, R250, R19, 0x1, P0 ;  /* 0x000000fa143b7211 */ /* 0x000fc600000f0c13 */
[----:B------:R-:W-:Y:S01]  /*5320*/  ULEA.HI.X UR12, UR10, UR12, UR11, 0x5, UP0 ;  /* 0x0000000c0a0c7291 */ /* 0x000fe200080f2c0b */
[----:B------:R-:W-:Y:S01]  /*5330*/  IMAD.U32 R20, RZ, RZ, UR15 ;  /* 0x0000000fff147e24 */ /* 0x000fe2000f8e00ff */
[----:B------:R-:W-:Y:S01]  /*5340*/  LEA R68, P0, R37, R251, 0x1 ;  /* 0x000000fb25447211 */ /* 0x000fe200078008ff */
[----:B------:R-:W-:-:S03]  /*5350*/  IMAD.U32 R19, RZ, RZ, UR13 ;  /* 0x0000000dff137e24 */ /* 0x000fc6000f8e00ff */
[-C--:B------:R-:W-:Y:S01]  /*5360*/  LEA.HI.X R69, R37, R250.reuse, R20, 0x1, P0 ;  /* 0x000000fa25457211 */ /* 0x080fe200000f0c14 */
[----:B------:R-:W-:Y:S01]  /*5370*/  IMAD.U32 R20, RZ, RZ, UR12 ;  /* 0x0000000cff147e24 */ /* 0x000fe2000f8e00ff */
[----:B-1----:R-:W-:Y:S02]  /*5380*/  ISETP.GE.AND P3, PT, R205, UR7, PT ;  /* 0x00000007cd007c0c */ /* 0x002fe4000bf66270 */
[----:B------:R-:W-:Y:S02]  /*5390*/  LEA R70, P0, R19, R251, 0x1 ;  /* 0x000000fb13467211 */ /* 0x000fe400078008ff */
[----:B------:R-:W-:Y:S02]  /*53a0*/  ISETP.GE.AND P2, PT, R100, UR7, PT ;  /* 0x0000000764007c0c */ /* 0x000fe4000bf46270 */
[----:B------:R-:W-:Y:S02]  /*53b0*/  ISETP.GE.AND P1, PT, R99, UR7, PT ;  /* 0x0000000763007c0c */ /* 0x000fe4000bf26270 */
[----:B------:R-:W-:-:S02]  /*53c0*/  LEA.HI.X R71, R19, R250, R20, 0x1, P0 ;  /* 0x000000fa13477211 */ /* 0x000fc400000f0c14 */
[----:B------:R-:W-:-:S03]  /*53d0*/  ISETP.GE.AND P0, PT, R98, UR7, PT ;  /* 0x0000000762007c0c */ /* 0x000fc6000bf06270 */
        /* <DEDUP_REMOVED lines=81> */
.L_x_689:
[----:B------:R-:W-:Y:S01]  /*58f0*/  FMNMX3.FTZ R19, R40, R55, R48, !PT ;  /* 0x0000003728137276 */ /* 0x000fe20007810030 */
[----:B------:R-:W-:Y:S01]  /*5900*/  FFMA.FTZ R20, R49, UR6, R81 ;  /* 0x0000000631147c23 */ /* 0x000fe20008010051 */
[----:B------:R-:W-:Y:S01]  /*5910*/  ISETP.NE.AND P2, PT, R16, RZ, PT ;  /* 0x000000ff1000720c */ /* 0x000fe20003f45270 */
[----:B------:R-:W-:Y:S01]  /*5920*/  FFMA.FTZ R12, R12, UR6, R51 ;  /* 0x000000060c0c7c23 */ /* 0x000fe20008010033 */
[----:B------:R-:W-:Y:S01]  /*5930*/  FMNMX3.FTZ R19, R19, R44, R28, !PT ;  /* 0x0000002c13137276 */ /* 0x000fe2000781001c */
[----:B------:R-:W-:Y:S01]  /*5940*/  FFMA.FTZ R5, R5, UR6, R47 ;  /* 0x0000000605057c23 */ /* 0x000fe2000801002f */
[----:B------:R-:W-:Y:S01]  /*5950*/  I2FP.F32.U32 R16, R53 ;  /* 0x0000003500107245 */ /* 0x000fe20000201000 */
[----:B------:R-:W-:Y:S01]  /*5960*/  FFMA.FTZ R7, R7, UR6, R46 ;  /* 0x0000000607077c23 */ /* 0x000fe2000801002e */
[----:B------:R-:W-:Y:S01]  /*5970*/  ISETP.NE.AND P1, PT, R17, RZ, PT ;  /* 0x000000ff1100720c */ /* 0x000fe20003f25270 */
[----:B------:R-:W-:Y:S01]  /*5980*/  FFMA.FTZ R6, R6, UR6, R42 ;  /* 0x0000000606067c23 */ /* 0x000fe2000801002a */
[----:B------:R-:W-:Y:S01]  /*5990*/  FMNMX3.FTZ R19, R19, R27, R18, !PT ;  /* 0x0000001b13137276 */ /* 0x000fe20007810012 */
[----:B------:R-:W-:Y:S01]  /*59a0*/  FFMA.FTZ R61, R16, UR6, R76 ;  /* 0x00000006103d7c23 */ /* 0x000fe2000801004c */
[----:B------:R-:W-:Y:S01]  /*59b0*/  I2FP.F32.U32 R17, R36 ;  /* 0x0000002400117245 */ /* 0x000fe20000201000 */
[----:B------:R-:W-:Y:S01]  /*59c0*/  FFMA.FTZ R4, R4, UR6, R43 ;  /* 0x0000000604047c23 */ /* 0x000fe2000801002b */
[-C--:B------:R-:W-:Y:S01]  /*59d0*/  ISETP.GE.AND P0, PT, R56, R10.reuse, PT ;  /* 0x0000000a3800720c */ /* 0x080fe20003f06270 */
[----:B------:R-:W-:Y:S01]  /*59e0*/  FFMA.FTZ R37, R57, UR6, R38 ;  /* 0x0000000639257c23 */ /* 0x000fe20008010026 */
[----:B------:R-:W-:Y:S01]  /*59f0*/  FSEL R23, R23, -INF , !P1 ;  /* 0xff80000017177808 */ /* 0x000fe20004800000 */
[----:B-1----:R-:W-:Y:S01]  /*5a00*/  FFMA.FTZ R59, R17, UR6, R77 ;  /* 0x00000006113b7c23 */ /* 0x002fe2000801004d */
[-C--:B------:R-:W-:Y:S01]  /*5a10*/  ISETP.GE.AND P1, PT, R53, R10.reuse, PT ;  /* 0x0000000a3500720c */ /* 0x080fe20003f26270 */
[----:B------:R-:W-:Y:S01]  /*5a20*/  FFMA.FTZ R39, R41, UR6, R39 ;  /* 0x0000000629277c23 */ /* 0x000fe20008010027 */
[----:B------:R-:W-:Y:S01]  /*5a30*/  FMNMX3.FTZ R19, R19, R221, R26, !PT ;  /* 0x000000dd13137276 */ /* 0x000fe2000781001a */
[----:B------:R-:W-:Y:S01]  /*5a40*/  FFMA.FTZ R57, R16, UR6, R78 ;  /* 0x0000000610397c23 */ /* 0x000fe2000801004e */
[----:B------:R-:W-:Y:S01]  /*5a50*/  ISETP.NE.AND P3, PT, R2, RZ, PT ;  /* 0x000000ff0200720c */ /* 0x000fe20003f65270 */
[----:B------:R-:W-:Y:S01]  /*5a60*/  FFMA.FTZ R83, R49, UR6, R83 ;  /* 0x0000000631537c23 */ /* 0x000fe20008010053 */
[----:B------:R-:W-:Y:S01]  /*5a70*/  I2FP.F32.U32 R2, R45 ;  /* 0x0000002d00027245 */ /* 0x000fe20000201000 */
[----:B------:R-:W1:Y:S01]  /*5a80*/  LDCU UR7, c[0x0][0x45c] ;  /* 0x00008b80ff0777ac */ /* 0x000e620008000800 */
[----:B------:R-:W-:Y:S01]  /*5a90*/  FSEL R20, R20, -INF , !P0 ;  /* 0xff80000014147808 */ /* 0x000fe20004000000 */
[----:B------:R-:W-:Y:S01]  /*5aa0*/  IMAD.WIDE.U32 R108, R32, -0x326172a9, RZ ;  /* 0xcd9e8d57206c7825 */ /* 0x000fe200078e00ff */
[----:B------:R-:W-:-:S03]  /*5ab0*/  ISETP.GE.AND P0, PT, R36, R10, PT ;  /* 0x0000000a2400720c */ /* 0x000fc60003f06270 */
[----:B------:R-:W-:Y:S01]  /*5ac0*/  FFMA.FTZ R58, R2, UR6, R29 ;  /* 0x00000006023a7c23 */ /* 0x000fe2000801001d */
[----:B------:R-:W-:Y:S01]  /*5ad0*/  FSEL R61, R61, -INF , !P1 ;  /* 0xff8000003d3d7808 */ /* 0x000fe20004800000 */
[----:B------:R-:W-:Y:S01]  /*5ae0*/  USHF.L.U32 UR31, UR22, 0x1, URZ ;  /* 0x00000001161f7899 */ /* 0x000fe200080006ff */
[----:B------:R-:W-:Y:S01]  /*5af0*/  FMNMX3.FTZ R19, R19, R25, R23, !PT ;  /* 0x0000001913137276 */ /* 0x000fe20007810017 */
[----:B------:R-:W-:Y:S01]  /*5b00*/  IMAD.WIDE.U32 R110, R3, -0x2daee0ad, RZ ;  /* 0xd2511f53036e7825 */ /* 0x000fe200078e00ff */
[----:B------:R-:W-:Y:S01]  /*5b10*/  ISETP.GE.AND P1, PT, R45, R10, PT ;  /* 0x0000000a2d00720c */ /* 0x000fe20003f26270 */
[----:B------:R-:W-:Y:S01]  /*5b20*/  UIADD3 UR12, UPT, UPT, UR35, -0x4498517b, URZ ;  /* 0xbb67ae85230c7890 */ /* 0x000fe2000fffe0ff */
[----:B------:R-:W-:Y:S01]  /*5b30*/  FSEL R59, R59, -INF , !P0 ;  /* 0xff8000003b3b7808 */ /* 0x000fe20004000000 */
[----:B------:R-:W-:Y:S01]  /*5b40*/  IMAD.U32 R90, RZ, RZ, UR31 ;  /* 0x0000001fff5a7e24 */ /* 0x000fe2000f8e00ff */
[----:B------:R-:W-:Y:S01]  /*5b50*/  FMNMX3.FTZ R19, R19, R20, R61, !PT ;  /* 0x0000001413137276 */ /* 0x000fe2000781003d */
[----:B------:R-:W-:Y:S01]  /*5b60*/  UIADD3 UR30, UPT, UPT, UR34, -0x61c88647, URZ ;  /* 0x9e3779b9221e7890 */ /* 0x000fe2000fffe0ff */
[----:B------:R-:W-:Y:S01]  /*5b70*/  FSEL R58, R58, -INF , !P1 ;  /* 0xff8000003a3a7808 */ /* 0x000fe20004800000 */
[----:B------:R-:W-:Y:S01]  /*5b80*/  UIADD3 UR27, UPT, UPT, UR34, 0x3c6ef372, URZ ;  /* 0x3c6ef372221b7890 */ /* 0x000fe2000fffe0ff */
[----:B------:R-:W-:Y:S01]  /*5b90*/  FMNMX3.FTZ R19, R19, R59, R24, !PT ;  /* 0x0000003b13137276 */ /* 0x000fe20007810018 */
[----:B------:R-:W-:Y:S01]  /*5ba0*/  UIADD3 UR26, UPT, UPT, UR35, 0x76cf5d0a, URZ ;  /* 0x76cf5d0a231a7890 */ /* 0x000fe2000fffe0ff */
[----:B------:R-:W-:Y:S01]  /*5bb0*/  FSEL R12, R12, -INF , !P3 ;  /* 0xff8000000c0c7808 */ /* 0x000fe20005800000 */
[----:B------:R-:W-:Y:S01]  /*5bc0*/  UIADD3 UR22, UPT, UPT, UR35, 0x32370b8f, URZ ;  /* 0x32370b8f23167890 */ /* 0x000fe2000fffe0ff */
[----:B------:R-:W-:Y:S01]  /*5bd0*/  FMNMX.FTZ R19, R58, R19, !PT ;  /* 0x000000133a137209 */ /* 0x000fe20007810000 */
[----:B------:R-:W-:Y:S01]  /*5be0*/  UIADD3 UR25, UPT, UPT, UR34, -0x255992d5, URZ ;  /* 0xdaa66d2b22197890 */ /* 0x000fe2000fffe0ff */
[----:B------:R-:W-:Y:S01]  /*5bf0*/  FSEL R5, R5, -INF , !P5 ;  /* 0xff80000005057808 */ /* 0x000fe20006800000 */
[----:B------:R-:W-:Y:S01]  /*5c00*/  UIADD3 UR21, UPT, UPT, UR34, 0x78dde6e4, URZ ;  /* 0x78dde6e422157890 */ /* 0x000fe2000fffe0ff */
[-C--:B------:R-:W-:Y:S01]  /*5c10*/  ISETP.GE.AND P3, PT, R21, R9.reuse, PT ;  /* 0x000000091500720c */ /* 0x080fe20003f66270 */
[----:B------:R-:W-:Y:S01]  /*5c20*/  UIADD3 UR19, UPT, UPT, UR35, -0x126145ec, URZ ;  /* 0xed9eba1423137890 */ /* 0x000fe2000fffe0ff */
[-C--:B------:R-:W-:Y:S01]  /*5c30*/  ISETP.GE.AND P5, PT, R14, R9.reuse, PT ;  /* 0x000000090e00720c */ /* 0x080fe20003fa6270 */
[----:B------:R-:W2:Y:S01]  /*5c40*/  SHFL.BFLY PT, R21, R19, 0x2, 0x1f ;  /* 0x0c401f0013157f89 */ /* 0x000ea200000e0000 */
[----:B------:R-:W-:Y:S01]  /*5c50*/  FFMA.FTZ R14, R62, UR6, R54 ;  /* 0x000000063e0e7c23 */ /* 0x000fe20008010036 */
[----:B------:R-:W-:Y:S01]  /*5c60*/  FSEL R13, R13, -INF , !P2 ;  /* 0xff8000000d0d7808 */ /* 0x000fe20005000000 */
[----:B------:R-:W-:Y:S01]  /*5c70*/  FFMA.FTZ R54, R22, UR6, R30 ;  /* 0x0000000616367c23 */ /* 0x000fe2000801001e */
[-C--:B------:R-:W-:Y:S01]  /*5c80*/  ISETP.GE.AND P0, PT, R65, R9.reuse, PT ;  /* 0x000000094100720c */ /* 0x080fe20003f06270 */
[----:B------:R-:W-:Y:S01]  /*5c90*/  FFMA.FTZ R22, R50, UR6, R82 ;  /* 0x0000000632167c23 */ /* 0x000fe20008010052 */
[----:B------:R-:W-:Y:S01]  /*5ca0*/  FSEL R14, R14, -INF , !P5 ;  /* 0xff8000000e0e7808 */ /* 0x000fe20006800000 */
[----:B------:R-:W-:Y:S01]  /*5cb0*/  UIADD3 UR15, UPT, UPT, UR35, -0x56f99767, URZ ;  /* 0xa9066899230f7890 */ /* 0x000fe2000fffe0ff */
[----:B------:R-:W-:Y:S01]  /*5cc0*/  ISETP.GE.AND P5, PT, R36, R9, PT ;  /* 0x000000092400720c */ /* 0x000fe20003fa6270 */
[----:B------:R-:W-:Y:S01]  /*5cd0*/  UIADD3 UR16, UPT, UPT, UR34, 0x1715609d, URZ ;  /* 0x1715609d22107890 */ /* 0x000fe2000fffe0ff */
[----:B------:R-:W-:Y:S01]  /*5ce0*/  FSEL R7, R7, -INF , !P6 ;  /* 0xff80000007077808 */ /* 0x000fe20007000000 */
[----:B------:R-:W-:Y:S01]  /*5cf0*/  UIADD3 UR13, UPT, UPT, UR34, -0x4ab325aa, URZ ;  /* 0xb54cda56220d7890 */ /* 0x000fe2000fffe0ff */
[----:B------:R-:W-:Y:S01]  /*5d00*/  FMNMX3.FTZ R36, R14, R15, R13, !PT ;  /* 0x0000000f0e247276 */ /* 0x000fe2000781000d */
[----:B------:R-:W-:Y:S01]  /*5d10*/  UIADD3 UR31, UPT, UPT, UR31, 0x1, URZ ;  /* 0x000000011f1f7890 */ /* 0x000fe2000fffe0ff */
[-C--:B------:R-:W-:Y:S01]  /*5d20*/  ISETP.GE.AND P2, PT, R64, R9.reuse, PT ;  /* 0x000000094000720c */ /* 0x080fe20003f46270 */
[----:B------:R-:W-:Y:S01]  /*5d30*/  STL.64 [R1+0x48], R206 ;  /* 0x000048ce01007387 */ /* 0x000fe20000100a00 */
[----:B------:R-:W-:-:S02]  /*5d40*/  ISETP.GE.AND P1, PT, R63, R9, PT ;  /* 0x000000093f00720c */ /* 0x000fc40003f26270 */
[----:B------:R-:W-:Y:S01]  /*5d50*/  FSEL R6, R6, -INF , !P0 ;  /* 0xff80000006067808 */ /* 0x000fe20004000000 */
[----:B------:R-:W-:Y:S01]  /*5d60*/  STL.64 [R1+0x40], R180 ;  /* 0x000040b401007387 */ /* 0x000fe20000100a00 */
[----:B------:R-:W-:Y:S02]  /*5d70*/  FMNMX3.FTZ R36, R36, R12, R7, !PT ;  /* 0x0000000c24247276 */ /* 0x000fe40007810007 */
[----:B------:R-:W-:Y:S01]  /*5d80*/  ISETP.GE.AND P6, PT, R60, R9, PT ;  /* 0x000000093c00720c */ /* 0x000fe20003fc6270 */
[----:B------:R-:W-:Y:S01]  /*5d90*/  STL.64 [R1+0x8], R110 ;  /* 0x0000086e01007387 */ /* 0x000fe20000100a00 */
[----:B------:R-:W-:Y:S02]  /*5da0*/  FSEL R4, R4, -INF , !P2 ;  /* 0xff80000004047808 */ /* 0x000fe40005000000 */
[----:B------:R-:W-:Y:S02]  /*5db0*/  FSEL R37, R37, -INF , !P1 ;  /* 0xff80000025257808 */ /* 0x000fe40004800000 */
[----:B------:R-:W-:-:S02]  /*5dc0*/  FMNMX3.FTZ R16, R36, R5, R6, !PT ;  /* 0x0000000524107276 */ /* 0x000fc40007810006 */
[-C--:B------:R-:W-:Y:S01]  /*5dd0*/  ISETP.GE.AND P0, PT, R56, R9.reuse, PT ;  /* 0x000000093800720c */ /* 0x080fe20003f06270 */
[----:B------:R-:W-:Y:S01]  /*5de0*/  FFMA.FTZ R56, R17, UR6, R79 ;  /* 0x0000000611387c23 */ /* 0x000fe2000801004f */
[----:B------:R-:W-:Y:S01]  /*5df0*/  ISETP.GE.AND P2, PT, R53, R9, PT ;  /* 0x000000093500720c */ /* 0x000fe20003f46270 */
[----:B------:R-:W-:Y:S01]  /*5e00*/  FFMA.FTZ R53, R2, UR6, R31 ;  /* 0x0000000602357c23 */ /* 0x000fe2000801001f */
[----:B------:R-:W-:Y:S02]  /*5e10*/  FSEL R36, R39, -INF , !P3 ;  /* 0xff80000027247808 */ /* 0x000fe40005800000 */
[----:B------:R-:W-:Y:S02]  /*5e20*/  FSEL R22, R22, -INF , !P6 ;  /* 0xff80000016167808 */ /* 0x000fe40007000000 */
[----:B------:R-:W-:Y:S02]  /*5e30*/  FMNMX3.FTZ R17, R16, R4, R37, !PT ;  /* 0x0000000410117276 */ /* 0x000fe40007810025 */
[----:B--2---:R-:W-:-:S02]  /*5e40*/  FMNMX.FTZ R19, R19, R21, !PT ;  /* 0x0000001513137209 */ /* 0x004fc40007810000 */
[----:B------:R-:W-:Y:S02]  /*5e50*/  FSEL R21, R83, -INF , !P0 ;  /* 0xff80000053157808 */ /* 0x000fe40004000000 */
[----:B------:R-:W-:Y:S01]  /*5e60*/  FSEL R57, R57, -INF , !P2 ;  /* 0xff80000039397808 */ /* 0x000fe20005000000 */
[----:B------:R-:W2:Y:S01]  /*5e70*/  SHFL.BFLY PT, R16, R19, 0x1, 0x1f ;  /* 0x0c201f0013107f89 */ /* 0x000ea200000e0000 */
[----:B------:R-:W-:Y:S02]  /*5e80*/  FMNMX3.FTZ R17, R17, R36, R22, !PT ;  /* 0x0000002411117276 */ /* 0x000fe40007810016 */
[----:B------:R-:W-:Y:S02]  /*5e90*/  ISETP.GE.AND P1, PT, R45, R9, PT ;  /* 0x000000092d00720c */ /* 0x000fe40003f26270 */
[----:B------:R-:W-:Y:S02]  /*5ea0*/  FSEL R54, R54, -INF , !P4 ;  /* 0xff80000036367808 */ /* 0x000fe40006000000 */
[----:B------:R-:W-:-:S02]  /*5eb0*/  FSEL R56, R56, -INF , !P5 ;  /* 0xff80000038387808 */ /* 0x000fc40006800000 */
[----:B------:R-:W-:Y:S02]  /*5ec0*/  FMNMX3.FTZ R17, R17, R21, R57, !PT ;  /* 0x0000001511117276 */ /* 0x000fe40007810039 */
[----:B------:R-:W-:Y:S02]  /*5ed0*/  FSEL R53, R53, -INF , !P1 ;  /* 0xff80000035357808 */ /* 0x000fe40004800000 */
[----:B------:R-:W-:Y:S02]  /*5ee0*/  FMNMX3.FTZ R17, R17, R56, R54, !PT ;  /* 0x0000003811117276 */ /* 0x000fe40007810036 */
[----:B------:R-:W-:Y:S02]  /*5ef0*/  LOP3.LUT R0, R0, UR34, R109, 0x96, !PT ;  /* 0x0000002200007c12 */ /* 0x000fe4000f8e966d */
[----:B------:R-:W-:Y:S02]  /*5f00*/  FMNMX.FTZ R38, R53, R17, !PT ;  /* 0x0000001135267209 */ /* 0x000fe40007810000 */
[----:B------:R-:W-:Y:S01]  /*5f10*/  LOP3.LUT R90, R90, UR35, R111, 0x96, !PT ;  /* 0x000000235a5a7c12 */ /* 0x000fe2000f8e966f */
[----:B------:R-:W-:-:S02]  /*5f20*/  IMAD.WIDE.U32 R66, R0, -0x2daee0ad, RZ ;  /* 0xd2511f5300427825 */ /* 0x000fc400078e00ff */
[----:B------:R-:W3:Y:S01]  /*5f30*/  SHFL.BFLY PT, R17, R38, 0x2, 0x1f ;  /* 0x0c401f0026117f89 */ /* 0x000ee200000e0000 */
[----:B--2---:R-:W-:Y:S01]  /*5f40*/  FMNMX.FTZ R2, R19, R16, !PT ;  /* 0x0000001013027209 */ /* 0x004fe20007810000 */
[----:B------:R-:W-:Y:S02]  /*5f50*/  IMAD.WIDE.U32 R90, R90, -0x326172a9, RZ ;  /* 0xcd9e8d575a5a7825 */ /* 0x000fe400078e00ff */
[----:B------:R-:W-:Y:S01]  /*5f60*/  STL.64 [R1], R66 ;  /* 0x0000004201007387 */ /* 0x000fe20000100a00 */
[C---:B------:R-:W-:Y:S01]  /*5f70*/  FSETP.NEU.FTZ.AND P0, PT, R2.reuse, -INF , PT ;  /* 0xff8000000200780b */ /* 0x040fe20003f1d000 */
[----:B-1----:R-:W-:-:S05]  /*5f80*/  FMUL.FTZ R60, R2, UR7 ;  /* 0x00000007023c7c20 */ /* 0x002fca0008410000 */
        /* <DEDUP_REMOVED lines=8> */
[----:B---3--:R-:W-:Y:S01]  /*6010*/  FMNMX.FTZ R16, R38, R17, !PT ;  /* 0x0000001126107209 */ /* 0x008fe20007810000 */
[--C-:B------:R-:W-:Y:S01]  /*6020*/  FFMA.FTZ R229, R18, UR7, -R60.reuse ;  /* 0x0000000712e57c23 */ /* 0x100fe2000801083c */
[----:B------:R-:W-:Y:S01]  /*6030*/  LOP3.LUT R38, R110, UR12, R67, 0x96, !PT ;  /* 0x0000000c6e267c12 */ /* 0x000fe2000f8e9643 */
[----:B------:R-:W-:Y:S01]  /*6040*/  UIADD3 UR12, UPT, UPT, UR35, 0x646e171e, URZ ;  /* 0x646e171e230c7890 */ /* 0x000fe2000fffe0ff */
[--C-:B------:R-:W-:Y:S01]  /*6050*/  FFMA.FTZ R221, R221, UR7, -R60.reuse ;  /* 0x00000007dddd7c23 */ /* 0x100fe2000801083c */
[----:B------:R-:W1:Y:S01]  /*6060*/  SHFL.BFLY PT, R17, R16, 0x1, 0x1f ;  /* 0x0c201f0010117f89 */ /* 0x000e6200000e0000 */
[--C-:B------:R-:W-:Y:S01]  /*6070*/  FFMA.FTZ R220, R26, UR7, -R60.reuse ;  /* 0x000000071adc7c23 */ /* 0x100fe2000801083c */
[----:B------:R-:W-:Y:S01]  /*6080*/  IMAD.WIDE.U32 R38, R38, -0x326172a9, RZ ;  /* 0xcd9e8d5726267825 */ /* 0x000fe200078e00ff */
[----:B------:R-:W2:Y:S03]  /*6090*/  MUFU.EX2 R122, R122 ;  /* 0x0000007a007a7308 */ /* 0x000ea60000000800 */
[--C-:B------:R-:W-:Y:S01]  /*60a0*/  FFMA.FTZ R215, R25, UR7, -R60.reuse ;  /* 0x0000000719d77c23 */ /* 0x100fe2000801083c */
[--C-:B------:R-:W-:Y:S01]  /*60b0*/  FFMA.FTZ R214, R23, UR7, -R60.reuse ;  /* 0x0000000717d67c23 */ /* 0x100fe2000801083c */
[--C-:B------:R-:W-:Y:S01]  /*60c0*/  FFMA.FTZ R204, R20, UR7, -R60.reuse ;  /* 0x0000000714cc7c23 */ /* 0x100fe2000801083c */
[----:B------:R-:W-:Y:S01]  /*60d0*/  LOP3.LUT R90, R90, UR27, R39, 0x96, !PT ;  /* 0x0000001b5a5a7c12 */ /* 0x000fe2000f8e9627 */
[--C-:B------:R-:W-:Y:S01]  /*60e0*/  FFMA.FTZ R171, R24, UR7, -R60.reuse ;  /* 0x0000000718ab7c23 */ /* 0x100fe2000801083c */
[--C-:B------:R-:W-:Y:S01]  /*60f0*/  FFMA.FTZ R169, R58, UR7, -R60.reuse ;  /* 0x000000073aa97c23 */ /* 0x100fe2000801083c */
[--C-:B------:R-:W-:Y:S01]  /*6100*/  FFMA.FTZ R178, R61, UR7, -R60.reuse ;  /* 0x000000073db27c23 */ /* 0x100fe2000801083c */
[----:B------:R-:W-:Y:S01]  /*6110*/  MUFU.EX2 R127, R127 ;  /* 0x0000007f007f7308 */ /* 0x000fe20000000800 */
[----:B------:R-:W-:-:S07]  /*6120*/  FFMA.FTZ R172, R59, UR7, -R60 ;  /* 0x000000073bac7c23 */ /* 0x000fce000801083c */
[----:B------:R-:W3:Y:S01]  /*6130*/  MUFU.EX2 R237, R237 ;  /* 0x000000ed00ed7308 */ /* 0x000ee20000000800 */
[----:B--2---:R-:W-:Y:S02]  /*6140*/  F2FP.BF16.F32.PACK_AB R227, R121, R122 ;  /* 0x0000007a79e3723e */ /* 0x004fe400000010ff */
[----:B-1----:R-:W-:Y:S02]  /*6150*/  FMNMX.FTZ R0, R16, R17, !PT ;  /* 0x0000001110007209 */ /* 0x002fe40007810000 */
[----:B------:R-:W-:Y:S01]  /*6160*/  LOP3.LUT R16, R108, UR30, R91, 0x96, !PT ;  /* 0x0000001e6c107c12 */ /* 0x000fe2000f8e965b */
[----:B------:R-:W-:Y:S01]  /*6170*/  IMAD.WIDE.U32 R90, R90, -0x2daee0ad, RZ ;  /* 0xd2511f535a5a7825 */ /* 0x000fe200078e00ff */
[----:B------:R-:W-:-:S03]  /*6180*/  FSETP.NEU.FTZ.AND P0, PT, R0, -INF , PT ;  /* 0xff8000000000780b */ /* 0x000fc60003f1d000 */
[----:B------:R-:W-:Y:S01]  /*6190*/  FMUL.FTZ R55, R0, UR7 ;  /* 0x0000000700377c20 */ /* 0x000fe20008410000 */
[----:B------:R-:W-:Y:S01]  /*61a0*/  MUFU.EX2 R235, R235 ;  /* 0x000000eb00eb7308 */ /* 0x000fe20000000800 */
[----:B------:R-:W-:Y:S01]  /*61b0*/  IMAD.WIDE.U32 R16, R16, -0x2daee0ad, RZ ;  /* 0xd2511f5310107825 */ /* 0x000fe200078e00ff */
[----:B------:R-:W-:Y:S02]  /*61c0*/  PRMT R226, R227, 0x7632, R226 ;  /* 0x00007632e3e27816 */ /* 0x000fe400000000e2 */
[----:B------:R-:W-:Y:S02]  /*61d0*/  FSEL R55, R55, RZ, P0 ;  /* 0x000000ff37377208 */ /* 0x000fe40000000000 */
[----:B------:R-:W-:Y:S02]  /*61e0*/  LOP3.LUT R98, R66, UR26, R17, 0x96, !PT ;  /* 0x0000001a42627c12 */ /* 0x000fe4000f8e9611 */
[----:B------:R-:W1:Y:S01]  /*61f0*/  MUFU.EX2 R231, R231 ;  /* 0x000000e700e77308 */ /* 0x000e620000000800 */
        /* <DEDUP_REMOVED lines=8> */
[----:B------:R-:W2:Y:S01]  /*6280*/  LDC R5, c[0x0][0x4f8] ;  /* 0x00013e00ff057b82 */ /* 0x000ea20000000800 */
[----:B------:R-:W-:Y:S01]  /*6290*/  MUFU.EX2 R120, R120 ;  /* 0x0000007800787308 */ /* 0x000fe20000000800 */
[----:B------:R-:W-:Y:S01]  /*62a0*/  FFMA.FTZ R236, R12, UR7, -R55 ;  /* 0x000000070cec7c23 */ /* 0x000fe20008010837 */
[----:B------:R-:W-:Y:S01]  /*62b0*/  LOP3.LUT R98, R98, UR21, R15, 0x96, !PT ;  /* 0x0000001562627c12 */ /* 0x000fe2000f8e960f */
[----:B------:R-:W-:-:S04]  /*62c0*/  IMAD.WIDE.U32 R64, R64, -0x2daee0ad, RZ ;  /* 0xd2511f5340407825 */ /* 0x000fc800078e00ff */
[--C-:B------:R-:W-:Y:S01]  /*62d0*/  FFMA.FTZ R219, R4, UR7, -R55.reuse ;  /* 0x0000000704db7c23 */ /* 0x100fe20008010837 */
[----:B------:R-:W-:Y:S01]  /*62e0*/  FFMA.FTZ R232, R7, UR7, -R55 ;  /* 0x0000000707e87c23 */ /* 0x000fe20008010837 */
[----:B---3--:R-:W-:Y:S01]  /*62f0*/  F2FP.BF16.F32.PACK_AB R217, R237, R127 ;  /* 0x0000007fedd9723e */ /* 0x008fe200000010ff */
[----:B------:R-:W-:Y:S01]  /*6300*/  IMAD.WIDE.U32 R98, R98, -0x2daee0ad, RZ ;  /* 0xd2511f5362627825 */ /* 0x000fe200078e00ff */
[----:B------:R-:W-:Y:S01]  /*6310*/  LOP3.LUT R90, R90, UR19, R65, 0x96, !PT ;  /* 0x000000135a5a7c12 */ /* 0x000fe2000f8e9641 */
[----:B------:R-:W3:Y:S02]  /*6320*/  MUFU.EX2 R103, R103 ;  /* 0x0000006700677308 */ /* 0x000ee40000000800 */
[--C-:B------:R-:W-:Y:S01]  /*6330*/  FFMA.FTZ R225, R6, UR7, -R55.reuse ;  /* 0x0000000706e17c23 */ /* 0x100fe20008010837 */
[----:B-1----:R-:W-:Y:S01]  /*6340*/  F2FP.BF16.F32.PACK_AB R210, R231, R235 ;  /* 0x000000ebe7d2723e */ /* 0x002fe200000010ff */
[----:B------:R-:W-:Y:S01]  /*6350*/  FFMA.FTZ R218, R37, UR7, -R55 ;  /* 0x0000000725da7c23 */ /* 0x000fe20008010837 */
[----:B------:R-:W-:Y:S01]  /*6360*/  IMAD.WIDE.U32 R90, R90, -0x326172a9, RZ ;  /* 0xcd9e8d575a5a7825 */ /* 0x000fe200078e00ff */
[----:B------:R-:W-:-:S03]  /*6370*/  LOP3.LUT R64, R64, UR15, R99, 0x96, !PT ;  /* 0x0000000f40407c12 */ /* 0x000fc6000f8e9663 */
[----:B------:R-:W-:Y:S01]  /*6380*/  FFMA.FTZ R213, R36, UR7, -R55 ;  /* 0x0000000724d57c23 */ /* 0x000fe20008010837 */
[----:B------:R-:W-:Y:S01]  /*6390*/  PRMT R216, R217, 0x7632, R216 ;  /* 0x00007632d9d87816 */ /* 0x000fe200000000d8 */
[----:B------:R-:W-:Y:S01]  /*63a0*/  MUFU.EX2 R126, R126 ;  /* 0x0000007e007e7308 */ /* 0x000fe20000000800 */
[----:B------:R-:W-:Y:S01]  /*63b0*/  LOP3.LUT R3, R14, UR16, R91, 0x96, !PT ;  /* 0x000000100e037c12 */ /* 0x000fe2000f8e965b */
[----:B------:R-:W-:Y:S01]  /*63c0*/  IMAD.WIDE.U32 R64, R64, -0x326172a9, RZ ;  /* 0xcd9e8d5740407825 */ /* 0x000fe200078e00ff */
[----:B------:R-:W-:-:S03]  /*63d0*/  PRMT R208, R210, 0x7632, R208 ;  /* 0x00007632d2d07816 */ /* 0x000fc600000000d0 */
[----:B------:R-:W-:Y:S01]  /*63e0*/  FFMA.FTZ R203, R22, UR7, -R55 ;  /* 0x0000000716cb7c23 */ /* 0x000fe20008010837 */
[----:B------:R-:W-:Y:S01]  /*63f0*/  PRMT R130, R217, 0x5410, R216 ;  /* 0x00005410d9827816 */ /* 0x000fe200000000d8 */
[----:B------:R-:W-:Y:S01]  /*6400*/  IMAD.WIDE.U32 R134, R3, -0x2daee0ad, RZ ;  /* 0xd2511f5303867825 */ /* 0x000fe200078e00ff */
[----:B------:R-:W-:Y:S01]  /*6410*/  LOP3.LUT R3, R35, 0x200, R164, 0xf8, !PT ;  /* 0x0000020023037812 */ /* 0x000fe200078ef8a4 */
[----:B------:R-:W1:Y:S01]  /*6420*/  MUFU.EX2 R236, R236 ;  /* 0x000000ec00ec7308 */ /* 0x000e620000000800 */
[----:B------:R-:W-:Y:S01]  /*6430*/  LOP3.LUT R90, R90, UR13, R65, 0x96, !PT ;  /* 0x0000000d5a5a7c12 */ /* 0x000fe2000f8e9641 */
[----:B------:R-:W-:Y:S01]  /*6440*/  IMAD.MOV.U32 R17, RZ, RZ, R134 ;  /* 0x000000ffff117224 */ /* 0x000fe200078e0086 */
[----:B------:R-:W-:Y:S01]  /*6450*/  LEA R3, R3, UR5, 0x1 ;  /* 0x0000000503037c11 */ /* 0x000fe2000f8e08ff */
[--C-:B------:R-:W-:Y:S01]  /*6460*/  FFMA.FTZ R202, R21, UR7, -R55.reuse ;  /* 0x0000000715ca7c23 */ /* 0x100fe20008010837 */
[----:B------:R-:W-:Y:S01]  /*6470*/  PRMT R70, R90, 0x7632, R70 ;  /* 0x000076325a467816 */ /* 0x000fe20000000046 */
[----:B------:R-:W-:Y:S01]  /*6480*/  FFMA.FTZ R168, R54, UR7, -R55 ;  /* 0x0000000736a87c23 */ /* 0x000fe20008010837 */
[----:B--2---:R-:W-:Y:S01]  /*6490*/  LOP3.LUT R5, R5, 0xff, RZ, 0xc0, !PT ;  /* 0x000000ff05057812 */ /* 0x004fe200078ec0ff */
[----:B------:R-:W-:Y:S01]  /*64a0*/  IMAD.IADD R65, R8, 0x1, R3 ;  /* 0x0000000108417824 */ /* 0x000fe200078e0203 */
[C---:B------:R-:W-:Y:S01]  /*64b0*/  LOP3.LUT R71, R90.reuse, 0xffff, RZ, 0xc0, !PT ;  /* 0x0000ffff5a477812 */ /* 0x040fe200078ec0ff */
[----:B------:R-:W-:Y:S01]  /*64c0*/  MUFU.EX2 R232, R232 ;  /* 0x000000e800e87308 */ /* 0x000fe20000000800 */
[----:B------:R-:W-:Y:S01]  /*64d0*/  LOP3.LUT R72, R90, 0xff, RZ, 0xc0, !PT ;  /* 0x000000ff5a487812 */ /* 0x000fe200078ec0ff */
[----:B------:R-:W-:Y:S01]  /*64e0*/  IMAD R52, R5, 0x10000, R5 ;  /* 0x0001000005347824 */ /* 0x000fe200078e0205 */
[----:B------:R-:W-:Y:S01]  /*64f0*/  SHF.R.U32.HI R90, RZ, 0x18, R90 ;  /* 0x00000018ff5a7819 */ /* 0x000fe2000001165a */
[----:B------:R-:W2:Y:S01]  /*6500*/  LDSM.16.MT88.4 R148, [R65+0x10000] ;  /* 0x010000004194783b */ /* 0x000ea20000004200 */
[----:B------:R-:W-:Y:S01]  /*6510*/  LOP3.LUT R70, R70, 0xff, RZ, 0xc0, !PT ;  /* 0x000000ff46467812 */ /* 0x000fe200078ec0ff */
[----:B------:R-:W-:Y:S01]  /*6520*/  FFMA.FTZ R166, R53, UR7, -R55 ;  /* 0x0000000735a67c23 */ /* 0x000fe20008010837 */
[----:B---3--:R-:W-:Y:S01]  /*6530*/  F2FP.BF16.F32.PACK_AB R224, R103, R120 ;  /* 0x0000007867e0723e */ /* 0x008fe200000010ff */
[----:B------:R-:W3:Y:S01]  /*6540*/  LDSM.16.MT88.4 R48, [R65+0x12000] ;  /* 0x012000004130783b */ /* 0x000ee20000004200 */
[----:B------:R-:W-:Y:S01]  /*6550*/  PRMT R4, R70, 0x5410, R90 ;  /* 0x0000541046047816 */ /* 0x000fe2000000005a */
[----:B------:R-:W4:Y:S01]  /*6560*/  MUFU.EX2 R228, R228 ;  /* 0x000000e400e47308 */ /* 0x000f220000000800 */
[C---:B------:R-:W-:Y:S01]  /*6570*/  PRMT R223, R224.reuse, 0x7632, R223 ;  /* 0x00007632e0df7816 */ /* 0x040fe200000000df */
[----:B------:R-:W3:Y:S01]  /*6580*/  LDSM.16.MT88.4 R80, [R65+0x14000] ;  /* 0x014000004150783b */ /* 0x000ee20000004200 */
[----:B------:R-:W-:Y:S01]  /*6590*/  SHF.R.U32.HI R71, RZ, 0x8, R71 ;  /* 0x00000008ff477819 */ /* 0x000fe20000011647 */
[----:B------:R-:W-:Y:S01]  /*65a0*/  FFMA.FTZ R177, R57, UR7, -R55 ;  /* 0x0000000739b17c23 */ /* 0x000fe20008010837 */
[--C-:B------:R-:W-:Y:S01]  /*65b0*/  HSET2.LE.AND R4, R4, R52.reuse, PT ;  /* 0x0000003404047233 */ /* 0x100fe20003803000 */
[----:B------:R-:W-:Y:S01]  /*65c0*/  LDSM.16.MT88.4 R112, [R65+0x16000] ;  /* 0x016000004170783b */ /* 0x000fe20000004200 */
[----:B------:R-:W-:Y:S01]  /*65d0*/  PRMT R129, R224, 0x5410, R223 ;  /* 0x00005410e0817816 */ /* 0x000fe200000000df */
[----:B------:R-:W-:Y:S01]  /*65e0*/  MUFU.EX2 R229, R229 ;  /* 0x000000e500e57308 */ /* 0x000fe20000000800 */
[----:B------:R-:W-:Y:S01]  /*65f0*/  LOP3.LUT R98, R98, UR12, R135, 0x96, !PT ;  /* 0x0000000c62627c12 */ /* 0x000fe2000f8e9687 */
[----:B------:R-:W-:Y:S01]  /*6600*/  LDSM.16.MT88.4 R20, [R65+0x13000] ;  /* 0x013000004114783b */ /* 0x000fe20000004200 */
[----:B------:R-:W-:Y:S01]  /*6610*/  PRMT R128, R72, 0x5410, R71 ;  /* 0x0000541048807816 */ /* 0x000fe20000000047 */
[----:B------:R-:W-:Y:S01]  /*6620*/  FFMA.FTZ R170, R56, UR7, -R55 ;  /* 0x0000000738aa7c23 */ /* 0x000fe20008010837 */
[----:B------:R-:W-:Y:S01]  /*6630*/  LOP3.LUT R129, R129, R4, RZ, 0xc0, !PT ;  /* 0x0000000481817212 */ /* 0x000fe200078ec0ff */
[----:B------:R-:W-:Y:S01]  /*6640*/  IMAD.MOV.U32 R4, RZ, RZ, R64 ;  /* 0x000000ffff047224 */ /* 0x000fe200078e0040 */
[C---:B------:R-:W-:Y:S01]  /*6650*/  PRMT R74, R64.reuse, 0x7773, RZ ;  /* 0x00007773404a7816 */ /* 0x040fe200000000ff */
[----:B------:R-:W2:Y:S01]  /*6660*/  MUFU.EX2 R221, R221 ;  /* 0x000000dd00dd7308 */ /* 0x000ea20000000800 */
[----:B------:R-:W-:Y:S01]  /*6670*/  PRMT R73, R64, 0x7772, RZ ;  /* 0x0000777240497816 */ /* 0x000fe200000000ff */
[----:B------:R-:W-:Y:S01]  /*6680*/  IMAD.IADD R246, R167, 0x1, R3 ;  /* 0x00000001a7f67824 */ /* 0x000fe200078e0203 */
[----:B------:R-:W-:Y:S01]  /*6690*/  LOP3.LUT R234, R98, 0xffff, RZ, 0xc0, !PT ;  /* 0x0000ffff62ea7812 */ /* 0x000fe200078ec0ff */
[----:B------:R-:W-:Y:S01]  /*66a0*/  LDSM.16.MT88.4 R56, [R65+0x13800] ;  /* 0x013800004138783b */ /* 0x000fe20000004200 */
[----:B------:R-:W-:Y:S01]  /*66b0*/  HSET2.LE.AND R128, R128, R52, PT ;  /* 0x0000003480807233 */ /* 0x000fe20003803000 */
[----:B------:R-:W-:Y:S01]  /*66c0*/  IMAD.IADD R222, R8, 0x1, R246 ;  /* 0x0000000108de7824 */ /* 0x000fe200078e02f6 */
[----:B------:R-:W-:Y:S01]  /*66d0*/  PRMT R5, R227, 0x5410, R226 ;  /* 0x00005410e3057816 */ /* 0x000fe200000000e2 */
[----:B------:R-:W-:Y:S01]  /*66e0*/  MUFU.EX2 R225, R225 ;  /* 0x000000e100e17308 */ /* 0x000fe20000000800 */
[----:B------:R-:W-:Y:S01]  /*66f0*/  PRMT R13, R73, 0x5410, R74 ;  /* 0x00005410490d7816 */ /* 0x000fe2000000004a */
[----:B------:R-:W-:Y:S01]  /*6700*/  LDSM.16.MT88.4 R140, [R246+0x10000] ;  /* 0x01000000f68c783b */ /* 0x000fe20000004200 */
[----:B------:R-:W-:-:S02]  /*6710*/  PRMT R75, R64, 0x7771, RZ ;  /* 0x00007771404b7816 */ /* 0x000fc400000000ff */
[----:B------:R-:W-:Y:S01]  /*6720*/  LOP3.LUT R14, R4, 0xff, RZ, 0xc0, !PT ;  /* 0x000000ff040e7812 */ /* 0x000fe200078ec0ff */
[----:B------:R-:W-:Y:S01]  /*6730*/  LDSM.16.MT88.4 R156, [R3+0x10000] ;  /* 0x01000000039c783b */ /* 0x000fe20000004200 */
[----:B------:R-:W-:Y:S01]  /*6740*/  LOP3.LUT R106, R98, 0xff, RZ, 0xc0, !PT ;  /* 0x000000ff626a7812 */ /* 0x000fe200078ec0ff */
[----:B------:R-:W3:Y:S01]  /*6750*/  MUFU.EX2 R219, R219 ;  /* 0x000000db00db7308 */ /* 0x000ee20000000800 */
[----:B------:R-:W-:Y:S02]  /*6760*/  SHF.R.U32.HI R234, RZ, 0x8, R234 ;  /* 0x00000008ffea7819 */ /* 0x000fe400000116ea */
[----:B-1----:R-:W-:Y:S02]  /*6770*/  F2FP.BF16.F32.PACK_AB R212, R236, R126 ;  /* 0x0000007eecd4723e */ /* 0x002fe400000010ff */
[----:B------:R-:W-:Y:S02]  /*6780*/  LOP3.LUT R128, R5, R128, RZ, 0xc0, !PT ;  /* 0x0000008005807212 */ /* 0x000fe400078ec0ff */
[----:B------:R-:W-:Y:S01]  /*6790*/  LOP3.LUT R13, R13, 0xff00ff, RZ, 0xc0, !PT ;  /* 0x00ff00ff0d0d7812 */ /* 0x000fe200078ec0ff */
[----:B------:R-:W1:Y:S01]  /*67a0*/  LDSM.16.MT88.4 R4, [R65+0x10800] ;  /* 0x010800004104783b */ /* 0x000e620000004200 */
[----:B------:R-:W-:Y:S01]  /*67b0*/  PRMT R14, R14, 0x5410, R75 ;  /* 0x000054100e0e7816 */ /* 0x000fe2000000004b */
[----:B------:R-:W-:Y:S01]  /*67c0*/  MUFU.EX2 R220, R220 ;  /* 0x000000dc00dc7308 */ /* 0x000fe20000000800 */
[----:B------:R-:W-:-:S02]  /*67d0*/  PRMT R12, R106, 0x5410, R234 ;  /* 0x000054106a0c7816 */ /* 0x000fc400000000ea */
[----:B------:R-:W-:Y:S02]  /*67e0*/  PRMT R211, R212, 0x7632, R211 ;  /* 0x00007632d4d37816 */ /* 0x000fe400000000d3 */
[--C-:B------:R-:W-:Y:S02]  /*67f0*/  HSET2.LE.AND R14, R14, R52.reuse, PT ;  /* 0x000000340e0e7233 */ /* 0x100fe40003803000 */
[--C-:B------:R-:W-:Y:S01]  /*6800*/  HSET2.LE.AND R13, R13, R52.reuse, PT ;  /* 0x000000340d0d7233 */ /* 0x100fe20003803000 */
[----:B------:R-:W1:Y:S01]  /*6810*/  MUFU.EX2 R215, R215 ;  /* 0x000000d700d77308 */ /* 0x000e620000000800 */
[----:B------:R-:W-:Y:S02]  /*6820*/  HSET2.LE.AND R12, R12, R52, PT ;  /* 0x000000340c0c7233 */ /* 0x000fe40003803000 */
[----:B------:R-:W-:Y:S02]  /*6830*/  PRMT R99, R98, 0x7632, R99 ;  /* 0x0000763262637816 */ /* 0x000fe40000000063 */
[----:B------:R-:W-:-:S02]  /*6840*/  PRMT R131, R212, 0x5410, R211 ;  /* 0x00005410d4837816 */ /* 0x000fc400000000d3 */
[----:B------:R-:W-:Y:S01]  /*6850*/  PRMT R16, R210, 0x5410, R208 ;  /* 0x00005410d2107816 */ /* 0x000fe200000000d0 */
[----:B------:R-:W-:Y:S01]  /*6860*/  MUFU.EX2 R218, R218 ;  /* 0x000000da00da7308 */ /* 0x000fe20000000800 */
[C---:B------:R-:W-:Y:S02]  /*6870*/  PRMT R105, R134.reuse, 0x7772, RZ ;  /* 0x0000777286697816 */ /* 0x040fe400000000ff */
[----:B------:R-:W-:Y:S02]  /*6880*/  PRMT R104, R134, 0x7773, RZ ;  /* 0x0000777386687816 */ /* 0x000fe400000000ff */
[----:B------:R-:W-:Y:S02]  /*6890*/  SHF.R.U32.HI R98, RZ, 0x18, R98 ;  /* 0x00000018ff627819 */ /* 0x000fe40000011662 */
[----:B------:R-:W-:Y:S01]  /*68a0*/  LOP3.LUT R99, R99, 0xff, RZ, 0xc0, !PT ;  /* 0x000000ff63637812 */ /* 0x000fe200078ec0ff */
[----:B------:R-:W1:Y:S01]  /*68b0*/  MUFU.EX2 R213, R213 ;  /* 0x000000d500d57308 */ /* 0x000e620000000800 */
[----:B------:R-:W-:-:S02]  /*68c0*/  LOP3.LUT R130, R130, R14, RZ, 0xc0, !PT ;  /* 0x0000000e82827212 */ /* 0x000fc400078ec0ff */
[----:B------:R-:W-:Y:S02]  /*68d0*/  LOP3.LUT R131, R131, R13, RZ, 0xc0, !PT ;  /* 0x0000000d83837212 */ /* 0x000fe400078ec0ff */
[----:B------:R-:W-:Y:S02]  /*68e0*/  LOP3.LUT R16, R16, R12, RZ, 0xc0, !PT ;  /* 0x0000000c10107212 */ /* 0x000fe400078ec0ff */
[----:B----4-:R-:W-:Y:S01]  /*68f0*/  F2FP.BF16.F32.PACK_AB R201, R228, R232 ;  /* 0x000000e8e4c9723e */ /* 0x010fe200000010ff */
[----:B------:R-:W4:Y:S01]  /*6900*/  LDSM.16.MT88.4 R12, [R65+0x12800] ;  /* 0x01280000410c783b */ /* 0x000f220000004200 */
[----:B------:R-:W-:Y:S01]  /*6910*/  LOP3.LUT R19, R17, 0xff, RZ, 0xc0, !PT ;  /* 0x000000ff11137812 */ /* 0x000fe200078ec0ff */
[----:B--2---:R-:W-:Y:S01]  /*6920*/  HMMA.16816.F32.BF16 R152, R128, R148, RZ ;  /* 0x000000948098723c */ /* 0x004fe200000418ff */
[----:B------:R-:W-:Y:S01]  /*6930*/  PRMT R18, R105, 0x5410, R104 ;  /* 0x0000541069127816 */ /* 0x000fe20000000068 */
[----:B------:R-:W-:Y:S01]  /*6940*/  MUFU.EX2 R214, R214 ;  /* 0x000000d600d67308 */ /* 0x000fe20000000800 */
[----:B------:R-:W-:-:S02]  /*6950*/  PRMT R17, R99, 0x5410, R98 ;  /* 0x0000541063117816 */ /* 0x000fc40000000062 */
[----:B------:R-:W-:Y:S02]  /*6960*/  PRMT R97, R134, 0x7771, RZ ;  /* 0x0000777186617816 */ /* 0x000fe400000000ff */
[----:B------:R-:W-:Y:S01]  /*6970*/  PRMT R200, R201, 0x7632, R200 ;  /* 0x00007632c9c87816 */ /* 0x000fe200000000c8 */
[C---:B------:R-:W-:Y:S01]  /*6980*/  HMMA.16816.F32.BF16 R148, R128.reuse, R150, RZ ;  /* 0x000000968094723c */ /* 0x040fe200000418ff */
[----:B------:R-:W-:Y:S01]  /*6990*/  F2FP.BF16.F32.PACK_AB R199, R221, R229 ;  /* 0x000000e5ddc7723e */ /* 0x000fe200000010ff */
[----:B------:R-:W2:Y:S01]  /*69a0*/  MUFU.EX2 R204, R204 ;  /* 0x000000cc00cc7308 */ /* 0x000ea20000000800 */
[----:B------:R-:W-:Y:S02]  /*69b0*/  LOP3.LUT R40, R18, 0xff00ff, RZ, 0xc0, !PT ;  /* 0x00ff00ff12287812 */ /* 0x000fe400078ec0ff */
[----:B------:R-:W-:Y:S02]  /*69c0*/  HSET2.LE.AND R17, R17, R52, PT ;  /* 0x0000003411117233 */ /* 0x000fe40003803000 */
[----:B------:R-:W-:Y:S01]  /*69d0*/  PRMT R18, R19, 0x5410, R97 ;  /* 0x0000541013127816 */ /* 0x000fe20000000061 */
[----:B---3--:R-:W-:Y:S01]  /*69e0*/  HMMA.16816.F32.BF16 R44, R128, R48, RZ ;  /* 0x00000030802c723c */ /* 0x008fe200000418ff */
[----:B------:R-:W-:Y:S01]  /*69f0*/  PRMT R19, R201, 0x5410, R200 ;  /* 0x00005410c9137816 */ /* 0x000fe200000000c8 */
[----:B------:R-:W-:Y:S01]  /*6a00*/  MUFU.EX2 R203, R203 ;  /* 0x000000cb00cb7308 */ /* 0x000fe20000000800 */
[----:B------:R-:W-:-:S02]  /*6a10*/  PRMT R198, R199, 0x7632, R198 ;  /* 0x00007632c7c67816 */ /* 0x000fc400000000c6 */
[----:B------:R-:W-:Y:S02]  /*6a20*/  F2FP.BF16.F32.PACK_AB R197, R219, R225 ;  /* 0x000000e1dbc5723e */ /* 0x000fe400000010ff */
[--C-:B------:R-:W-:Y:S01]  /*6a30*/  HSET2.LE.AND R18, R18, R52.reuse, PT ;  /* 0x0000003412127233 */ /* 0x100fe20003803000 */
[C---:B------:R-:W-:Y:S01]  /*6a40*/  HMMA.16816.F32.BF16 R76, R128.reuse, R80, RZ ;  /* 0x00000050804c723c */ /* 0x040fe200000418ff */
[----:B------:R-:W-:Y:S01]  /*6a50*/  LOP3.LUT R17, R19, R17, RZ, 0xc0, !PT ;  /* 0x0000001113117212 */ /* 0x000fe200078ec0ff */
[----:B------:R-:W3:Y:S01]  /*6a60*/  MUFU.EX2 R202, R202 ;  /* 0x000000ca00ca7308 */ /* 0x000ee20000000800 */
[----:B------:R-:W-:Y:S02]  /*6a70*/  PRMT R19, R199, 0x5410, R198 ;  /* 0x00005410c7137816 */ /* 0x000fe400000000c6 */
[----:B------:R-:W-:Y:S02]  /*6a80*/  PRMT R196, R197, 0x7632, R196 ;  /* 0x00007632c5c47816 */ /* 0x000fe400000000c4 */
[----:B------:R-:W-:Y:S01]  /*6a90*/  HSET2.LE.AND R40, R40, R52, PT ;  /* 0x0000003428287233 */ /* 0x000fe20003803000 */
[----:B------:R-:W-:Y:S01]  /*6aa0*/  HMMA.16816.F32.BF16 R48, R128, R50, RZ ;  /* 0x000000328030723c */ /* 0x000fe200000418ff */
[----:B------:R-:W-:Y:S01]  /*6ab0*/  LOP3.LUT R18, R19, R18, RZ, 0xc0, !PT ;  /* 0x0000001213127212 */ /* 0x000fe200078ec0ff */
[----:B------:R-:W-:Y:S01]  /*6ac0*/  MUFU.EX2 R171, R171 ;  /* 0x000000ab00ab7308 */ /* 0x000fe20000000800 */
[----:B------:R-:W-:-:S02]  /*6ad0*/  PRMT R19, R197, 0x5410, R196 ;  /* 0x00005410c5137816 */ /* 0x000fc400000000c4 */
[----:B-1----:R-:W-:Y:S02]  /*6ae0*/  F2FP.BF16.F32.PACK_AB R195, R215, R220 ;  /* 0x000000dcd7c3723e */ /* 0x002fe400000010ff */
[----:B------:R-:W-:Y:S01]  /*6af0*/  LOP3.LUT R19, R19, R40, RZ, 0xc0, !PT ;  /* 0x0000002813137212 */ /* 0x000fe200078ec0ff */
[----:B------:R-:W-:Y:S01]  /*6b00*/  IMAD.U32 R40, RZ, RZ, UR31 ;  /* 0x0000001fff287e24 */ /* 0x000fe2000f8e00ff */
[----:B------:R-:W-:Y:S01]  /*6b10*/  PRMT R194, R195, 0x7632, R194 ;  /* 0x00007632c3c27816 */ /* 0x000fe200000000c2 */
[----:B------:R-:W-:Y:S01]  /*6b20*/  HMMA.16816.F32.BF16 R80, R128, R82, RZ ;  /* 0x000000528050723c */ /* 0x000fe200000418ff */
[----:B------:R-:W-:Y:S01]  /*6b30*/  F2FP.BF16.F32.PACK_AB R193, R213, R218 ;  /* 0x000000dad5c1723e */ /* 0x000fe200000010ff */
[----:B------:R-:W1:Y:S01]  /*6b40*/  MUFU.EX2 R169, R169 ;  /* 0x000000a900a97308 */ /* 0x000e620000000800 */
[----:B------:R-:W-:Y:S02]  /*6b50*/  LOP3.LUT R40, R40, UR35, R111, 0x96, !PT ;  /* 0x0000002328287c12 */ /* 0x000fe4000f8e966f */
[----:B------:R-:W-:-:S02]  /*6b60*/  PRMT R192, R193, 0x7632, R192 ;  /* 0x00007632c1c07816 */ /* 0x000fc400000000c0 */
[----:B--2---:R-:W-:Y:S01]  /*6b70*/  F2FP.BF16.F32.PACK_AB R191, R204, R214 ;  /* 0x000000d6ccbf723e */ /* 0x004fe200000010ff */
[C---:B------:R-:W-:Y:S01]  /*6b80*/  HMMA.16816.F32.BF16 R152, R16.reuse, R4, R152 ;  /* 0x000000041098723c */ /* 0x040fe20000041898 */
[----:B------:R-:W-:Y:S01]  /*6b90*/  IMAD.WIDE.U32 R40, R40, -0x326172a9, RZ ;  /* 0xcd9e8d5728287825 */ /* 0x000fe200078e00ff */
[----:B---3--:R-:W-:Y:S01]  /*6ba0*/  F2FP.BF16.F32.PACK_AB R189, R202, R203 ;  /* 0x000000cbcabd723e */ /* 0x008fe200000010ff */
[----:B------:R-:W-:Y:S01]  /*6bb0*/  MUFU.EX2 R168, R168 ;  /* 0x000000a800a87308 */ /* 0x000fe20000000800 */
[----:B------:R-:W-:Y:S02]  /*6bc0*/  PRMT R190, R191, 0x7632, R190 ;  /* 0x00007632bfbe7816 */ /* 0x000fe400000000be */
[----:B------:R-:W-:Y:S02]  /*6bd0*/  LOP3.LUT R132, R40, UR27, R39, 0x96, !PT ;  /* 0x0000001b28847c12 */ /* 0x000fe4000f8e9627 */
[----:B------:R-:W-:Y:S01]  /*6be0*/  HMMA.16816.F32.BF16 R148, R16, R6, R148 ;  /* 0x000000061094723c */ /* 0x000fe20000041894 */
[----:B------:R-:W2:Y:S01]  /*6bf0*/  LDSM.16.MT88.4 R4, [R65+0x14800] ;  /* 0x014800004104783b */ /* 0x000ea20000004200 */
[----:B------:R-:W-:Y:S01]  /*6c00*/  PRMT R188, R189, 0x7632, R188 ;  /* 0x00007632bdbc7816 */ /* 0x000fe200000000bc */
[----:B------:R-:W-:Y:S01]  /*6c10*/  IMAD.WIDE.U32 R132, R132, -0x2daee0ad, RZ ;  /* 0xd2511f5384847825 */ /* 0x000fe200078e00ff */
[----:B------:R-:W3:Y:S01]  /*6c20*/  MUFU.EX2 R166, R166 ;  /* 0x000000a600a67308 */ /* 0x000ee20000000800 */
[----:B-1----:R-:W-:-:S02]  /*6c30*/  F2FP.BF16.F32.PACK_AB R176, R169, R171 ;  /* 0x000000aba9b0723e */ /* 0x002fc400000010ff */
[----:B------:R-:W-:Y:S01]  /*6c40*/  ISETP.GT.U32.AND P3, PT, R75, UR4, PT ;  /* 0x000000044b007c0c */ /* 0x000fe2000bf64070 */
[----:B----4-:R-:W-:Y:S01]  /*6c50*/  HMMA.16816.F32.BF16 R44, R16, R12, R44 ;  /* 0x0000000c102c723c */ /* 0x010fe2000004182c */
[----:B------:R-:W-:Y:S02]  /*6c60*/  LOP3.LUT R12, R108, UR30, R41, 0x96, !PT ;  /* 0x0000001e6c0c7c12 */ /* 0x000fe4000f8e9629 */
[----:B------:R-:W1:Y:S01]  /*6c70*/  LDSM.16.MT88.4 R40, [R65+0x16800] ;  /* 0x016800004128783b */ /* 0x000e620000004200 */
[----:B------:R-:W-:Y:S01]  /*6c80*/  MUFU.EX2 R178, R178 ;  /* 0x000000b200b27308 */ /* 0x000fe20000000800 */
[----:B------:R-:W-:Y:S01]  /*6c90*/  PRMT R175, R176, 0x7632, R175 ;  /* 0x00007632b0af7816 */ /* 0x000fe200000000af */
[----:B------:R-:W-:Y:S01]  /*6ca0*/  IMAD.WIDE.U32 R62, R12, -0x2daee0ad, RZ ;  /* 0xd2511f530c3e7825 */ /* 0x000fe200078e00ff */
[----:B------:R-:W-:Y:S01]  /*6cb0*/  ISETP.GT.U32.AND P6, PT, R74, UR4, PT ;  /* 0x000000044a007c0c */ /* 0x000fe2000bfc4070 */
[----:B------:R-:W-:Y:S01]  /*6cc0*/  HMMA.16816.F32.BF16 R108, R128, R112, RZ ;  /* 0x00000070806c723c */ /* 0x000fe200000418ff */
[----:B------:R-:W-:-:S02]  /*6cd0*/  ISETP.GT.U32.AND P1, PT, R73, UR4, PT ;  /* 0x0000000449007c0c */ /* 0x000fc4000bf24070 */
[----:B------:R-:W-:Y:S01]  /*6ce0*/  LOP3.LUT R12, R66, UR26, R63, 0x96, !PT ;  /* 0x0000001a420c7c12 */ /* 0x000fe2000f8e963f */
[----:B------:R-:W4:Y:S01]  /*6cf0*/  MUFU.EX2 R172, R172 ;  /* 0x000000ac00ac7308 */ /* 0x000f220000000800 */
[----:B------:R-:W-:Y:S02]  /*6d00*/  LOP3.LUT R62, R62, UR22, R133, 0x96, !PT ;  /* 0x000000163e3e7c12 */ /* 0x000fe4000f8e9685 */
[----:B---3--:R-:W-:Y:S01]  /*6d10*/  F2FP.BF16.F32.PACK_AB R174, R166, R168 ;  /* 0x000000a8a6ae723e */ /* 0x008fe200000010ff */
[----:B------:R-:W-:Y:S01]  /*6d20*/  IMAD.WIDE.U32 R12, R12, -0x326172a9, RZ ;  /* 0xcd9e8d570c0c7825 */ /* 0x000fe200078e00ff */
[----:B------:R-:W-:Y:S02]  /*6d30*/  HMMA.16816.F32.BF16 R48, R16, R14, R48 ;  /* 0x0000000e1030723c */ /* 0x000fe40000041830 */
[----:B------:R-:W-:Y:S01]  /*6d40*/  PRMT R173, R174, 0x7632, R173 ;  /* 0x00007632aead7816 */ /* 0x000fe200000000ad */
[----:B------:R-:W-:Y:S01]  /*6d50*/  IMAD.WIDE.U32 R62, R62, -0x326172a9, RZ ;  /* 0xcd9e8d573e3e7825 */ /* 0x000fe200078e00ff */
[----:B------:R-:W-:Y:S01]  /*6d60*/  LOP3.LUT R38, R38, UR25, R13, 0x96, !PT ;  /* 0x0000001926267c12 */ /* 0x000fe2000f8e960d */
[----:B------:R-:W-:Y:S03]  /*6d70*/  MUFU.EX2 R177, R177 ;  /* 0x000000b100b17308 */ /* 0x000fe60000000800 */
[----:B------:R-:W-:Y:S01]  /*6d80*/  LOP3.LUT R66, R12, UR21, R63, 0x96, !PT ;  /* 0x000000150c427c12 */ /* 0x000fe2000f8e963f */
[----:B------:R-:W-:Y:S01]  /*6d90*/  IMAD.WIDE.U32 R38, R38, -0x2daee0ad, RZ ;  /* 0xd2511f5326267825 */ /* 0x000fe200078e00ff */
[----:B------:R-:W-:Y:S01]  /*6da0*/  HMMA.16816.F32.BF16 R112, R128, R114, RZ ;  /* 0x000000728070723c */ /* 0x000fe200000418ff */
[----:B----4-:R-:W-:-:S02]  /*6db0*/  F2FP.BF16.F32.PACK_AB R186, R172, R178 ;  /* 0x000000b2acba723e */ /* 0x010fc400000010ff */
[----:B------:R-:W-:Y:S01]  /*6dc0*/  IMAD.WIDE.U32 R66, R66, -0x2daee0ad, RZ ;  /* 0xd2511f5342427825 */ /* 0x000fe200078e00ff */
[----:B------:R-:W-:Y:S01]  /*6dd0*/  LOP3.LUT R132, R132, UR19, R39, 0x96, !PT ;  /* 0x0000001384847c12 */ /* 0x000fe2000f8e9627 */
[----:B------:R-:W3:Y:S01]  /*6de0*/  MUFU.EX2 R170, R170 ;  /* 0x000000aa00aa7308 */ /* 0x000ee20000000800 */
[----:B------:R-:W-:Y:S02]  /*6df0*/  PRMT R183, R186, 0x7632, R183 ;  /* 0x00007632bab77816 */ /* 0x000fe400000000b7 */
[C---:B--2---:R-:W-:Y:S01]  /*6e00*/  HMMA.16816.F32.BF16 R76, R16.reuse, R4, R76 ;  /* 0x00000004104c723c */ /* 0x044fe2000004184c */
[----:B------:R-:W-:Y:S01]  /*6e10*/  LOP3.LUT R4, R38, UR15, R67, 0x96, !PT ;  /* 0x0000000f26047c12 */ /* 0x000fe2000f8e9643 */
[----:B------:R-:W-:Y:S01]  /*6e20*/  IMAD.WIDE.U32 R132, R132, -0x326172a9, RZ ;  /* 0xcd9e8d5784847825 */ /* 0x000fe200078e00ff */
[----:B------:R-:W2:Y:S03]  /*6e30*/  LDSM.16.MT88.4 R36, [R65+0x11000] ;  /* 0x011000004124783b */ /* 0x000ea60000004200 */
[----:B------:R-:W-:Y:S01]  /*6e40*/  IMAD.WIDE.U32 R206, R4, -0x326172a9, RZ ;  /* 0xcd9e8d5704ce7825 */ /* 0x000fe200078e00ff */
[----:B------:R-:W-:Y:S01]  /*6e50*/  PRMT R4, R195, 0x5410, R194 ;  /* 0x00005410c3047816 */ /* 0x000fe200000000c2 */
[----:B------:R-:W-:Y:S01]  /*6e60*/  HMMA.16816.F32.BF16 R80, R16, R6, R80 ;  /* 0x000000061050723c */ /* 0x000fe20000041850 */
[----:B------:R-:W-:Y:S01]  /*6e70*/  LOP3.LUT R62, R62, UR16, R133, 0x96, !PT ;  /* 0x000000103e3e7c12 */ /* 0x000fe2000f8e9685 */
[----:B------:R-:W-:Y:S01]  /*6e80*/  IMAD.MOV.U32 R67, RZ, RZ, R135 ;  /* 0x000000ffff437224 */ /* 0x000fe200078e0087 */
[----:B------:R-:W-:-:S02]  /*6e90*/  LOP3.LUT R107, R132, UR13, R207, 0x96, !PT ;  /* 0x0000000d846b7c12 */ /* 0x000fc4000f8e96cf */
[----:B------:R-:W-:Y:S01]  /*6ea0*/  PRMT R91, R206, 0x7771, RZ ;  /* 0x00007771ce5b7816 */ /* 0x000fe200000000ff */
[----:B------:R-:W-:Y:S01]  /*6eb0*/  IMAD.WIDE.U32 R180, R62, -0x2daee0ad, RZ ;  /* 0xd2511f533eb47825 */ /* 0x000fe200078e00ff */
[C---:B------:R-:W-:Y:S01]  /*6ec0*/  LOP3.LUT R123, R107.reuse, 0xffff, RZ, 0xc0, !PT ;  /* 0x0000ffff6b7b7812 */ /* 0x040fe200078ec0ff */
[C---:B-1----:R-:W-:Y:S01]  /*6ed0*/  HMMA.16816.F32.BF16 R108, R16.reuse, R40, R108 ;  /* 0x00000028106c723c */ /* 0x042fe2000004186c */
[C---:B------:R-:W-:Y:S01]  /*6ee0*/  LOP3.LUT R244, R107.reuse, 0xff, RZ, 0xc0, !PT ;  /* 0x000000ff6bf47812 */ /* 0x040fe200078ec0ff */
[----:B------:R-:W-:Y:S01]  /*6ef0*/  LDSM.16.MT88.4 R60, [R65+0x11800] ;  /* 0x01180000413c783b */ /* 0x000fe20000004200 */
[----:B------:R-:W-:Y:S02]  /*6f00*/  SHF.R.U32.HI R123, RZ, 0x8, R123 ;  /* 0x00000008ff7b7819 */ /* 0x000fe4000001167b */
[----:B------:R-:W-:Y:S02]  /*6f10*/  PRMT R240, R107, 0x7632, R240 ;  /* 0x000076326bf07816 */ /* 0x000fe400000000f0 */
[----:B------:R-:W-:Y:S01]  /*6f20*/  PRMT R12, R244, 0x5410, R123 ;  /* 0x00005410f40c7816 */ /* 0x000fe2000000007b */
[----:B------:R-:W-:Y:S01]  /*6f30*/  HMMA.16816.F32.BF16 R112, R16, R42, R112 ;  /* 0x0000002a1070723c */ /* 0x000fe20000041870 */
[----:B------:R-:W-:-:S02]  /*6f40*/  SHF.R.U32.HI R107, RZ, 0x18, R107 ;  /* 0x00000018ff6b7819 */ /* 0x000fc4000001166b */
[----:B------:R-:W-:Y:S02]  /*6f50*/  LOP3.LUT R240, R240, 0xff, RZ, 0xc0, !PT ;  /* 0x000000fff0f07812 */ /* 0x000fe400078ec0ff */
[--C-:B------:R-:W-:Y:S02]  /*6f60*/  HSET2.LE.AND R12, R12, R52.reuse, PT ;  /* 0x000000340c0c7233 */ /* 0x100fe40003803000 */
[----:B------:R-:W-:Y:S01]  /*6f70*/  PRMT R13, R240, 0x5410, R107 ;  /* 0x00005410f00d7816 */ /* 0x000fe2000000006b */
[----:B------:R-:W-:Y:S01]  /*6f80*/  HMMA.16816.F32.BF16 R144, R128, R140, RZ ;  /* 0x0000008c8090723c */ /* 0x000fe200000418ff */
[----:B------:R-:W-:Y:S02]  /*6f90*/  PRMT R247, R206, 0x7772, RZ ;  /* 0x00007772cef77816 */ /* 0x000fe400000000ff */
[----:B------:R-:W-:Y:S01]  /*6fa0*/  LOP3.LUT R12, R4, R12, RZ, 0xc0, !PT ;  /* 0x0000000c040c7212 */ /* 0x000fe200078ec0ff */
[----:B------:R-:W-:Y:S01]  /*6fb0*/  IMAD.MOV.U32 R4, RZ, RZ, R206 ;  /* 0x000000ffff047224 */ /* 0x000fe200078e00ce */
[----:B------:R-:W-:-:S02]  /*6fc0*/  HSET2.LE.AND R13, R13, R52, PT ;  /* 0x000000340d0d7233 */ /* 0x000fc40003803000 */
[----:B------:R-:W-:Y:S01]  /*6fd0*/  PRMT R245, R206, 0x7773, RZ ;  /* 0x00007773cef57816 */ /* 0x000fe200000000ff */
[C---:B------:R-:W-:Y:S01]  /*6fe0*/  HMMA.16816.F32.BF16 R140, R128.reuse, R142, RZ ;  /* 0x0000008e808c723c */ /* 0x040fe200000418ff */
[----:B------:R-:W-:Y:S02]  /*6ff0*/  LOP3.LUT R4, R4, 0xff, RZ, 0xc0, !PT ;  /* 0x000000ff04047812 */ /* 0x000fe400078ec0ff */
[----:B------:R-:W-:Y:S02]  /*7000*/  PRMT R15, R247, 0x5410, R245 ;  /* 0x00005410f70f7816 */ /* 0x000fe400000000f5 */
[----:B------:R-:W-:Y:S02]  /*7010*/  PRMT R4, R4, 0x5410, R91 ;  /* 0x0000541004047816 */ /* 0x000fe4000000005b */
[----:B------:R-:W-:Y:S01]  /*7020*/  LOP3.LUT R15, R15, 0xff00ff, RZ, 0xc0, !PT ;  /* 0x00ff00ff0f0f7812 */ /* 0x000fe200078ec0ff */
[----:B------:R-:W-:Y:S01]  /*7030*/  HMMA.16816.F32.BF16 R160, R128, R156, RZ ;  /* 0x0000009c80a0723c */ /* 0x000fe200000418ff */
[----:B------:R-:W-:-:S02]  /*7040*/  PRMT R40, R189, 0x5410, R188 ;  /* 0x00005410bd287816 */ /* 0x000fc400000000bc */
[--C-:B------:R-:W-:Y:S02]  /*7050*/  HSET2.LE.AND R14, R4, R52.reuse, PT ;  /* 0x00000034040e7233 */ /* 0x100fe40003803000 */
[----:B------:R-:W-:Y:S02]  /*7060*/  PRMT R4, R193, 0x5410, R192 ;  /* 0x00005410c1047816 */ /* 0x000fe400000000c0 */
[----:B------:R-:W-:Y:S01]  /*7070*/  HSET2.LE.AND R15, R15, R52, PT ;  /* 0x000000340f0f7233 */ /* 0x000fe20003803000 */
[----:B------:R-:W-:Y:S01]  /*7080*/  HMMA.16816.F32.BF16 R156, R128, R158, RZ ;  /* 0x0000009e809c723c */ /* 0x000fe200000418ff */
[----:B------:R-:W-:Y:S02]  /*7090*/  LOP3.LUT R13, R4, R13, RZ, 0xc0, !PT ;  /* 0x0000000d040d7212 */ /* 0x000fe400078ec0ff */
[----:B------:R-:W-:Y:S02]  /*70a0*/  PRMT R4, R191, 0x5410, R190 ;  /* 0x00005410bf047816 */ /* 0x000fe400000000be */
[----:B------:R-:W-:-:S02]  /*70b0*/  LOP3.LUT R15, R40, R15, RZ, 0xc0, !PT ;  /* 0x0000000f280f7212 */ /* 0x000fc400078ec0ff */
[----:B------:R-:W-:Y:S01]  /*70c0*/  LOP3.LUT R14, R4, R14, RZ, 0xc0, !PT ;  /* 0x0000000e040e7212 */ /* 0x000fe200078ec0ff */
[----:B------:R-:W-:Y:S01]  /*70d0*/  LDSM.16.MT88.4 R40, [R65+0x17800] ;  /* 0x017800004128783b */ /* 0x000fe20000004200 */
[C---:B------:R-:W-:Y:S02]  /*70e0*/  PRMT R242, R180.reuse, 0x7771, RZ ;  /* 0x00007771b4f27816 */ /* 0x040fe400000000ff */
[C---:B------:R-:W-:Y:S01]  /*70f0*/  PRMT R243, R180.reuse, 0x7772, RZ ;  /* 0x00007772b4f37816 */ /* 0x040fe200000000ff */
[----:B------:R-:W1:Y:S01]  /*7100*/  LDSM.16.MT88.4 R4, [R65+0x15000] ;  /* 0x015000004104783b */ /* 0x000e620000004200 */
[----:B------:R-:W-:Y:S01]  /*7110*/  PRMT R241, R180, 0x7773, RZ ;  /* 0x00007773b4f17816 */ /* 0x000fe200000000ff */
[----:B--2---:R-:W-:Y:S01]  /*7120*/  HMMA.16816.F32.BF16 R152, R12, R36, R152 ;  /* 0x000000240c98723c */ /* 0x004fe20000041898 */
[----:B------:R-:W-:Y:S02]  /*7130*/  LOP3.LUT R66, R66, UR12, R181, 0x96, !PT ;  /* 0x0000000c42427c12 */ /* 0x000fe4000f8e96b5 */
[----:B---3--:R-:W-:-:S02]  /*7140*/  F2FP.BF16.F32.PACK_AB R182, R170, R177 ;  /* 0x000000b1aab6723e */ /* 0x008fc400000010ff */
[C---:B------:R-:W-:Y:S02]  /*7150*/  LOP3.LUT R230, R66.reuse, 0xffff, RZ, 0xc0, !PT ;  /* 0x0000ffff42e67812 */ /* 0x040fe400078ec0ff */
[C---:B------:R-:W-:Y:S01]  /*7160*/  LOP3.LUT R239, R66.reuse, 0xff, RZ, 0xc0, !PT ;  /* 0x000000ff42ef7812 */ /* 0x040fe200078ec0ff */
[C---:B------:R-:W-:Y:S01]  /*7170*/  HMMA.16816.F32.BF16 R148, R12.reuse, R38, R148 ;  /* 0x000000260c94723c */ /* 0x040fe20000041894 */
[----:B------:R-:W2:Y:S01]  /*7180*/  LDSM.16.MT88.4 R36, [R65+0x17000] ;  /* 0x017000004124783b */ /* 0x000ea20000004200 */
[----:B------:R-:W-:Y:S02]  /*7190*/  SHF.R.U32.HI R230, RZ, 0x8, R230 ;  /* 0x00000008ffe67819 */ /* 0x000fe400000116e6 */
[----:B------:R-:W-:Y:S02]  /*71a0*/  PRMT R233, R66, 0x7632, R233 ;  /* 0x0000763242e97816 */ /* 0x000fe400000000e9 */
[----:B------:R-:W-:Y:S01]  /*71b0*/  SHF.R.U32.HI R238, RZ, 0x18, R66 ;  /* 0x00000018ffee7819 */ /* 0x000fe20000011642 */
[----:B------:R-:W-:Y:S01]  /*71c0*/  IMAD.MOV.U32 R66, RZ, RZ, R134 ;  /* 0x000000ffff427224 */ /* 0x000fe200078e0086 */
[----:B------:R-:W-:Y:S01]  /*71d0*/  HMMA.16816.F32.BF16 R44, R12, R20, R44 ;  /* 0x000000140c2c723c */ /* 0x000fe2000004182c */
[----:B------:R-:W-:Y:S01]  /*71e0*/  LOP3.LUT R233, R233, 0xff, RZ, 0xc0, !PT ;  /* 0x000000ffe9e97812 */ /* 0x000fe200078ec0ff */
[----:B------:R-:W-:Y:S01]  /*71f0*/  LDSM.16.MT88.4 R132, [R222+0x10800] ;  /* 0x01080000de84783b */ /* 0x000fe20000004200 */
[----:B------:R-:W-:-:S05]  /*7200*/  PRMT R179, R182, 0x7632, R179 ;  /* 0x00007632b6b37816 */ /* 0x000fca00000000b3 */
[C---:B------:R-:W-:Y:S01]  /*7210*/  HMMA.16816.F32.BF16 R48, R12.reuse, R22, R48 ;  /* 0x000000160c30723c */ /* 0x040fe20000041830 */
[----:B------:R-:W3:Y:S07]  /*7220*/  LDSM.16.MT88.4 R20, [R65+0x15800] ;  /* 0x015800004114783b */ /* 0x000eee0000004200 */
[----:B-1----:R-:W-:Y:S01]  /*7230*/  HMMA.16816.F32.BF16 R76, R12, R4, R76 ;  /* 0x000000040c4c723c */ /* 0x002fe2000004184c */
[----:B------:R-:W-:Y:S01]  /*7240*/  IMAD.MOV.U32 R4, RZ, RZ, R180 ;  /* 0x000000ffff047224 */ /* 0x000fe200078e00b4 */
[----:B------:R-:W-:-:S05]  /*7250*/  PRMT R5, R233, 0x5410, R238 ;  /* 0x00005410e9057816 */ /* 0x000fca00000000ee */
[----:B------:R-:W-:Y:S01]  /*7260*/  HSET2.LE.AND R5, R5, R52, PT ;  /* 0x0000003405057233 */ /* 0x000fe20003803000 */
[C---:B------:R-:W-:Y:S01]  /*7270*/  HMMA.16816.F32.BF16 R80, R12.reuse, R6, R80 ;  /* 0x000000060c50723c */ /* 0x040fe20000041850 */
[----:B------:R-:W-:Y:S02]  /*7280*/  LOP3.LUT R6, R4, 0xff, RZ, 0xc0, !PT ;  /* 0x000000ff04067812 */ /* 0x000fe400078ec0ff */
[----:B------:R-:W-:Y:S02]  /*7290*/  PRMT R7, R243, 0x5410, R241 ;  /* 0x00005410f3077816 */ /* 0x000fe400000000f1 */
[----:B------:R-:W-:Y:S02]  /*72a0*/  PRMT R6, R6, 0x5410, R242 ;  /* 0x0000541006067816 */ /* 0x000fe400000000f2 */
[----:B------:R-:W-:Y:S01]  /*72b0*/  LOP3.LUT R7, R7, 0xff00ff, RZ, 0xc0, !PT ;  /* 0x00ff00ff07077812 */ /* 0x000fe200078ec0ff */
[----:B--2---:R-:W-:Y:S01]  /*72c0*/  HMMA.16816.F32.BF16 R108, R12, R36, R108 ;  /* 0x000000240c6c723c */ /* 0x004fe2000004186c */
[----:B------:R-:W-:-:S02]  /*72d0*/  PRMT R36, R176, 0x5410, R175 ;  /* 0x00005410b0247816 */ /* 0x000fc400000000af */
[--C-:B------:R-:W-:Y:S02]  /*72e0*/  HSET2.LE.AND R6, R6, R52.reuse, PT ;  /* 0x0000003406067233 */ /* 0x100fe40003803000 */
[----:B------:R-:W-:Y:S02]  /*72f0*/  PRMT R4, R239, 0x5410, R230 ;  /* 0x00005410ef047816 */ /* 0x000fe400000000e6 */
[--C-:B------:R-:W-:Y:S01]  /*7300*/  HSET2.LE.AND R7, R7, R52.reuse, PT ;  /* 0x0000003407077233 */ /* 0x100fe20003803000 */
[----:B------:R-:W-:Y:S01]  /*7310*/  HMMA.16816.F32.BF16 R112, R12, R38, R112 ;  /* 0x000000260c70723c */ /* 0x000fe20000041870 */
[----:B------:R-:W-:Y:S02]  /*7320*/  LOP3.LUT R6, R36, R6, RZ, 0xc0, !PT ;  /* 0x0000000624067212 */ /* 0x000fe400078ec0ff */
[----:B------:R-:W-:Y:S02]  /*7330*/  PRMT R36, R174, 0x5410, R173 ;  /* 0x00005410ae247816 */ /* 0x000fe400000000ad */
[----:B------:R-:W-:-:S02]  /*7340*/  HSET2.LE.AND R4, R4, R52, PT ;  /* 0x0000003404047233 */ /* 0x000fc40003803000 */
[----:B------:R-:W-:Y:S01]  /*7350*/  LOP3.LUT R7, R36, R7, RZ, 0xc0, !PT ;  /* 0x0000000724077212 */ /* 0x000fe200078ec0ff */
[----:B------:R-:W-:Y:S01]  /*7360*/  LDSM.16.MT88.4 R52, [R3+0x10800] ;  /* 0x010800000334783b */ /* 0x000fe20000004200 */
[----:B------:R-:W-:-:S04]  /*7370*/  PRMT R36, R186, 0x5410, R183 ;  /* 0x00005410ba247816 */ /* 0x000fc800000000b7 */
[----:B------:R-:W-:Y:S02]  /*7380*/  LOP3.LUT R4, R36, R4, RZ, 0xc0, !PT ;  /* 0x0000000424047212 */ /* 0x000fe400078ec0ff */
[----:B------:R-:W-:-:S04]  /*7390*/  PRMT R36, R182, 0x5410, R179 ;  /* 0x00005410b6247816 */ /* 0x000fc800000000b3 */
[----:B------:R-:W-:Y:S02]  /*73a0*/  LOP3.LUT R5, R36, R5, RZ, 0xc0, !PT ;  /* 0x0000000524057212 */ /* 0x000fe400078ec0ff */
[----:B------:R-:W1:Y:S05]  /*73b0*/  LDSM.16.MT88.4 R36, [R222+0x10000] ;  /* 0x01000000de24783b */ /* 0x000e6a0000004200 */
[C---:B---3--:R-:W-:Y:S08]  /*73c0*/  HMMA.16816.F32.BF16 R76, R4.reuse, R20, R76 ;  /* 0x00000014044c723c */ /* 0x048ff0000004184c */
[C---:B------:R-:W-:Y:S01]  /*73d0*/  HMMA.16816.F32.BF16 R80, R4.reuse, R22, R80 ;  /* 0x000000160450723c */ /* 0x040fe20000041850 */
[----:B------:R-:W2:Y:S07]  /*73e0*/  LDSM.16.MT88.4 R20, [R246+0x10800] ;  /* 0x01080000f614783b */ /* 0x000eae0000004200 */
[C---:B------:R-:W-:Y:S08]  /*73f0*/  HMMA.16816.F32.BF16 R44, R4.reuse, R56, R44 ;  /* 0x00000038042c723c */ /* 0x040ff0000004182c */
[C---:B------:R-:W-:Y:S01]  /*7400*/  HMMA.16816.F32.BF16 R48, R4.reuse, R58, R48 ;  /* 0x0000003a0430723c */ /* 0x040fe20000041830 */
[----:B------:R-:W-:Y:S07]  /*7410*/  LDSM.16.MT88.4 R56, [R246+0x12000] ;  /* 0x01200000f638783b */ /* 0x000fee0000004200 */
[C---:B------:R-:W-:Y:S08]  /*7420*/  HMMA.16816.F32.BF16 R108, R4.reuse, R40, R108 ;  /* 0x00000028046c723c */ /* 0x040ff0000004186c */
[----:B------:R-:W-:Y:S01]  /*7430*/  HMMA.16816.F32.BF16 R112, R4, R42, R112 ;  /* 0x0000002a0470723c */ /* 0x000fe20000041870 */
[----:B------:R-:W3:Y:S07]  /*7440*/  LDSM.16.MT88.4 R40, [R3+0x12000] ;  /* 0x012000000328783b */ /* 0x000eee0000004200 */
[----:B-1----:R-:W-:Y:S08]  /*7450*/  HMMA.16816.F32.BF16 R136, R128, R36, RZ ;  /* 0x000000248088723c */ /* 0x002ff000000418ff */
[C---:B------:R-:W-:Y:S08]  /*7460*/  HMMA.16816.F32.BF16 R152, R4.reuse, R60, R152 ;  /* 0x0000003c0498723c */ /* 0x040ff00000041898 */
[----:B------:R-:W-:Y:S01]  /*7470*/  HMMA.16816.F32.BF16 R148, R4, R62, R148 ;  /* 0x0000003e0494723c */ /* 0x000fe20000041894 */
[----:B------:R-:W1:Y:S07]  /*7480*/  LDSM.16.MT88.4 R60, [R3+0x12800] ;  /* 0x01280000033c783b */ /* 0x000e6e0000004200 */
[C---:B--2---:R-:W-:Y:S08]  /*7490*/  HMMA.16816.F32.BF16 R144, R16.reuse, R20, R144 ;  /* 0x000000141090723c */ /* 0x044ff00000041890 */
[----:B------:R-:W-:Y:S01]  /*74a0*/  HMMA.16816.F32.BF16 R140, R16, R22, R140 ;  /* 0x00000016108c723c */ /* 0x000fe2000004188c */
[----:B------:R-:W2:Y:S07]  /*74b0*/  LDSM.16.MT88.4 R20, [R246+0x12800] ;  /* 0x01280000f614783b */ /* 0x000eae0000004200 */
[----:B------:R-:W-:Y:S08]  /*74c0*/  HMMA.16816.F32.BF16 R36, R128, R38, RZ ;  /* 0x000000268024723c */ /* 0x000ff000000418ff */
[C---:B------:R-:W-:Y:S08]  /*74d0*/  HMMA.16816.F32.BF16 R136, R16.reuse, R132, R136 ;  /* 0x000000841088723c */ /* 0x040ff00000041888 */
[C---:B------:R-:W-:Y:S08]  /*74e0*/  HMMA.16816.F32.BF16 R160, R16.reuse, R52, R160 ;  /* 0x0000003410a0723c */ /* 0x040ff000000418a0 */
[C---:B------:R-:W-:Y:S08]  /*74f0*/  HMMA.16816.F32.BF16 R156, R16.reuse, R54, R156 ;  /* 0x00000036109c723c */ /* 0x040ff0000004189c */
[----:B------:R-:W-:Y:S08]  /*7500*/  HMMA.16816.F32.BF16 R132, R16, R134, R36 ;  /* 0x000000861084723c */ /* 0x000ff00000041824 */
[C---:B---3--:R-:W-:Y:S08]  /*7510*/  HMMA.16816.F32.BF16 R36, R128.reuse, R40, RZ ;  /* 0x000000288024723c */ /* 0x048ff000000418ff */
[C---:B------:R-:W-:Y:S08]  /*7520*/  HMMA.16816.F32.BF16 R52, R128.reuse, R56, RZ ;  /* 0x000000388034723c */ /* 0x040ff000000418ff */
[----:B------:R-:W-:Y:S08]  /*7530*/  HMMA.16816.F32.BF16 R56, R128, R58, RZ ;  /* 0x0000003a8038723c */ /* 0x000ff000000418ff */
[----:B-1----:R-:W-:Y:S01]  /*7540*/  HMMA.16816.F32.BF16 R36, R16, R60, R36 ;  /* 0x0000003c1024723c */ /* 0x002fe20000041824 */
[----:B------:R-:W-:-:S02]  /*7550*/  IMAD.MOV.U32 R60, RZ, RZ, R66 ;  /* 0x000000ffff3c7224 */ /* 0x000fc400078e0042 */
[----:B------:R-:W-:Y:S02]  /*7560*/  IMAD.MOV.U32 R61, RZ, RZ, R67 ;  /* 0x000000ffff3d7224 */ /* 0x000fe400078e0043 */
[----:B------:R-:W-:Y:S02]  /*7570*/  IMAD.MOV.U32 R74, RZ, RZ, R60 ;  /* 0x000000ffff4a7224 */ /* 0x000fe400078e003c */
[----:B------:R-:W-:Y:S01]  /*7580*/  IMAD.MOV.U32 R75, RZ, RZ, R61 ;  /* 0x000000ffff4b7224 */ /* 0x000fe200078e003d */
[----:B--2---:R-:W-:Y:S01]  /*7590*/  HMMA.16816.F32.BF16 R52, R16, R20, R52 ;  /* 0x000000141034723c */ /* 0x004fe20000041834 */
[----:B------:R-:W-:Y:S02]  /*75a0*/  PRMT R20, R64, 0x7770, RZ ;  /* 0x0000777040147816 */ /* 0x000fe400000000ff */
[----:B------:R-:W1:Y:S02]  /*75b0*/  LDSM.16.MT88.4 R64, [R222+0x12000] ;  /* 0x01200000de40783b */ /* 0x000e640000004200 */
[----:B------:R-:W-:-:S03]  /*75c0*/  ISETP.LE.U32.AND P2, PT, R20, UR4, PT ;  /* 0x0000000414007c0c */ /* 0x000fc6000bf43070 */
[----:B------:R-:W-:Y:S08]  /*75d0*/  HMMA.16816.F32.BF16 R40, R128, R42, RZ ;  /* 0x0000002a8028723c */ /* 0x000ff000000418ff */
[C---:B------:R-:W-:Y:S01]  /*75e0*/  HMMA.16816.F32.BF16 R56, R16.reuse, R22, R56 ;  /* 0x000000161038723c */ /* 0x040fe20000041838 */
[----:B------:R-:W2:Y:S11]  /*75f0*/  LDSM.16.MT88.4 R20, [R222+0x12800] ;  /* 0x01280000de14783b */ /* 0x000eb60000004200 */
[----:B------:R-:W-:Y:S08]  /*7600*/  HMMA.16816.F32.BF16 R40, R16, R62, R40 ;  /* 0x0000003e1028723c */ /* 0x000ff00000041828 */
[C---:B-1----:R-:W-:Y:S08]  /*7610*/  HMMA.16816.F32.BF16 R60, R128.reuse, R64, RZ ;  /* 0x00000040803c723c */ /* 0x042ff000000418ff */
[----:B------:R-:W-:Y:S01]  /*7620*/  HMMA.16816.F32.BF16 R64, R128, R66, RZ ;  /* 0x000000428040723c */ /* 0x000fe200000418ff */
[----:B------:R-:W-:-:S02]  /*7630*/  ISETP.LE.U32.AND P5, PT, R72, UR4, PT ;  /* 0x0000000448007c0c */ /* 0x000fc4000bfa3070 */
[----:B------:R-:W-:Y:S02]  /*7640*/  LOP3.LUT R71, R71, 0xffff, RZ, 0xc0, !PT ;  /* 0x0000ffff47477812 */ /* 0x000fe400078ec0ff */
[----:B------:R-:W-:-:S07]  /*7650*/  ISETP.LE.U32.AND P4, PT, R90, UR4, PT ;  /* 0x000000045a007c0c */ /* 0x000fce000bf83070 */
[----:B--2---:R-:W-:Y:S01]  /*7660*/  HMMA.16816.F32.BF16 R60, R16, R20, R60 ;  /* 0x00000014103c723c */ /* 0x004fe2000004183c */
[----:B------:R-:W-:-:S07]  /*7670*/  PRMT R20, R206, 0x7770, RZ ;  /* 0x00007770ce147816 */ /* 0x000fce00000000ff */
[----:B------:R-:W-:Y:S01]  /*7680*/  HMMA.16816.F32.BF16 R64, R16, R22, R64 ;  /* 0x000000161040723c */ /* 0x000fe20000041840 */
[----:B------:R-:W-:Y:S02]  /*7690*/  IMAD.MOV.U32 R22, RZ, RZ, R74 ;  /* 0x000000ffff167224 */ /* 0x000fe400078e004a */
[----:B------:R-:W-:Y:S02]  /*76a0*/  @!P5 HFMA2.BF16_V2 R69, -RZ.H0_H0, RZ.H0_H0, -R227.H0_H0 ;  /* 0x200000ffff45d231 */ /* 0x000fe400003409e3 */
[----:B------:R-:W-:Y:S02]  /*76b0*/  IMAD.MOV.U32 R23, RZ, RZ, R75 ;  /* 0x000000ffff177224 */ /* 0x000fe400078e004b */
[----:B------:R-:W-:Y:S01]  /*76c0*/  @!P4 HFMA2.BF16_V2 R88, -RZ.H0_H0, RZ.H0_H0, -R223.H0_H0 ;  /* 0x200000ffff58c231 */ /* 0x000fe200003409df */
[----:B------:R-:W1:Y:S01]  /*76d0*/  LDSM.16.MT88.4 R72, [R3+0x14000] ;  /* 0x014000000348783b */ /* 0x000e620000004200 */
[----:B------:R-:W-:Y:S02]  /*76e0*/  PRMT R90, R22, 0x7770, RZ ;  /* 0x00007770165a7816 */ /* 0x000fe400000000ff */
[----:B------:R-:W-:Y:S01]  /*76f0*/  ISETP.LE.U32.AND P0, PT, R20, UR4, PT ;  /* 0x0000000414007c0c */ /* 0x000fe2000bf03070 */
[----:B------:R-:W-:Y:S01]  /*7700*/  @!P2 HFMA2.BF16_V2 R87, -RZ.H0_H0, RZ.H0_H0, -R217.H0_H0 ;  /* 0x200000ffff57a231 */ /* 0x000fe200003409d9 */
[----:B------:R-:W-:Y:S01]  /*7710*/  @!P5 PRMT R227, R69, 0x5410, RZ ;  /* 0x0000541045e3d816 */ /* 0x000fe200000000ff */
[----:B------:R-:W2:Y:S01]  /*7720*/  LDSM.16.MT88.4 R20, [R3+0x14800] ;  /* 0x014800000314783b */ /* 0x000ea20000004200 */
[----:B------:R-:W-:Y:S01]  /*7730*/  ISETP.LE.U32.AND P5, PT, R71, UR4, PT ;  /* 0x0000000447007c0c */ /* 0x000fe2000bfa3070 */
[----:B------:R-:W-:-:S02]  /*7740*/  @P3 HFMA2.BF16_V2 R86, -RZ.H0_H0, RZ.H0_H0, -R216.H0_H0 ;  /* 0x200000ffff563231 */ /* 0x000fc400003409d8 */
[----:B------:R-:W-:Y:S02]  /*7750*/  @P6 HFMA2.BF16_V2 R84, -RZ.H0_H0, RZ.H0_H0, -R211.H0_H0 ;  /* 0x200000ffff546231 */ /* 0x000fe400003409d3 */
[----:B------:R-:W-:Y:S01]  /*7760*/  @P1 HFMA2.BF16_V2 R85, -RZ.H0_H0, RZ.H0_H0, -R212.H0_H0 ;  /* 0x200000ffff551231 */ /* 0x000fe200003409d4 */
[----:B------:R-:W-:Y:S01]  /*7770*/  LOP3.LUT R123, R123, 0xffff, RZ, 0xc0, !PT ;  /* 0x0000ffff7b7b7812 */ /* 0x000fe200078ec0ff */
[----:B------:R-:W-:Y:S01]  /*7780*/  USHF.L.U32 UR24, UR24, 0x3, URZ ;  /* 0x0000000318187899 */ /* 0x000fe200080006ff */
[----:B------:R-:W-:Y:S01]  /*7790*/  LOP3.LUT R234, R234, 0xffff, RZ, 0xc0, !PT ;  /* 0x0000ffffeaea7812 */ /* 0x000fe200078ec0ff */
[----:B------:R3:W5:Y:S01]  /*77a0*/  LDL.LU.64 R206, [R1+0x48] ;  /* 0x0000480001ce7983 */ /* 0x0007620000300a00 */
[----:B------:R-:W-:Y:S02]  /*77b0*/  @!P4 PRMT R223, R88, 0x5410, RZ ;  /* 0x0000541058dfc816 */ /* 0x000fe400000000ff */
[----:B------:R-:W-:Y:S01]  /*77c0*/  @!P2 PRMT R217, R87, 0x5410, RZ ;  /* 0x0000541057d9a816 */ /* 0x000fe200000000ff */
[----:B------:R-:W-:Y:S01]  /*77d0*/  @!P5 HFMA2.BF16_V2 R68, -RZ.H0_H0, RZ.H0_H0, -R226.H0_H0 ;  /* 0x200000ffff44d231 */ /* 0x000fe200003409e2 */
[----:B------:R-:W-:-:S02]  /*77e0*/  @P3 PRMT R216, R86, 0x5410, RZ ;  /* 0x0000541056d83816 */ /* 0x000fc400000000ff */
[----:B------:R-:W-:Y:S02]  /*77f0*/  ISETP.LE.U32.AND P3, PT, R106, UR4, PT ;  /* 0x000000046a007c0c */ /* 0x000fe4000bf63070 */
[----:B------:R-:W-:Y:S02]  /*7800*/  @!P5 PRMT R226, R68, 0x5410, RZ ;  /* 0x0000541044e2d816 */ /* 0x000fe400000000ff */
[----:B------:R-:W-:Y:S02]  /*7810*/  ISETP.LE.U32.AND P5, PT, R70, UR4, PT ;  /* 0x0000000446007c0c */ /* 0x000fe4000bfa3070 */
[----:B------:R-:W-:Y:S02]  /*7820*/  @P6 PRMT R211, R84, 0x5410, RZ ;  /* 0x0000541054d36816 */ /* 0x000fe400000000ff */
[----:B------:R-:W-:Y:S02]  /*7830*/  @P1 PRMT R212, R85, 0x5410, RZ ;  /* 0x0000541055d41816 */ /* 0x000fe400000000ff */
[----:B------:R-:W-:-:S02]  /*7840*/  ISETP.LE.U32.AND P6, PT, R99, UR4, PT ;  /* 0x0000000463007c0c */ /* 0x000fc4000bfc3070 */
[----:B------:R-:W-:Y:S01]  /*7850*/  ISETP.LE.U32.AND P1, PT, R98, UR4, PT ;  /* 0x0000000462007c0c */ /* 0x000fe2000bf23070 */
[----:B------:R-:W-:Y:S01]  /*7860*/  @!P3 HFMA2.BF16_V2 R96, -RZ.H0_H0, RZ.H0_H0, -R210.H0_H0 ;  /* 0x200000ffff60b231 */ /* 0x000fe200003409d2 */
[----:B------:R-:W-:Y:S01]  /*7870*/  ISETP.GT.U32.AND P4, PT, R247, UR4, PT ;  /* 0x00000004f7007c0c */ /* 0x000fe2000bf84070 */
[----:B------:R-:W-:Y:S01]  /*7880*/  @!P0 HFMA2.BF16_V2 R116, -RZ.H0_H0, RZ.H0_H0, -R191.H0_H0 ;  /* 0x200000ffff748231 */ /* 0x000fe200003409bf */
[----:B------:R-:W-:Y:S01]  /*7890*/  LOP3.LUT R230, R230, 0xffff, RZ, 0xc0, !PT ;  /* 0x0000ffffe6e67812 */ /* 0x000fe200078ec0ff */
[C---:B-1----:R-:W-:Y:S01]  /*78a0*/  HMMA.16816.F32.BF16 R68, R128.reuse, R72, RZ ;  /* 0x000000488044723c */ /* 0x042fe200000418ff */
[----:B------:R-:W-:Y:S01]  /*78b0*/  @!P5 HFMA2.BF16_V2 R89, -RZ.H0_H0, RZ.H0_H0, -R224.H0_H0 ;  /* 0x200000ffff59d231 */ /* 0x000fe200003409e0 */
[----:B------:R-:W-:Y:S02]  /*78c0*/  @!P3 PRMT R210, R96, 0x5410, RZ ;  /* 0x0000541060d2b816 */ /* 0x000fe400000000ff */
[----:B------:R-:W-:Y:S02]  /*78d0*/  ISETP.GT.U32.AND P3, PT, R97, UR4, PT ;  /* 0x0000000461007c0c */ /* 0x000fe4000bf64070 */
[----:B------:R-:W-:Y:S01]  /*78e0*/  @!P5 PRMT R224, R89, 0x5410, RZ ;  /* 0x0000541059e0d816 */ /* 0x000fe200000000ff */
[----:B------:R-:W1:Y:S01]  /*78f0*/  LDSM.16.MT88.4 R96, [R222+0x14000] ;  /* 0x01400000de60783b */ /* 0x000e620000004200 */
[----:B------:R-:W-:Y:S01]  /*7900*/  ISETP.GT.U32.AND P5, PT, R91, UR4, PT ;  /* 0x000000045b007c0c */ /* 0x000fe2000bfa4070 */
[----:B------:R-:W-:Y:S01]  /*7910*/  HMMA.16816.F32.BF16 R72, R128, R74, RZ ;  /* 0x0000004a8048723c */ /* 0x000fe200000418ff */
[----:B------:R-:W-:Y:S01]  /*7920*/  @!P1 HFMA2.BF16_V2 R94, -RZ.H0_H0, RZ.H0_H0, -R200.H0_H0 ;  /* 0x200000ffff5e9231 */ /* 0x000fe200003409c8 */
[----:B------:R-:W-:Y:S01]  /*7930*/  PRMT R247, R180, 0x7770, RZ ;  /* 0x00007770b4f77816 */ /* 0x000fe200000000ff */
[----:B------:R-:W-:Y:S01]  /*7940*/  @!P6 HFMA2.BF16_V2 R95, -RZ.H0_H0, RZ.H0_H0, -R201.H0_H0 ;  /* 0x200000ffff5fe231 */ /* 0x000fe200003409c9 */
[----:B------:R-:W-:Y:S01]  /*7950*/  @!P0 PRMT R191, R116, 0x5410, RZ ;  /* 0x0000541074bf8816 */ /* 0x000fe200000000ff */
[----:B------:R-:W-:Y:S01]  /*7960*/  @P4 HFMA2.BF16_V2 R124, -RZ.H0_H0, RZ.H0_H0, -R189.H0_H0 ;  /* 0x200000ffff7c4231 */ /* 0x000fe200003409bd */
[----:B------:R-:W-:Y:S01]  /*7970*/  @!P1 PRMT R200, R94, 0x5410, RZ ;  /* 0x000054105ec89816 */ /* 0x000fe200000000ff */
[----:B------:R-:W-:Y:S01]  /*7980*/  STG.E.U16 desc[UR28][R184.64], R227 ;  /* 0x000000e3b8007986 */ /* 0x000fe2000c10151c */
[----:B------:R-:W-:Y:S01]  /*7990*/  ISETP.GT.U32.AND P1, PT, R105, UR4, PT ;  /* 0x0000000469007c0c */ /* 0x000fe2000bf24070 */
[----:B------:R-:W-:Y:S01]  /*79a0*/  @P3 HFMA2.BF16_V2 R92, -RZ.H0_H0, RZ.H0_H0, -R198.H0_H0 ;  /* 0x200000ffff5c3231 */ /* 0x000fe200003409c6 */
[----:B------:R-:W-:Y:S01]  /*79b0*/  @!P6 PRMT R201, R95, 0x5410, RZ ;  /* 0x000054105fc9e816 */ /* 0x000fe200000000ff */
[----:B--2---:R-:W-:Y:S01]  /*79c0*/  HMMA.16816.F32.BF16 R68, R16, R20, R68 ;  /* 0x000000141044723c */ /* 0x004fe20000041844 */
[----:B------:R-:W-:Y:S01]  /*79d0*/  IMAD.MOV.U32 R21, RZ, RZ, R90 ;  /* 0x000000ffff157224 */ /* 0x000fe200078e005a */
[----:B------:R-:W-:Y:S01]  /*79e0*/  ISETP.GT.U32.AND P6, PT, R245, UR4, PT ;  /* 0x00000004f5007c0c */ /* 0x000fe2000bfc4070 */
[----:B------:R-:W2:Y:S01]  /*79f0*/  LDSM.16.MT88.4 R88, [R246+0x14000] ;  /* 0x01400000f658783b */ /* 0x000ea20000004200 */
[----:B------:R-:W-:-:S02]  /*7a00*/  @P3 PRMT R198, R92, 0x5410, RZ ;  /* 0x000054105cc63816 */ /* 0x000fc400000000ff */
[----:B------:R-:W-:Y:S01]  /*7a10*/  ISETP.LE.U32.AND P2, PT, R21, UR4, PT ;  /* 0x0000000415007c0c */ /* 0x000fe2000bf43070 */
[----:B------:R-:W-:Y:S01]  /*7a20*/  @P5 HFMA2.BF16_V2 R125, -RZ.H0_H0, RZ.H0_H0, -R190.H0_H0 ;  /* 0x200000ffff7d5231 */ /* 0x000fe200003409be */
[----:B------:R-:W-:Y:S01]  /*7a30*/  ISETP.LE.U32.AND P3, PT, R244, UR4, PT ;  /* 0x00000004f4007c0c */ /* 0x000fe2000bf63070 */
[----:B------:R-:W-:Y:S01]  /*7a40*/  HMMA.16816.F32.BF16 R72, R16, R22, R72 ;  /* 0x000000161048723c */ /* 0x000fe20000041848 */
[----:B------:R-:W4:Y:S01]  /*7a50*/  LDSM.16.MT88.4 R20, [R246+0x14800] ;  /* 0x01480000f614783b */ /* 0x000f220000004200 */
[----:B------:R-:W-:-:S03]  /*7a60*/  @P1 HFMA2.BF16_V2 R102, -RZ.H0_H0, RZ.H0_H0, -R197.H0_H0 ;  /* 0x200000ffff661231 */ /* 0x000fc600003409c5 */
[----:B------:R-:W-:Y:S02]  /*7a70*/  STG.E.U16 desc[UR28][R184.64+0x2], R226 ;  /* 0x000002e2b8007986 */ /* 0x000fe4000c10151c */
[----:B------:R-:W-:Y:S02]  /*7a80*/  @P1 PRMT R197, R102, 0x5410, RZ ;  /* 0x0000541066c51816 */ /* 0x000fe400000000ff */
[----:B------:R-:W-:Y:S01]  /*7a90*/  ISETP.LE.U32.AND P1, PT, R107, UR4, PT ;  /* 0x000000046b007c0c */ /* 0x000fe2000bf23070 */
[----:B------:R-:W-:Y:S01]  /*7aa0*/  @!P2 HFMA2.BF16_V2 R93, -RZ.H0_H0, RZ.H0_H0, -R199.H0_H0 ;  /* 0x200000ffff5da231 */ /* 0x000fe200003409c7 */
[----:B------:R3:W5:Y:S04]  /*7ab0*/  LDL.LU.64 R180, [R1+0x40] ;  /* 0x0000400001b47983 */ /* 0x0007680000300a00 */
[----:B------:R-:W-:-:S02]  /*7ac0*/  @!P2 PRMT R199, R93, 0x5410, RZ ;  /* 0x000054105dc7a816 */ /* 0x000fc400000000ff */
[----:B------:R-:W-:Y:S01]  /*7ad0*/  ISETP.GT.U32.AND P2, PT, R104, UR4, PT ;  /* 0x0000000468007c0c */ /* 0x000fe2000bf44070 */
[C---:B-1----:R-:W-:Y:S01]  /*7ae0*/  HMMA.16816.F32.BF16 R92, R128.reuse, R96, RZ ;  /* 0x00000060805c723c */ /* 0x042fe200000418ff */
[----:B------:R-:W1:Y:S07]  /*7af0*/  LDSM.16.MT88.4 R104, [R3+0x16000] ;  /* 0x016000000368783b */ /* 0x000e6e0000004200 */
[C---:B------:R-:W-:Y:S08]  /*7b00*/  HMMA.16816.F32.BF16 R96, R128.reuse, R98, RZ ;  /* 0x000000628060723c */ /* 0x040ff000000418ff */
[----:B--2---:R-:W-:Y:S01]  /*7b10*/  HMMA.16816.F32.BF16 R84, R128, R88, RZ ;  /* 0x000000588054723c */ /* 0x004fe200000418ff */
[----:B------:R-:W-:-:S07]  /*7b20*/  @P2 HFMA2.BF16_V2 R101, -RZ.H0_H0, RZ.H0_H0, -R196.H0_H0 ;  /* 0x200000ffff652231 */ /* 0x000fce00003409c4 */
[----:B------:R-:W-:-:S12]  /*7b30*/  HMMA.16816.F32.BF16 R88, R128, R90, RZ ;  /* 0x0000005a8058723c */ /* 0x000fd800000418ff */
[C---:B----4-:R-:W-:Y:S08]  /*7b40*/  HMMA.16816.F32.BF16 R84, R16.reuse, R20, R84 ;  /* 0x000000141054723c */ /* 0x050ff00000041854 */
[----:B------:R-:W-:Y:S01]  /*7b50*/  HMMA.16816.F32.BF16 R88, R16, R22, R88 ;  /* 0x000000161058723c */ /* 0x000fe20000041858 */
[----:B------:R-:W2:Y:S01]  /*7b60*/  LDSM.16.MT88.4 R20, [R222+0x14800] ;  /* 0x01480000de14783b */ /* 0x000ea20000004200 */
[----:B------:R-:W-:-:S02]  /*7b70*/  @!P3 HFMA2.BF16_V2 R100, -RZ.H0_H0, RZ.H0_H0, -R195.H0_H0 ;  /* 0x200000ffff64b231 */ /* 0x000fc400003409c3 */
[----:B------:R-:W-:Y:S01]  /*7b80*/  FADD.FTZ R244, R120, R103 ;  /* 0x0000006778f47221 */ /* 0x000fe20000010000 */
[----:B------:R-:W-:Y:S01]  /*7b90*/  @P2 PRMT R196, R101, 0x5410, RZ ;  /* 0x0000541065c42816 */ /* 0x000fe200000000ff */
[----:B------:R-:W-:Y:S01]  /*7ba0*/  FADD.FTZ R245, R122, R121 ;  /* 0x000000797af57221 */ /* 0x000fe20000010000 */
[----:B------:R-:W-:Y:S02]  /*7bb0*/  @!P3 PRMT R195, R100, 0x5410, RZ ;  /* 0x0000541064c3b816 */ /* 0x000fe400000000ff */
[----:B------:R-:W-:Y:S01]  /*7bc0*/  ISETP.LE.U32.AND P3, PT, R123, UR4, PT ;  /* 0x000000047b007c0c */ /* 0x000fe2000bf63070 */
[C---:B-1----:R-:W-:Y:S01]  /*7bd0*/  HMMA.16816.F32.BF16 R100, R128.reuse, R104, RZ ;  /* 0x000000688064723c */ /* 0x042fe200000418ff */
[----:B------:R-:W-:Y:S07]  /*7be0*/  LDSM.16.MT88.4 R120, [R246+0x16000] ;  /* 0x01600000f678783b */ /* 0x000fee0000004200 */
[----:B------:R-:W-:Y:S08]  /*7bf0*/  HMMA.16816.F32.BF16 R104, R128, R106, RZ ;  /* 0x0000006a8068723c */ /* 0x000ff000000418ff */
[C---:B--2---:R-:W-:Y:S08]  /*7c00*/  HMMA.16816.F32.BF16 R92, R16.reuse, R20, R92 ;  /* 0x00000014105c723c */ /* 0x044ff0000004185c */
[----:B------:R-:W-:Y:S01]  /*7c10*/  HMMA.16816.F32.BF16 R96, R16, R22, R96 ;  /* 0x000000161060723c */ /* 0x000fe20000041860 */
[----:B------:R-:W1:Y:S01]  /*7c20*/  LDSM.16.MT88.4 R20, [R3+0x16800] ;  /* 0x016800000314783b */ /* 0x000e620000004200 */
[----:B------:R-:W-:Y:S01]  /*7c30*/  ISETP.LE.U32.AND P2, PT, R240, UR4, PT ;  /* 0x00000004f0007c0c */ /* 0x000fe2000bf43070 */
[----:B------:R-:W-:-:S02]  /*7c40*/  @!P3 HFMA2.BF16_V2 R119, -RZ.H0_H0, RZ.H0_H0, -R194.H0_H0 ;  /* 0x200000ffff77b231 */ /* 0x000fc400003409c2 */
[----:B------:R-:W-:-:S03]  /*7c50*/  @!P1 HFMA2.BF16_V2 R117, -RZ.H0_H0, RZ.H0_H0, -R192.H0_H0 ;  /* 0x200000ffff759231 */ /* 0x000fc600003409c0 */
[----:B------:R-:W-:Y:S02]  /*7c60*/  @!P3 PRMT R194, R119, 0x5410, RZ ;  /* 0x0000541077c2b816 */ /* 0x000fe400000000ff */
[----:B------:R-:W-:-:S05]  /*7c70*/  @!P1 PRMT R192, R117, 0x5410, RZ ;  /* 0x0000541075c09816 */ /* 0x000fca00000000ff */
[----:B------:R-:W-:-:S05]  /*7c80*/  @!P2 HFMA2.BF16_V2 R118, -RZ.H0_H0, RZ.H0_H0, -R193.H0_H0 ;  /* 0x200000ffff76a231 */ /* 0x000fca00003409c1 */
[----:B------:R-:W-:Y:S01]  /*7c90*/  @!P2 PRMT R193, R118, 0x5410, RZ ;  /* 0x0000541076c1a816 */ /* 0x000fe200000000ff */
[C---:B-1----:R-:W-:Y:S08]  /*7ca0*/  HMMA.16816.F32.BF16 R100, R16.reuse, R20, R100 ;  /* 0x000000141064723c */ /* 0x042ff00000041864 */
[----:B------:R-:W-:Y:S01]  /*7cb0*/  HMMA.16816.F32.BF16 R104, R16, R22, R104 ;  /* 0x000000161068723c */ /* 0x000fe20000041868 */
[----:B------:R-:W1:Y:S07]  /*7cc0*/  LDSM.16.MT88.4 R20, [R246+0x16800] ;  /* 0x01680000f614783b */ /* 0x000e6e0000004200 */
[C---:B------:R-:W-:Y:S08]  /*7cd0*/  HMMA.16816.F32.BF16 R116, R128.reuse, R120, RZ ;  /* 0x000000788074723c */ /* 0x040ff000000418ff */
[----:B------:R-:W-:-:S12]  /*7ce0*/  HMMA.16816.F32.BF16 R120, R128, R122, RZ ;  /* 0x0000007a8078723c */ /* 0x000fd800000418ff */
[C---:B-1----:R-:W-:Y:S08]  /*7cf0*/  HMMA.16816.F32.BF16 R116, R16.reuse, R20, R116 ;  /* 0x000000141074723c */ /* 0x042ff00000041874 */
[----:B------:R-:W-:Y:S01]  /*7d00*/  HMMA.16816.F32.BF16 R120, R16, R22, R120 ;  /* 0x000000161078723c */ /* 0x000fe20000041878 */
[----:B------:R-:W1:Y:S01]  /*7d10*/  LDSM.16.MT88.4 R20, [R222+0x16000] ;  /* 0x01600000de14783b */ /* 0x000e620000004200 */
[----:B------:R-:W-:Y:S01]  /*7d20*/  FADD.FTZ R245, R127, R245 ;  /* 0x000000f57ff57221 */ /* 0x000fe20000010000 */
[----:B------:R-:W-:Y:S01]  /*7d30*/  FADD.FTZ R244, R126, R244 ;  /* 0x000000f47ef47221 */ /* 0x000fe20000010000 */
[----:B------:R-:W-:-:S02]  /*7d40*/  @P5 PRMT R190, R125, 0x5410, RZ ;  /* 0x000054107dbe5816 */ /* 0x000fc400000000ff */
[----:B------:R-:W-:Y:S02]  /*7d50*/  @P4 PRMT R189, R124, 0x5410, RZ ;  /* 0x000054107cbd4816 */ /* 0x000fe400000000ff */
[C---:B-1----:R-:W-:Y:S08]  /*7d60*/  HMMA.16816.F32.BF16 R124, R128.reuse, R20, RZ ;  /* 0x00000014807c723c */ /* 0x042ff000000418ff */
[----:B------:R-:W-:Y:S01]  /*7d70*/  HMMA.16816.F32.BF16 R128, R128, R22, RZ ;  /* 0x000000168080723c */ /* 0x000fe200000418ff */
[----:B------:R-:W1:Y:S01]  /*7d80*/  LDSM.16.MT88.4 R20, [R222+0x16800] ;  /* 0x01680000de14783b */ /* 0x000e620000004200 */
[----:B------:R-:W-:Y:S01]  /*7d90*/  ISETP.LE.U32.AND P4, PT, R238, UR4, PT ;  /* 0x00000004ee007c0c */ /* 0x000fe2000bf83070 */
[----:B------:R-:W-:-:S09]  /*7da0*/  IMAD.IADD R238, R167, 0x1, R3 ;  /* 0x00000001a7ee7824 */ /* 0x000fd200078e0203 */
[C---:B-1----:R-:W-:Y:S08]  /*7db0*/  HMMA.16816.F32.BF16 R124, R16.reuse, R20, R124 ;  /* 0x00000014107c723c */ /* 0x042ff0000004187c */
[----:B------:R-:W-:Y:S01]  /*7dc0*/  HMMA.16816.F32.BF16 R128, R16, R22, R128 ;  /* 0x000000161080723c */ /* 0x000fe20000041880 */
[----:B------:R-:W1:Y:S04]  /*7dd0*/  LDSM.16.MT88.4 R16, [R238+0x13000] ;  /* 0x01300000ee10783b */ /* 0x000e680000004200 */
[----:B------:R-:W-:Y:S03]  /*7de0*/  LDSM.16.MT88.4 R20, [R238+0x11000] ;  /* 0x01100000ee14783b */ /* 0x000fe60000004200 */
[C---:B-1----:R-:W-:Y:S08]  /*7df0*/  HMMA.16816.F32.BF16 R52, R12.reuse, R16, R52 ;  /* 0x000000100c34723c */ /* 0x042ff00000041834 */
[C---:B------:R-:W-:Y:S01]  /*7e00*/  HMMA.16816.F32.BF16 R56, R12.reuse, R18, R56 ;  /* 0x000000120c38723c */ /* 0x040fe20000041838 */
[----:B------:R-:W1:Y:S07]  /*7e10*/  LDSM.16.MT88.4 R16, [R238+0x17000] ;  /* 0x01700000ee10783b */ /* 0x000e6e0000004200 */
[C---:B-1----:R-:W-:Y:S08]  /*7e20*/  HMMA.16816.F32.BF16 R116, R12.reuse, R16, R116 ;  /* 0x000000100c74723c */ /* 0x042ff00000041874 */
[----:B------:R-:W-:Y:S01]  /*7e30*/  HMMA.16816.F32.BF16 R120, R12, R18, R120 ;  /* 0x000000120c78723c */ /* 0x000fe20000041878 */
[----:B------:R-:W1:Y:S07]  /*7e40*/  LDSM.16.MT88.4 R16, [R238+0x13800] ;  /* 0x01380000ee10783b */ /* 0x000e6e0000004200 */
[C---:B-1----:R-:W-:Y:S08]  /*7e50*/  HMMA.16816.F32.BF16 R52, R4.reuse, R16, R52 ;  /* 0x000000100434723c */ /* 0x042ff00000041834 */
[----:B------:R-:W-:Y:S01]  /*7e60*/  HMMA.16816.F32.BF16 R56, R4, R18, R56 ;  /* 0x000000120438723c */ /* 0x000fe20000041838 */
        /* <DEDUP_REMOVED lines=27> */
[----:B------:R-:W2:Y:S07]  /*8020*/  LDSM.16.MT88.4 R20, [R238+0x11800] ;  /* 0x01180000ee14783b */ /* 0x000eae0000004200 */
[C---:B-1----:R-:W-:Y:S08]  /*8030*/  HMMA.16816.F32.BF16 R124, R12.reuse, R16, R124 ;  /* 0x000000100c7c723c */ /* 0x042ff0000004187c */
[----:B------:R-:W-:Y:S01]  /*8040*/  HMMA.16816.F32.BF16 R128, R12, R18, R128 ;  /* 0x000000120c80723c */ /* 0x000fe20000041880 */
[----:B------:R-:W1:Y:S04]  /*8050*/  LDSM.16.MT88.4 R12, [R3+0x11800] ;  /* 0x01180000030c783b */ /* 0x000e680000004200 */
[----:B------:R-:W-:Y:S03]  /*8060*/  LDSM.16.MT88.4 R16, [R238+0x17800] ;  /* 0x01780000ee10783b */ /* 0x000fe60000004200 */
[C---:B--2---:R-:W-:Y:S08]  /*8070*/  HMMA.16816.F32.BF16 R144, R4.reuse, R20, R144 ;  /* 0x000000140490723c */ /* 0x044ff00000041890 */
        /* <DEDUP_REMOVED lines=10> */
[----:B------:R-:W4:Y:S07]  /*8120*/  LDSM.16.MT88.4 R16, [R3+0x13800] ;  /* 0x013800000310783b */ /* 0x000f2e0000004200 */
[C---:B-1----:R-:W-:Y:S08]  /*8130*/  HMMA.16816.F32.BF16 R60, R4.reuse, R12, R60 ;  /* 0x0000000c043c723c */ /* 0x042ff0000004183c */
[----:B------:R-:W-:Y:S01]  /*8140*/  HMMA.16816.F32.BF16 R64, R4, R14, R64 ;  /* 0x0000000e0440723c */ /* 0x000fe20000041840 */
[----:B------:R-:W1:Y:S01]  /*8150*/  LDSM.16.MT88.4 R12, [R3+0x15800] ;  /* 0x01580000030c783b */ /* 0x000e620000004200 */
[----:B------:R-:W-:Y:S01]  /*8160*/  FADD.FTZ R237, R237, R245 ;  /* 0x000000f5eded7221 */ /* 0x000fe20000010000 */
[----:B------:R-:W-:-:S05]  /*8170*/  FADD.FTZ R236, R236, R244 ;  /* 0x000000f4ecec7221 */ /* 0x000fca0000010000 */
[----:B--2---:R-:W-:Y:S01]  /*8180*/  HMMA.16816.F32.BF16 R136, R4, R20, R136 ;  /* 0x000000140488723c */ /* 0x004fe20000041888 */
[----:B------:R-:W-:Y:S01]  /*8190*/  FADD.FTZ R237, R235, R237 ;  /* 0x000000edebed7221 */ /* 0x000fe20000010000 */
[----:B------:R-:W-:-:S06]  /*81a0*/  FADD.FTZ R236, R232, R236 ;  /* 0x000000ece8ec7221 */ /* 0x000fcc0000010000 */
[C---:B------:R-:W-:Y:S01]  /*81b0*/  HMMA.16816.F32.BF16 R132, R4.reuse, R22, R132 ;  /* 0x000000160484723c */ /* 0x040fe20000041884 */
[----:B------:R-:W2:Y:S07]  /*81c0*/  LDSM.16.MT88.4 R20, [R222+0x15800] ;  /* 0x01580000de14783b */ /* 0x000eae0000004200 */
[----:B----4-:R-:W-:Y:S01]  /*81d0*/  HMMA.16816.F32.BF16 R36, R4, R16, R36 ;  /* 0x000000100424723c */ /* 0x010fe20000041824 */
[----:B------:R-:W-:-:S07]  /*81e0*/  FADD.FTZ R237, R231, R237 ;  /* 0x000000ede7ed7221 */ /* 0x000fce0000010000 */
[C---:B------:R-:W-:Y:S01]  /*81f0*/  HMMA.16816.F32.BF16 R40, R4.reuse, R18, R40 ;  /* 0x000000120428723c */ /* 0x040fe20000041828 */
[----:B------:R-:W4:Y:S07]  /*8200*/  LDSM.16.MT88.4 R16, [R3+0x17800] ;  /* 0x017800000310783b */ /* 0x000f2e0000004200 */
[C---:B-1----:R-:W-:Y:S08]  /*8210*/  HMMA.16816.F32.BF16 R68, R4.reuse, R12, R68 ;  /* 0x0000000c0444723c */ /* 0x042ff00000041844 */
[----:B------:R-:W-:Y:S01]  /*8220*/  HMMA.16816.F32.BF16 R72, R4, R14, R72 ;  /* 0x0000000e0448723c */ /* 0x000fe20000041848 */
[----:B------:R-:W1:Y:S01]  /*8230*/  LDSM.16.MT88.4 R12, [R222+0x17800] ;  /* 0x01780000de0c783b */ /* 0x000e620000004200 */
[----:B------:R-:W-:Y:S01]  /*8240*/  FADD.FTZ R236, R228, R236 ;  /* 0x000000ece4ec7221 */ /* 0x000fe20000010000 */
[----:B------:R-:W-:Y:S01]  /*8250*/  ISETP.LE.U32.AND P5, PT, R239, UR4, PT ;  /* 0x00000004ef007c0c */ /* 0x000fe2000bfa3070 */
[----:B------:R-:W-:Y:S01]  /*8260*/  FADD.FTZ R229, R229, R237 ;  /* 0x000000ede5e57221 */ /* 0x000fe20000010000 */
[----:B------:R-:W-:Y:S01]  /*8270*/  ISETP.GT.U32.AND P0, PT, R241, UR4, PT ;  /* 0x00000004f1007c0c */ /* 0x000fe2000bf04070 */
[----:B------:R-:W-:Y:S01]  /*8280*/  FADD.FTZ R225, R225, R236 ;  /* 0x000000ece1e17221 */ /* 0x000fe20000010000 */
[----:B------:R-:W-:-:S02]  /*8290*/  @P6 HFMA2.BF16_V2 R32, -RZ.H0_H0, RZ.H0_H0, -R188.H0_H0 ;  /* 0x200000ffff206231 */ /* 0x000fc400003409bc */
[----:B------:R-:W-:Y:S01]  /*82a0*/  FADD.FTZ R229, R221, R229 ;  /* 0x000000e5dde57221 */ /* 0x000fe20000010000 */
[----:B------:R-:W-:Y:S01]  /*82b0*/  ISETP.GT.U32.AND P1, PT, R243, UR4, PT ;  /* 0x00000004f3007c0c */ /* 0x000fe2000bf24070 */
[----:B------:R-:W-:Y:S01]  /*82c0*/  FADD.FTZ R225, R219, R225 ;  /* 0x000000e1dbe17221 */ /* 0x000fe20000010000 */
[----:B------:R-:W-:Y:S01]  /*82d0*/  @P6 PRMT R188, R32, 0x5410, RZ ;  /* 0x0000541020bc6816 */ /* 0x000fe200000000ff */
[----:B------:R-:W-:Y:S01]  /*82e0*/  FADD.FTZ R229, R220, R229 ;  /* 0x000000e5dce57221 */ /* 0x000fe20000010000 */
[----:B------:R-:W-:Y:S01]  /*82f0*/  ISETP.LE.U32.AND P6, PT, R234, UR4, PT ;  /* 0x00000004ea007c0c */ /* 0x000fe2000bfc3070 */
[----:B------:R-:W-:Y:S01]  /*8300*/  FADD.FTZ R225, R218, R225 ;  /* 0x000000e1dae17221 */ /* 0x000fe20000010000 */
[----:B------:R-:W-:Y:S02]  /*8310*/  @!P4 HFMA2.BF16_V2 R30, -RZ.H0_H0, RZ.H0_H0, -R179.H0_H0 ;  /* 0x200000ffff1ec231 */ /* 0x000fe400003409b3 */
[----:B------:R-:W-:Y:S01]  /*8320*/  FADD.FTZ R229, R215, R229 ;  /* 0x000000e5d7e57221 */ /* 0x000fe20000010000 */
[----:B------:R-:W-:-:S02]  /*8330*/  @!P5 HFMA2.BF16_V2 R31, -RZ.H0_H0, RZ.H0_H0, -R186.H0_H0 ;  /* 0x200000ffff1fd231 */ /* 0x000fc400003409ba */
[----:B------:R-:W-:Y:S01]  /*8340*/  FADD.FTZ R225, R213, R225 ;  /* 0x000000e1d5e17221 */ /* 0x000fe20000010000 */
[----:B------:R-:W-:Y:S01]  /*8350*/  @P0 HFMA2.BF16_V2 R26, -RZ.H0_H0, RZ.H0_H0, -R173.H0_H0 ;  /* 0x200000ffff1a0231 */ /* 0x000fe200003409ad */
[----:B------:R-:W-:Y:S01]  /*8360*/  @!P4 PRMT R179, R30, 0x5410, RZ ;  /* 0x000054101eb3c816 */ /* 0x000fe200000000ff */
[----:B------:R-:W-:Y:S01]  /*8370*/  FADD.FTZ R229, R214, R229 ;  /* 0x000000e5d6e57221 */ /* 0x000fe20000010000 */
[----:B------:R-:W-:Y:S01]  /*8380*/  @!P5 PRMT R186, R31, 0x5410, RZ ;  /* 0x000054101fbad816 */ /* 0x000fe200000000ff */
[----:B------:R-:W-:Y:S01]  /*8390*/  @P1 HFMA2.BF16_V2 R27, -RZ.H0_H0, RZ.H0_H0, -R174.H0_H0 ;  /* 0x200000ffff1b1231 */ /* 0x000fe200003409ae */
[----:B------:R-:W-:Y:S01]  /*83a0*/  ISETP.LE.U32.AND P4, PT, R230, UR4, PT ;  /* 0x00000004e6007c0c */ /* 0x000fe2000bf83070 */
[----:B------:R-:W-:Y:S01]  /*83b0*/  FADD.FTZ R225, R203, R225 ;  /* 0x000000e1cbe17221 */ /* 0x000fe20000010000 */
[----:B------:R-:W-:Y:S01]  /*83c0*/  ISETP.LE.U32.AND P5, PT, R233, UR4, PT ;  /* 0x00000004e9007c0c */ /* 0x000fe2000bfa3070 */
[----:B------:R-:W-:Y:S01]  /*83d0*/  FADD.FTZ R204, R204, R229 ;  /* 0x000000e5cccc7221 */ /* 0x000fe20000010000 */
[----:B------:R-:W-:-:S02]  /*83e0*/  ISETP.LE.U32.AND P3, PT, R247, UR4, PT ;  /* 0x00000004f7007c0c */ /* 0x000fc4000bf63070 */
[----:B------:R-:W-:Y:S02]  /*83f0*/  ISETP.GT.U32.AND P2, PT, R242, UR4, PT ;  /* 0x00000004f2007c0c */ /* 0x000fe4000bf44070 */
[----:B------:R-:W-:Y:S01]  /*8400*/  @P0 PRMT R173, R26, 0x5410, RZ ;  /* 0x000054101aad0816 */ /* 0x000fe200000000ff */
[----:B------:R-:W-:Y:S02]  /*8410*/  IMAD.U32 R26, RZ, RZ, UR24 ;  /* 0x00000018ff1a7e24 */ /* 0x000fe4000f8e00ff */
[----:B------:R-:W-:Y:S02]  /*8420*/  @!P6 HFMA2.BF16_V2 R25, -RZ.H0_H0, RZ.H0_H0, -R208.H0_H0 ;  /* 0x200000ffff19e231 */ /* 0x000fe400003409d0 */
[----:B------:R-:W-:Y:S01]  /*8430*/  FADD.FTZ R202, R202, R225 ;  /* 0x000000e1caca7221 */ /* 0x000fe20000010000 */
[----:B------:R-:W-:Y:S01]  /*8440*/  @P1 PRMT R174, R27, 0x5410, RZ ;  /* 0x000054101bae1816 */ /* 0x000fe200000000ff */
[----:B------:R-:W-:-:S04]  /*8450*/  IMAD.WIDE R26, R26, 0x2, R184 ;  /* 0x000000021a1a7825 */ /* 0x000fc800078e02b8 */
[----:B------:R-:W-:Y:S01]  /*8460*/  FADD.FTZ R204, R178, R204 ;  /* 0x000000ccb2cc7221 */ /* 0x000fe20000010000 */
[----:B------:R-:W-:Y:S01]  /*8470*/  FADD.FTZ R202, R177, R202 ;  /* 0x000000cab1ca7221 */ /* 0x000fe20000010000 */
[----:B------:R-:W-:Y:S02]  /*8480*/  @!P6 PRMT R208, R25, 0x5410, RZ ;  /* 0x0000541019d0e816 */ /* 0x000fe400000000ff */
[----:B------:R-:W-:Y:S01]  /*8490*/  FADD.FTZ R204, R172, R204 ;  /* 0x000000ccaccc7221 */ /* 0x000fe20000010000 */
[----:B------:R-:W-:Y:S01]  /*84a0*/  STG.E.U16 desc[UR28][R26.64], R224 ;  /* 0x000000e01a007986 */ /* 0x000fe2000c10151c */
[----:B------:R-:W-:Y:S01]  /*84b0*/  @!P4 HFMA2.BF16_V2 R8, -RZ.H0_H0, RZ.H0_H0, -R183.H0_H0 ;  /* 0x200000ffff08c231 */ /* 0x000fe200003409b7 */
[----:B--2---:R-:W-:Y:S01]  /*84c0*/  HMMA.16816.F32.BF16 R92, R4, R20, R92 ;  /* 0x00000014045c723c */ /* 0x004fe2000004185c */
[----:B------:R-:W-:Y:S01]  /*84d0*/  FADD.FTZ R202, R170, R202 ;  /* 0x000000caaaca7221 */ /* 0x000fe20000010000 */
[----:B------:R-:W-:Y:S01]  /*84e0*/  STG.E.U16 desc[UR28][R26.64+0x2], R223 ;  /* 0x000002df1a007986 */ /* 0x000fe2000c10151c */
[----:B------:R-:W-:-:S02]  /*84f0*/  @!P5 HFMA2.BF16_V2 R24, -RZ.H0_H0, RZ.H0_H0, -R182.H0_H0 ;  /* 0x200000ffff18d231 */ /* 0x000fc400003409b6 */
[----:B------:R-:W-:Y:S01]  /*8500*/  FADD.FTZ R204, R171, R204 ;  /* 0x000000ccabcc7221 */ /* 0x000fe20000010000 */
[----:B------:R-:W-:Y:S02]  /*8510*/  STG.E.U16 desc[UR28][R184.64+0x10], R217 ;  /* 0x000010d9b8007986 */ /* 0x000fe4000c10151c */
[C---:B------:R-:W-:Y:S02]  /*8520*/  HMMA.16816.F32.BF16 R96, R4.reuse, R22, R96 ;  /* 0x000000160460723c */ /* 0x040fe40000041860 */
[----:B------:R-:W-:Y:S01]  /*8530*/  STG.E.U16 desc[UR28][R184.64+0x12], R216 ;  /* 0x000012d8b8007986 */ /* 0x000fe2000c10151c */
[----:B------:R-:W-:Y:S02]  /*8540*/  @!P3 HFMA2.BF16_V2 R29, -RZ.H0_H0, RZ.H0_H0, -R176.H0_H0 ;  /* 0x200000ffff1db231 */ /* 0x000fe400003409b0 */
[----:B------:R-:W-:Y:S01]  /*8550*/  @P2 HFMA2.BF16_V2 R28, -RZ.H0_H0, RZ.H0_H0, -R175.H0_H0 ;  /* 0x200000ffff1c2231 */ /* 0x000fe200003409af */
[----:B------:R-:W-:Y:S02]  /*8560*/  STG.E.U16 desc[UR28][R26.64+0x12], R211 ;  /* 0x000012d31a007986 */ /* 0x000fe4000c10151c */
[----:B----4-:R-:W-:Y:S02]  /*8570*/  HMMA.16816.F32.BF16 R100, R4, R16, R100 ;  /* 0x000000100464723c */ /* 0x010fe40000041864 */
[----:B------:R-:W-:Y:S01]  /*8580*/  STG.E.U16 desc[UR28][R26.64+0x10], R212 ;  /* 0x000010d41a007986 */ /* 0x000fe2000c10151c */
[----:B------:R-:W-:-:S03]  /*8590*/  FADD.FTZ R202, R168, R202 ;  /* 0x000000caa8ca7221 */ /* 0x000fc60000010000 */
[----:B------:R-:W-:Y:S02]  /*85a0*/  STG.E.U16 desc[UR28][R184.64+0x20], R210 ;  /* 0x000020d2b8007986 */ /* 0x000fe4000c10151c */
[----:B------:R-:W-:Y:S02]  /*85b0*/  HMMA.16816.F32.BF16 R104, R4, R18, R104 ;  /* 0x000000120468723c */ /* 0x000fe40000041868 */
[----:B------:R-:W-:Y:S01]  /*85c0*/  STG.E.U16 desc[UR28][R184.64+0x22], R208 ;  /* 0x000022d0b8007986 */ /* 0x000fe2000c10151c */
[----:B------:R-:W-:-:S05]  /*85d0*/  @!P4 PRMT R183, R8, 0x5410, RZ ;  /* 0x0000541008b7c816 */ /* 0x000fca00000000ff */
[----:B-1----:R-:W-:Y:S01]  /*85e0*/  HMMA.16816.F32.BF16 R124, R4, R12, R124 ;  /* 0x0000000c047c723c */ /* 0x002fe2000004187c */
[----:B------:R-:W-:Y:S01]  /*85f0*/  STG.E.U16 desc[UR28][R26.64+0x20], R201 ;  /* 0x000020c91a007986 */ /* 0x000fe2000c10151c */
[----:B------:R-:W-:-:S03]  /*8600*/  @!P5 PRMT R182, R24, 0x5410, RZ ;  /* 0x0000541018b6d816 */ /* 0x000fc600000000ff */
[----:B------:R-:W-:Y:S03]  /*8610*/  STG.E.U16 desc[UR28][R26.64+0x22], R200 ;  /* 0x000022c81a007986 */ /* 0x000fe6000c10151c */
[----:B------:R-:W-:Y:S01]  /*8620*/  HMMA.16816.F32.BF16 R128, R4, R14, R128 ;  /* 0x0000000e0480723c */ /* 0x000fe20000041880 */
[----:B------:R-:W-:Y:S01]  /*8630*/  IADD3 R4, P0, PT, R184, -0x80, RZ ;  /* 0xffffff80b8047810 */ /* 0x000fe20007f1e0ff */
[----:B------:R-:W-:Y:S01]  /*8640*/  STG.E.U16 desc[UR28][R184.64+0x30], R199 ;  /* 0x000030c7b8007986 */ /* 0x000fe2000c10151c */
[----:B------:R-:W-:-:S03]  /*8650*/  FADD.FTZ R234, R169, R204 ;  /* 0x000000cca9ea7221 */ /* 0x000fc60000010000 */
[----:B------:R-:W-:Y:S01]  /*8660*/  STG.E.U16 desc[UR28][R184.64+0x32], R198 ;  /* 0x000032c6b8007986 */ /* 0x000fe2000c10151c */
[----:B------:R-:W-:-:S03]  /*8670*/  @!P3 PRMT R176, R29, 0x5410, RZ ;  /* 0x000054101db0b816 */ /* 0x000fc600000000ff */
[----:B------:R-:W-:Y:S01]  /*8680*/  STG.E.U16 desc[UR28][R26.64+0x30], R197 ;  /* 0x000030c51a007986 */ /* 0x000fe2000c10151c */
[----:B------:R-:W-:-:S03]  /*8690*/  @P2 PRMT R175, R28, 0x5410, RZ ;  /* 0x000054101caf2816 */ /* 0x000fc600000000ff */
[----:B------:R-:W-:Y:S01]  /*86a0*/  STG.E.U16 desc[UR28][R26.64+0x32], R196 ;  /* 0x000032c41a007986 */ /* 0x000fe2000c10151c */
[----:B------:R-:W-:-:S03]  /*86b0*/  FADD.FTZ R231, R166, R202 ;  /* 0x000000caa6e77221 */ /* 0x000fc60000010000 */
[----:B------:R-:W-:Y:S04]  /*86c0*/  STG.E.U16 desc[UR28][R184.64+0x40], R195 ;  /* 0x000040c3b8007986 */ /* 0x000fe8000c10151c */
[----:B------:R-:W-:Y:S04]  /*86d0*/  STG.E.U16 desc[UR28][R184.64+0x42], R194 ;  /* 0x000042c2b8007986 */ /* 0x000fe8000c10151c */
[----:B------:R1:W-:Y:S04]  /*86e0*/  STL [R1+0x2c], R4 ;  /* 0x00002c0401007387 */ /* 0x0003e80000100800 */
[----:B------:R3:W-:Y:S04]  /*86f0*/  STG.E.U16 desc[UR28][R26.64+0x40], R193 ;  /* 0x000040c11a007986 */ /* 0x0007e8000c10151c */
[----:B------:R3:W-:Y:S04]  /*8700*/  STG.E.U16 desc[UR28][R26.64+0x42], R192 ;  /* 0x000042c01a007986 */ /* 0x0007e8000c10151c */
[----:B------:R3:W-:Y:S04]  /*8710*/  STG.E.U16 desc[UR28][R184.64+0x50], R191 ;  /* 0x000050bfb8007986 */ /* 0x0007e8000c10151c */
[----:B------:R3:W-:Y:S04]  /*8720*/  STG.E.U16 desc[UR28][R184.64+0x52], R190 ;  /* 0x000052beb8007986 */ /* 0x0007e8000c10151c */
[----:B------:R3:W-:Y:S01]  /*8730*/  STG.E.U16 desc[UR28][R26.64+0x50], R189 ;  /* 0x000050bd1a007986 */ /* 0x0007e2000c10151c */
[----:B-1----:R-:W-:-:S03]  /*8740*/  IADD3.X R4, PT, PT, R185, -0x1, RZ, P0, !PT ;  /* 0xffffffffb9047810 */ /* 0x002fc600007fe4ff */
[----:B------:R3:W-:Y:S04]  /*8750*/  STG.E.U16 desc[UR28][R26.64+0x52], R188 ;  /* 0x000052bc1a007986 */ /* 0x0007e8000c10151c */
[----:B------:R3:W-:Y:S04]  /*8760*/  STG.E.U16 desc[UR28][R184.64+0x60], R186 ;  /* 0x000060bab8007986 */ /* 0x0007e8000c10151c */
[----:B------:R3:W-:Y:S04]  /*8770*/  STG.E.U16 desc[UR28][R184.64+0x62], R183 ;  /* 0x000062b7b8007986 */ /* 0x0007e8000c10151c */
[----:B------:R3:W-:Y:S04]  /*8780*/  STG.E.U16 desc[UR28][R26.64+0x60], R182 ;  /* 0x000060b61a007986 */ /* 0x0007e8000c10151c */
[----:B------:R3:W-:Y:S04]  /*8790*/  STG.E.U16 desc[UR28][R26.64+0x62], R179 ;  /* 0x000062b31a007986 */ /* 0x0007e8000c10151c */
[----:B------:R3:W-:Y:S04]  /*87a0*/  STL [R1+0x34], R234 ;  /* 0x000034ea01007387 */ /* 0x0007e80000100800 */
[----:B------:R3:W-:Y:S04]  /*87b0*/  STG.E.U16 desc[UR28][R184.64+0x70], R176 ;  /* 0x000070b0b8007986 */ /* 0x0007e8000c10151c */
[----:B------:R3:W-:Y:S04]  /*87c0*/  STG.E.U16 desc[UR28][R184.64+0x72], R175 ;  /* 0x000072afb8007986 */ /* 0x0007e8000c10151c */
[----:B------:R3:W-:Y:S04]  /*87d0*/  STL [R1+0x28], R4 ;  /* 0x0000280401007387 */ /* 0x0007e80000100800 */
[----:B------:R3:W-:Y:S04]  /*87e0*/  STG.E.U16 desc[UR28][R26.64+0x70], R174 ;  /* 0x000070ae1a007986 */ /* 0x0007e8000c10151c */
[----:B------:R3:W-:Y:S04]  /*87f0*/  STG.E.U16 desc[UR28][R26.64+0x72], R173 ;  /* 0x000072ad1a007986 */ /* 0x0007e8000c10151c */
[----:B------:R3:W-:Y:S01]  /*8800*/  STL [R1+0x30], R231 ;  /* 0x000030e701007387 */ /* 0x0007e20000100800 */
[----:B------:R-:W-:Y:S01]  /*8810*/  UMOV UR7, 0xffffffff ;  /* 0xffffffff00077882 */ /* 0x000fe20000000000 */
[----:B------:R-:W-:Y:S05]  /*8820*/  BRA.U !UP1, `(.L_x_690) ;  /* 0x0000005909cc7547 */ /* 0x000fea000b800000 */
[----:B------:R-:W2:Y:S04]  /*8830*/  LDL R242, [R1+0x20] ;  /* 0x0000200001f27983 */ /* 0x000ea80000100800 */
[----:B------:R-:W4:Y:S04]  /*8840*/  LDL R247, [R1+0x1c] ;  /* 0x00001c0001f77983 */ /* 0x000f280000100800 */
[----:B------:R-:W4:Y:S01]  /*8850*/  LDL R240, [R1+0x18] ;  /* 0x0000180001f07983 */ /* 0x000f220000100800 */
[----:B------:R-:W-:Y:S01]  /*8860*/  UIADD3 UR13, UPT, UPT, UR23, -0x2, URZ ;  /* 0xfffffffe170d7890 */ /* 0x000fe2000fffe0ff */
[----:B------:R-:W-:-:S04]  /*8870*/  DEPBAR.LE SB0, 0x0 ;  /* 0x000080000000791a */ /* 0x000fc80000000000 */
[----:B------:R-:W-:Y:S01]  /*8880*/  UIMAD.WIDE.U32 UR24, UR13, UR8, URZ ;  /* 0x000000080d1872a5 */ /* 0x000fe2000f8e00ff */
[----:B------:R-:W-:Y:S01]  /*8890*/  LOP3.LUT R204, R34, R35, RZ, 0xfc, !PT ;  /* 0x0000002322cc7212 */ /* 0x000fe200078efcff */
[----:B------:R-:W-:Y:S01]  /*88a0*/  UIMAD UR13, UR13, UR9, URZ ;  /* 0x000000090d0d72a4 */ /* 0x000fe2000f8e02ff */
[----:B------:R-:W-:Y:S01]  /*88b0*/  IMAD.MOV.U32 R8, RZ, RZ, 0x20 ;  /* 0x00000020ff087424 */ /* 0x000fe200078e00ff */
[----:B------:R-:W-:Y:S01]  /*88c0*/  USHF.L.U32 UR16, UR8, 0x4, URZ ;  /* 0x0000000408107899 */ /* 0x000fe200080006ff */
[----:B------:R-:W-:Y:S01]  /*88d0*/  LEA R204, R204, UR5, 0x1 ;  /* 0x00000005cccc7c11 */ /* 0x000fe2000f8e08ff */
[----:B------:R-:W-:Y:S01]  /*88e0*/  USHF.L.U64.HI UR15, UR8, 0x4, UR9 ;  /* 0x00000004080f7899 */ /* 0x000fe20008010209 */
[----:B------:R-:W-:Y:S01]  /*88f0*/  IMAD.U32 R16, RZ, RZ, UR24 ;  /* 0x00000018ff107e24 */ /* 0x000fe2000f8e00ff */
[----:B------:R-:W-:Y:S01]  /*8900*/  UIADD3 UR7, UPT, UPT, UR13, UR25, URZ ;  /* 0x000000190d077290 */ /* 0x000fe2000fffe0ff */
[----:B------:R-:W-:Y:S01]  /*8910*/  IMAD.U32 R17, RZ, RZ, UR25 ;  /* 0x00000019ff117e24 */ /* 0x000fe2000f8e00ff */
[----:B------:R-:W-:Y:S01]  /*8920*/  ULEA UR12, UP0, UR24, UR16, 0x6 ;  /* 0x00000010180c7291 */ /* 0x000fe2000f8030ff */
[----:B------:R-:W-:Y:S01]  /*8930*/  ISETP.NE.AND P4, PT, R33, RZ, PT ;  /* 0x000000ff2100720c */ /* 0x000fe20003f85270 */
[----:B------:R-:W1:Y:S01]  /*8940*/  LDCU UR4, c[0x0][0x440] ;  /* 0x00008800ff0477ac */ /* 0x000e620008000800 */
[-C--:B------:R-:W-:Y:S01]  /*8950*/  LEA R14, P1, R16, R249.reuse, 0x7 ;  /* 0x000000f9100e7211 */ /* 0x080fe200078238ff */
[----:B------:R-:W-:Y:S01]  /*8960*/  IMAD.IADD R167, R167, 0x1, R204 ;  /* 0x00000001a7a77824 */ /* 0x000fe200078e02cc */
[----:B------:R-:W-:Y:S01]  /*8970*/  SEL R166, R8, 0xffffffe0, !P4 ;  /* 0xffffffe008a67807 */ /* 0x000fe20006000000 */
[----:B------:R-:W-:Y:S01]  /*8980*/  ULEA.HI.X UR7, UR24, UR15, UR7, 0x6, UP0 ;  /* 0x0000000f18077291 */ /* 0x000fe200080f3407 */
[----:B------:R-:W-:Y:S01]  /*8990*/  IMAD.U32 R5, RZ, RZ, UR12 ;  /* 0x0000000cff057e24 */ /* 0x000fe2000f8e00ff */
[----:B------:R-:W-:Y:S01]  /*89a0*/  UIADD3 UR13, UPT, UPT, UR25, UR13, URZ ;  /* 0x0000000d190d7290 */ /* 0x000fe2000fffe0ff */
[----:B---3--:R-:W-:Y:S01]  /*89b0*/  IADD3 R186, PT, PT, R166, R204, RZ ;  /* 0x000000cca6ba7210 */ /* 0x008fe20007ffe0ff */
[----:B------:R-:W-:Y:S01]  /*89c0*/  UIADD3 UR16, UP1, UPT, UR12, UR16, URZ ;  /* 0x000000100c107290 */ /* 0x000fe2000ff3e0ff */
[----:B------:R-:W-:Y:S01]  /*89d0*/  IMAD.IADD R183, R187, 0x1, R166 ;  /* 0x00000001bbb77824 */ /* 0x000fe200078e02a6 */
[----:B------:R-:W-:Y:S01]  /*89e0*/  ULEA UR12, UP0, UR8, UR12, 0x5 ;  /* 0x0000000c080c7291 */ /* 0x000fe2000f8028ff */
[----:B------:R-:W-:Y:S01]  /*89f0*/  IMAD.U32 R4, RZ, RZ, UR7 ;  /* 0x00000007ff047e24 */ /* 0x000fe2000f8e00ff */
[----:B------:R-:W-:Y:S01]  /*8a00*/  BAR.SYNC.DEFER_BLOCKING 0x0 ;  /* 0x0000000000007b1d */ /* 0x000fe20000010000 */
        /* <DEDUP_REMOVED lines=12> */
[C---:B------:R-:W-:Y:S01]  /*8ad0*/  IMAD.IADD R182, R166.reuse, 0x1, R167 ;  /* 0x00000001a6b67824 */ /* 0x040fe200078e02a7 */
[----:B------:R-:W-:Y:S01]  /*8ae0*/  LEA R34, P0, R5, R249, 0x1 ;  /* 0x000000f905227211 */ /* 0x000fe200078008ff */
[----:B------:R-:W-:Y:S01]  /*8af0*/  IMAD.IADD R166, R166, 0x1, R165 ;  /* 0x00000001a6a67824 */ /* 0x000fe200078e02a5 */
[-C--:B------:R-:W-:Y:S01]  /*8b00*/  LEA.HI.X R17, R7, R248.reuse, R6, 0x1, P1 ;  /* 0x000000f807117211 */ /* 0x080fe200008f0c06 */
[----:B------:R-:W-:Y:S01]  /*8b10*/  UISETP.GE.U32.AND UP0, UPT, UR23, 0x3, UPT ;  /* 0x000000031700788c */ /* 0x000fe2000bf06070 */
[----:B------:R-:W-:-:S07]  /*8b20*/  LEA.HI.X R35, R5, R248, R4, 0x1, P0 ;  /* 0x000000f805237211 */ /* 0x000fce00000f0c04 */
[----:B------:R-:W-:Y:S01]  /*8b30*/  @!PT LDS RZ, [RZ] ;  /* 0x00000000fffff984 */ /* 0x000fe20000000800 */
[----:B------:R-:W-:Y:S01]  /*8b40*/  @!PT LDS RZ, [RZ] ;  /* 0x00000000fffff984 */ /* 0x000fe20000000800 */
[----:B------:R-:W-:Y:S01]  /*8b50*/  @!PT LDS RZ, [RZ] ;  /* 0x00000000fffff984 */ /* 0x000fe20000000800 */
[----:B------:R-:W-:Y:S04]  /*8b60*/  @!P3 LDGSTS.E.BYPASS.LTC128B.128 [R252+0x10000], desc[UR28][R14.64] ;  /* 0x100000000efcbfae */ /* 0x000fe8000b981a1c */
[----:B------:R-:W-:Y:S01]  /*8b70*/  @P3 STS.128 [R252+0x10000], RZ ;  /* 0x010000fffc003388 */ /* 0x000fe20000000c00 */
[----:B--2---:R-:W-:Y:S02]  /*8b80*/  ISETP.GE.AND P2, PT, R242, UR4, PT ;  /* 0x00000004f2007c0c */ /* 0x004fe4000bf46270 */
[----:B----4-:R-:W-:Y:S02]  /*8b90*/  ISETP.GE.AND P1, PT, R247, UR4, PT ;  /* 0x00000004f7007c0c */ /* 0x010fe4000bf26270 */
        /* <DEDUP_REMOVED lines=78> */
[----:B-1----:R-:W1:Y:S04]  /*9080*/  LDSM.16.M88.4 R12, [R187+0x8800] ;  /* 0x00880000bb0c783b */ /* 0x002e680000000200 */
[----:B------:R-:W4:Y:S04]  /*9090*/  LDSM.16.M88.4 R196, [R187+0x9000] ;  /* 0x00900000bbc4783b */ /* 0x000f280000000200 */
[----:B------:R-:W4:Y:S04]  /*90a0*/  LDSM.16.M88.4 R28, [R187+0x9800] ;  /* 0x00980000bb1c783b */ /* 0x000f280000000200 */
[----:B--2---:R-:W-:Y:S04]  /*90b0*/  LDSM.16.M88.4 R32, [R186] ;  /* 0x00000000ba20783b */ /* 0x004fe80000000200 */
[----:B------:R-:W2:Y:S04]  /*90c0*/  LDSM.16.M88.4 R212, [R183+0x8000] ;  /* 0x00800000b7d4783b */ /* 0x000ea80000000200 */
[----:B------:R-:W2:Y:S04]  /*90d0*/  LDSM.16.M88.4 R200, [R183+0x8800] ;  /* 0x00880000b7c8783b */ /* 0x000ea80000000200 */
[----:B------:R-:W2:Y:S04]  /*90e0*/  LDSM.16.M88.4 R176, [R183+0x9000] ;  /* 0x00900000b7b0783b */ /* 0x000ea80000000200 */
[----:B------:R-:W2:Y:S04]  /*90f0*/  LDSM.16.M88.4 R172, [R183+0x9800] ;  /* 0x00980000b7ac783b */ /* 0x000ea80000000200 */
[----:B------:R-:W-:Y:S01]  /*9100*/  LDSM.16.M88.4 R168, [R167] ;  /* 0x00000000a7a8783b */ /* 0x000fe20000000200 */
[C---:B---3--:R-:W-:Y:S03]  /*9110*/  HMMA.16816.F32.BF16 R24, R188.reuse, R20, RZ ;  /* 0x00000014bc18723c */ /* 0x048fe600000418ff */
[----:B------:R-:W-:Y:S04]  /*9120*/  LDSM.16.M88.4 R216, [R165+0xf000] ;  /* 0x00f00000a5d8783b */ /* 0x000fe80000000200 */
[----:B------:R-:W0:Y:S01]  /*9130*/  LDGDEPBAR ;  /* 0x00000000000079af */ /* 0x000e220000000000 */
[C---:B-1----:R-:W-:Y:S08]  /*9140*/  HMMA.16816.F32.BF16 R16, R188.reuse, R12, RZ ;  /* 0x0000000cbc10723c */ /* 0x042ff000000418ff */
[C---:B----4-:R-:W-:Y:S08]  /*9150*/  HMMA.16816.F32.BF16 R4, R188.reuse, R196, RZ ;  /* 0x000000c4bc04723c */ /* 0x050ff000000418ff */
[C---:B------:R-:W-:Y:S08]  /*9160*/  HMMA.16816.F32.BF16 R20, R188.reuse, R22, RZ ;  /* 0x00000016bc14723c */ /* 0x040ff000000418ff */
[C---:B------:R-:W-:Y:S08]  /*9170*/  HMMA.16816.F32.BF16 R12, R188.reuse, R14, RZ ;  /* 0x0000000ebc0c723c */ /* 0x040ff000000418ff */
[C---:B------:R-:W-:Y:S08]  /*9180*/  HMMA.16816.F32.BF16 R196, R188.reuse, R198, RZ ;  /* 0x000000c6bcc4723c */ /* 0x040ff000000418ff */
[C---:B------:R-:W-:Y:S08]  /*9190*/  HMMA.16816.F32.BF16 R192, R188.reuse, R28, RZ ;  /* 0x0000001cbcc0723c */ /* 0x040ff000000418ff */
[----:B------:R-:W-:Y:S01]  /*91a0*/  HMMA.16816.F32.BF16 R188, R188, R30, RZ ;  /* 0x0000001ebcbc723c */ /* 0x000fe200000418ff */
[----:B------:R-:W1:Y:S07]  /*91b0*/  LDSM.16.M88.4 R28, [R165+0x8000] ;  /* 0x00800000a51c783b */ /* 0x000e6e0000000200 */
[C---:B--2---:R-:W-:Y:S08]  /*91c0*/  HMMA.16816.F32.BF16 R24, R32.reuse, R212, R24 ;  /* 0x000000d42018723c */ /* 0x044ff00000041818 */
        /* <DEDUP_REMOVED lines=20> */
[----:B------:R-:W-:Y:S07]  /*9310*/  LDSM.16.M88.4 R200, [R204+0x2000] ;  /* 0x00200000ccc8783b */ /* 0x000fee0000000200 */
[C---:B----4-:R-:W-:Y:S08]  /*9320*/  HMMA.16816.F32.BF16 R24, R172.reuse, R32, R24 ;  /* 0x00000020ac18723c */ /* 0x050ff00000041818 */
[C---:B------:R-:W-:Y:S01]  /*9330*/  HMMA.16816.F32.BF16 R20, R172.reuse, R34, R20 ;  /* 0x00000022ac14723c */ /* 0x040fe20000041814 */
[----:B------:R-:W3:Y:S07]  /*9340*/  LDSM.16.M88.4 R32, [R187+0xa800] ;  /* 0x00a80000bb20783b */ /* 0x000eee0000000200 */
[C---:B-1----:R-:W-:Y:S08]  /*9350*/  HMMA.16816.F32.BF16 R16, R172.reuse, R28, R16 ;  /* 0x0000001cac10723c */ /* 0x042ff00000041810 */
[----:B------:R-:W-:Y:S01]  /*9360*/  HMMA.16816.F32.BF16 R12, R172, R30, R12 ;  /* 0x0000001eac0c723c */ /* 0x000fe2000004180c */
[----:B------:R-:W1:Y:S07]  /*9370*/  LDSM.16.M88.4 R28, [R187+0xb000] ;  /* 0x00b00000bb1c783b */ /* 0x000e6e0000000200 */
[C---:B------:R-:W-:Y:S08]  /*9380*/  HMMA.16816.F32.BF16 R192, R168.reuse, R176, R192 ;  /* 0x000000b0a8c0723c */ /* 0x040ff000000418c0 */
[----:B------:R-:W-:Y:S01]  /*9390*/  HMMA.16816.F32.BF16 R188, R168, R178, R188 ;  /* 0x000000b2a8bc723c */ /* 0x000fe200000418bc */
[----:B------:R-:W4:Y:S04]  /*93a0*/  LDSM.16.M88.4 R176, [R166+0x9800] ;  /* 0x00980000a6b0783b */ /* 0x000f280000000200 */
[----:B------:R-:W4:Y:S03]  /*93b0*/  LDSM.16.M88.4 R168, [R187+0xa000] ;  /* 0x00a00000bba8783b */ /* 0x000f260000000200 */
[C---:B--2---:R-:W-:Y:S08]  /*93c0*/  HMMA.16816.F32.BF16 R4, R172.reuse, R212, R4 ;  /* 0x000000d4ac04723c */ /* 0x044ff00000041804 */
[----:B------:R-:W-:Y:S01]  /*93d0*/  HMMA.16816.F32.BF16 R196, R172, R214, R196 ;  /* 0x000000d6acc4723c */ /* 0x000fe200000418c4 */
[----:B------:R-:W2:Y:S07]  /*93e0*/  LDSM.16.M88.4 R212, [R187+0xb800] ;  /* 0x00b80000bbd4783b */ /* 0x000eae0000000200 */
[C---:B---3--:R-:W-:Y:S08]  /*93f0*/  HMMA.16816.F32.BF16 R16, R200.reuse, R32, R16 ;  /* 0x00000020c810723c */ /* 0x048ff00000041810 */
[C---:B------:R-:W-:Y:S01]  /*9400*/  HMMA.16816.F32.BF16 R12, R200.reuse, R34, R12 ;  /* 0x00000022c80c723c */ /* 0x040fe2000004180c */
[----:B------:R-:W-:Y:S07]  /*9410*/  LDSM.16.M88.4 R32, [R183+0xb000] ;  /* 0x00b00000b720783b */ /* 0x000fee0000000200 */
[C---:B-1----:R-:W-:Y:S08]  /*9420*/  HMMA.16816.F32.BF16 R4, R200.reuse, R28, R4 ;  /* 0x0000001cc804723c */ /* 0x042ff00000041804 */
[----:B------:R-:W-:Y:S01]  /*9430*/  HMMA.16816.F32.BF16 R196, R200, R30, R196 ;  /* 0x0000001ec8c4723c */ /* 0x000fe200000418c4 */
[----:B------:R-:W1:Y:S07]  /*9440*/  LDSM.16.M88.4 R28, [R186+0x2000] ;  /* 0x00200000ba1c783b */ /* 0x000e6e0000000200 */
[C---:B----4-:R-:W-:Y:S08]  /*9450*/  HMMA.16816.F32.BF16 R192, R172.reuse, R176, R192 ;  /* 0x000000b0acc0723c */ /* 0x050ff000000418c0 */
[----:B------:R-:W-:Y:S01]  /*9460*/  HMMA.16816.F32.BF16 R188, R172, R178, R188 ;  /* 0x000000b2acbc723c */ /* 0x000fe200000418bc */
[----:B------:R-:W3:Y:S04]  /*9470*/  LDSM.16.M88.4 R176, [R183+0xa000] ;  /* 0x00a00000b7b0783b */ /* 0x000ee80000000200 */
[----:B------:R-:W4:Y:S03]  /*9480*/  LDSM.16.M88.4 R172, [R183+0xa800] ;  /* 0x00a80000b7ac783b */ /* 0x000f260000000200 */
[C---:B------:R-:W-:Y:S08]  /*9490*/  HMMA.16816.F32.BF16 R24, R200.reuse, R168, R24 ;  /* 0x000000a8c818723c */ /* 0x040ff00000041818 */
[C---:B------:R-:W-:Y:S01]  /*94a0*/  HMMA.16816.F32.BF16 R20, R200.reuse, R170, R20 ;  /* 0x000000aac814723c */ /* 0x040fe20000041814 */
[----:B------:R-:W4:Y:S07]  /*94b0*/  LDSM.16.M88.4 R168, [R183+0xb800] ;  /* 0x00b80000b7a8783b */ /* 0x000f2e0000000200 */
[C---:B--2---:R-:W-:Y:S08]  /*94c0*/  HMMA.16816.F32.BF16 R192, R200.reuse, R212, R192 ;  /* 0x000000d4c8c0723c */ /* 0x044ff000000418c0 */
        /* <DEDUP_REMOVED lines=14> */
[----:B------:R-:W-:Y:S04]  /*95b0*/  LDSM.16.M88.4 R168, [R182+0x2000] ;  /* 0x00200000b6a8783b */ /* 0x000fe80000000200 */
[----:B------:R-:W4:Y:S03]  /*95c0*/  LDSM.16.M88.4 R28, [R166+0xa000] ;  /* 0x00a00000a61c783b */ /* 0x000f260000000200 */
[C---:B-1----:R-:W-:Y:S08]  /*95d0*/  HMMA.16816.F32.BF16 R24, R32.reuse, R212, R24 ;  /* 0x000000d42018723c */ /* 0x042ff00000041818 */
[C---:B------:R-:W-:Y:S01]  /*95e0*/  HMMA.16816.F32.BF16 R20, R32.reuse, R214, R20 ;  /* 0x000000d62014723c */ /* 0x040fe20000041814 */
[----:B------:R-:W1:Y:S07]  /*95f0*/  LDSM.16.M88.4 R212, [R166+0xa800] ;  /* 0x00a80000a6d4783b */ /* 0x000e6e0000000200 */
[C---:B------:R-:W-:Y:S08]  /*9600*/  HMMA.16816.F32.BF16 R16, R32.reuse, R200, R16 ;  /* 0x000000c82010723c */ /* 0x040ff00000041810 */
        /* <DEDUP_REMOVED lines=27> */
[----:B------:R-:W4:Y:S07]  /*97c0*/  LDSM.16.M88.4 R32, [R183+0xc800] ;  /* 0x00c80000b720783b */ /* 0x000f2e0000000200 */
[C---:B-1----:R-:W-:Y:S08]  /*97d0*/  HMMA.16816.F32.BF16 R4, R172.reuse, R212, R4 ;  /* 0x000000d4ac04723c */ /* 0x042ff00000041804 */
[----:B------:R-:W-:Y:S01]  /*97e0*/  HMMA.16816.F32.BF16 R196, R172, R214, R196 ;  /* 0x000000d6acc4723c */ /* 0x000fe200000418c4 */
[----:B------:R-:W1:Y:S07]  /*97f0*/  LDSM.16.M88.4 R212, [R183+0xd800] ;  /* 0x00d80000b7d4783b */ /* 0x000e6e0000000200 */
[C---:B--2---:R-:W-:Y:S08]  /*9800*/  HMMA.16816.F32.BF16 R24, R200.reuse, R168, R24 ;  /* 0x000000a8c818723c */ /* 0x044ff00000041818 */
[C---:B------:R-:W-:Y:S01]  /*9810*/  HMMA.16816.F32.BF16 R20, R200.reuse, R170, R20 ;  /* 0x000000aac814723c */ /* 0x040fe20000041814 */
[----:B------:R-:W-:Y:S07]  /*9820*/  LDSM.16.M88.4 R168, [R165+0xd000] ;  /* 0x00d00000a5a8783b */ /* 0x000fee0000000200 */
[C---:B---3--:R-:W-:Y:S08]  /*9830*/  HMMA.16816.F32.BF16 R4, R200.reuse, R28, R4 ;  /* 0x0000001cc804723c */ /* 0x048ff00000041804 */
[----:B------:R-:W-:Y:S01]  /*9840*/  HMMA.16816.F32.BF16 R196, R200, R30, R196 ;  /* 0x0000001ec8c4723c */ /* 0x000fe200000418c4 */
[----:B------:R-:W2:Y:S07]  /*9850*/  LDSM.16.M88.4 R28, [R167+0x4000] ;  /* 0x00400000a71c783b */ /* 0x000eae0000000200 */
[C---:B------:R-:W-:Y:S08]  /*9860*/  HMMA.16816.F32.BF16 R192, R172.reuse, R176, R192 ;  /* 0x000000b0acc0723c */ /* 0x040ff000000418c0 */
[----:B------:R-:W-:Y:S01]  /*9870*/  HMMA.16816.F32.BF16 R188, R172, R178, R188 ;  /* 0x000000b2acbc723c */ /* 0x000fe200000418bc */
[----:B------:R-:W3:Y:S04]  /*9880*/  LDSM.16.M88.4 R176, [R165+0xc000] ;  /* 0x00c00000a5b0783b */ /* 0x000ee80000000200 */
[----:B------:R-:W3:Y:S03]  /*9890*/  LDSM.16.M88.4 R172, [R165+0xc800] ;  /* 0x00c80000a5ac783b */ /* 0x000ee60000000200 */
[C---:B----4-:R-:W-:Y:S08]  /*98a0*/  HMMA.16816.F32.BF16 R16, R200.reuse, R32, R16 ;  /* 0x00000020c810723c */ /* 0x050ff00000041810 */
[C---:B------:R-:W-:Y:S01]  /*98b0*/  HMMA.16816.F32.BF16 R12, R200.reuse, R34, R12 ;  /* 0x00000022c80c723c */ /* 0x040fe2000004180c */
[----:B------:R-:W4:Y:S07]  /*98c0*/  LDSM.16.M88.4 R32, [R165+0xd800] ;  /* 0x00d80000a520783b */ /* 0x000f2e0000000200 */
        /* <DEDUP_REMOVED lines=48> */
[----:B------:R-:W4:Y:S07]  /*9bd0*/  LDSM.16.M88.4 R200, [R165+0xf800] ;  /* 0x00f80000a5c8783b */ /* 0x000f2e0000000200 */
[C---:B-1----:R-:W-:Y:S08]  /*9be0*/  HMMA.16816.F32.BF16 R4, R168.reuse, R176, R4 ;  /* 0x000000b0a804723c */ /* 0x042ff00000041804 */
[----:B------:R-:W-:Y:S01]  /*9bf0*/  HMMA.16816.F32.BF16 R196, R168, R178, R196 ;  /* 0x000000b2a8c4723c */ /* 0x000fe200000418c4 */
[----:B------:R-:W-:Y:S07]  /*9c00*/  LDSM.16.M88.4 R176, [R182+0x6000] ;  /* 0x00600000b6b0783b */ /* 0x000fee0000000200 */
[C---:B--2---:R-:W-:Y:S08]  /*9c10*/  HMMA.16816.F32.BF16 R24, R212.reuse, R32, R24 ;  /* 0x00000020d418723c */ /* 0x044ff00000041818 */
[----:B------:R-:W-:Y:S01]  /*9c20*/  HMMA.16816.F32.BF16 R20, R212, R34, R20 ;  /* 0x00000022d414723c */ /* 0x000fe20000041814 */
[----:B------:R-:W1:Y:S07]  /*9c30*/  LDSM.16.M88.4 R32, [R166+0xf000] ;  /* 0x00f00000a620783b */ /* 0x000e6e0000000200 */
[C---:B---3--:R-:W-:Y:S08]  /*9c40*/  HMMA.16816.F32.BF16 R192, R168.reuse, R172, R192 ;  /* 0x000000aca8c0723c */ /* 0x048ff000000418c0 */
[----:B------:R-:W-:Y:S01]  /*9c50*/  HMMA.16816.F32.BF16 R188, R168, R174, R188 ;  /* 0x000000aea8bc723c */ /* 0x000fe200000418bc */
[----:B------:R-:W2:Y:S04]  /*9c60*/  LDSM.16.M88.4 R172, [R166+0xe000] ;  /* 0x00e00000a6ac783b */ /* 0x000ea80000000200 */
[----:B------:R-:W-:Y:S03]  /*9c70*/  LDSM.16.M88.4 R168, [R166+0xe800] ;  /* 0x00e80000a6a8783b */ /* 0x000fe60000000200 */
[C---:B----4-:R-:W-:Y:S08]  /*9c80*/  HMMA.16816.F32.BF16 R16, R212.reuse, R28, R16 ;  /* 0x0000001cd410723c */ /* 0x050ff00000041810 */
[----:B------:R-:W-:Y:S01]  /*9c90*/  HMMA.16816.F32.BF16 R12, R212, R30, R12 ;  /* 0x0000001ed40c723c */ /* 0x000fe2000004180c */
[----:B------:R-:W3:Y:S01]  /*9ca0*/  LDSM.16.M88.4 R28, [R166+0xf800] ;  /* 0x00f80000a61c783b */ /* 0x000ee20000000200 */
[----:B------:R-:W-:-:S06]  /*9cb0*/  DEPBAR.LE SB0, 0x0 ;  /* 0x000080000000791a */ /* 0x000fcc0000000000 */
[C---:B------:R-:W-:Y:S08]  /*9cc0*/  HMMA.16816.F32.BF16 R4, R212.reuse, R216, R4 ;  /* 0x000000d8d404723c */ /* 0x040ff00000041804 */
[C---:B------:R-:W-:Y:S08]  /*9cd0*/  HMMA.16816.F32.BF16 R192, R212.reuse, R200, R192 ;  /* 0x000000c8d4c0723c */ /* 0x040ff000000418c0 */
[----:B------:R-:W-:Y:S08]  /*9ce0*/  HMMA.16816.F32.BF16 R196, R212, R218, R196 ;  /* 0x000000dad4c4723c */ /* 0x000ff000000418c4 */
[----:B-1----:R-:W-:Y:S01]  /*9cf0*/  HMMA.16816.F32.BF16 R4, R176, R32, R4 ;  /* 0x00000020b004723c */ /* 0x002fe20000041804 */
[----:B------:R-:W-:-:S05]  /*9d00*/  IMAD.U32 R32, RZ, RZ, UR23 ;  /* 0x00000017ff207e24 */ /* 0x000fca000f8e00ff */
[----:B-----5:R-:W-:Y:S02]  /*9d10*/  LEA R32, R32, R181, 0x6 ;  /* 0x000000b520207211 */ /* 0x020fe400078e30ff */
[----:B------:R-:W-:Y:S08]  /*9d20*/  HMMA.16816.F32.BF16 R188, R212, R202, R188 ;  /* 0x000000cad4bc723c */ /* 0x000ff000000418bc */
[C---:B--2---:R-:W-:Y:S08]  /*9d30*/  HMMA.16816.F32.BF16 R24, R176.reuse, R172, R24 ;  /* 0x000000acb018723c */ /* 0x044ff00000041818 */
[----:B---3--:R-:W-:Y:S01]  /*9d40*/  HMMA.16816.F32.BF16 R192, R176, R28, R192 ;  /* 0x0000001cb0c0723c */ /* 0x008fe200000418c0 */
[----:B------:R-:W-:-:S05]  /*9d50*/  VIADD R29, R32, 0xffffff80 ;  /* 0xffffff80201d7836 */ /* 0x000fca0000000000 */
[----:B------:R-:W-:Y:S02]  /*9d60*/  I2FP.F32.U32 R28, R29 ;  /* 0x0000001d001c7245 */ /* 0x000fe40000201000 */
[CC--:B------:R-:W-:Y:S01]  /*9d70*/  ISETP.GE.AND P4, PT, R29.reuse, R10.reuse, PT ;  /* 0x0000000a1d00720c */ /* 0x0c0fe20003f86270 */
[C---:B------:R-:W-:Y:S01]  /*9d80*/  HMMA.16816.F32.BF16 R20, R176.reuse, R174, R20 ;  /* 0x000000aeb014723c */ /* 0x040fe20000041814 */
[----:B------:R-:W-:Y:S01]  /*9d90*/  ISETP.GE.AND P5, PT, R29, R9, PT ;  /* 0x000000091d00720c */ /* 0x000fe20003fa6270 */
[----:B------:R-:W-:Y:S02]  /*9da0*/  VIADD R29, R32, 0xffffffb8 ;  /* 0xffffffb8201d7836 */ /* 0x000fe40000000000 */
[C---:B------:R-:W-:Y:S01]  /*9db0*/  FFMA.FTZ R24, R28.reuse, UR6, R24 ;  /* 0x000000061c187c23 */ /* 0x040fe20008010018 */
[----:B------:R-:W-:Y:S01]  /*9dc0*/  FFMA.FTZ R26, R28, UR6, R26 ;  /* 0x000000061c1a7c23 */ /* 0x000fe2000801001a */
[C---:B------:R-:W-:Y:S01]  /*9dd0*/  VIADD R174, R32.reuse, 0xffffff88 ;  /* 0xffffff8820ae7836 */ /* 0x040fe20000000000 */
[----:B------:R-:W-:Y:S01]  /*9de0*/  BAR.SYNC.DEFER_BLOCKING 0x0 ;  /* 0x0000000000007b1d */ /* 0x000fe20000010000 */
[----:B------:R-:W-:Y:S01]  /*9df0*/  ISETP.GE.AND P6, PT, R29, R10, PT ;  /* 0x0000000a1d00720c */ /* 0x000fe20003fc6270 */
[C---:B------:R-:W-:Y:S08]  /*9e00*/  HMMA.16816.F32.BF16 R16, R176.reuse, R168, R16 ;  /* 0x000000a8b010723c */ /* 0x040ff00000041810 */
[C---:B------:R-:W-:Y:S08]  /*9e10*/  HMMA.16816.F32.BF16 R12, R176.reuse, R170, R12 ;  /* 0x000000aab00c723c */ /* 0x040ff0000004180c */
[C---:B------:R-:W-:Y:S08]  /*9e20*/  HMMA.16816.F32.BF16 R196, R176.reuse, R34, R196 ;  /* 0x00000022b0c4723c */ /* 0x040ff000000418c4 */
[----:B------:R-:W-:Y:S01]  /*9e30*/  HMMA.16816.F32.BF16 R188, R176, R30, R188 ;  /* 0x0000001eb0bc723c */ /* 0x000fe200000418bc */
[----:B------:R-:W-:Y:S01]  /*9e40*/  P2R R30, PR, RZ, 0x10 ;  /* 0x00000010ff1e7803 */ /* 0x000fe20000000000 */
[----:B------:R-:W-:Y:S01]  /*9e50*/  VIADD R178, R32, 0xffffff81 ;  /* 0xffffff8120b27836 */ /* 0x000fe20000000000 */
[----:B------:R-:W-:-:S02]  /*9e60*/  NOP ;  /* 0x0000000000007918 */ /* 0x000fc40000000000 */
        /* <DEDUP_REMOVED lines=110> */
.L_x_691:
[----:B------:R-:W2:Y:S04]  /*a550*/  LDL.64 R212, [R1+0x8] ;  /* 0x0000080001d47983 */ /* 0x000ea80000100a00 */
[----:B------:R-:W2:Y:S01]  /*a560*/  LDL.64 R210, [R1] ;  /* 0x0000000001d27983 */ /* 0x000ea20000100a00 */
[----:B------:R-:W-:Y:S01]  /*a570*/  ISETP.NE.AND P4, PT, R30, RZ, PT ;  /* 0x000000ff1e00720c */ /* 0x000fe20003f85270 */
[----:B------:R-:W-:Y:S01]  /*a580*/  VIADD R175, R32, 0xffffff89 ;  /* 0xffffff8920af7836 */ /* 0x000fe20000000000 */
[----:B------:R-:W-:Y:S01]  /*a590*/  ISETP.GE.AND P3, PT, R178, R10, PT ;  /* 0x0000000ab200720c */ /* 0x000fe20003f66270 */
[----:B-1----:R-:W-:Y:S01]  /*a5a0*/  VIADD R171, R32, 0xffffff90 ;  /* 0xffffff9020ab7836 */ /* 0x002fe20000000000 */
[----:B------:R-:W-:Y:S01]  /*a5b0*/  FSEL R28, R24, -INF , !P4 ;  /* 0xff800000181c7808 */ /* 0x000fe20006000000 */
[C---:B------:R-:W-:Y:S01]  /*a5c0*/  VIADD R186, R32.reuse, 0xffffff98 ;  /* 0xffffff9820ba7836 */ /* 0x040fe20000000000 */
[----:B------:R-:W-:Y:S01]  /*a5d0*/  I2FP.F32.U32 R24, R29 ;  /* 0x0000001d00187245 */ /* 0x000fe20000201000 */
[----:B------:R-:W-:Y:S01]  /*a5e0*/  VIADD R169, R32, 0xffffff91 ;  /* 0xffffff9120a97836 */ /* 0x000fe20000000000 */
[-C--:B------:R-:W-:Y:S01]  /*a5f0*/  ISETP.GE.AND P1, PT, R178, R9.reuse, PT ;  /* 0x00000009b200720c */ /* 0x080fe20003f26270 */
[----:B------:R-:W-:Y:S01]  /*a600*/  VIADD R183, R32, 0xffffff99 ;  /* 0xffffff9920b77836 */ /* 0x000fe20000000000 */
[----:B------:R-:W-:Y:S01]  /*a610*/  I2FP.F32.U32 R178, R178 ;  /* 0x000000b200b27245 */ /* 0x000fe20000201000 */
[----:B------:R-:W-:Y:S01]  /*a620*/  FFMA.FTZ R188, R24, UR6, R188 ;  /* 0x0000000618bc7c23 */ /* 0x000fe200080100bc */
[----:B------:R-:W-:Y:S01]  /*a630*/  FSEL R179, R26, -INF , !P5 ;  /* 0xff8000001ab37808 */ /* 0x000fe20006800000 */
[----:B------:R-:W-:Y:S01]  /*a640*/  VIADD R166, R32, 0xffffffa1 ;  /* 0xffffffa120a67836 */ /* 0x000fe20000000000 */
[CC--:B------:R-:W-:Y:S01]  /*a650*/  ISETP.GE.AND P5, PT, R175.reuse, R10.reuse, PT ;  /* 0x0000000aaf00720c */ /* 0x0c0fe20003fa6270 */
[C---:B------:R-:W-:Y:S01]  /*a660*/  FFMA.FTZ R25, R178.reuse, UR6, R25 ;  /* 0x00000006b2197c23 */ /* 0x040fe20008010019 */
[----:B------:R-:W-:Y:S01]  /*a670*/  FFMA.FTZ R178, R178, UR6, R27 ;  /* 0x00000006b2b27c23 */ /* 0x000fe2000801001b */
[----:B------:R-:W-:Y:S01]  /*a680*/  FSEL R229, R188, -INF , !P6 ;  /* 0xff800000bce57808 */ /* 0x000fe20007000000 */
[C---:B------:R-:W-:Y:S01]  /*a690*/  VIADD R200, R32.reuse, 0xffffffa0 ;  /* 0xffffffa020c87836 */ /* 0x040fe20000000000 */
[-C--:B------:R-:W-:Y:S01]  /*a6a0*/  ISETP.GE.AND P6, PT, R175, R9.reuse, PT ;  /* 0x00000009af00720c */ /* 0x080fe20003fc6270 */
[----:B------:R-:W-:Y:S01]  /*a6b0*/  VIADD R165, R32, 0xffffffa8 ;  /* 0xffffffa820a57836 */ /* 0x000fe20000000000 */
[----:B------:R-:W-:Y:S01]  /*a6c0*/  ISETP.GE.AND P2, PT, R174, R10, PT ;  /* 0x0000000aae00720c */ /* 0x000fe20003f46270 */
[----:B------:R-:W-:Y:S01]  /*a6d0*/  VIADD R203, R32, 0xffffffb0 ;  /* 0xffffffb020cb7836 */ /* 0x000fe20000000000 */
[----:B------:R-:W-:Y:S01]  /*a6e0*/  ISETP.GE.AND P0, PT, R174, R9, PT ;  /* 0x00000009ae00720c */ /* 0x000fe20003f06270 */
[C---:B------:R-:W-:Y:S01]  /*a6f0*/  VIADD R188, R32.reuse, 0xffffffa9 ;  /* 0xffffffa920bc7836 */ /* 0x040fe20000000000 */
[----:B------:R-:W-:Y:S01]  /*a700*/  I2FP.F32.U32 R175, R175 ;  /* 0x000000af00af7245 */ /* 0x000fe20000201000 */
[----:B------:R-:W-:Y:S01]  /*a710*/  VIADD R187, R32, 0xffffffb1 ;  /* 0xffffffb120bb7836 */ /* 0x000fe20000000000 */
[----:B------:R-:W-:Y:S01]  /*a720*/  I2FP.F32.U32 R174, R174 ;  /* 0x000000ae00ae7245 */ /* 0x000fe20000201000 */
[----:B------:R-:W1:Y:S01]  /*a730*/  S2R R220, SR_CTAID.X ;  /* 0x0000000000dc7919 */ /* 0x000e620000002500 */
[----:B------:R-:W-:Y:S01]  /*a740*/  FSEL R182, R25, -INF , !P3 ;  /* 0xff80000019b67808 */ /* 0x000fe20005800000 */
[----:B------:R-:W-:Y:S01]  /*a750*/  FFMA.FTZ R177, R175, UR6, R21 ;  /* 0x00000006afb17c23 */ /* 0x000fe20008010015 */
[----:B------:R-:W-:Y:S01]  /*a760*/  FSEL R178, R178, -INF , !P1 ;  /* 0xff800000b2b27808 */ /* 0x000fe20004800000 */
[C---:B------:R-:W-:Y:S01]  /*a770*/  FFMA.FTZ R176, R174.reuse, UR6, R20 ;  /* 0x00000006aeb07c23 */ /* 0x040fe20008010014 */
[-C--:B------:R-:W-:Y:S01]  /*a780*/  ISETP.GE.AND P3, PT, R171, R10.reuse, PT ;  /* 0x0000000aab00720c */ /* 0x080fe20003f66270 */
[----:B------:R-:W-:Y:S01]  /*a790*/  FFMA.FTZ R175, R175, UR6, R23 ;  /* 0x00000006afaf7c23 */ /* 0x000fe20008010017 */
[----:B------:R-:W-:Y:S01]  /*a7a0*/  ISETP.GE.AND P1, PT, R171, R9, PT ;  /* 0x00000009ab00720c */ /* 0x000fe20003f26270 */
[----:B------:R-:W-:Y:S01]  /*a7b0*/  FFMA.FTZ R174, R174, UR6, R22 ;  /* 0x00000006aeae7c23 */ /* 0x000fe20008010016 */
[----:B------:R-:W-:Y:S01]  /*a7c0*/  I2FP.F32.U32 R171, R171 ;  /* 0x000000ab00ab7245 */ /* 0x000fe20000201000 */
[----:B------:R-:W-:Y:S01]  /*a7d0*/  VIADD R25, R32, 0xffffffb9 ;  /* 0xffffffb920197836 */ /* 0x000fe20000000000 */
[----:B------:R-:W-:Y:S01]  /*a7e0*/  FSEL R177, R177, -INF , !P5 ;  /* 0xff800000b1b17808 */ /* 0x000fe20006800000 */
[----:B------:R-:W-:Y:S01]  /*a7f0*/  UIADD3 UR9, UPT, UPT, UR23, -0x1, URZ ;  /* 0xffffffff17097890 */ /* 0x000fe2000fffe0ff */
[----:B------:R-:W-:Y:S01]  /*a800*/  FSEL R175, R175, -INF , !P6 ;  /* 0xff800000afaf7808 */ /* 0x000fe20007000000 */
[C---:B------:R-:W-:Y:S01]  /*a810*/  FFMA.FTZ R173, R171.reuse, UR6, R16 ;  /* 0x00000006abad7c23 */ /* 0x040fe20008010010 */
[----:B------:R-:W-:Y:S01]  /*a820*/  FFMA.FTZ R171, R171, UR6, R18 ;  /* 0x00000006abab7c23 */ /* 0x000fe20008010012 */
[----:B------:R-:W-:Y:S01]  /*a830*/  FSEL R176, R176, -INF , !P2 ;  /* 0xff800000b0b07808 */ /* 0x000fe20005000000 */
[----:B------:R-:W-:Y:S01]  /*a840*/  UIADD3 UR8, UPT, UPT, UR35, -0x4498517b, URZ ;  /* 0xbb67ae8523087890 */ /* 0x000fe2000fffe0ff */
[----:B------:R-:W-:Y:S01]  /*a850*/  FSEL R174, R174, -INF , !P0 ;  /* 0xff800000aeae7808 */ /* 0x000fe20004000000 */
[----:B------:R-:W-:Y:S01]  /*a860*/  USHF.L.U32 UR9, UR9, 0x1, URZ ;  /* 0x0000000109097899 */ /* 0x000fe200080006ff */
[-C--:B------:R-:W-:Y:S01]  /*a870*/  ISETP.GE.AND P5, PT, R186, R10.reuse, PT ;  /* 0x0000000aba00720c */ /* 0x080fe20003fa6270 */
[----:B------:R-:W-:Y:S01]  /*a880*/  FFMA.FTZ R190, R24, UR6, R190 ;  /* 0x0000000618be7c23 */ /* 0x000fe200080100be */
[-C--:B------:R-:W-:Y:S01]  /*a890*/  ISETP.GE.AND P6, PT, R186, R9.reuse, PT ;  /* 0x00000009ba00720c */ /* 0x080fe20003fc6270 */
[----:B------:R-:W-:Y:S01]  /*a8a0*/  UIADD3 UR7, UPT, UPT, UR34, -0x61c88647, URZ ;  /* 0x9e3779b922077890 */ /* 0x000fe2000fffe0ff */
[C---:B------:R-:W-:Y:S01]  /*a8b0*/  ISETP.GE.AND P2, PT, R169.reuse, R10, PT ;  /* 0x0000000aa900720c */ /* 0x040fe20003f46270 */
[----:B------:R-:W-:Y:S01]  /*a8c0*/  UIADD3 UR4, UPT, UPT, UR34, 0x3c6ef372, URZ ;  /* 0x3c6ef37222047890 */ /* 0x000fe2000fffe0ff */
[----:B------:R-:W-:-:S02]  /*a8d0*/  ISETP.GE.AND P0, PT, R169, R9, PT ;  /* 0x00000009a900720c */ /* 0x000fc40003f06270 */
[----:B------:R-:W-:Y:S02]  /*a8e0*/  I2FP.F32.U32 R186, R186 ;  /* 0x000000ba00ba7245 */ /* 0x000fe40000201000 */
[----:B------:R-:W-:Y:S02]  /*a8f0*/  I2FP.F32.U32 R169, R169 ;  /* 0x000000a900a97245 */ /* 0x000fe40000201000 */
[----:B------:R-:W-:Y:S01]  /*a900*/  FSEL R173, R173, -INF , !P3 ;  /* 0xff800000adad7808 */ /* 0x000fe20005800000 */
[C---:B------:R-:W-:Y:S01]  /*a910*/  FFMA.FTZ R170, R186.reuse, UR6, R12 ;  /* 0x00000006baaa7c23 */ /* 0x040fe2000801000c */
[----:B------:R-:W-:Y:S01]  /*a920*/  FSEL R171, R171, -INF , !P1 ;  /* 0xff800000abab7808 */ /* 0x000fe20004800000 */
[----:B------:R-:W-:Y:S01]  /*a930*/  FFMA.FTZ R172, R169, UR6, R17 ;  /* 0x00000006a9ac7c23 */ /* 0x000fe20008010011 */
[C---:B------:R-:W-:Y:S01]  /*a940*/  ISETP.GE.AND P3, PT, R183.reuse, R10, PT ;  /* 0x0000000ab700720c */ /* 0x040fe20003f66270 */
[----:B------:R-:W-:Y:S01]  /*a950*/  FFMA.FTZ R186, R186, UR6, R14 ;  /* 0x00000006baba7c23 */ /* 0x000fe2000801000e */
[----:B------:R-:W-:Y:S01]  /*a960*/  ISETP.GE.AND P1, PT, R183, R9, PT ;  /* 0x00000009b700720c */ /* 0x000fe20003f26270 */
[----:B------:R-:W-:Y:S01]  /*a970*/  FFMA.FTZ R169, R169, UR6, R19 ;  /* 0x00000006a9a97c23 */ /* 0x000fe20008010013 */
[----:B------:R-:W-:-:S02]  /*a980*/  I2FP.F32.U32 R183, R183 ;  /* 0x000000b700b77245 */ /* 0x000fc40000201000 */
[----:B------:R-:W-:Y:S02]  /*a990*/  FSEL R170, R170, -INF , !P5 ;  /* 0xff800000aaaa7808 */ /* 0x000fe40006800000 */
[----:B------:R-:W-:Y:S01]  /*a9a0*/  FSEL R186, R186, -INF , !P6 ;  /* 0xff800000baba7808 */ /* 0x000fe20007000000 */
[C---:B------:R-:W-:Y:S01]  /*a9b0*/  FFMA.FTZ R168, R183.reuse, UR6, R13 ;  /* 0x00000006b7a87c23 */ /* 0x040fe2000801000d */
[----:B------:R-:W-:Y:S01]  /*a9c0*/  FFMA.FTZ R183, R183, UR6, R15 ;  /* 0x00000006b7b77c23 */ /* 0x000fe2000801000f */
[----:B------:R-:W-:Y:S02]  /*a9d0*/  FSEL R172, R172, -INF , !P2 ;  /* 0xff800000acac7808 */ /* 0x000fe40005000000 */
[----:B------:R-:W-:Y:S02]  /*a9e0*/  FSEL R169, R169, -INF , !P0 ;  /* 0xff800000a9a97808 */ /* 0x000fe40004000000 */
[C---:B------:R-:W-:Y:S02]  /*a9f0*/  ISETP.GE.AND P5, PT, R166.reuse, R10, PT ;  /* 0x0000000aa600720c */ /* 0x040fe40003fa6270 */
[----:B------:R-:W-:-:S02]  /*aa00*/  ISETP.GE.AND P6, PT, R166, R9, PT ;  /* 0x00000009a600720c */ /* 0x000fc40003fc6270 */
[C---:B------:R-:W-:Y:S02]  /*aa10*/  ISETP.GE.AND P2, PT, R200.reuse, R10, PT ;  /* 0x0000000ac800720c */ /* 0x040fe40003f46270 */
[-C--:B------:R-:W-:Y:S02]  /*aa20*/  ISETP.GE.AND P0, PT, R200, R9.reuse, PT ;  /* 0x00000009c800720c */ /* 0x080fe40003f06270 */
[----:B------:R-:W-:Y:S02]  /*aa30*/  I2FP.F32.U32 R166, R166 ;  /* 0x000000a600a67245 */ /* 0x000fe40000201000 */
[----:B------:R-:W-:Y:S02]  /*aa40*/  I2FP.F32.U32 R200, R200 ;  /* 0x000000c800c87245 */ /* 0x000fe40000201000 */
        /* <DEDUP_REMOVED lines=8> */
[----:B------:R-:W-:-:S02]  /*aad0*/  I2FP.F32.U32 R165, R165 ;  /* 0x000000a500a57245 */ /* 0x000fc40000201000 */
[----:B------:R-:W-:Y:S02]  /*aae0*/  I2FP.F32.U32 R204, R203 ;  /* 0x000000cb00cc7245 */ /* 0x000fe40000201000 */
[----:B------:R-:W-:Y:S01]  /*aaf0*/  FSEL R202, R202, -INF , !P5 ;  /* 0xff800000caca7808 */ /* 0x000fe20006800000 */
[----:B------:R-:W-:Y:S01]  /*ab00*/  FFMA.FTZ R216, R165, UR6, R196 ;  /* 0x00000006a5d87c23 */ /* 0x000fe200080100c4 */
[-C--:B------:R-:W-:Y:S01]  /*ab10*/  ISETP.GE.AND P5, PT, R203, R10.reuse, PT ;  /* 0x0000000acb00720c */ /* 0x080fe20003fa6270 */
[----:B------:R-:W-:Y:S01]  /*ab20*/  FFMA.FTZ R192, R204, UR6, R192 ;  /* 0x00000006ccc07c23 */ /* 0x000fe200080100c0 */
[----:B------:R-:W-:Y:S01]  /*ab30*/  FSEL R201, R201, -INF , !P2 ;  /* 0xff800000c9c97808 */ /* 0x000fe20005000000 */
[----:B------:R-:W-:Y:S01]  /*ab40*/  FFMA.FTZ R198, R165, UR6, R198 ;  /* 0x00000006a5c67c23 */ /* 0x000fe200080100c6 */
[----:B------:R-:W-:Y:S01]  /*ab50*/  FSEL R200, R200, -INF , !P0 ;  /* 0xff800000c8c87808 */ /* 0x000fe20004000000 */
[----:B------:R-:W-:Y:S01]  /*ab60*/  FFMA.FTZ R194, R204, UR6, R194 ;  /* 0x00000006ccc27c23 */ /* 0x000fe200080100c2 */
[C---:B------:R-:W-:Y:S01]  /*ab70*/  ISETP.GE.AND P2, PT, R188.reuse, R10, PT ;  /* 0x0000000abc00720c */ /* 0x040fe20003f46270 */
[----:B------:R-:W-:Y:S01]  /*ab80*/  IMAD.U32 R165, RZ, RZ, UR35 ;  /* 0x00000023ffa57e24 */ /* 0x000fe2000f8e00ff */
[----:B------:R-:W-:-:S02]  /*ab90*/  ISETP.GE.AND P0, PT, R188, R9, PT ;  /* 0x00000009bc00720c */ /* 0x000fc40003f06270 */
[----:B------:R-:W-:Y:S02]  /*aba0*/  FSEL R216, R216, -INF , !P3 ;  /* 0xff800000d8d87808 */ /* 0x000fe40005800000 */
[----:B------:R-:W-:Y:S02]  /*abb0*/  I2FP.F32.U32 R188, R188 ;  /* 0x000000bc00bc7245 */ /* 0x000fe40000201000 */
[----:B------:R-:W-:Y:S02]  /*abc0*/  ISETP.GE.AND P3, PT, R203, R9, PT ;  /* 0x00000009cb00720c */ /* 0x000fe40003f66270 */
[----:B------:R-:W-:Y:S01]  /*abd0*/  FSEL R203, R192, -INF , !P5 ;  /* 0xff800000c0cb7808 */ /* 0x000fe20006800000 */
[----:B------:R-:W-:Y:S01]  /*abe0*/  FFMA.FTZ R197, R188, UR6, R197 ;  /* 0x00000006bcc57c23 */ /* 0x000fe200080100c5 */
[----:B------:R-:W-:Y:S02]  /*abf0*/  I2FP.F32.U32 R208, R25 ;  /* 0x0000001900d07245 */ /* 0x000fe40000201000 */
[----:B------:R-:W-:-:S02]  /*ac00*/  FMNMX3.FTZ R192, R2, R28, R182, !PT ;  /* 0x0000001c02c07276 */ /* 0x000fc400078100b6 */
[----:B------:R-:W-:Y:S01]  /*ac10*/  I2FP.F32.U32 R196, R187 ;  /* 0x000000bb00c47245 */ /* 0x000fe20000201000 */
[----:B------:R-:W-:Y:S01]  /*ac20*/  FFMA.FTZ R189, R208, UR6, R189 ;  /* 0x00000006d0bd7c23 */ /* 0x000fe200080100bd */
[----:B------:R-:W-:Y:S01]  /*ac30*/  FMNMX3.FTZ R192, R192, R176, R177, !PT ;  /* 0x000000b0c0c07276 */ /* 0x000fe200078100b1 */
[----:B------:R-:W-:Y:S01]  /*ac40*/  FFMA.FTZ R191, R208, UR6, R191 ;  /* 0x00000006d0bf7c23 */ /* 0x000fe200080100bf */
[-C--:B------:R-:W-:Y:S01]  /*ac50*/  ISETP.GE.AND P5, PT, R25, R10.reuse, PT ;  /* 0x0000000a1900720c */ /* 0x080fe20003fa6270 */
[C---:B------:R-:W-:Y:S01]  /*ac60*/  FFMA.FTZ R193, R196.reuse, UR6, R193 ;  /* 0x00000006c4c17c23 */ /* 0x040fe200080100c1 */
[----:B------:R-:W-:Y:S01]  /*ac70*/  FSEL R214, R197, -INF , !P2 ;  /* 0xff800000c5d67808 */ /* 0x000fe20005000000 */
[----:B------:R-:W-:Y:S01]  /*ac80*/  FFMA.FTZ R225, R196, UR6, R195 ;  /* 0x00000006c4e17c23 */ /* 0x000fe200080100c3 */
[----:B------:R-:W-:Y:S02]  /*ac90*/  FMNMX3.FTZ R192, R192, R173, R172, !PT ;  /* 0x000000adc0c07276 */ /* 0x000fe400078100ac */
[----:B------:R-:W-:-:S02]  /*aca0*/  ISETP.GE.AND P2, PT, R187, R10, PT ;  /* 0x0000000abb00720c */ /* 0x000fc40003f46270 */
[----:B------:R-:W-:Y:S01]  /*acb0*/  FSEL R228, R189, -INF , !P5 ;  /* 0xff800000bde47808 */ /* 0x000fe20006800000 */
[----:B------:R-:W-:Y:S01]  /*acc0*/  FFMA.FTZ R189, R188, UR6, R199 ;  /* 0x00000006bcbd7c23 */ /* 0x000fe200080100c7 */
[----:B------:R-:W-:Y:S02]  /*acd0*/  FMNMX3.FTZ R188, R192, R170, R168, !PT ;  /* 0x000000aac0bc7276 */ /* 0x000fe400078100a8 */
[----:B------:R-:W-:Y:S02]  /*ace0*/  FSEL R197, R193, -INF , !P2 ;  /* 0xff800000c1c57808 */ /* 0x000fe40005000000 */
[----:B------:R-:W-:Y:S02]  /*acf0*/  ISETP.GE.AND P2, PT, R187, R9, PT ;  /* 0x00000009bb00720c */ /* 0x000fe40003f46270 */
[----:B------:R-:W-:Y:S02]  /*ad00*/  FMNMX3.FTZ R187, R0, R179, R178, !PT ;  /* 0x000000b300bb7276 */ /* 0x000fe400078100b2 */
[----:B------:R-:W-:-:S02]  /*ad10*/  FMNMX3.FTZ R188, R188, R201, R202, !PT ;  /* 0x000000c9bcbc7276 */ /* 0x000fc400078100ca */
[----:B------:R-:W-:Y:S02]  /*ad20*/  FMNMX3.FTZ R187, R187, R174, R175, !PT ;  /* 0x000000aebbbb7276 */ /* 0x000fe400078100af */
[----:B------:R-:W-:Y:S02]  /*ad30*/  FMNMX3.FTZ R188, R188, R216, R214, !PT ;  /* 0x000000d8bcbc7276 */ /* 0x000fe400078100d6 */
[----:B------:R-:W-:Y:S02]  /*ad40*/  FMNMX3.FTZ R187, R187, R171, R169, !PT ;  /* 0x000000abbbbb7276 */ /* 0x000fe400078100a9 */
[----:B------:R-:W-:Y:S02]  /*ad50*/  FMNMX3.FTZ R188, R188, R203, R197, !PT ;  /* 0x000000cbbcbc7276 */ /* 0x000fe400078100c5 */
[----:B------:R-:W-:Y:S02]  /*ad60*/  FSEL R199, R166, -INF , !P6 ;  /* 0xff800000a6c77808 */ /* 0x000fe40007000000 */
[----:B------:R-:W-:-:S02]  /*ad70*/  FMNMX3.FTZ R187, R187, R186, R183, !PT ;  /* 0x000000babbbb7276 */ /* 0x000fc400078100b7 */
[----:B------:R-:W-:Y:S02]  /*ad80*/  FMNMX3.FTZ R188, R188, R229, R228, !PT ;  /* 0x000000e5bcbc7276 */ /* 0x000fe400078100e4 */
[----:B------:R-:W-:Y:S02]  /*ad90*/  FSEL R195, R198, -INF , !P1 ;  /* 0xff800000c6c37808 */ /* 0x000fe40004800000 */
[----:B------:R-:W-:Y:S01]  /*ada0*/  FSEL R189, R189, -INF , !P0 ;  /* 0xff800000bdbd7808 */ /* 0x000fe20004000000 */
[----:B------:R-:W3:Y:S01]  /*adb0*/  SHFL.BFLY PT, R24, R188, 0x2, 0x1f ;  /* 0x0c401f00bc187f89 */ /* 0x000ee200000e0000 */
[----:B------:R-:W-:Y:S02]  /*adc0*/  FMNMX3.FTZ R187, R187, R200, R199, !PT ;  /* 0x000000c8bbbb7276 */ /* 0x000fe400078100c7 */
[-C--:B------:R-:W-:Y:S02]  /*add0*/  ISETP.GE.AND P4, PT, R29, R9.reuse, PT ;  /* 0x000000091d00720c */ /* 0x080fe40003f86270 */
[----:B------:R-:W-:Y:S01]  /*ade0*/  ISETP.GE.AND P5, PT, R25, R9, PT ;  /* 0x000000091900720c */ /* 0x000fe20003fa6270 */
[----:B------:R-:W-:Y:S01]  /*adf0*/  IMAD.U32 R25, RZ, RZ, UR35 ;  /* 0x00000023ff197e24 */ /* 0x000fe2000f8e00ff */
[----:B------:R-:W-:-:S02]  /*ae00*/  FSEL R226, R194, -INF , !P3 ;  /* 0xff800000c2e27808 */ /* 0x000fc40005800000 */
[----:B------:R-:W-:Y:S02]  /*ae10*/  FSEL R225, R225, -INF , !P2 ;  /* 0xff800000e1e17808 */ /* 0x000fe40005000000 */
[----:B------:R-:W-:Y:S02]  /*ae20*/  FMNMX3.FTZ R187, R187, R195, R189, !PT ;  /* 0x000000c3bbbb7276 */ /* 0x000fe400078100bd */
[----:B------:R-:W-:Y:S02]  /*ae30*/  SHF.R.U32.HI R215, RZ, 0x5, R207 ;  /* 0x00000005ffd77819 */ /* 0x000fe400000116cf */
[----:B------:R-:W-:Y:S02]  /*ae40*/  FSEL R224, R190, -INF , !P4 ;  /* 0xff800000bee07808 */ /* 0x000fe40006000000 */
[----:B------:R-:W-:Y:S01]  /*ae50*/  FSEL R218, R191, -INF , !P5 ;  /* 0xff800000bfda7808 */ /* 0x000fe20006800000 */
[----:B-1----:R-:W-:Y:S01]  /*ae60*/  IMAD R220, R220, 0x4, R215 ;  /* 0x00000004dcdc7824 */ /* 0x002fe200078e02d7 */
[----:B------:R-:W-:-:S03]  /*ae70*/  FMNMX3.FTZ R187, R187, R226, R225, !PT ;  /* 0x000000e2bbbb7276 */ /* 0x000fc600078100e1 */
[----:B------:R-:W-:Y:S01]  /*ae80*/  IMAD.WIDE.U32 R220, R220, -0x326172a9, RZ ;  /* 0xcd9e8d57dcdc7825 */ /* 0x000fe200078e00ff */
[----:B---3--:R-:W-:Y:S02]  /*ae90*/  FMNMX.FTZ R24, R188, R24, !PT ;  /* 0x00000018bc187209 */ /* 0x008fe40007810000 */
[----:B--2---:R-:W-:Y:S01]  /*aea0*/  LOP3.LUT R192, R212, UR8, R211, 0x96, !PT ;  /* 0x00000008d4c07c12 */ /* 0x004fe2000f8e96d3 */
[----:B------:R-:W-:Y:S02]  /*aeb0*/  UIADD3 UR8, UPT, UPT, UR9, -0x2, URZ ;  /* 0xfffffffe09087890 */ /* 0x000fe4000fffe0ff */
[----:B------:R-:W-:Y:S02]  /*aec0*/  UIADD3 UR9, UPT, UPT, UR9, -0x1, URZ ;  /* 0xffffffff09097890 */ /* 0x000fe4000fffe0ff */
[----:B------:R-:W-:Y:S02]  /*aed0*/  IMAD.WIDE.U32 R192, R192, -0x326172a9, RZ ;  /* 0xcd9e8d57c0c07825 */ /* 0x000fe400078e00ff */
[--C-:B------:R-:W-:Y:S01]  /*aee0*/  LOP3.LUT R166, R165, UR8, R213.reuse, 0x96, !PT ;  /* 0x00000008a5a67c12 */ /* 0x100fe2000f8e96d5 */
[----:B------:R-:W-:Y:S01]  /*aef0*/  UIADD3 UR8, UPT, UPT, UR35, 0x76cf5d0a, URZ ;  /* 0x76cf5d0a23087890 */ /* 0x000fe2000fffe0ff */
[----:B------:R-:W-:Y:S01]  /*af00*/  LOP3.LUT R165, R25, UR9, R213, 0x96, !PT ;  /* 0x0000000919a57c12 */ /* 0x000fe2000f8e96d5 */
[----:B------:R-:W-:Y:S01]  /*af10*/  UIADD3 UR9, UPT, UPT, UR35, 0x32370b8f, URZ ;  /* 0x32370b8f23097890 */ /* 0x000fe2000fffe0ff */
[----:B------:R-:W-:Y:S01]  /*af20*/  FMNMX3.FTZ R25, R187, R224, R218, !PT ;  /* 0x000000e0bb197276 */ /* 0x000fe200078100da */
[----:B------:R-:W-:-:S04]  /*af30*/  IMAD.WIDE.U32 R212, R166, -0x326172a9, RZ ;  /* 0xcd9e8d57a6d47825 */ /* 0x000fc800078e00ff */
[----:B------:R-:W1:Y:S01]  /*af40*/  SHFL.BFLY PT, R187, R25, 0x2, 0x1f ;  /* 0x0c401f0019bb7f89 */ /* 0x000e6200000e0000 */
[----:B------:R-:W-:Y:S01]  /*af50*/  IMAD.WIDE.U32 R190, R165, -0x326172a9, RZ ;  /* 0xcd9e8d57a5be7825 */ /* 0x000fe200078e00ff */
[----:B------:R-:W-:Y:S02]  /*af60*/  LOP3.LUT R166, R220, UR7, R213, 0x96, !PT ;  /* 0x00000007dca67c12 */ /* 0x000fe4000f8e96d5 */
[----:B------:R-:W-:Y:S02]  /*af70*/  LOP3.LUT R212, R212, UR4, R193, 0x96, !PT ;  /* 0x00000004d4d47c12 */ /* 0x000fe4000f8e96c1 */
[----:B------:R-:W-:Y:S01]  /*af80*/  LOP3.LUT R165, R220, UR7, R191, 0x96, !PT ;  /* 0x00000007dca57c12 */ /* 0x000fe2000f8e96bf */
[----:B------:R-:W-:Y:S01]  /*af90*/  IMAD.WIDE.U32 R244, R166, -0x2daee0ad, RZ ;  /* 0xd2511f53a6f47825 */ /* 0x000fe200078e00ff */
[----:B------:R-:W-:Y:S01]  /*afa0*/  LOP3.LUT R190, R190, UR4, R193, 0x96, !PT ;  /* 0x00000004bebe7c12 */ /* 0x000fe2000f8e96c1 */
[----:B------:R-:W2:Y:S01]  /*afb0*/  SHFL.BFLY PT, R166, R24, 0x1, 0x1f ;  /* 0x0c201f0018a67f89 */ /* 0x000ea200000e0000 */
[----:B------:R-:W-:Y:S01]  /*afc0*/  UIADD3 UR7, UPT, UPT, UR34, -0x255992d5, URZ ;  /* 0xdaa66d2b22077890 */ /* 0x000fe2000fffe0ff */
[----:B------:R-:W-:Y:S01]  /*afd0*/  IMAD.WIDE.U32 R232, R165, -0x2daee0ad, RZ ;  /* 0xd2511f53a5e87825 */ /* 0x000fe200078e00ff */
[----:B------:R-:W-:Y:S01]  /*afe0*/  LOP3.LUT R188, R210, UR8, R245, 0x96, !PT ;  /* 0x00000008d2bc7c12 */ /* 0x000fe2000f8e96f5 */
[----:B------:R-:W-:-:S02]  /*aff0*/  UIADD3 UR4, UPT, UPT, UR34, 0x78dde6e4, URZ ;  /* 0x78dde6e422047890 */ /* 0x000fc4000fffe0ff */
[----:B------:R-:W-:Y:S01]  /*b000*/  IMAD.WIDE.U32 R212, R212, -0x2daee0ad, RZ ;  /* 0xd2511f53d4d47825 */ /* 0x000fe200078e00ff */
[----:B------:R-:W-:Y:S01]  /*b010*/  LOP3.LUT R165, R210, UR8, R233, 0x96, !PT ;  /* 0x00000008d2a57c12 */ /* 0x000fe2000f8e96e9 */
[----:B------:R-:W3:Y:S02]  /*b020*/  LDCU UR8, c[0x0][0x45c] ;  /* 0x00008b80ff0877ac */ /* 0x000ee40008000800 */
[----:B------:R-:W-:Y:S01]  /*b030*/  IMAD.WIDE.U32 R190, R190, -0x2daee0ad, RZ ;  /* 0xd2511f53bebe7825 */ /* 0x000fe200078e00ff */
[----:B------:R-:W-:-:S03]  /*b040*/  LOP3.LUT R244, R244, UR9, R213, 0x96, !PT ;  /* 0x00000009f4f47c12 */ /* 0x000fc6000f8e96d5 */
[----:B------:R-:W-:Y:S01]  /*b050*/  IMAD.WIDE.U32 R210, R188, -0x326172a9, RZ ;  /* 0xcd9e8d57bcd27825 */ /* 0x000fe200078e00ff */
[----:B------:R-:W-:Y:S02]  /*b060*/  LOP3.LUT R232, R232, UR9, R191, 0x96, !PT ;  /* 0x00000009e8e87c12 */ /* 0x000fe4000f8e96bf */
[----:B-1----:R-:W-:Y:S01]  /*b070*/  FMNMX.FTZ R187, R25, R187, !PT ;  /* 0x000000bb19bb7209 */ /* 0x002fe20007810000 */
[----:B------:R-:W-:Y:S01]  /*b080*/  IMAD.WIDE.U32 R220, R165, -0x326172a9, RZ ;  /* 0xcd9e8d57a5dc7825 */ /* 0x000fe200078e00ff */
[----:B------:R-:W-:-:S03]  /*b090*/  LOP3.LUT R165, R192, UR7, R211, 0x96, !PT ;  /* 0x00000007c0a57c12 */ /* 0x000fc6000f8e96d3 */
[----:B------:R-:W-:Y:S01]  /*b0a0*/  IMAD.WIDE.U32 R244, R244, -0x326172a9, RZ ;  /* 0xcd9e8d57f4f47825 */ /* 0x000fe200078e00ff */
[----:B------:R-:W-:Y:S01]  /*b0b0*/  LOP3.LUT R25, R192, UR7, R221, 0x96, !PT ;  /* 0x00000007c0197c12 */ /* 0x000fe2000f8e96dd */
[----:B------:R-:W-:Y:S01]  /*b0c0*/  UIADD3 UR7, UPT, UPT, UR35, -0x126145ec, URZ ;  /* 0xed9eba1423077890 */ /* 0x000fe2000fffe0ff */
[----:B--2---:R-:W-:Y:S01]  /*b0d0*/  FMNMX.FTZ R166, R24, R166, !PT ;  /* 0x000000a618a67209 */ /* 0x004fe20007810000 */
[----:B------:R-:W-:Y:S01]  /*b0e0*/  IMAD.WIDE.U32 R232, R232, -0x326172a9, RZ ;  /* 0xcd9e8d57e8e87825 */ /* 0x000fe200078e00ff */
[----:B------:R-:W-:Y:S02]  /*b0f0*/  LOP3.LUT R210, R210, UR4, R245, 0x96, !PT ;  /* 0x00000004d2d27c12 */ /* 0x000fe4000f8e96f5 */
[----:B------:R-:W-:Y:S01]  /*b100*/  FSETP.NEU.FTZ.AND P0, PT, R166, -INF , PT ;  /* 0xff800000a600780b */ /* 0x000fe20003f1d000 */
[----:B------:R-:W-:Y:S01]  /*b110*/  IMAD.WIDE.U32 R222, R165, -0x2daee0ad, RZ ;  /* 0xd2511f53a5de7825 */ /* 0x000fe200078e00ff */
[----:B------:R-:W-:Y:S01]  /*b120*/  LOP3.LUT R192, R220, UR4, R233, 0x96, !PT ;  /* 0x00000004dcc07c12 */ /* 0x000fe2000f8e96e9 */
[----:B------:R-:W1:Y:S01]  /*b130*/  SHFL.BFLY PT, R165, R187, 0x1, 0x1f ;  /* 0x0c201f00bba57f89 */ /* 0x000e6200000e0000 */
[----:B------:R-:W-:Y:S01]  /*b140*/  UIADD3 UR4, UPT, UPT, UR35, -0x56f99767, URZ ;  /* 0xa906689923047890 */ /* 0x000fe2000fffe0ff */
[----:B------:R-:W-:Y:S01]  /*b150*/  IMAD.WIDE.U32 R210, R210, -0x2daee0ad, RZ ;  /* 0xd2511f53d2d27825 */ /* 0x000fe200078e00ff */
[----:B------:R-:W-:-:S03]  /*b160*/  LOP3.LUT R188, R212, UR7, R223, 0x96, !PT ;  /* 0x00000007d4bc7c12 */ /* 0x000fc6000f8e96df */
[C---:B---3--:R-:W-:Y:S01]  /*b170*/  FMUL.FTZ R191, R166.reuse, UR8 ;  /* 0x00000008a6bf7c20 */ /* 0x048fe20008410000 */
[----:B------:R-:W-:Y:S01]  /*b180*/  FSEL R198, R166, RZ, P0 ;  /* 0x000000ffa6c67208 */ /* 0x000fe20000000000 */
[----:B------:R-:W-:Y:S01]  /*b190*/  IMAD.WIDE.U32 R220, R25, -0x2daee0ad, RZ ;  /* 0xd2511f5319dc7825 */ /* 0x000fe200078e00ff */
[----:B------:R-:W-:Y:S02]  /*b1a0*/  LOP3.LUT R212, R222, UR4, R211, 0x96, !PT ;  /* 0x00000004ded47c12 */ /* 0x000fe4000f8e96d3 */
[----:B------:R-:W-:Y:S01]  /*b1b0*/  FSEL R191, R191, RZ, P0 ;  /* 0x000000ffbfbf7208 */ /* 0x000fe20000000000 */
[----:B------:R-:W-:Y:S01]  /*b1c0*/  IMAD.WIDE.U32 R192, R192, -0x2daee0ad, RZ ;  /* 0xd2511f53c0c07825 */ /* 0x000fe200078e00ff */
[----:B------:R-:W-:Y:S01]  /*b1d0*/  LOP3.LUT R25, R190, UR7, R221, 0x96, !PT ;  /* 0x00000007be197c12 */ /* 0x000fe2000f8e96dd */
[----:B------:R-:W-:Y:S02]  /*b1e0*/  UIADD3 UR7, UPT, UPT, UR34, 0x1715609d, URZ ;  /* 0x1715609d22077890 */ /* 0x000fe4000fffe0ff */
[----:B------:R-:W-:Y:S01]  /*b1f0*/  FADD.FTZ R198, R2, -R198 ;  /* 0x800000c602c67221 */ /* 0x000fe20000010000 */
[----:B------:R-:W-:Y:S01]  /*b200*/  IMAD.WIDE.U32 R242, R188, -0x326172a9, RZ ;  /* 0xcd9e8d57bcf27825 */ /* 0x000fe200078e00ff */
[----:B------:R-:W-:Y:S01]  /*b210*/  LOP3.LUT R24, R220, UR4, R193, 0x96, !PT ;  /* 0x00000004dc187c12 */ /* 0x000fe2000f8e96c1 */
[----:B------:R-:W-:-:S02]  /*b220*/  UIADD3 UR4, UPT, UPT, UR34, -0x4ab325aa, URZ ;  /* 0xb54cda5622047890 */ /* 0x000fc4000fffe0ff */
[----:B------:R-:W-:Y:S01]  /*b230*/  FFMA.FTZ R190, R28, UR8, -R191 ;  /* 0x000000081cbe7c23 */ /* 0x000fe200080108bf */
[----:B------:R-:W-:-:S04]  /*b240*/  IMAD.WIDE.U32 R220, R25, -0x326172a9, RZ ;  /* 0xcd9e8d5719dc7825 */ /* 0x000fc800078e00ff */
[--C-:B------:R-:W-:Y:S01]  /*b250*/  FFMA.FTZ R236, R182, UR8, -R191.reuse ;  /* 0x00000008b6ec7c23 */ /* 0x100fe200080108bf */
[----:B------:R-:W-:Y:S01]  /*b260*/  FFMA.FTZ R222, R176, UR8, -R191 ;  /* 0x00000008b0de7c23 */ /* 0x000fe200080108bf */
[----:B------:R-:W-:Y:S01]  /*b270*/  LOP3.LUT R244, R244, UR7, R243, 0x96, !PT ;  /* 0x00000007f4f47c12 */ /* 0x000fe2000f8e96f3 */
[----:B------:R-:W-:Y:S01]  /*b280*/  IMAD.WIDE.U32 R212, R212, -0x326172a9, RZ ;  /* 0xcd9e8d57d4d47825 */ /* 0x000fe200078e00ff */
[----:B------:R-:W-:Y:S01]  /*b290*/  MUFU.EX2 R190, R190 ;  /* 0x000000be00be7308 */ /* 0x000fe20000000800 */
[----:B-1----:R-:W-:Y:S02]  /*b2a0*/  FMNMX.FTZ R165, R187, R165, !PT ;  /* 0x000000a5bba57209 */ /* 0x002fe40007810000 */
[----:B------:R-:W-:Y:S01]  /*b2b0*/  FFMA.FTZ R196, R172, UR8, -R191 ;  /* 0x00000008acc47c23 */ /* 0x000fe200080108bf */
[----:B------:R-:W-:Y:S01]  /*b2c0*/  IMAD.WIDE.U32 R24, R24, -0x326172a9, RZ ;  /* 0xcd9e8d5718187825 */ /* 0x000fe200078e00ff */
[----:B------:R-:W-:-:S03]  /*b2d0*/  LOP3.LUT R242, R242, UR4, R213, 0x96, !PT ;  /* 0x00000004f2f27c12 */ /* 0x000fc6000f8e96d5 */
[----:B------:R-:W-:Y:S01]  /*b2e0*/  FFMA.FTZ R173, R173, UR8, -R191 ;  /* 0x00000008adad7c23 */ /* 0x000fe200080108bf */
[C---:B------:R-:W-:Y:S01]  /*b2f0*/  FSETP.NEU.FTZ.AND P6, PT, R165.reuse, -INF , PT ;  /* 0xff800000a500780b */ /* 0x040fe20003fdd000 */
[----:B------:R-:W-:Y:S01]  /*b300*/  IMAD.WIDE.U32 R244, R244, -0x2daee0ad, RZ ;  /* 0xd2511f53f4f47825 */ /* 0x000fe200078e00ff */
[----:B------:R-:W-:Y:S01]  /*b310*/  LOP3.LUT R28, R220, UR4, R25, 0x96, !PT ;  /* 0x00000004dc1c7c12 */ /* 0x000fe2000f8e9619 */
[----:B------:R-:W1:Y:S02]  /*b320*/  LDCU.U8 UR4, c[0x0][0x4f8] ;  /* 0x00009f00ff0477ac */ /* 0x000e640008000000 */
[----:B------:R-:W-:Y:S01]  /*b330*/  FMUL.FTZ R220, R165, UR8 ;  /* 0x00000008a5dc7c20 */ /* 0x000fe20008410000 */
[----:B------:R-:W2:Y:S01]  /*b340*/  MUFU.EX2 R236, R236 ;  /* 0x000000ec00ec7308 */ /* 0x000ea20000000800 */
[C---:B------:R-:W-:Y:S01]  /*b350*/  LOP3.LUT R182, R242.reuse, 0xffff, RZ, 0xc0, !PT ;  /* 0x0000fffff2b67812 */ /* 0x040fe200078ec0ff */
[----:B------:R-:W-:Y:S01]  /*b360*/  IMAD.MOV.U32 R25, RZ, RZ, R212 ;  /* 0x000000ffff197224 */ /* 0x000fe200078e00d4 */
[----:B------:R-:W-:Y:S01]  /*b370*/  LOP3.LUT R194, R242, 0xff, RZ, 0xc0, !PT ;  /* 0x000000fff2c27812 */ /* 0x000fe200078ec0ff */
[--C-:B------:R-:W-:Y:S01]  /*b380*/  FFMA.FTZ R201, R201, UR8, -R191.reuse ;  /* 0x00000008c9c97c23 */ /* 0x100fe200080108bf */
[----:B------:R-:W-:Y:S01]  /*b390*/  FSEL R220, R220, RZ, P6 ;  /* 0x000000ffdcdc7208 */ /* 0x000fe20003000000 */
[--C-:B------:R-:W-:Y:S01]  /*b3a0*/  FFMA.FTZ R202, R202, UR8, -R191.reuse ;  /* 0x00000008caca7c23 */ /* 0x100fe200080108bf */
[----:B------:R-:W-:Y:S01]  /*b3b0*/  SHF.R.U32.HI R182, RZ, 0x8, R182 ;  /* 0x00000008ffb67819 */ /* 0x000fe200000116b6 */
[----:B------:R-:W-:Y:S01]  /*b3c0*/  MUFU.EX2 R222, R222 ;  /* 0x000000de00de7308 */ /* 0x000fe20000000800 */
[----:B------:R-:W-:Y:S01]  /*b3d0*/  PRMT R217, R212, 0x7773, RZ ;  /* 0x00007773d4d97816 */ /* 0x000fe200000000ff */
[--C-:B------:R-:W-:Y:S01]  /*b3e0*/  FFMA.FTZ R230, R179, UR8, -R220.reuse ;  /* 0x00000008b3e67c23 */ /* 0x100fe200080108dc */
[--C-:B------:R-:W-:Y:S01]  /*b3f0*/  FFMA.FTZ R227, R178, UR8, -R220.reuse ;  /* 0x00000008b2e37c23 */ /* 0x100fe200080108dc */
[----:B------:R-:W-:Y:S01]  /*b400*/  LOP3.LUT R182, R182, 0xffff, RZ, 0xc0, !PT ;  /* 0x0000ffffb6b67812 */ /* 0x000fe200078ec0ff */
[----:B------:R-:W-:Y:S01]  /*b410*/  FFMA.FTZ R219, R174, UR8, -R220 ;  /* 0x00000008aedb7c23 */ /* 0x000fe200080108dc */
[----:B------:R-:W-:Y:S01]  /*b420*/  PRMT R178, R242, 0x7632, R178 ;  /* 0x00007632f2b27816 */ /* 0x000fe200000000b2 */
[--C-:B------:R-:W-:Y:S01]  /*b430*/  FFMA.FTZ R216, R216, UR8, -R191.reuse ;  /* 0x00000008d8d87c23 */ /* 0x100fe200080108bf */
[----:B-1----:R-:W-:Y:S01]  /*b440*/  ISETP.LE.U32.AND P2, PT, R194, UR4, PT ;  /* 0x00000004c2007c0c */ /* 0x002fe2000bf43070 */
[----:B------:R-:W-:Y:S01]  /*b450*/  MUFU.EX2 R230, R230 ;  /* 0x000000e600e67308 */ /* 0x000fe20000000800 */
[----:B------:R-:W-:Y:S01]  /*b460*/  ISETP.LE.U32.AND P5, PT, R182, UR4, PT ;  /* 0x00000004b6007c0c */ /* 0x000fe2000bfa3070 */
[----:B------:R-:W-:Y:S01]  /*b470*/  FFMA.FTZ R194, R169, UR8, -R220 ;  /* 0x00000008a9c27c23 */ /* 0x000fe200080108dc */
[----:B------:R-:W-:Y:S01]  /*b480*/  PRMT R179, R212, 0x7772, RZ ;  /* 0x00007772d4b37816 */ /* 0x000fe200000000ff */
[--C-:B------:R-:W-:Y:S01]  /*b490*/  FFMA.FTZ R214, R214, UR8, -R191.reuse ;  /* 0x00000008d6d67c23 */ /* 0x100fe200080108bf */
[----:B--2---:R-:W-:Y:S01]  /*b4a0*/  F2FP.BF16.F32.PACK_AB R182, R236, R190 ;  /* 0x000000beecb6723e */ /* 0x004fe200000010ff */
[----:B------:R-:W-:Y:S01]  /*b4b0*/  FFMA.FTZ R229, R229, UR8, -R191 ;  /* 0x00000008e5e57c23 */ /* 0x000fe200080108bf */
[----:B------:R-:W-:Y:S01]  /*b4c0*/  LOP3.LUT R178, R178, 0xff, RZ, 0xc0, !PT ;  /* 0x000000ffb2b27812 */ /* 0x000fe200078ec0ff */
[----:B------:R-:W1:Y:S01]  /*b4d0*/  MUFU.EX2 R227, R227 ;  /* 0x000000e300e37308 */ /* 0x000e620000000800 */
[----:B------:R-:W-:Y:S01]  /*b4e0*/  PRMT R217, R179, 0x5410, R217 ;  /* 0x00005410b3d97816 */ /* 0x000fe200000000d9 */
[----:B------:R-:W-:Y:S01]  /*b4f0*/  FFMA.FTZ R228, R228, UR8, -R191 ;  /* 0x00000008e4e47c23 */ /* 0x000fe200080108bf */
[----:B------:R-:W-:Y:S01]  /*b500*/  PRMT R179, R182, 0x7632, R179 ;  /* 0x00007632b6b37816 */ /* 0x000fe200000000b3 */
[----:B------:R-:W-:Y:S01]  /*b510*/  @!P2 HFMA2.BF16_V2 R167, -RZ.H0_H0, RZ.H0_H0, -R182.H0_H0 ;  /* 0x200000ffffa7a231 */ /* 0x000fe200003409b6 */
[----:B------:R-:W-:Y:S01]  /*b520*/  ISETP.LE.U32.AND P0, PT, R178, UR4, PT ;  /* 0x00000004b2007c0c */ /* 0x000fe2000bf03070 */
[----:B------:R-:W-:Y:S01]  /*b530*/  IMAD.MOV.U32 R235, RZ, RZ, R212 ;  /* 0x000000ffffeb7224 */ /* 0x000fe200078e00d4 */
[----:B------:R-:W-:Y:S01]  /*b540*/  LOP3.LUT R232, R232, UR7, R221, 0x96, !PT ;  /* 0x00000007e8e87c12 */ /* 0x000fe2000f8e96dd */
[----:B------:R-:W-:-:S02]  /*b550*/  @!P5 HFMA2.BF16_V2 R19, -RZ.H0_H0, RZ.H0_H0, -R179.H0_H0 ;  /* 0x200000ffff13d231 */ /* 0x000fc400003409b3 */
[----:B------:R-:W-:Y:S01]  /*b560*/  FFMA.FTZ R221, R177, UR8, -R191 ;  /* 0x00000008b1dd7c23 */ /* 0x000fe200080108bf */
[----:B------:R-:W-:Y:S01]  /*b570*/  SHF.R.U32.HI R176, RZ, 0x18, R242 ;  /* 0x00000018ffb07819 */ /* 0x000fe200000116f2 */
[----:B------:R-:W-:Y:S01]  /*b580*/  MUFU.EX2 R219, R219 ;  /* 0x000000db00db7308 */ /* 0x000fe20000000800 */
[----:B------:R-:W-:Y:S01]  /*b590*/  LOP3.LUT R25, R25, 0xff, RZ, 0xc0, !PT ;  /* 0x000000ff19197812 */ /* 0x000fe200078ec0ff */
[----:B------:R-:W-:Y:S01]  /*b5a0*/  UIADD3 UR7, UPT, UPT, UR35, 0x646e171e, URZ ;  /* 0x646e171e23077890 */ /* 0x000fe2000fffe0ff */
[----:B------:R-:W-:Y:S01]  /*b5b0*/  PRMT R241, R182, 0x5410, R179 ;  /* 0x00005410b6f17816 */ /* 0x000fe200000000b3 */
[----:B------:R-:W-:Y:S01]  /*b5c0*/  IMAD.WIDE.U32 R232, R232, -0x2daee0ad, RZ ;  /* 0xd2511f53e8e87825 */ /* 0x000fe200078e00ff */
[----:B------:R-:W-:-:S03]  /*b5d0*/  @!P2 PRMT R182, R167, 0x5410, RZ ;  /* 0x00005410a7b6a816 */ /* 0x000fc600000000ff */
[--C-:B------:R-:W-:Y:S01]  /*b5e0*/  FFMA.FTZ R211, R199, UR8, -R220.reuse ;  /* 0x00000008c7d37c23 */ /* 0x100fe200080108dc */
[----:B-1----:R-:W-:Y:S01]  /*b5f0*/  F2FP.BF16.F32.PACK_AB R178, R227, R230 ;  /* 0x000000e6e3b2723e */ /* 0x002fe200000010ff */
[----:B------:R-:W1:Y:S01]  /*b600*/  MUFU.EX2 R221, R221 ;  /* 0x000000dd00dd7308 */ /* 0x000e620000000800 */
[----:B------:R-:W-:Y:S01]  /*b610*/  @!P5 PRMT R179, R19, 0x5410, RZ ;  /* 0x0000541013b3d816 */ /* 0x000fe200000000ff */
[----:B------:R-:W-:Y:S01]  /*b620*/  FFMA.FTZ R215, R195, UR8, -R220 ;  /* 0x00000008c3d77c23 */ /* 0x000fe200080108dc */
[----:B------:R-:W-:Y:S01]  /*b630*/  ISETP.LE.U32.AND P2, PT, R176, UR4, PT ;  /* 0x00000004b0007c0c */ /* 0x000fe2000bf43070 */
[----:B------:R-:W-:Y:S01]  /*b640*/  @!P0 HFMA2.BF16_V2 R35, -RZ.H0_H0, RZ.H0_H0, -R178.H0_H0 ;  /* 0x200000ffff238231 */ /* 0x000fe200003409b2 */
[----:B------:R-:W-:Y:S01]  /*b650*/  ISETP.LE.U32.AND P5, PT, R25, UR4, PT ;  /* 0x0000000419007c0c */ /* 0x000fe2000bfa3070 */
[----:B------:R-:W-:Y:S01]  /*b660*/  IMAD.MOV.U32 R25, RZ, RZ, R24 ;  /* 0x000000ffff197224 */ /* 0x000fe200078e0018 */
[----:B------:R-:W-:Y:S01]  /*b670*/  PRMT R177, R178, 0x7632, R177 ;  /* 0x00007632b2b17816 */ /* 0x000fe200000000b1 */
[----:B------:R-:W-:Y:S01]  /*b680*/  MUFU.EX2 R196, R196 ;  /* 0x000000c400c47308 */ /* 0x000fe20000000800 */
[----:B------:R-:W-:Y:S01]  /*b690*/  PRMT R193, R212, 0x7771, RZ ;  /* 0x00007771d4c17816 */ /* 0x000fe200000000ff */
[--C-:B------:R-:W-:Y:S01]  /*b6a0*/  FFMA.FTZ R213, R189, UR8, -R220.reuse ;  /* 0x00000008bdd57c23 */ /* 0x100fe200080108dc */
[----:B------:R-:W-:Y:S01]  /*b6b0*/  LOP3.LUT R25, R25, 0xff, RZ, 0xc0, !PT ;  /* 0x000000ff19197812 */ /* 0x000fe200078ec0ff */
[--C-:B------:R-:W-:Y:S01]  /*b6c0*/  FFMA.FTZ R226, R226, UR8, -R220.reuse ;  /* 0x00000008e2e27c23 */ /* 0x100fe200080108dc */
[----:B------:R-:W-:Y:S01]  /*b6d0*/  PRMT R239, R178, 0x5410, R177 ;  /* 0x00005410b2ef7816 */ /* 0x000fe200000000b1 */
[--C-:B------:R-:W-:Y:S01]  /*b6e0*/  FFMA.FTZ R218, R218, UR8, -R220.reuse ;  /* 0x00000008dada7c23 */ /* 0x100fe200080108dc */
[----:B------:R-:W-:Y:S01]  /*b6f0*/  @!P0 PRMT R178, R35, 0x5410, RZ ;  /* 0x0000541023b28816 */ /* 0x000fe200000000ff */
[--C-:B------:R-:W-:Y:S01]  /*b700*/  FFMA.FTZ R35, R175, UR8, -R220.reuse ;  /* 0x00000008af237c23 */ /* 0x100fe200080108dc */
[----:B------:R-:W-:Y:S01]  /*b710*/  ISETP.LE.U32.AND P0, PT, R25, UR4, PT ;  /* 0x0000000419007c0c */ /* 0x000fe2000bf03070 */
[----:B------:R-:W-:Y:S01]  /*b720*/  @!P2 HFMA2.BF16_V2 R34, -RZ.H0_H0, RZ.H0_H0, -R177.H0_H0 ;  /* 0x200000ffff22a231 */ /* 0x000fe200003409b1 */
[----:B------:R-:W-:Y:S01]  /*b730*/  PRMT R25, R28, 0x7632, R25 ;  /* 0x000076321c197816 */ /* 0x000fe20000000019 */
[----:B------:R-:W-:Y:S01]  /*b740*/  MUFU.EX2 R194, R194 ;  /* 0x000000c200c27308 */ /* 0x000fe20000000800 */
[----:B------:R-:W-:Y:S01]  /*b750*/  ISETP.GT.U32.AND P1, PT, R193, UR4, PT ;  /* 0x00000004c1007c0c */ /* 0x000fe2000bf24070 */
[----:B------:R-:W-:Y:S01]  /*b760*/  FFMA.FTZ R193, R170, UR8, -R191 ;  /* 0x00000008aac17c23 */ /* 0x000fe200080108bf */
[----:B------:R-:W-:Y:S01]  /*b770*/  LOP3.LUT R25, R25, 0xff, RZ, 0xc0, !PT ;  /* 0x000000ff19197812 */ /* 0x000fe200078ec0ff */
[----:B------:R-:W-:Y:S01]  /*b780*/  FFMA.FTZ R224, R224, UR8, -R220 ;  /* 0x00000008e0e07c23 */ /* 0x000fe200080108dc */
[----:B-1----:R-:W-:-:S02]  /*b790*/  F2FP.BF16.F32.PACK_AB R176, R221, R222 ;  /* 0x000000deddb0723e */ /* 0x002fc400000010ff */
[----:B------:R-:W-:Y:S01]  /*b7a0*/  @!P2 PRMT R177, R34, 0x5410, RZ ;  /* 0x0000541022b1a816 */ /* 0x000fe200000000ff */
[----:B------:R-:W1:Y:S01]  /*b7b0*/  MUFU.EX2 R35, R35 ;  /* 0x0000002300237308 */ /* 0x000e620000000800 */
[----:B------:R-:W-:Y:S01]  /*b7c0*/  ISETP.LE.U32.AND P2, PT, R25, UR4, PT ;  /* 0x0000000419007c0c */ /* 0x000fe2000bf43070 */
[----:B------:R-:W-:Y:S01]  /*b7d0*/  IMAD.MOV.U32 R34, RZ, RZ, R244 ;  /* 0x000000ffff227224 */ /* 0x000fe200078e00f4 */
[----:B------:R-:W-:Y:S01]  /*b7e0*/  LOP3.LUT R25, R28, 0xffff, RZ, 0xc0, !PT ;  /* 0x0000ffff1c197812 */ /* 0x000fe200078ec0ff */
[----:B------:R-:W-:Y:S01]  /*b7f0*/  @!P5 HFMA2.BF16_V2 R33, -RZ.H0_H0, RZ.H0_H0, -R176.H0_H0 ;  /* 0x200000ffff21d231 */ /* 0x000fe200003409b0 */
[----:B------:R-:W-:Y:S02]  /*b800*/  PRMT R188, R212, 0x7772, RZ ;  /* 0x00007772d4bc7816 */ /* 0x000fe400000000ff */
[----:B------:R-:W-:Y:S01]  /*b810*/  PRMT R175, R176, 0x7632, R175 ;  /* 0x00007632b0af7816 */ /* 0x000fe200000000af */
[----:B------:R-:W-:Y:S01]  /*b820*/  MUFU.EX2 R193, R193 ;  /* 0x000000c100c17308 */ /* 0x000fe20000000800 */
[----:B------:R-:W-:-:S02]  /*b830*/  SHF.R.U32.HI R25, RZ, 0x8, R25 ;  /* 0x00000008ff197819 */ /* 0x000fc40000011619 */
[----:B------:R-:W-:Y:S01]  /*b840*/  PRMT R187, R212, 0x7773, RZ ;  /* 0x00007773d4bb7816 */ /* 0x000fe200000000ff */
[----:B------:R-:W-:Y:S01]  /*b850*/  @P1 HFMA2.BF16_V2 R31, -RZ.H0_H0, RZ.H0_H0, -R175.H0_H0 ;  /* 0x200000ffff1f1231 */ /* 0x000fe200003409af */
[----:B------:R-:W-:Y:S01]  /*b860*/  ISETP.GT.U32.AND P4, PT, R188, UR4, PT ;  /* 0x00000004bc007c0c */ /* 0x000fe2000bf84070 */
[----:B------:R-:W-:Y:S01]  /*b870*/  FFMA.FTZ R188, R168, UR8, -R191 ;  /* 0x00000008a8bc7c23 */ /* 0x000fe200080108bf */
[----:B------:R-:W-:Y:S01]  /*b880*/  LOP3.LUT R25, R25, 0xffff, RZ, 0xc0, !PT ;  /* 0x0000ffff19197812 */ /* 0x000fe200078ec0ff */
[----:B------:R-:W-:Y:S01]  /*b890*/  MUFU.EX2 R211, R211 ;  /* 0x000000d300d37308 */ /* 0x000fe20000000800 */
[----:B------:R-:W-:Y:S01]  /*b8a0*/  ISETP.GT.U32.AND P3, PT, R187, UR4, PT ;  /* 0x00000004bb007c0c */ /* 0x000fe2000bf64070 */
[----:B------:R-:W-:Y:S01]  /*b8b0*/  FFMA.FTZ R187, R183, UR8, -R220 ;  /* 0x00000008b7bb7c23 */ /* 0x000fe200080108dc */
[----:B------:R-:W-:Y:S02]  /*b8c0*/  LOP3.LUT R19, R210, UR7, R245, 0x96, !PT ;  /* 0x00000007d2137c12 */ /* 0x000fe4000f8e96f5 */
[----:B------:R-:W-:-:S02]  /*b8d0*/  LOP3.LUT R34, R34, 0xff, RZ, 0xc0, !PT ;  /* 0x000000ff22227812 */ /* 0x000fc400078ec0ff */
[----:B------:R-:W-:Y:S01]  /*b8e0*/  PRMT R238, R176, 0x5410, R175 ;  /* 0x00005410b0ee7816 */ /* 0x000fe200000000af */
[----:B------:R-:W2:Y:S01]  /*b8f0*/  MUFU.EX2 R188, R188 ;  /* 0x000000bc00bc7308 */ /* 0x000ea20000000800 */
[----:B------:R-:W-:Y:S02]  /*b900*/  @P1 PRMT R175, R31, 0x5410, RZ ;  /* 0x000054101faf1816 */ /* 0x000fe400000000ff */
[----:B------:R-:W-:Y:S02]  /*b910*/  ISETP.LE.U32.AND P1, PT, R25, UR4, PT ;  /* 0x0000000419007c0c */ /* 0x000fe4000bf23070 */
[----:B------:R-:W-:Y:S02]  /*b920*/  @!P5 PRMT R176, R33, 0x5410, RZ ;  /* 0x0000541021b0d816 */ /* 0x000fe400000000ff */
[----:B-1----:R-:W-:Y:S01]  /*b930*/  F2FP.BF16.F32.PACK_AB R174, R35, R219 ;  /* 0x000000db23ae723e */ /* 0x002fe200000010ff */
[----:B------:R-:W-:Y:S01]  /*b940*/  MUFU.EX2 R187, R187 ;  /* 0x000000bb00bb7308 */ /* 0x000fe20000000800 */
[----:B------:R-:W-:-:S02]  /*b950*/  LOP3.LUT R25, R19, 0xffff, RZ, 0xc0, !PT ;  /* 0x0000ffff13197812 */ /* 0x000fc400078ec0ff */
[----:B------:R-:W-:Y:S01]  /*b960*/  ISETP.LE.U32.AND P5, PT, R34, UR4, PT ;  /* 0x0000000422007c0c */ /* 0x000fe2000bfa3070 */
[----:B------:R-:W-:Y:S01]  /*b970*/  @P4 HFMA2.BF16_V2 R30, -RZ.H0_H0, RZ.H0_H0, -R174.H0_H0 ;  /* 0x200000ffff1e4231 */ /* 0x000fe200003409ae */
[----:B------:R-:W-:Y:S02]  /*b980*/  SHF.R.U32.HI R25, RZ, 0x8, R25 ;  /* 0x00000008ff197819 */ /* 0x000fe40000011619 */
[----:B------:R-:W-:Y:S01]  /*b990*/  LOP3.LUT R33, R19, 0xff, RZ, 0xc0, !PT ;  /* 0x000000ff13217812 */ /* 0x000fe200078ec0ff */
[----:B------:R1:W3:Y:S01]  /*b9a0*/  MUFU.EX2 R34, R173 ;  /* 0x000000ad00227308 */ /* 0x0002e20000000800 */
[----:B------:R-:W-:Y:S02]  /*b9b0*/  LOP3.LUT R31, R25, 0xffff, RZ, 0xc0, !PT ;  /* 0x0000ffff191f7812 */ /* 0x000fe400078ec0ff */
[----:B--2---:R-:W-:Y:S02]  /*b9c0*/  F2FP.BF16.F32.PACK_AB R168, R188, R193 ;  /* 0x000000c1bca8723e */ /* 0x004fe400000010ff */
[----:B------:R-:W-:Y:S01]  /*b9d0*/  LOP3.LUT R223, R192, UR7, R233, 0x96, !PT ;  /* 0x00000007c0df7c12 */ /* 0x000fe2000f8e96e9 */
[--C-:B------:R-:W-:Y:S01]  /*b9e0*/  FFMA.FTZ R192, R186, UR8, -R220.reuse ;  /* 0x00000008bac07c23 */ /* 0x100fe200080108dc */
[----:B------:R-:W-:Y:S01]  /*b9f0*/  PRMT R167, R168, 0x7632, R167 ;  /* 0x00007632a8a77816 */ /* 0x000fe200000000a7 */
[----:B------:R-:W-:Y:S01]  /*ba00*/  @!P5 HFMA2.BF16_V2 R26, -RZ.H0_H0, RZ.H0_H0, -R168.H0_H0 ;  /* 0x200000ffff1ad231 */ /* 0x000fe200003409a8 */
[----:B------:R-:W-:Y:S01]  /*ba10*/  PRMT R240, R212, 0x7771, RZ ;  /* 0x00007771d4f07816 */ /* 0x000fe200000000ff */
[----:B------:R-:W-:Y:S01]  /*ba20*/  FFMA.FTZ R212, R200, UR8, -R220 ;  /* 0x00000008c8d47c23 */ /* 0x000fe200080108dc */
[----:B------:R-:W-:Y:S01]  /*ba30*/  MUFU.EX2 R216, R216 ;  /* 0x000000d800d87308 */ /* 0x000fe20000000800 */
[----:B------:R-:W-:Y:S01]  /*ba40*/  UIADD3 UR7, UPT, UPT, UR23, -0x3, URZ ;  /* 0xfffffffd17077890 */ /* 0x000fe2000fffe0ff */
[----:B-1----:R-:W-:-:S02]  /*ba50*/  PRMT R173, R174, 0x7632, R173 ;  /* 0x00007632aead7816 */ /* 0x002fc400000000ad */
[----:B---3--:R-:W-:-:S04]  /*ba60*/  F2FP.BF16.F32.PACK_AB R172, R196, R34 ;  /* 0x00000022c4ac723e */ /* 0x008fc800000010ff */
[----:B------:R-:W1:Y:S01]  /*ba70*/  MUFU.EX2 R192, R192 ;  /* 0x000000c000c07308 */ /* 0x000e620000000800 */
[----:B------:R-:W-:Y:S01]  /*ba80*/  PRMT R25, R174, 0x5410, R173 ;  /* 0x00005410ae197816 */ /* 0x000fe200000000ad */
[----:B------:R-:W-:Y:S01]  /*ba90*/  @P3 HFMA2.BF16_V2 R20, -RZ.H0_H0, RZ.H0_H0, -R173.H0_H0 ;  /* 0x200000ffff143231 */ /* 0x000fe200003409ad */
[----:B------:R-:W-:Y:S02]  /*baa0*/  @P4 PRMT R174, R30, 0x5410, RZ ;  /* 0x000054101eae4816 */ /* 0x000fe400000000ff */
[----:B------:R-:W-:Y:S01]  /*bab0*/  ISETP.LE.U32.AND P4, PT, R33, UR4, PT ;  /* 0x0000000421007c0c */ /* 0x000fe2000bf83070 */
[----:B------:R-:W-:Y:S01]  /*bac0*/  FFMA.FTZ R33, R171, UR8, -R220 ;  /* 0x00000008ab217c23 */ /* 0x000fe200080108dc */
[----:B------:R-:W-:Y:S01]  /*bad0*/  @P3 PRMT R173, R20, 0x5410, RZ ;  /* 0x0000541014ad3816 */ /* 0x000fe200000000ff */
[----:B------:R-:W-:Y:S01]  /*bae0*/  MUFU.EX2 R212, R212 ;  /* 0x000000d400d47308 */ /* 0x000fe20000000800 */
[----:B------:R-:W-:Y:S02]  /*baf0*/  ISETP.LE.U32.AND P3, PT, R31, UR4, PT ;  /* 0x000000041f007c0c */ /* 0x000fe4000bf63070 */
[----:B------:R-:W-:-:S02]  /*bb00*/  PRMT R30, R19, 0x7632, R30 ;  /* 0x00007632131e7816 */ /* 0x000fc4000000001e */
[----:B------:R-:W-:Y:S02]  /*bb10*/  PRMT R171, R172, 0x7632, R171 ;  /* 0x00007632acab7816 */ /* 0x000fe400000000ab */
[----:B------:R-:W-:Y:S01]  /*bb20*/  LOP3.LUT R30, R30, 0xff, RZ, 0xc0, !PT ;  /* 0x000000ff1e1e7812 */ /* 0x000fe200078ec0ff */
[----:B------:R-:W2:Y:S01]  /*bb30*/  MUFU.EX2 R33, R33 ;  /* 0x0000002100217308 */ /* 0x000ea20000000800 */
[----:B------:R-:W-:Y:S01]  /*bb40*/  PRMT R20, R172, 0x5410, R171 ;  /* 0x00005410ac147816 */ /* 0x000fe200000000ab */
[----:B------:R-:W-:Y:S01]  /*bb50*/  @!P4 HFMA2.BF16_V2 R29, -RZ.H0_H0, RZ.H0_H0, -R172.H0_H0 ;  /* 0x200000ffff1dc231 */ /* 0x000fe200003409ac */
[----:B-1----:R-:W-:-:S03]  /*bb60*/  F2FP.BF16.F32.PACK_AB R186, R187, R192 ;  /* 0x000000c0bbba723e */ /* 0x002fc600000010ff */
[----:B------:R-:W-:Y:S01]  /*bb70*/  @!P3 HFMA2.BF16_V2 R18, -RZ.H0_H0, RZ.H0_H0, -R171.H0_H0 ;  /* 0x200000ffff12b231 */ /* 0x000fe200003409ab */
[----:B------:R-:W-:Y:S01]  /*bb80*/  @!P4 PRMT R172, R29, 0x5410, RZ ;  /* 0x000054101dacc816 */ /* 0x000fe200000000ff */
[----:B------:R-:W-:Y:S01]  /*bb90*/  MUFU.EX2 R214, R214 ;  /* 0x000000d600d67308 */ /* 0x000fe20000000800 */
[----:B------:R-:W-:Y:S01]  /*bba0*/  ISETP.LE.U32.AND P4, PT, R30, UR4, PT ;  /* 0x000000041e007c0c */ /* 0x000fe2000bf83070 */
[----:B------:R-:W-:Y:S01]  /*bbb0*/  FMUL.FTZ R30, R198, UR8 ;  /* 0x00000008c61e7c20 */ /* 0x000fe20008410000 */
[----:B------:R-:W-:Y:S02]  /*bbc0*/  SHF.R.U32.HI R29, RZ, 0x18, R19 ;  /* 0x00000018ff1d7819 */ /* 0x000fe40000011613 */
[----:B------:R-:W-:Y:S01]  /*bbd0*/  @!P3 PRMT R171, R18, 0x5410, RZ ;  /* 0x0000541012abb816 */ /* 0x000fe200000000ff */
[----:B------:R-:W-:Y:S01]  /*bbe0*/  IMAD.MOV.U32 R18, RZ, RZ, R232 ;  /* 0x000000ffff127224 */ /* 0x000fe200078e00e8 */
[----:B------:R-:W-:Y:S01]  /*bbf0*/  ISETP.LE.U32.AND P3, PT, R29, UR4, PT ;  /* 0x000000041d007c0c */ /* 0x000fe2000bf63070 */
[----:B------:R-:W1:Y:S01]  /*bc00*/  MUFU.EX2 R30, R30 ;  /* 0x0000001e001e7308 */ /* 0x000e620000000800 */
[----:B--2---:R-:W-:-:S02]  /*bc10*/  F2FP.BF16.F32.PACK_AB R170, R194, R33 ;  /* 0x00000021c2aa723e */ /* 0x004fc400000010ff */
[----:B------:R-:W-:Y:S02]  /*bc20*/  LOP3.LUT R29, R18, 0xff, RZ, 0xc0, !PT ;  /* 0x000000ff121d7812 */ /* 0x000fe400078ec0ff */
[----:B------:R-:W-:Y:S01]  /*bc30*/  PRMT R169, R170, 0x7632, R169 ;  /* 0x00007632aaa97816 */ /* 0x000fe200000000a9 */
[----:B------:R-:W-:Y:S01]  /*bc40*/  @!P4 HFMA2.BF16_V2 R27, -RZ.H0_H0, RZ.H0_H0, -R170.H0_H0 ;  /* 0x200000ffff1bc231 */ /* 0x000fe200003409aa */
[----:B------:R-:W-:Y:S01]  /*bc50*/  PRMT R183, R186, 0x7632, R183 ;  /* 0x00007632bab77816 */ /* 0x000fe200000000b7 */
[----:B------:R-:W-:Y:S01]  /*bc60*/  MUFU.EX2 R215, R215 ;  /* 0x000000d700d77308 */ /* 0x000fe20000000800 */
[----:B------:R-:W-:Y:S02]  /*bc70*/  PRMT R18, R170, 0x5410, R169 ;  /* 0x00005410aa127816 */ /* 0x000fe400000000a9 */
[----:B------:R-:W-:Y:S01]  /*bc80*/  @!P4 PRMT R170, R27, 0x5410, RZ ;  /* 0x000054101baac816 */ /* 0x000fe200000000ff */
[----:B------:R-:W-:Y:S01]  /*bc90*/  @!P3 HFMA2.BF16_V2 R16, -RZ.H0_H0, RZ.H0_H0, -R169.H0_H0 ;  /* 0x200000ffff10b231 */ /* 0x000fe200003409a9 */
[----:B------:R-:W-:-:S02]  /*bca0*/  PRMT R27, R244, 0x7771, RZ ;  /* 0x00007771f41b7816 */ /* 0x000fc400000000ff */
[----:B------:R-:W-:Y:S01]  /*bcb0*/  ISETP.LE.U32.AND P4, PT, R29, UR4, PT ;  /* 0x000000041d007c0c */ /* 0x000fe2000bf83070 */
[----:B------:R-:W2:Y:S01]  /*bcc0*/  MUFU.EX2 R213, R213 ;  /* 0x000000d500d57308 */ /* 0x000ea20000000800 */
[----:B------:R-:W-:Y:S01]  /*bcd0*/  @!P3 PRMT R169, R16, 0x5410, RZ ;  /* 0x0000541010a9b816 */ /* 0x000fe200000000ff */
[-C--:B-1----:R-:W-:Y:S01]  /*bce0*/  FFMA.FTZ R29, R234, R30.reuse, R190 ;  /* 0x0000001eea1d7223 */ /* 0x082fe200000100be */
[----:B------:R-:W-:Y:S01]  /*bcf0*/  ISETP.GT.U32.AND P3, PT, R27, UR4, PT ;  /* 0x000000041b007c0c */ /* 0x000fe2000bf64070 */
[-C--:B------:R-:W-:Y:S01]  /*bd00*/  FMUL.FTZ R160, R160, R30.reuse ;  /* 0x0000001ea0a07220 */ /* 0x080fe20000410000 */
[----:B------:R-:W-:Y:S01]  /*bd10*/  PRMT R27, R223, 0x7632, R27 ;  /* 0x00007632df1b7816 */ /* 0x000fe2000000001b */
[-C--:B------:R-:W-:Y:S01]  /*bd20*/  FMUL.FTZ R161, R161, R30.reuse ;  /* 0x0000001ea1a17220 */ /* 0x080fe20000410000 */
[----:B------:R-:W-:Y:S01]  /*bd30*/  PRMT R16, R168, 0x5410, R167 ;  /* 0x00005410a8107816 */ /* 0x000fe200000000a7 */
[----:B------:R2:W-:Y:S01]  /*bd40*/  MUFU.EX2 R190, R202 ;  /* 0x000000ca00be7308 */ /* 0x0005e20000000800 */
[----:B------:R-:W-:Y:S01]  /*bd50*/  LOP3.LUT R27, R27, 0xff, RZ, 0xc0, !PT ;  /* 0x000000ff1b1b7812 */ /* 0x000fe200078ec0ff */
[-C--:B------:R-:W-:Y:S01]  /*bd60*/  FMUL.FTZ R156, R156, R30.reuse ;  /* 0x0000001e9c9c7220 */ /* 0x080fe20000410000 */
[----:B------:R-:W-:Y:S01]  /*bd70*/  @!P5 PRMT R168, R26, 0x5410, RZ ;  /* 0x000054101aa8d816 */ /* 0x000fe200000000ff */
[-C--:B------:R-:W-:Y:S01]  /*bd80*/  FMUL.FTZ R157, R157, R30.reuse ;  /* 0x0000001e9d9d7220 */ /* 0x080fe20000410000 */
[----:B------:R-:W-:Y:S01]  /*bd90*/  ISETP.LE.U32.AND P5, PT, R27, UR4, PT ;  /* 0x000000041b007c0c */ /* 0x000fe2000bfa3070 */
[----:B------:R-:W-:Y:S01]  /*bda0*/  FMUL.FTZ R152, R152, R30 ;  /* 0x0000001e98987220 */ /* 0x000fe20000410000 */
[----:B------:R-:W-:Y:S01]  /*bdb0*/  FSEL R27, R165, RZ, P6 ;  /* 0x000000ffa51b7208 */ /* 0x000fe20003000000 */
[----:B------:R-:W-:Y:S01]  /*bdc0*/  @P3 HFMA2.BF16_V2 R17, -RZ.H0_H0, RZ.H0_H0, -R167.H0_H0 ;  /* 0x200000ffff113231 */ /* 0x000fe200003409a7 */
[----:B------:R-:W-:Y:S01]  /*bdd0*/  F2FP.BF16.F32.PACK_AB R210, R211, R212 ;  /* 0x000000d4d3d2723e */ /* 0x000fe200000010ff */
[----:B------:R-:W-:Y:S01]  /*bde0*/  FMUL.FTZ R153, R153, R30 ;  /* 0x0000001e99997220 */ /* 0x000fe20000410000 */
[----:B------:R-:W-:Y:S01]  /*bdf0*/  F2FP.BF16.F32.PACK_AB R204, R214, R216 ;  /* 0x000000d8d6cc723e */ /* 0x000fe200000010ff */
[----:B------:R-:W-:Y:S01]  /*be00*/  FADD.FTZ R27, R0, -R27 ;  /* 0x8000001b001b7221 */ /* 0x000fe20000010000 */
[----:B------:R-:W-:Y:S01]  /*be10*/  @P3 PRMT R167, R17, 0x5410, RZ ;  /* 0x0000541011a73816 */ /* 0x000fe200000000ff */
[----:B------:R-:W-:Y:S01]  /*be20*/  @!P2 HFMA2.BF16_V2 R21, -RZ.H0_H0, RZ.H0_H0, -R210.H0_H0 ;  /* 0x200000ffff15a231 */ /* 0x000fe200003409d2 */
[----:B------:R-:W-:Y:S01]  /*be30*/  PRMT R17, R244, 0x7772, RZ ;  /* 0x00007772f4117816 */ /* 0x000fe200000000ff */
[----:B------:R-:W-:Y:S01]  /*be40*/  @!P0 HFMA2.BF16_V2 R14, -RZ.H0_H0, RZ.H0_H0, -R204.H0_H0 ;  /* 0x200000ffff0e8231 */ /* 0x000fe200003409cc */
[----:B------:R-:W-:Y:S01]  /*be50*/  PRMT R208, R210, 0x7632, R208 ;  /* 0x00007632d2d07816 */ /* 0x000fe200000000d0 */
[-C--:B------:R-:W-:Y:S01]  /*be60*/  FMUL.FTZ R148, R148, R30.reuse ;  /* 0x0000001e94947220 */ /* 0x080fe20000410000 */
[----:B------:R-:W-:Y:S01]  /*be70*/  ISETP.GT.U32.AND P6, PT, R17, UR4, PT ;  /* 0x0000000411007c0c */ /* 0x000fe2000bfc4070 */
[-C--:B------:R-:W-:Y:S01]  /*be80*/  FMUL.FTZ R149, R149, R30.reuse ;  /* 0x0000001e95957220 */ /* 0x080fe20000410000 */
[----:B------:R-:W-:Y:S01]  /*be90*/  PRMT R17, R244, 0x7773, RZ ;  /* 0x00007773f4117816 */ /* 0x000fe200000000ff */
[-C--:B------:R-:W-:Y:S01]  /*bea0*/  FMUL.FTZ R144, R144, R30.reuse ;  /* 0x0000001e90907220 */ /* 0x080fe20000410000 */
[----:B------:R-:W-:Y:S01]  /*beb0*/  PRMT R31, R210, 0x5410, R208 ;  /* 0x00005410d21f7816 */ /* 0x000fe200000000d0 */
[-C--:B------:R-:W-:Y:S01]  /*bec0*/  FMUL.FTZ R145, R145, R30.reuse ;  /* 0x0000001e91917220 */ /* 0x080fe20000410000 */
[----:B------:R-:W-:Y:S01]  /*bed0*/  ISETP.GT.U32.AND P3, PT, R17, UR4, PT ;  /* 0x0000000411007c0c */ /* 0x000fe2000bf64070 */
[-C--:B------:R-:W-:Y:S01]  /*bee0*/  FMUL.FTZ R140, R140, R30.reuse ;  /* 0x0000001e8c8c7220 */ /* 0x080fe20000410000 */
[----:B------:R-:W-:Y:S01]  /*bef0*/  LOP3.LUT R17, R223, 0xffff, RZ, 0xc0, !PT ;  /* 0x0000ffffdf117812 */ /* 0x000fe200078ec0ff */
[-C--:B------:R-:W-:Y:S01]  /*bf00*/  FMUL.FTZ R141, R141, R30.reuse ;  /* 0x0000001e8d8d7220 */ /* 0x080fe20000410000 */
[----:B------:R-:W-:Y:S01]  /*bf10*/  @!P2 PRMT R210, R21, 0x5410, RZ ;  /* 0x0000541015d2a816 */ /* 0x000fe200000000ff */
[-C--:B------:R-:W-:Y:S01]  /*bf20*/  FMUL.FTZ R136, R136, R30.reuse ;  /* 0x0000001e88887220 */ /* 0x080fe20000410000 */
[----:B------:R-:W-:Y:S01]  /*bf30*/  SHF.R.U32.HI R17, RZ, 0x8, R17 ;  /* 0x00000008ff117819 */ /* 0x000fe20000011611 */
[----:B------:R-:W-:Y:S01]  /*bf40*/  @P6 HFMA2.BF16_V2 R23, -RZ.H0_H0, RZ.H0_H0, -R186.H0_H0 ;  /* 0x200000ffff176231 */ /* 0x000fe200003409ba */
[----:B--2---:R-:W-:Y:S01]  /*bf50*/  F2FP.BF16.F32.PACK_AB R202, R213, R215 ;  /* 0x000000d7d5ca723e */ /* 0x004fe200000010ff */
[-C--:B------:R-:W-:Y:S01]  /*bf60*/  FMUL.FTZ R137, R137, R30.reuse ;  /* 0x0000001e89897220 */ /* 0x080fe20000410000 */
[----:B------:R-:W-:Y:S01]  /*bf70*/  LOP3.LUT R26, R17, 0xffff, RZ, 0xc0, !PT ;  /* 0x0000ffff111a7812 */ /* 0x000fe200078ec0ff */
[-C--:B------:R-:W-:Y:S01]  /*bf80*/  FMUL.FTZ R132, R132, R30.reuse ;  /* 0x0000001e84847220 */ /* 0x080fe20000410000 */
[----:B------:R-:W-:Y:S01]  /*bf90*/  PRMT R17, R186, 0x5410, R183 ;  /* 0x00005410ba117816 */ /* 0x000fe200000000b7 */
[----:B------:R-:W-:Y:S01]  /*bfa0*/  @P3 HFMA2.BF16_V2 R22, -RZ.H0_H0, RZ.H0_H0, -R183.H0_H0 ;  /* 0x200000ffff163231 */ /* 0x000fe200003409b7 */
[----:B------:R-:W-:Y:S01]  /*bfb0*/  @P6 PRMT R186, R23, 0x5410, RZ ;  /* 0x0000541017ba6816 */ /* 0x000fe200000000ff */
[--C-:B------:R-:W-:Y:S01]  /*bfc0*/  FFMA.FTZ R23, R197, UR8, -R191.reuse ;  /* 0x00000008c5177c23 */ /* 0x100fe200080108bf */
[----:B------:R-:W-:Y:S01]  /*bfd0*/  ISETP.LE.U32.AND P6, PT, R26, UR4, PT ;  /* 0x000000041a007c0c */ /* 0x000fe2000bfc3070 */
[----:B------:R-:W-:Y:S01]  /*bfe0*/  FFMA.FTZ R26, R203, UR8, -R191 ;  /* 0x00000008cb1a7c23 */ /* 0x000fe200080108bf */
[----:B------:R-:W-:Y:S01]  /*bff0*/  @P3 PRMT R183, R22, 0x5410, RZ ;  /* 0x0000541016b73816 */ /* 0x000fe200000000ff */
[----:B------:R-:W1:Y:S01]  /*c000*/  MUFU.EX2 R191, R201 ;  /* 0x000000c900bf7308 */ /* 0x000e620000000800 */
[----:B------:R-:W-:Y:S01]  /*c010*/  LOP3.LUT R22, R28, 0xff, RZ, 0xc0, !PT ;  /* 0x000000ff1c167812 */ /* 0x000fe200078ec0ff */
[-C--:B------:R-:W-:Y:S01]  /*c020*/  FMUL.FTZ R133, R133, R30.reuse ;  /* 0x0000001e85857220 */ /* 0x080fe20000410000 */
[----:B------:R-:W-:Y:S01]  /*c030*/  PRMT R203, R204, 0x7632, R203 ;  /* 0x00007632cccb7816 */ /* 0x000fe200000000cb */
[-C--:B------:R-:W-:Y:S01]  /*c040*/  FMUL.FTZ R36, R36, R30.reuse ;  /* 0x0000001e24247220 */ /* 0x080fe20000410000 */
[----:B------:R-:W-:Y:S01]  /*c050*/  ISETP.LE.U32.AND P3, PT, R22, UR4, PT ;  /* 0x0000000416007c0c */ /* 0x000fe2000bf63070 */
        /* <DEDUP_REMOVED lines=9> */
[-C--:B------:R-:W-:Y:S01]  /*c0f0*/  FMUL.FTZ R53, R53, R30.reuse ;  /* 0x0000001e35357220 */ /* 0x080fe20000410000 */
[----:B------:R-:W2:Y:S01]  /*c100*/  MUFU.EX2 R189, R23 ;  /* 0x0000001700bd7308 */ /* 0x000ea20000000800 */
[----:B-1----:R-:W-:Y:S01]  /*c110*/  F2FP.BF16.F32.PACK_AB R198, R190, R191 ;  /* 0x000000bfbec6723e */ /* 0x002fe200000010ff */
[-C--:B------:R-:W-:Y:S01]  /*c120*/  FMUL.FTZ R56, R56, R30.reuse ;  /* 0x0000001e38387220 */ /* 0x080fe20000410000 */
[-C--:B------:R-:W-:Y:S01]  /*c130*/  FMUL.FTZ R57, R57, R30.reuse ;  /* 0x0000001e39397220 */ /* 0x080fe20000410000 */
[----:B------:R-:W-:Y:S01]  /*c140*/  FMUL.FTZ R60, R60, R30 ;  /* 0x0000001e3c3c7220 */ /* 0x000fe20000410000 */
[----:B------:R-:W-:Y:S01]  /*c150*/  PRMT R197, R198, 0x7632, R197 ;  /* 0x00007632c6c57816 */ /* 0x000fe200000000c5 */
[----:B------:R-:W-:-:S02]  /*c160*/  @!P3 HFMA2.BF16_V2 R5, -RZ.H0_H0, RZ.H0_H0, -R198.H0_H0 ;  /* 0x200000ffff05b231 */ /* 0x000fc400003409c6 */
[-C--:B------:R-:W-:Y:S01]  /*c170*/  FMUL.FTZ R61, R61, R30.reuse ;  /* 0x0000001e3d3d7220 */ /* 0x080fe20000410000 */
[-C--:B------:R-:W-:Y:S01]  /*c180*/  FMUL.FTZ R64, R64, R30.reuse ;  /* 0x0000001e40407220 */ /* 0x080fe20000410000 */
[----:B------:R-:W-:Y:S01]  /*c190*/  PRMT R237, R198, 0x5410, R197 ;  /* 0x00005410c6ed7816 */ /* 0x000fe200000000c5 */
[----:B------:R-:W-:Y:S01]  /*c1a0*/  @!P1 HFMA2.BF16_V2 R4, -RZ.H0_H0, RZ.H0_H0, -R197.H0_H0 ;  /* 0x200000ffff049231 */ /* 0x000fe200003409c5 */
[----:B------:R-:W-:Y:S01]  /*c1b0*/  @!P3 PRMT R198, R5, 0x5410, RZ ;  /* 0x0000541005c6b816 */ /* 0x000fe200000000ff */
[-C--:B------:R-:W-:Y:S01]  /*c1c0*/  FMUL.FTZ R65, R65, R30.reuse ;  /* 0x0000001e41417220 */ /* 0x080fe20000410000 */
[-C--:B------:R-:W-:Y:S01]  /*c1d0*/  FMUL.FTZ R68, R68, R30.reuse ;  /* 0x0000001e44447220 */ /* 0x080fe20000410000 */
[-C--:B------:R-:W-:Y:S01]  /*c1e0*/  FMUL.FTZ R69, R69, R30.reuse ;  /* 0x0000001e45457220 */ /* 0x080fe20000410000 */
[----:B------:R-:W-:Y:S01]  /*c1f0*/  @!P1 PRMT R197, R4, 0x5410, RZ ;  /* 0x0000541004c59816 */ /* 0x000fe200000000ff */
[-C--:B------:R-:W-:Y:S01]  /*c200*/  FMUL.FTZ R72, R72, R30.reuse ;  /* 0x0000001e48487220 */ /* 0x080fe20000410000 */
[----:B------:R-:W-:Y:S01]  /*c210*/  PRMT R4, R24, 0x7771, RZ ;  /* 0x0000777118047816 */ /* 0x000fe200000000ff */
[-C--:B------:R-:W-:Y:S01]  /*c220*/  FMUL.FTZ R73, R73, R30.reuse ;  /* 0x0000001e49497220 */ /* 0x080fe20000410000 */
[-C--:B------:R-:W-:Y:S01]  /*c230*/  FMUL.FTZ R76, R76, R30.reuse ;  /* 0x0000001e4c4c7220 */ /* 0x080fe20000410000 */
[-C--:B------:R-:W-:Y:S01]  /*c240*/  FMUL.FTZ R77, R77, R30.reuse ;  /* 0x0000001e4d4d7220 */ /* 0x080fe20000410000 */
[----:B------:R-:W-:Y:S01]  /*c250*/  ISETP.GT.U32.AND P3, PT, R4, UR4, PT ;  /* 0x0000000404007c0c */ /* 0x000fe2000bf64070 */
[-C--:B------:R-:W-:Y:S01]  /*c260*/  FMUL.FTZ R80, R80, R30.reuse ;  /* 0x0000001e50507220 */ /* 0x080fe20000410000 */
[----:B------:R-:W-:Y:S01]  /*c270*/  SHF.R.U32.HI R4, RZ, 0x18, R28 ;  /* 0x00000018ff047819 */ /* 0x000fe2000001161c */
[-C--:B------:R-:W-:Y:S01]  /*c280*/  FMUL.FTZ R81, R81, R30.reuse ;  /* 0x0000001e51517220 */ /* 0x080fe20000410000 */
[-C--:B------:R-:W-:Y:S01]  /*c290*/  FMUL.FTZ R84, R84, R30.reuse ;  /* 0x0000001e54547220 */ /* 0x080fe20000410000 */
[-C--:B------:R-:W-:Y:S01]  /*c2a0*/  FMUL.FTZ R85, R85, R30.reuse ;  /* 0x0000001e55557220 */ /* 0x080fe20000410000 */
[----:B------:R-:W-:Y:S01]  /*c2b0*/  ISETP.LE.U32.AND P1, PT, R4, UR4, PT ;  /* 0x0000000404007c0c */ /* 0x000fe2000bf23070 */
[-C--:B------:R-:W-:Y:S01]  /*c2c0*/  FMUL.FTZ R88, R88, R30.reuse ;  /* 0x0000001e58587220 */ /* 0x080fe20000410000 */
[----:B------:R-:W-:Y:S01]  /*c2d0*/  PRMT R4, R24, 0x7772, RZ ;  /* 0x0000777218047816 */ /* 0x000fe200000000ff */
[-C--:B------:R-:W-:Y:S01]  /*c2e0*/  FMUL.FTZ R89, R89, R30.reuse ;  /* 0x0000001e59597220 */ /* 0x080fe20000410000 */
[-C--:B------:R-:W-:Y:S01]  /*c2f0*/  FMUL.FTZ R92, R92, R30.reuse ;  /* 0x0000001e5c5c7220 */ /* 0x080fe20000410000 */
[-C--:B------:R-:W-:Y:S01]  /*c300*/  FMUL.FTZ R93, R93, R30.reuse ;  /* 0x0000001e5d5d7220 */ /* 0x080fe20000410000 */
[----:B------:R-:W-:Y:S01]  /*c310*/  ISETP.GT.U32.AND P2, PT, R4, UR4, PT ;  /* 0x0000000404007c0c */ /* 0x000fe2000bf44070 */
[-C--:B------:R-:W-:Y:S01]  /*c320*/  FMUL.FTZ R96, R96, R30.reuse ;  /* 0x0000001e60607220 */ /* 0x080fe20000410000 */
[----:B------:R-:W-:Y:S01]  /*c330*/  PRMT R4, R24, 0x7773, RZ ;  /* 0x0000777318047816 */ /* 0x000fe200000000ff */
[-C--:B------:R-:W-:Y:S01]  /*c340*/  FMUL.FTZ R97, R97, R30.reuse ;  /* 0x0000001e61617220 */ /* 0x080fe20000410000 */
[-C--:B------:R-:W-:Y:S01]  /*c350*/  FMUL.FTZ R100, R100, R30.reuse ;  /* 0x0000001e64647220 */ /* 0x080fe20000410000 */
[-C--:B------:R-:W-:Y:S01]  /*c360*/  FMUL.FTZ R101, R101, R30.reuse ;  /* 0x0000001e65657220 */ /* 0x080fe20000410000 */
[----:B------:R-:W-:Y:S01]  /*c370*/  FMUL.FTZ R104, R104, R30 ;  /* 0x0000001e68687220 */ /* 0x000fe20000410000 */
[----:B------:R-:W-:-:S02]  /*c380*/  @!P1 HFMA2.BF16_V2 R15, -RZ.H0_H0, RZ.H0_H0, -R208.H0_H0 ;  /* 0x200000ffff0f9231 */ /* 0x000fc400003409d0 */
[-C--:B------:R-:W-:Y:S01]  /*c390*/  FMUL.FTZ R105, R105, R30.reuse ;  /* 0x0000001e69697220 */ /* 0x080fe20000410000 */
[-C--:B------:R-:W-:Y:S01]  /*c3a0*/  FMUL.FTZ R108, R108, R30.reuse ;  /* 0x0000001e6c6c7220 */ /* 0x080fe20000410000 */
[-C--:B------:R-:W-:Y:S01]  /*c3b0*/  FMUL.FTZ R109, R109, R30.reuse ;  /* 0x0000001e6d6d7220 */ /* 0x080fe20000410000 */
[-C--:B------:R-:W-:Y:S01]  /*c3c0*/  FMUL.FTZ R112, R112, R30.reuse ;  /* 0x0000001e70707220 */ /* 0x080fe20000410000 */
[----:B------:R-:W-:Y:S01]  /*c3d0*/  @!P1 PRMT R208, R15, 0x5410, RZ ;  /* 0x000054100fd09816 */ /* 0x000fe200000000ff */
[-C--:B------:R-:W-:Y:S01]  /*c3e0*/  FMUL.FTZ R113, R113, R30.reuse ;  /* 0x0000001e71717220 */ /* 0x080fe20000410000 */
[----:B------:R-:W-:Y:S01]  /*c3f0*/  ISETP.GT.U32.AND P1, PT, R4, UR4, PT ;  /* 0x0000000404007c0c */ /* 0x000fe2000bf24070 */
[-C--:B------:R-:W-:Y:S01]  /*c400*/  FMUL.FTZ R116, R116, R30.reuse ;  /* 0x0000001e74747220 */ /* 0x080fe20000410000 */
[----:B------:R-:W-:Y:S01]  /*c410*/  LOP3.LUT R4, R223, 0xff, RZ, 0xc0, !PT ;  /* 0x000000ffdf047812 */ /* 0x000fe200078ec0ff */
[-C--:B------:R-:W-:Y:S01]  /*c420*/  FMUL.FTZ R117, R117, R30.reuse ;  /* 0x0000001e75757220 */ /* 0x080fe20000410000 */
[-C--:B------:R-:W-:Y:S01]  /*c430*/  FMUL.FTZ R120, R120, R30.reuse ;  /* 0x0000001e78787220 */ /* 0x080fe20000410000 */
[-C--:B------:R-:W-:Y:S01]  /*c440*/  FMUL.FTZ R121, R121, R30.reuse ;  /* 0x0000001e79797220 */ /* 0x080fe20000410000 */
[-C--:B------:R-:W-:Y:S01]  /*c450*/  FMUL.FTZ R124, R124, R30.reuse ;  /* 0x0000001e7c7c7220 */ /* 0x080fe20000410000 */
[-C--:B------:R-:W-:Y:S01]  /*c460*/  FMUL.FTZ R125, R125, R30.reuse ;  /* 0x0000001e7d7d7220 */ /* 0x080fe20000410000 */
[-C--:B------:R-:W-:Y:S01]  /*c470*/  FMUL.FTZ R128, R128, R30.reuse ;  /* 0x0000001e80807220 */ /* 0x080fe20000410000 */
[----:B------:R-:W-:Y:S01]  /*c480*/  FMUL.FTZ R129, R129, R30 ;  /* 0x0000001e81817220 */ /* 0x000fe20000410000 */
[----:B------:R-:W-:Y:S01]  /*c490*/  PRMT R30, R204, 0x5410, R203 ;  /* 0x00005410cc1e7816 */ /* 0x000fe200000000cb */
[----:B------:R-:W-:Y:S01]  /*c4a0*/  FMUL.FTZ R27, R27, UR8 ;  /* 0x000000081b1b7c20 */ /* 0x000fe20008410000 */
[----:B------:R-:W-:Y:S01]  /*c4b0*/  @!P0 PRMT R204, R14, 0x5410, RZ ;  /* 0x000054100ecc8816 */ /* 0x000fe200000000ff */
[----:B------:R-:W-:Y:S01]  /*c4c0*/  @P2 HFMA2.BF16_V2 R12, -RZ.H0_H0, RZ.H0_H0, -R202.H0_H0 ;  /* 0x200000ffff0c2231 */ /* 0x000fe200003409ca */
[----:B------:R-:W-:Y:S01]  /*c4d0*/  ISETP.LE.U32.AND P0, PT, R4, UR4, PT ;  /* 0x0000000404007c0c */ /* 0x000fe2000bf03070 */
[----:B------:R-:W-:Y:S01]  /*c4e0*/  FADD.FTZ R236, R236, R29 ;  /* 0x0000001decec7221 */ /* 0x000fe20000010000 */
[----:B------:R-:W-:Y:S01]  /*c4f0*/  PRMT R201, R202, 0x7632, R201 ;  /* 0x00007632cac97816 */ /* 0x000fe200000000c9 */
[----:B------:R-:W1:Y:S01]  /*c500*/  MUFU.EX2 R27, R27 ;  /* 0x0000001b001b7308 */ /* 0x000e620000000800 */
[----:B------:R-:W-:Y:S01]  /*c510*/  @P3 HFMA2.BF16_V2 R13, -RZ.H0_H0, RZ.H0_H0, -R203.H0_H0 ;  /* 0x200000ffff0d3231 */ /* 0x000fe200003409cb */
[----:B--2---:R-:W-:Y:S01]  /*c520*/  F2FP.BF16.F32.PACK_AB R200, R189, R195 ;  /* 0x000000c3bdc8723e */ /* 0x004fe200000010ff */
[----:B------:R-:W-:-:S02]  /*c530*/  IMAD.MOV.U32 R23, RZ, RZ, R244 ;  /* 0x000000ffff177224 */ /* 0x000fc400078e00f4 */
[----:B------:R-:W-:Y:S01]  /*c540*/  @P1 HFMA2.BF16_V2 R7, -RZ.H0_H0, RZ.H0_H0, -R201.H0_H0 ;  /* 0x200000ffff071231 */ /* 0x000fe200003409c9 */
[----:B------:R-:W-:Y:S01]  /*c550*/  PRMT R29, R202, 0x5410, R201 ;  /* 0x00005410ca1d7816 */ /* 0x000fe200000000c9 */
[----:B------:R-:W-:Y:S01]  /*c560*/  FADD.FTZ R236, R222, R236 ;  /* 0x000000ecdeec7221 */ /* 0x000fe20000010000 */
[----:B------:R-:W-:Y:S01]  /*c570*/  @P2 PRMT R202, R12, 0x5410, RZ ;  /* 0x000054100cca2816 */ /* 0x000fe200000000ff */
[----:B------:R-:W-:Y:S01]  /*c580*/  MUFU.EX2 R229, R229 ;  /* 0x000000e500e57308 */ /* 0x000fe20000000800 */
[----:B------:R-:W-:Y:S01]  /*c590*/  @P1 PRMT R201, R7, 0x5410, RZ ;  /* 0x0000541007c91816 */ /* 0x000fe200000000ff */
[----:B------:R-:W-:Y:S01]  /*c5a0*/  @!P0 HFMA2.BF16_V2 R6, -RZ.H0_H0, RZ.H0_H0, -R200.H0_H0 ;  /* 0x200000ffff068231 */ /* 0x000fe200003409c8 */
[----:B------:R-:W-:Y:S02]  /*c5b0*/  PRMT R4, R232, 0x7771, RZ ;  /* 0x00007771e8047816 */ /* 0x000fe400000000ff */
[----:B------:R-:W-:Y:S02]  /*c5c0*/  R2P PR, R207, 0x6 ;  /* 0x00000006cf007804 */ /* 0x000fe40000000000 */
[----:B------:R-:W-:Y:S01]  /*c5d0*/  @P3 PRMT R203, R13, 0x5410, RZ ;  /* 0x000054100dcb3816 */ /* 0x000fe200000000ff */
[----:B------:R-:W-:Y:S01]  /*c5e0*/  MUFU.EX2 R228, R228 ;  /* 0x000000e400e47308 */ /* 0x000fe20000000800 */
[----:B------:R-:W-:Y:S01]  /*c5f0*/  PRMT R199, R200, 0x7632, R199 ;  /* 0x00007632c8c77816 */ /* 0x000fe200000000c7 */
[-C--:B-1----:R-:W-:Y:S01]  /*c600*/  FFMA.FTZ R230, R231, R27.reuse, R230 ;  /* 0x0000001be7e67223 */ /* 0x082fe200000100e6 */
[----:B------:R-:W-:Y:S01]  /*c610*/  ISETP.GT.U32.AND P3, PT, R4, UR4, PT ;  /* 0x0000000404007c0c */ /* 0x000fe2000bf64070 */
[----:B------:R-:W-:Y:S01]  /*c620*/  VIADD R231, R3, 0x10040 ;  /* 0x0001004003e77836 */ /* 0x000fe20000000000 */
[----:B------:R-:W-:Y:S01]  /*c630*/  PRMT R4, R232, 0x7772, RZ ;  /* 0x00007772e8047816 */ /* 0x000fe200000000ff */
[----:B------:R-:W1:Y:S01]  /*c640*/  LDSM.16.MT88.4 R12, [R3+0x10000] ;  /* 0x01000000030c783b */ /* 0x000e620000004200 */
[----:B------:R-:W-:Y:S01]  /*c650*/  PRMT R234, R200, 0x5410, R199 ;  /* 0x00005410c8ea7816 */ /* 0x000fe200000000c7 */
[-C--:B------:R-:W-:Y:S01]  /*c660*/  FMUL.FTZ R162, R162, R27.reuse ;  /* 0x0000001ba2a27220 */ /* 0x080fe20000410000 */
[----:B------:R-:W-:Y:S01]  /*c670*/  @!P0 PRMT R200, R6, 0x5410, RZ ;  /* 0x0000541006c88816 */ /* 0x000fe200000000ff */
[-C--:B------:R-:W-:Y:S01]  /*c680*/  FMUL.FTZ R163, R163, R27.reuse ;  /* 0x0000001ba3a37220 */ /* 0x080fe20000410000 */
[----:B------:R-:W-:Y:S01]  /*c690*/  ISETP.GT.U32.AND P0, PT, R4, UR4, PT ;  /* 0x0000000404007c0c */ /* 0x000fe2000bf04070 */
[----:B------:R-:W-:Y:S01]  /*c6a0*/  VIADD R4, R3, 0x10000 ;  /* 0x0001000003047836 */ /* 0x000fe20000000000 */
[----:B------:R-:W2:Y:S01]  /*c6b0*/  LDC R6, c[0x0][0x4f8] ;  /* 0x00013e00ff067b82 */ /* 0x000ea20000000800 */
[----:B------:R-:W-:Y:S01]  /*c6c0*/  SEL R26, R8, 0xffffffe0, !P1 ;  /* 0xffffffe0081a7807 */ /* 0x000fe20004800000 */
[-C--:B------:R-:W-:Y:S01]  /*c6d0*/  FMUL.FTZ R158, R158, R27.reuse ;  /* 0x0000001b9e9e7220 */ /* 0x080fe20000410000 */
[----:B------:R-:W-:Y:S01]  /*c6e0*/  @P2 VIADD R231, R4, 0xffffffc0 ;  /* 0xffffffc004e72836 */ /* 0x000fe20000000000 */
[----:B------:R-:W-:Y:S01]  /*c6f0*/  PRMT R4, R232, 0x7773, RZ ;  /* 0x00007773e8047816 */ /* 0x000fe200000000ff */
[-C--:B------:R-:W-:Y:S01]  /*c700*/  FMUL.FTZ R159, R159, R27.reuse ;  /* 0x0000001b9f9f7220 */ /* 0x080fe20000410000 */
[----:B------:R-:W-:Y:S01]  /*c710*/  PRMT R21, R244, 0x7772, RZ ;  /* 0x00007772f4157816 */ /* 0x000fe200000000ff */
[----:B------:R-:W-:Y:S01]  /*c720*/  IMAD.IADD R233, R3, 0x1, R26 ;  /* 0x0000000103e97824 */ /* 0x000fe200078e021a */
[----:B------:R-:W-:Y:S01]  /*c730*/  ISETP.GT.U32.AND P2, PT, R4, UR4, PT ;  /* 0x0000000404007c0c */ /* 0x000fe2000bf44070 */
[-C--:B------:R-:W-:Y:S01]  /*c740*/  FMUL.FTZ R154, R154, R27.reuse ;  /* 0x0000001b9a9a7220 */ /* 0x080fe20000410000 */
[----:B------:R-:W-:Y:S01]  /*c750*/  SHF.R.U32.HI R4, RZ, 0x18, R223 ;  /* 0x00000018ff047819 */ /* 0x000fe200000116df */
[-C--:B------:R-:W-:Y:S01]  /*c760*/  FMUL.FTZ R155, R155, R27.reuse ;  /* 0x0000001b9b9b7220 */ /* 0x080fe20000410000 */
[----:B------:R-:W-:Y:S01]  /*c770*/  LOP3.LUT R5, R242, 0xff, RZ, 0xc0, !PT ;  /* 0x000000fff2057812 */ /* 0x000fe200078ec0ff */
[-C--:B------:R-:W-:Y:S01]  /*c780*/  FMUL.FTZ R150, R150, R27.reuse ;  /* 0x0000001b96967220 */ /* 0x080fe20000410000 */
[----:B------:R-:W-:Y:S01]  /*c790*/  ISETP.LE.U32.AND P1, PT, R4, UR4, PT ;  /* 0x0000000404007c0c */ /* 0x000fe2000bf23070 */
[-C--:B------:R-:W-:Y:S01]  /*c7a0*/  FMUL.FTZ R151, R151, R27.reuse ;  /* 0x0000001b97977220 */ /* 0x080fe20000410000 */
[----:B------:R-:W-:Y:S01]  /*c7b0*/  PRMT R4, R244, 0x7773, RZ ;  /* 0x00007773f4047816 */ /* 0x000fe200000000ff */
[-C--:B------:R-:W-:Y:S01]  /*c7c0*/  FMUL.FTZ R146, R146, R27.reuse ;  /* 0x0000001b92927220 */ /* 0x080fe20000410000 */
[----:B------:R-:W-:Y:S01]  /*c7d0*/  LOP3.LUT R7, R235, 0xff, RZ, 0xc0, !PT ;  /* 0x000000ffeb077812 */ /* 0x000fe200078ec0ff */
[-C--:B------:R-:W-:Y:S01]  /*c7e0*/  FMUL.FTZ R147, R147, R27.reuse ;  /* 0x0000001b93937220 */ /* 0x080fe20000410000 */
[----:B------:R-:W-:Y:S01]  /*c7f0*/  PRMT R21, R21, 0x5410, R4 ;  /* 0x0000541015157816 */ /* 0x000fe20000000004 */
[-C--:B------:R-:W-:Y:S01]  /*c800*/  FMUL.FTZ R142, R142, R27.reuse ;  /* 0x0000001b8e8e7220 */ /* 0x080fe20000410000 */
[----:B------:R-:W-:Y:S01]  /*c810*/  LOP3.LUT R4, R242, 0xffff, RZ, 0xc0, !PT ;  /* 0x0000fffff2047812 */ /* 0x000fe200078ec0ff */
[-C--:B------:R-:W-:Y:S01]  /*c820*/  FMUL.FTZ R143, R143, R27.reuse ;  /* 0x0000001b8f8f7220 */ /* 0x080fe20000410000 */
[----:B--2---:R-:W-:Y:S01]  /*c830*/  LOP3.LUT R6, R6, 0xff, RZ, 0xc0, !PT ;  /* 0x000000ff06067812 */ /* 0x004fe200078ec0ff */
[-C--:B------:R-:W-:Y:S01]  /*c840*/  FMUL.FTZ R138, R138, R27.reuse ;  /* 0x0000001b8a8a7220 */ /* 0x080fe20000410000 */
[----:B------:R-:W-:Y:S01]  /*c850*/  SHF.R.U32.HI R4, RZ, 0x8, R4 ;  /* 0x00000008ff047819 */ /* 0x000fe20000011604 */
[-C--:B------:R-:W-:Y:S01]  /*c860*/  FMUL.FTZ R139, R139, R27.reuse ;  /* 0x0000001b8b8b7220 */ /* 0x080fe20000410000 */
[----:B------:R-:W-:Y:S01]  /*c870*/  PRMT R7, R7, 0x5410, R240 ;  /* 0x0000541007077816 */ /* 0x000fe200000000f0 */
[----:B------:R-:W-:Y:S01]  /*c880*/  IMAD R235, R6, 0x10000, R6 ;  /* 0x0001000006eb7824 */ /* 0x000fe200078e0206 */
[----:B------:R-:W-:Y:S01]  /*c890*/  PRMT R4, R5, 0x5410, R4 ;  /* 0x0000541005047816 */ /* 0x000fe20000000004 */
[-C--:B------:R-:W-:Y:S01]  /*c8a0*/  FMUL.FTZ R134, R134, R27.reuse ;  /* 0x0000001b86867220 */ /* 0x080fe20000410000 */
[----:B------:R-:W-:Y:S01]  /*c8b0*/  PRMT R5, R242, 0x7632, R5 ;  /* 0x00007632f2057816 */ /* 0x000fe20000000005 */
[-C--:B------:R-:W-:Y:S01]  /*c8c0*/  FMUL.FTZ R135, R135, R27.reuse ;  /* 0x0000001b87877220 */ /* 0x080fe20000410000 */
[----:B------:R-:W-:Y:S01]  /*c8d0*/  SHF.R.U32.HI R242, RZ, 0x18, R242 ;  /* 0x00000018fff27819 */ /* 0x000fe200000116f2 */
[-C--:B------:R-:W-:Y:S01]  /*c8e0*/  FMUL.FTZ R38, R38, R27.reuse ;  /* 0x0000001b26267220 */ /* 0x080fe20000410000 */
[----:B------:R-:W-:Y:S01]  /*c8f0*/  LOP3.LUT R5, R5, 0xff, RZ, 0xc0, !PT ;  /* 0x000000ff05057812 */ /* 0x000fe200078ec0ff */
[-C--:B------:R-:W-:Y:S01]  /*c900*/  FMUL.FTZ R39, R39, R27.reuse ;  /* 0x0000001b27277220 */ /* 0x080fe20000410000 */
[--C-:B------:R-:W-:Y:S01]  /*c910*/  HSET2.LE.AND R6, R7, R235.reuse, PT ;  /* 0x000000eb07067233 */ /* 0x100fe20003803000 */
[-C--:B------:R-:W-:Y:S01]  /*c920*/  FMUL.FTZ R42, R42, R27.reuse ;  /* 0x0000001b2a2a7220 */ /* 0x080fe20000410000 */
[----:B------:R-:W-:Y:S01]  /*c930*/  PRMT R5, R5, 0x5410, R242 ;  /* 0x0000541005057816 */ /* 0x000fe200000000f2 */
[-C--:B------:R-:W-:Y:S01]  /*c940*/  FMUL.FTZ R43, R43, R27.reuse ;  /* 0x0000001b2b2b7220 */ /* 0x080fe20000410000 */
[----:B------:R-:W-:Y:S01]  /*c950*/  LOP3.LUT R7, R217, 0xff00ff, RZ, 0xc0, !PT ;  /* 0x00ff00ffd9077812 */ /* 0x000fe200078ec0ff */
[----:B------:R-:W-:Y:S01]  /*c960*/  IMAD.IADD R217, R26, 0x1, R231 ;  /* 0x000000011ad97824 */ /* 0x000fe200078e02e7 */
[--C-:B------:R-:W-:Y:S01]  /*c970*/  HSET2.LE.AND R4, R4, R235.reuse, PT ;  /* 0x000000eb04047233 */ /* 0x100fe20003803000 */
[-C--:B------:R-:W-:Y:S01]  /*c980*/  FMUL.FTZ R46, R46, R27.reuse ;  /* 0x0000001b2e2e7220 */ /* 0x080fe20000410000 */
[--C-:B------:R-:W-:Y:S01]  /*c990*/  HSET2.LE.AND R5, R5, R235.reuse, PT ;  /* 0x000000eb05057233 */ /* 0x100fe20003803000 */
[-C--:B------:R-:W-:Y:S01]  /*c9a0*/  FMUL.FTZ R47, R47, R27.reuse ;  /* 0x0000001b2f2f7220 */ /* 0x080fe20000410000 */
[----:B------:R-:W-:Y:S01]  /*c9b0*/  HSET2.LE.AND R7, R7, R235, PT ;  /* 0x000000eb07077233 */ /* 0x000fe20003803000 */
[-C--:B------:R-:W-:Y:S01]  /*c9c0*/  FMUL.FTZ R50, R50, R27.reuse ;  /* 0x0000001b32327220 */ /* 0x080fe20000410000 */
[----:B------:R-:W-:Y:S01]  /*c9d0*/  LOP3.LUT R4, R241, R4, RZ, 0xc0, !PT ;  /* 0x00000004f1047212 */ /* 0x000fe200078ec0ff */
[----:B------:R-:W-:Y:S01]  /*c9e0*/  FMUL.FTZ R51, R51, R27 ;  /* 0x0000001b33337220 */ /* 0x000fe20000410000 */
[----:B------:R-:W-:Y:S01]  /*c9f0*/  LOP3.LUT R5, R239, R5, RZ, 0xc0, !PT ;  /* 0x00000005ef057212 */ /* 0x000fe200078ec0ff */
[-C--:B------:R-:W-:Y:S01]  /*ca00*/  FMUL.FTZ R54, R54, R27.reuse ;  /* 0x0000001b36367220 */ /* 0x080fe20000410000 */
        /* <DEDUP_REMOVED lines=17> */
[----:B------:R-:W-:Y:S01]  /*cb20*/  HMMA.16816.F32.BF16 R156, R4, R14, R156 ;  /* 0x0000000e049c723c */ /* 0x000fe2000004189c */
[----:B------:R-:W1:Y:S01]  /*cb30*/  LDSM.16.MT88.4 R12, [R233+0x10000] ;  /* 0x01000000e90c783b */ /* 0x000e620000004200 */
        /* <DEDUP_REMOVED lines=25> */
[----:B------:R-:W-:Y:S01]  /*ccd0*/  PRMT R22, R244, 0x7771, RZ ;  /* 0x00007771f4167816 */ /* 0x000fe200000000ff */
[----:B------:R-:W2:Y:S01]  /*cce0*/  MUFU.EX2 R226, R226 ;  /* 0x000000e200e27308 */ /* 0x000ea20000000800 */
[----:B------:R-:W-:Y:S01]  /*ccf0*/  LOP3.LUT R23, R23, 0xff, RZ, 0xc0, !PT ;  /* 0x000000ff17177812 */ /* 0x000fe200078ec0ff */
[----:B------:R-:W-:Y:S01]  /*cd00*/  FADD.FTZ R230, R227, R230 ;  /* 0x000000e6e3e67221 */ /* 0x000fe20000010000 */
[----:B------:R-:W-:-:S02]  /*cd10*/  @!P6 HFMA2.BF16_V2 R32, -RZ.H0_H0, RZ.H0_H0, -R199.H0_H0 ;  /* 0x200000ffff20e231 */ /* 0x000fc400003409c7 */
[----:B------:R-:W-:-:S03]  /*cd20*/  PRMT R22, R23, 0x5410, R22 ;  /* 0x0000541017167816 */ /* 0x000fc60000000016 */
[----:B------:R-:W-:Y:S01]  /*cd30*/  MUFU.EX2 R222, R224 ;  /* 0x000000e000de7308 */ /* 0x000fe20000000800 */
[----:B------:R-:W-:Y:S01]  /*cd40*/  @!P6 PRMT R199, R32, 0x5410, RZ ;  /* 0x0000541020c7e816 */ /* 0x000fe200000000ff */
[C---:B-1----:R-:W-:Y:S06]  /*cd50*/  HMMA.16816.F32.BF16 R152, R4.reuse, R12, R152 ;  /* 0x0000000c0498723c */ /* 0x042fec0000041898 */
[----:B------:R-:W-:Y:S02]  /*cd60*/  MUFU.EX2 R218, R218 ;  /* 0x000000da00da7308 */ /* 0x000fe40000000800 */
[C---:B------:R-:W-:Y:S01]  /*cd70*/  HMMA.16816.F32.BF16 R148, R4.reuse, R14, R148 ;  /* 0x0000000e0494723c */ /* 0x040fe20000041894 */
[----:B------:R-:W1:Y:S07]  /*cd80*/  LDSM.16.MT88.4 R12, [R231] ;  /* 0x00000000e70c783b */ /* 0x000e6e0000004200 */
[C---:B-1----:R-:W-:Y:S08]  /*cd90*/  HMMA.16816.F32.BF16 R144, R4.reuse, R12, R144 ;  /* 0x0000000c0490723c */ /* 0x042ff00000041890 */
[C---:B------:R-:W-:Y:S01]  /*cda0*/  HMMA.16816.F32.BF16 R140, R4.reuse, R14, R140 ;  /* 0x0000000e048c723c */ /* 0x040fe2000004188c */
[----:B------:R-:W1:Y:S07]  /*cdb0*/  LDSM.16.MT88.4 R12, [R217] ;  /* 0x00000000d90c783b */ /* 0x000e6e0000004200 */
        /* <DEDUP_REMOVED lines=37> */
[----:B------:R-:W-:Y:S01]  /*d010*/  HMMA.16816.F32.BF16 R128, R4, R14, R128 ;  /* 0x0000000e0480723c */ /* 0x000fe20000041880 */
[----:B------:R-:W1:Y:S01]  /*d020*/  LDSM.16.MT88.4 R12, [R3+0x10800] ;  /* 0x01080000030c783b */ /* 0x000e620000004200 */
[----:B------:R-:W-:-:S02]  /*d030*/  LOP3.LUT R5, R19, 0xffff, RZ, 0xc0, !PT ;  /* 0x0000ffff13057812 */ /* 0x000fc400078ec0ff */
[----:B------:R-:W-:Y:S02]  /*d040*/  LOP3.LUT R4, R19, 0xff, RZ, 0xc0, !PT ;  /* 0x000000ff13047812 */ /* 0x000fe400078ec0ff */
[----:B------:R-:W-:Y:S02]  /*d050*/  SHF.R.U32.HI R5, RZ, 0x8, R5 ;  /* 0x00000008ff057819 */ /* 0x000fe40000011605 */
[----:B------:R-:W-:Y:S02]  /*d060*/  LOP3.LUT R7, R21, 0xff00ff, RZ, 0xc0, !PT ;  /* 0x00ff00ff15077812 */ /* 0x000fe400078ec0ff */
[----:B------:R-:W-:Y:S02]  /*d070*/  PRMT R5, R4, 0x5410, R5 ;  /* 0x0000541004057816 */ /* 0x000fe40000000005 */
[----:B------:R-:W-:Y:S02]  /*d080*/  PRMT R4, R19, 0x7632, R4 ;  /* 0x0000763213047816 */ /* 0x000fe40000000004 */
[----:B------:R-:W-:-:S02]  /*d090*/  SHF.R.U32.HI R19, RZ, 0x18, R19 ;  /* 0x00000018ff137819 */ /* 0x000fc40000011613 */
[----:B------:R-:W-:Y:S02]  /*d0a0*/  LOP3.LUT R4, R4, 0xff, RZ, 0xc0, !PT ;  /* 0x000000ff04047812 */ /* 0x000fe400078ec0ff */
[--C-:B------:R-:W-:Y:S02]  /*d0b0*/  HSET2.LE.AND R5, R5, R235.reuse, PT ;  /* 0x000000eb05057233 */ /* 0x100fe40003803000 */
[----:B------:R-:W-:Y:S02]  /*d0c0*/  PRMT R19, R4, 0x5410, R19 ;  /* 0x0000541004137816 */ /* 0x000fe40000000013 */
[--C-:B------:R-:W-:Y:S02]  /*d0d0*/  HSET2.LE.AND R6, R22, R235.reuse, PT ;  /* 0x000000eb16067233 */ /* 0x100fe40003803000 */
[----:B------:R-:W-:Y:S02]  /*d0e0*/  LOP3.LUT R4, R20, R5, RZ, 0xc0, !PT ;  /* 0x0000000514047212 */ /* 0x000fe400078ec0ff */
[--C-:B------:R-:W-:Y:S01]  /*d0f0*/  HSET2.LE.AND R5, R19, R235.reuse, PT ;  /* 0x000000eb13057233 */ /* 0x100fe20003803000 */
[----:B------:R-:W3:Y:S01]  /*d100*/  LDSM.16.MT88.4 R20, [R233+0x10800] ;  /* 0x01080000e914783b */ /* 0x000ee20000004200 */
[----:B------:R-:W-:-:S02]  /*d110*/  HSET2.LE.AND R7, R7, R235, PT ;  /* 0x000000eb07077233 */ /* 0x000fc40003803000 */
[----:B------:R-:W-:Y:S02]  /*d120*/  LOP3.LUT R6, R16, R6, RZ, 0xc0, !PT ;  /* 0x0000000610067212 */ /* 0x000fe400078ec0ff */
[----:B------:R-:W-:Y:S02]  /*d130*/  LOP3.LUT R5, R18, R5, RZ, 0xc0, !PT ;  /* 0x0000000512057212 */ /* 0x000fe400078ec0ff */
[----:B------:R-:W-:Y:S02]  /*d140*/  LOP3.LUT R7, R17, R7, RZ, 0xc0, !PT ;  /* 0x0000000711077212 */ /* 0x000fe400078ec0ff */
[----:B------:R-:W4:Y:S05]  /*d150*/  LDSM.16.MT88.4 R16, [R231+0x800] ;  /* 0x00080000e710783b */ /* 0x000f2a0000004200 */
        /* <DEDUP_REMOVED lines=39> */
[----:B---3--:R-:W-:Y:S01]  /*d3d0*/  HMMA.16816.F32.BF16 R108, R4, R20, R108 ;  /* 0x00000014046c723c */ /* 0x008fe2000004186c */
[----:B------:R-:W-:-:S04]  /*d3e0*/  LOP3.LUT R20, R28, 0xffff, RZ, 0xc0, !PT ;  /* 0x0000ffff1c147812 */ /* 0x000fc800078ec0ff */
[----:B------:R-:W-:-:S03]  /*d3f0*/  SHF.R.U32.HI R20, RZ, 0x8, R20 ;  /* 0x00000008ff147819 */ /* 0x000fc60000011614 */
[C---:B------:R-:W-:Y:S08]  /*d400*/  HMMA.16816.F32.BF16 R112, R4.reuse, R22, R112 ;  /* 0x000000160470723c */ /* 0x040ff00000041870 */
[C---:B----4-:R-:W-:Y:S08]  /*d410*/  HMMA.16816.F32.BF16 R116, R4.reuse, R16, R116 ;  /* 0x000000100474723c */ /* 0x050ff00000041874 */
[C---:B------:R-:W-:Y:S01]  /*d420*/  HMMA.16816.F32.BF16 R120, R4.reuse, R18, R120 ;  /* 0x000000120478723c */ /* 0x040fe20000041878 */
[----:B------:R-:W-:Y:S07]  /*d430*/  LDSM.16.MT88.4 R16, [R3+0x11000] ;  /* 0x011000000310783b */ /* 0x000fee0000004200 */
[C---:B-1----:R-:W-:Y:S08]  /*d440*/  HMMA.16816.F32.BF16 R124, R4.reuse, R12, R124 ;  /* 0x0000000c047c723c */ /* 0x042ff0000004187c */
[----:B------:R-:W-:Y:S01]  /*d450*/  HMMA.16816.F32.BF16 R128, R4, R14, R128 ;  /* 0x0000000e0480723c */ /* 0x000fe20000041880 */
[C---:B------:R-:W-:Y:S01]  /*d460*/  PRMT R7, R24.reuse, 0x7773, RZ ;  /* 0x0000777318077816 */ /* 0x040fe200000000ff */
[----:B------:R-:W-:Y:S01]  /*d470*/  IMAD.MOV.U32 R4, RZ, RZ, R24 ;  /* 0x000000ffff047224 */ /* 0x000fe200078e0018 */
[C---:B------:R-:W-:Y:S01]  /*d480*/  PRMT R5, R24.reuse, 0x7772, RZ ;  /* 0x0000777218057816 */ /* 0x040fe200000000ff */
[----:B------:R-:W1:Y:S01]  /*d490*/  LDSM.16.MT88.4 R12, [R233+0x11000] ;  /* 0x01100000e90c783b */ /* 0x000e620000004200 */
[----:B------:R-:W-:-:S02]  /*d4a0*/  PRMT R6, R24, 0x7771, RZ ;  /* 0x0000777118067816 */ /* 0x000fc400000000ff */
[----:B------:R-:W-:Y:S01]  /*d4b0*/  PRMT R5, R5, 0x5410, R7 ;  /* 0x0000541005057816 */ /* 0x000fe20000000007 */
[----:B------:R-:W3:Y:S01]  /*d4c0*/  LDSM.16.MT88.4 R24, [R231+0x1000] ;  /* 0x00100000e718783b */ /* 0x000ee20000004200 */
[----:B------:R-:W-:Y:S02]  /*d4d0*/  LOP3.LUT R7, R28, 0xff, RZ, 0xc0, !PT ;  /* 0x000000ff1c077812 */ /* 0x000fe400078ec0ff */
[----:B------:R-:W-:Y:S02]  /*d4e0*/  LOP3.LUT R4, R4, 0xff, RZ, 0xc0, !PT ;  /* 0x000000ff04047812 */ /* 0x000fe400078ec0ff */
[----:B------:R-:W-:Y:S02]  /*d4f0*/  PRMT R20, R7, 0x5410, R20 ;  /* 0x0000541007147816 */ /* 0x000fe40000000014 */
[----:B------:R-:W-:Y:S02]  /*d500*/  PRMT R7, R28, 0x7632, R7 ;  /* 0x000076321c077816 */ /* 0x000fe40000000007 */
[----:B------:R-:W-:-:S02]  /*d510*/  SHF.R.U32.HI R28, RZ, 0x18, R28 ;  /* 0x00000018ff1c7819 */ /* 0x000fc4000001161c */
[----:B------:R-:W-:Y:S02]  /*d520*/  HSET2.LE.AND R20, R20, R235, PT ;  /* 0x000000eb14147233 */ /* 0x000fe40003803000 */
[----:B------:R-:W-:Y:S02]  /*d530*/  LOP3.LUT R7, R7, 0xff, RZ, 0xc0, !PT ;  /* 0x000000ff07077812 */ /* 0x000fe400078ec0ff */
[----:B------:R-:W-:Y:S02]  /*d540*/  PRMT R6, R4, 0x5410, R6 ;  /* 0x0000541004067816 */ /* 0x000fe40000000006 */
[----:B------:R-:W-:Y:S02]  /*d550*/  PRMT R7, R7, 0x5410, R28 ;  /* 0x0000541007077816 */ /* 0x000fe4000000001c */
[----:B------:R-:W-:Y:S02]  /*d560*/  LOP3.LUT R4, R237, R20, RZ, 0xc0, !PT ;  /* 0x00000014ed047212 */ /* 0x000fe400078ec0ff */
[----:B------:R-:W-:-:S02]  /*d570*/  LOP3.LUT R20, R5, 0xff00ff, RZ, 0xc0, !PT ;  /* 0x00ff00ff05147812 */ /* 0x000fc400078ec0ff */
[--C-:B------:R-:W-:Y:S02]  /*d580*/  HSET2.LE.AND R5, R7, R235.reuse, PT ;  /* 0x000000eb07057233 */ /* 0x100fe40003803000 */
[--C-:B------:R-:W-:Y:S02]  /*d590*/  HSET2.LE.AND R6, R6, R235.reuse, PT ;  /* 0x000000eb06067233 */ /* 0x100fe40003803000 */
[----:B------:R-:W-:Y:S02]  /*d5a0*/  HSET2.LE.AND R7, R20, R235, PT ;  /* 0x000000eb14077233 */ /* 0x000fe40003803000 */
[----:B------:R-:W4:Y:S01]  /*d5b0*/  LDSM.16.MT88.4 R20, [R3+0x13000] ;  /* 0x013000000314783b */ /* 0x000f220000004200 */
[----:B------:R-:W-:Y:S02]  /*d5c0*/  LOP3.LUT R5, R31, R5, RZ, 0xc0, !PT ;  /* 0x000000051f057212 */ /* 0x000fe400078ec0ff */
[----:B------:R-:W-:Y:S02]  /*d5d0*/  LOP3.LUT R6, R30, R6, RZ, 0xc0, !PT ;  /* 0x000000061e067212 */ /* 0x000fe400078ec0ff */
[----:B------:R-:W-:-:S02]  /*d5e0*/  LOP3.LUT R7, R29, R7, RZ, 0xc0, !PT ;  /* 0x000000071d077212 */ /* 0x000fc400078ec0ff */
[----:B------:R-:W-:Y:S05]  /*d5f0*/  LDSM.16.MT88.4 R28, [R217+0x1000] ;  /* 0x00100000d91c783b */ /* 0x000fea0000004200 */
        /* <DEDUP_REMOVED lines=15> */
[C---:B------:R-:W-:Y:S08]  /*d6f0*/  HMMA.16816.F32.BF16 R136, R4.reuse, R28, R136 ;  /* 0x0000001c0488723c */ /* 0x040ff00000041888 */
        /* <DEDUP_REMOVED lines=11> */
[----:B-1----:R-:W-:Y:S01]  /*d7b0*/  HMMA.16816.F32.BF16 R116, R4, R12, R116 ;  /* 0x0000000c0474723c */ /* 0x002fe20000041874 */
[----:B------:R-:W-:Y:S01]  /*d7c0*/  IMAD.MOV.U32 R12, RZ, RZ, R232 ;  /* 0x000000ffff0c7224 */ /* 0x000fe200078e00e8 */
[----:B------:R-:W-:-:S04]  /*d7d0*/  PRMT R13, R232, 0x7772, RZ ;  /* 0x00007772e80d7816 */ /* 0x000fc800000000ff */
[----:B------:R-:W-:Y:S02]  /*d7e0*/  LOP3.LUT R12, R12, 0xff, RZ, 0xc0, !PT ;  /* 0x000000ff0c0c7812 */ /* 0x000fe400078ec0ff */
[C---:B--2---:R-:W-:Y:S08]  /*d7f0*/  HMMA.16816.F32.BF16 R60, R4.reuse, R28, R60 ;  /* 0x0000001c043c723c */ /* 0x044ff0000004183c */
[C---:B------:R-:W-:Y:S01]  /*d800*/  HMMA.16816.F32.BF16 R64, R4.reuse, R30, R64 ;  /* 0x0000001e0440723c */ /* 0x040fe20000041840 */
[----:B------:R-:W1:Y:S07]  /*d810*/  LDSM.16.MT88.4 R28, [R217+0x5000] ;  /* 0x00500000d91c783b */ /* 0x000e6e0000004200 */
[----:B---3--:R-:W-:Y:S01]  /*d820*/  HMMA.16816.F32.BF16 R100, R4, R24, R100 ;  /* 0x000000180464723c */ /* 0x008fe20000041864 */
[----:B------:R-:W-:-:S02]  /*d830*/  PRMT R24, R232, 0x7771, RZ ;  /* 0x00007771e8187816 */ /* 0x000fc400000000ff */
[----:B------:R-:W-:Y:S01]  /*d840*/  PRMT R25, R232, 0x7773, RZ ;  /* 0x00007773e8197816 */ /* 0x000fe200000000ff */
[----:B------:R-:W-:Y:S01]  /*d850*/  FADD.FTZ R232, R219, R230 ;  /* 0x000000e6dbe87221 */ /* 0x000fe20000010000 */
[----:B------:R-:W-:Y:S01]  /*d860*/  PRMT R24, R12, 0x5410, R24 ;  /* 0x000054100c187816 */ /* 0x000fe20000000018 */
[----:B------:R-:W-:Y:S01]  /*d870*/  FADD.FTZ R230, R221, R236 ;  /* 0x000000ecdde67221 */ /* 0x000fe20000010000 */
[----:B------:R-:W-:Y:S01]  /*d880*/  LOP3.LUT R12, R223, 0xff, RZ, 0xc0, !PT ;  /* 0x000000ffdf0c7812 */ /* 0x000fe200078ec0ff */
[----:B----4-:R-:W-:Y:S01]  /*d890*/  HMMA.16816.F32.BF16 R108, R4, R20, R108 ;  /* 0x00000014046c723c */ /* 0x010fe2000004186c */
[----:B------:R-:W-:Y:S01]  /*d8a0*/  PRMT R25, R13, 0x5410, R25 ;  /* 0x000054100d197816 */ /* 0x000fe20000000019 */
[----:B------:R-:W-:Y:S01]  /*d8b0*/  FADD.FTZ R232, R35, R232 ;  /* 0x000000e823e87221 */ /* 0x000fe20000010000 */
[----:B------:R-:W-:Y:S01]  /*d8c0*/  HSET2.LE.AND R24, R24, R235, PT ;  /* 0x000000eb18187233 */ /* 0x000fe20003803000 */
[----:B------:R-:W-:Y:S02]  /*d8d0*/  FADD.FTZ R230, R34, R230 ;  /* 0x000000e622e67221 */ /* 0x000fe40000010000 */
[----:B------:R-:W-:-:S02]  /*d8e0*/  FADD.FTZ R232, R33, R232 ;  /* 0x000000e821e87221 */ /* 0x000fc40000010000 */
[C---:B------:R-:W-:Y:S01]  /*d8f0*/  HMMA.16816.F32.BF16 R112, R4.reuse, R22, R112 ;  /* 0x000000160470723c */ /* 0x040fe20000041870 */
[----:B------:R-:W2:Y:S01]  /*d900*/  LDSM.16.MT88.4 R20, [R217+0x7000] ;  /* 0x00700000d914783b */ /* 0x000ea20000004200 */
[----:B------:R-:W-:Y:S01]  /*d910*/  FADD.FTZ R230, R196, R230 ;  /* 0x000000e6c4e67221 */ /* 0x000fe20000010000 */
[----:B------:R-:W-:Y:S02]  /*d920*/  FADD.FTZ R232, R194, R232 ;  /* 0x000000e8c2e87221 */ /* 0x000fe40000010000 */
[----:B------:R-:W-:Y:S01]  /*d930*/  LDSM.16.MT88.4 R32, [R3+0x15800] ;  /* 0x015800000320783b */ /* 0x000fe20000004200 */
[----:B------:R-:W-:Y:S01]  /*d940*/  FADD.FTZ R193, R193, R230 ;  /* 0x000000e6c1c17221 */ /* 0x000fe20000010000 */
[----:B------:R-:W-:Y:S01]  /*d950*/  FADD.FTZ R192, R192, R232 ;  /* 0x000000e8c0c07221 */ /* 0x000fe20000010000 */
[----:B------:R-:W-:Y:S01]  /*d960*/  HMMA.16816.F32.BF16 R104, R4, R26, R104 ;  /* 0x0000001a0468723c */ /* 0x000fe20000041868 */
[----:B------:R-:W-:Y:S01]  /*d970*/  LOP3.LUT R26, R223, 0xffff, RZ, 0xc0, !PT ;  /* 0x0000ffffdf1a7812 */ /* 0x000fe200078ec0ff */
[----:B------:R-:W-:Y:S01]  /*d980*/  FADD.FTZ R193, R188, R193 ;  /* 0x000000c1bcc17221 */ /* 0x000fe20000010000 */
[----:B------:R-:W-:Y:S01]  /*d990*/  SHF.R.U32.HI R27, RZ, 0x18, R223 ;  /* 0x00000018ff1b7819 */ /* 0x000fe200000116df */
[----:B------:R-:W-:Y:S01]  /*d9a0*/  FADD.FTZ R192, R187, R192 ;  /* 0x000000c0bbc07221 */ /* 0x000fe20000010000 */
[----:B------:R-:W-:Y:S01]  /*d9b0*/  SHF.R.U32.HI R26, RZ, 0x8, R26 ;  /* 0x00000008ff1a7819 */ /* 0x000fe2000001161a */
[----:B------:R-:W-:-:S02]  /*d9c0*/  FADD.FTZ R193, R191, R193 ;  /* 0x000000c1bfc17221 */ /* 0x000fc40000010000 */
[C---:B-----5:R-:W-:Y:S01]  /*d9d0*/  HMMA.16816.F32.BF16 R84, R4.reuse, R16, R84 ;  /* 0x000000100454723c */ /* 0x060fe20000041854 */
[----:B------:R-:W-:Y:S01]  /*d9e0*/  PRMT R26, R12, 0x5410, R26 ;  /* 0x000054100c1a7816 */ /* 0x000fe2000000001a */
[----:B------:R-:W-:Y:S01]  /*d9f0*/  FADD.FTZ R192, R212, R192 ;  /* 0x000000c0d4c07221 */ /* 0x000fe20000010000 */
[----:B------:R-:W-:Y:S01]  /*da00*/  PRMT R12, R223, 0x7632, R12 ;  /* 0x00007632df0c7816 */ /* 0x000fe2000000000c */
[----:B------:R-:W-:Y:S01]  /*da10*/  FFMA.FTZ R223, R225, UR8, -R220 ;  /* 0x00000008e1df7c23 */ /* 0x000fe200080108dc */
[----:B------:R-:W-:Y:S01]  /*da20*/  FADD.FTZ R190, R190, R193 ;  /* 0x000000c1bebe7221 */ /* 0x000fe20000010000 */
[----:B------:R-:W-:Y:S01]  /*da30*/  HSET2.LE.AND R26, R26, R235, PT ;  /* 0x000000eb1a1a7233 */ /* 0x000fe20003803000 */
[----:B------:R-:W-:Y:S01]  /*da40*/  FADD.FTZ R211, R211, R192 ;  /* 0x000000c0d3d37221 */ /* 0x000fe20000010000 */
[----:B------:R-:W-:Y:S01]  /*da50*/  LOP3.LUT R12, R12, 0xff, RZ, 0xc0, !PT ;  /* 0x000000ff0c0c7812 */ /* 0x000fe200078ec0ff */
[----:B------:R-:W-:Y:S01]  /*da60*/  HMMA.16816.F32.BF16 R88, R4, R18, R88 ;  /* 0x000000120458723c */ /* 0x000fe20000041858 */
[----:B------:R-:W3:Y:S01]  /*da70*/  LDSM.16.MT88.4 R16, [R3+0x11800] ;  /* 0x011800000310783b */ /* 0x000ee20000004200 */
[----:B------:R-:W4:Y:S01]  /*da80*/  MUFU.EX2 R223, R223 ;  /* 0x000000df00df7308 */ /* 0x000f220000000800 */
[----:B------:R-:W-:Y:S01]  /*da90*/  PRMT R27, R12, 0x5410, R27 ;  /* 0x000054100c1b7816 */ /* 0x000fe2000000001b */
[----:B------:R-:W-:Y:S01]  /*daa0*/  FADD.FTZ R190, R216, R190 ;  /* 0x000000bed8be7221 */ /* 0x000fe20000010000 */
[----:B------:R-:W-:-:S03]  /*dab0*/  FADD.FTZ R211, R215, R211 ;  /* 0x000000d3d7d37221 */ /* 0x000fc60000010000 */
[----:B------:R-:W-:Y:S01]  /*dac0*/  HMMA.16816.F32.BF16 R120, R4, R14, R120 ;  /* 0x0000000e0478723c */ /* 0x000fe20000041878 */
[----:B------:R-:W5:Y:S01]  /*dad0*/  LDSM.16.MT88.4 R12, [R3+0x13800] ;  /* 0x01380000030c783b */ /* 0x000f620000004200 */
[----:B------:R-:W-:Y:S01]  /*dae0*/  HSET2.LE.AND R27, R27, R235, PT ;  /* 0x000000eb1b1b7233 */ /* 0x000fe20003803000 */
[----:B------:R-:W-:Y:S01]  /*daf0*/  FADD.FTZ R214, R214, R190 ;  /* 0x000000bed6d67221 */ /* 0x000fe20000010000 */
[----:B------:R-:W-:-:S03]  /*db00*/  FADD.FTZ R213, R213, R211 ;  /* 0x000000d3d5d57221 */ /* 0x000fc60000010000 */
[----:B------:R-:W-:Y:S01]  /*db10*/  FADD.FTZ R214, R195, R214 ;  /* 0x000000d6c3d67221 */ /* 0x000fe20000010000 */
[C---:B-1----:R-:W-:Y:S01]  /*db20*/  HMMA.16816.F32.BF16 R92, R4.reuse, R28, R92 ;  /* 0x0000001c045c723c */ /* 0x042fe2000004185c */
[----:B------:R-:W-:Y:S02]  /*db30*/  FADD.FTZ R213, R226, R213 ;  /* 0x000000d5e2d57221 */ /* 0x000fe40000010000 */
[----:B------:R-:W-:Y:S02]  /*db40*/  FADD.FTZ R214, R189, R214 ;  /* 0x000000d6bdd67221 */ /* 0x000fe40000010000 */
[----:B----4-:R-:W-:Y:S02]  /*db50*/  FADD.FTZ R213, R223, R213 ;  /* 0x000000d5dfd57221 */ /* 0x010fe40000010000 */
[----:B------:R-:W-:Y:S01]  /*db60*/  FADD.FTZ R214, R229, R214 ;  /* 0x000000d6e5d67221 */ /* 0x000fe20000010000 */
[----:B------:R-:W-:Y:S01]  /*db70*/  HMMA.16816.F32.BF16 R96, R4, R30, R96 ;  /* 0x0000001e0460723c */ /* 0x000fe20000041860 */
[----:B------:R1:W4:Y:S01]  /*db80*/  LDSM.16.MT88.4 R28, [R3+0x17800] ;  /* 0x01780000031c783b */ /* 0x0003220000004200 */
[----:B------:R-:W-:-:S06]  /*db90*/  FADD.FTZ R213, R222, R213 ;  /* 0x000000d5ded57221 */ /* 0x000fcc0000010000 */
[C---:B--2---:R-:W-:Y:S01]  /*dba0*/  HMMA.16816.F32.BF16 R124, R4.reuse, R20, R124 ;  /* 0x00000014047c723c */ /* 0x044fe2000004187c */
[----:B------:R-:W-:Y:S02]  /*dbb0*/  F2FP.BF16.F32.PACK_AB R20, R223, R226 ;  /* 0x000000e2df14723e */ /* 0x000fe400000010ff */
[----:B------:R-:W-:Y:S02]  /*dbc0*/  LOP3.LUT R21, R25, 0xff00ff, RZ, 0xc0, !PT ;  /* 0x00ff00ff19157812 */ /* 0x000fe400078ec0ff */
[C---:B------:R-:W-:Y:S02]  /*dbd0*/  PRMT R224, R20.reuse, 0x7610, R224 ;  /* 0x0000761014e07816 */ /* 0x040fe400000000e0 */
[----:B------:R-:W-:Y:S01]  /*dbe0*/  PRMT R227, R20, 0x7632, R227 ;  /* 0x0000763214e37816 */ /* 0x000fe200000000e3 */
[----:B------:R-:W-:Y:S01]  /*dbf0*/  HMMA.16816.F32.BF16 R128, R4, R22, R128 ;  /* 0x000000160480723c */ /* 0x000fe20000041880 */
[----:B------:R-:W-:Y:S01]  /*dc00*/  F2FP.BF16.F32.PACK_AB R5, R228, R229 ;  /* 0x000000e5e405723e */ /* 0x000fe200000010ff */
[----:B------:R-:W-:Y:S01]  /*dc10*/  @!P5 HFMA2.BF16_V2 R10, -RZ.H0_H0, RZ.H0_H0, -R224.H0_H0 ;  /* 0x200000ffff0ad231 */ /* 0x000fe200003409e0 */
[----:B------:R-:W-:Y:S01]  /*dc20*/  F2FP.BF16.F32.PACK_AB R4, R218, R222 ;  /* 0x000000deda04723e */ /* 0x000fe200000010ff */
[----:B------:R-:W-:Y:S01]  /*dc30*/  @!P1 HFMA2.BF16_V2 R9, -RZ.H0_H0, RZ.H0_H0, -R227.H0_H0 ;  /* 0x200000ffff099231 */ /* 0x000fe200003409e3 */
[----:B------:R-:W-:-:S02]  /*dc40*/  PRMT R219, R5, 0x7610, R219 ;  /* 0x0000761005db7816 */ /* 0x000fc400000000db */
[----:B------:R-:W-:Y:S02]  /*dc50*/  PRMT R220, R5, 0x7632, R220 ;  /* 0x0000763205dc7816 */ /* 0x000fe400000000dc */
[C---:B------:R-:W-:Y:S01]  /*dc60*/  PRMT R221, R4.reuse, 0x7610, R221 ;  /* 0x0000761004dd7816 */ /* 0x040fe200000000dd */
[----:B------:R-:W-:Y:S01]  /*dc70*/  @!P4 HFMA2.BF16_V2 R8, -RZ.H0_H0, RZ.H0_H0, -R219.H0_H0 ;  /* 0x200000ffff08c231 */ /* 0x000fe200003409db */
[----:B------:R-:W-:Y:S01]  /*dc80*/  PRMT R225, R4, 0x7632, R225 ;  /* 0x0000763204e17816 */ /* 0x000fe200000000e1 */
[----:B-1----:R-:W-:Y:S01]  /*dc90*/  @P3 HFMA2.BF16_V2 R3, -RZ.H0_H0, RZ.H0_H0, -R220.H0_H0 ;  /* 0x200000ffff033231 */ /* 0x002fe200003409dc */
[----:B------:R-:W-:Y:S01]  /*dca0*/  HSET2.LE.AND R21, R21, R235, PT ;  /* 0x000000eb15157233 */ /* 0x000fe20003803000 */
[----:B------:R-:W-:Y:S01]  /*dcb0*/  @P0 HFMA2.BF16_V2 R2, -RZ.H0_H0, RZ.H0_H0, -R221.H0_H0 ;  /* 0x200000ffff020231 */ /* 0x000fe200003409dd */
[----:B------:R-:W-:Y:S01]  /*dcc0*/  PRMT R5, R224, 0x5410, R227 ;  /* 0x00005410e0057816 */ /* 0x000fe200000000e3 */
[----:B------:R-:W-:Y:S01]  /*dcd0*/  @P2 HFMA2.BF16_V2 R0, -RZ.H0_H0, RZ.H0_H0, -R225.H0_H0 ;  /* 0x200000ffff002231 */ /* 0x000fe200003409e1 */
[----:B------:R-:W-:-:S02]  /*dce0*/  PRMT R6, R219, 0x5410, R220 ;  /* 0x00005410db067816 */ /* 0x000fc400000000dc */
[----:B------:R-:W-:Y:S02]  /*dcf0*/  PRMT R7, R221, 0x5410, R225 ;  /* 0x00005410dd077816 */ /* 0x000fe400000000e1 */
[----:B------:R-:W-:Y:S02]  /*dd00*/  LOP3.LUT R4, R234, R26, RZ, 0xc0, !PT ;  /* 0x0000001aea047212 */ /* 0x000fe400078ec0ff */
[----:B------:R-:W-:Y:S02]  /*dd10*/  LOP3.LUT R5, R5, R27, RZ, 0xc0, !PT ;  /* 0x0000001b05057212 */ /* 0x000fe400078ec0ff */
[----:B------:R-:W-:Y:S02]  /*dd20*/  LOP3.LUT R6, R6, R24, RZ, 0xc0, !PT ;  /* 0x0000001806067212 */ /* 0x000fe400078ec0ff */
[----:B------:R-:W-:Y:S01]  /*dd30*/  LOP3.LUT R7, R7, R21, RZ, 0xc0, !PT ;  /* 0x0000001507077212 */ /* 0x000fe200078ec0ff */
[----:B------:R-:W-:Y:S01]  /*dd40*/  LDSM.16.MT88.4 R24, [R233+0x11800] ;  /* 0x01180000e918783b */ /* 0x000fe20000004200 */
[----:B------:R-:W-:-:S02]  /*dd50*/  @!P5 PRMT R224, R10, 0x5410, RZ ;  /* 0x000054100ae0d816 */ /* 0x000fc400000000ff */
[----:B------:R-:W1:Y:S01]  /*dd60*/  LDC R10, c[0x0][0x448] ;  /* 0x00011200ff0a7b82 */ /* 0x000e620000000800 */
[----:B------:R-:W2:Y:S01]  /*dd70*/  LDSM.16.MT88.4 R20, [R233+0x13800] ;  /* 0x01380000e914783b */ /* 0x000ea20000004200 */
[----:B------:R-:W-:Y:S01]  /*dd80*/  @!P4 PRMT R219, R8, 0x5410, RZ ;  /* 0x0000541008dbc816 */ /* 0x000fe200000000ff */
[C---:B---3--:R-:W-:Y:S01]  /*dd90*/  HMMA.16816.F32.BF16 R160, R4.reuse, R16, R160 ;  /* 0x0000001004a0723c */ /* 0x048fe200000418a0 */
[----:B------:R-:W-:Y:S01]  /*dda0*/  @P3 PRMT R220, R3, 0x5410, RZ ;  /* 0x0000541003dc3816 */ /* 0x000fe200000000ff */
[----:B------:R-:W-:Y:S01]  /*ddb0*/  IMAD.MOV.U32 R3, RZ, RZ, R185 ;  /* 0x000000ffff037224 */ /* 0x000fe200078e00b9 */
[----:B------:R-:W-:Y:S01]  /*ddc0*/  @P0 PRMT R221, R2, 0x5410, RZ ;  /* 0x0000541002dd0816 */ /* 0x000fe200000000ff */
[----:B------:R-:W-:Y:S01]  /*ddd0*/  IMAD.MOV.U32 R2, RZ, RZ, R184 ;  /* 0x000000ffff027224 */ /* 0x000fe200078e00b8 */
[----:B------:R-:W-:Y:S02]  /*dde0*/  @!P1 PRMT R227, R9, 0x5410, RZ ;  /* 0x0000541009e39816 */ /* 0x000fe400000000ff */
[----:B------:R-:W-:Y:S01]  /*ddf0*/  @P2 PRMT R225, R0, 0x5410, RZ ;  /* 0x0000541000e12816 */ /* 0x000fe200000000ff */
[----:B------:R-:W-:Y:S01]  /*de00*/  HMMA.16816.F32.BF16 R156, R4, R18, R156 ;  /* 0x00000012049c723c */ /* 0x000fe2000004189c */
[----:B------:R-:W3:Y:S01]  /*de10*/  LDSM.16.MT88.4 R16, [R233+0x15800] ;  /* 0x01580000e910783b */ /* 0x000ee20000004200 */
[----:B------:R-:W-:-:S03]  /*de20*/  FADD.FTZ R0, R228, R214 ;  /* 0x000000d6e4007221 */ /* 0x000fc60000010000 */
[----:B------:R-:W-:Y:S03]  /*de30*/  STG.E.U16 desc[UR28][R2.64+-0x80], R182 ;  /* 0xffff80b602007986 */ /* 0x000fe6000c10151c */
[----:B-----5:R-:W-:Y:S01]  /*de40*/  HMMA.16816.F32.BF16 R36, R4, R12, R36 ;  /* 0x0000000c0424723c */ /* 0x020fe20000041824 */
[----:B------:R-:W-:Y:S01]  /*de50*/  STG.E.U16 desc[UR28][R2.64+-0x7e], R179 ;  /* 0xffff82b302007986 */ /* 0x000fe2000c10151c */
[----:B-1----:R-:W-:-:S06]  /*de60*/  IMAD.SHL.U32 R8, R10, 0x8, RZ ;  /* 0x000000080a087824 */ /* 0x002fcc00078e00ff */
[----:B------:R-:W-:Y:S01]  /*de70*/  HMMA.16816.F32.BF16 R40, R4, R14, R40 ;  /* 0x0000000e0428723c */ /* 0x000fe20000041828 */
[----:B------:R-:W1:Y:S01]  /*de80*/  LDSM.16.MT88.4 R12, [R233+0x17800] ;  /* 0x01780000e90c783b */ /* 0x000e620000004200 */
[----:B------:R-:W-:-:S05]  /*de90*/  IMAD.WIDE R8, R8, 0x2, R2 ;  /* 0x0000000208087825 */ /* 0x000fca00078e0202 */
[----:B------:R-:W-:Y:S01]  /*dea0*/  STG.E.U16 desc[UR28][R8.64+-0x80], R178 ;  /* 0xffff80b208007986 */ /* 0x000fe2000c10151c */
[C---:B----4-:R-:W-:Y:S03]  /*deb0*/  HMMA.16816.F32.BF16 R100, R4.reuse, R28, R100 ;  /* 0x0000001c0464723c */ /* 0x050fe60000041864 */
[----:B------:R-:W-:Y:S04]  /*dec0*/  STG.E.U16 desc[UR28][R8.64+-0x7e], R177 ;  /* 0xffff82b108007986 */ /* 0x000fe8000c10151c */
[----:B------:R-:W-:Y:S01]  /*ded0*/  STG.E.U16 desc[UR28][R2.64+-0x70], R176 ;  /* 0xffff90b002007986 */ /* 0x000fe2000c10151c */
[C---:B--2---:R-:W-:Y:S03]  /*dee0*/  HMMA.16816.F32.BF16 R44, R4.reuse, R20, R44 ;  /* 0x00000014042c723c */ /* 0x044fe6000004182c */
[----:B------:R-:W-:Y:S04]  /*def0*/  STG.E.U16 desc[UR28][R2.64+-0x6e], R175 ;  /* 0xffff92af02007986 */ /* 0x000fe8000c10151c */
[----:B------:R-:W-:Y:S01]  /*df00*/  STG.E.U16 desc[UR28][R8.64+-0x70], R174 ;  /* 0xffff90ae08007986 */ /* 0x000fe2000c10151c */
[C---:B------:R-:W-:Y:S03]  /*df10*/  HMMA.16816.F32.BF16 R48, R4.reuse, R22, R48 ;  /* 0x000000160430723c */ /* 0x040fe60000041830 */
[----:B------:R-:W2:Y:S04]  /*df20*/  LDSM.16.MT88.4 R20, [R231+0x5800] ;  /* 0x00580000e714783b */ /* 0x000ea80000004200 */
[----:B------:R-:W-:Y:S01]  /*df30*/  STG.E.U16 desc[UR28][R8.64+-0x6e], R173 ;  /* 0xffff92ad08007986 */ /* 0x000fe2000c10151c */
[C---:B---3--:R-:W-:Y:S03]  /*df40*/  HMMA.16816.F32.BF16 R76, R4.reuse, R16, R76 ;  /* 0x00000010044c723c */ /* 0x048fe6000004184c */
[----:B------:R-:W-:Y:S04]  /*df50*/  STG.E.U16 desc[UR28][R2.64+-0x60], R172 ;  /* 0xffffa0ac02007986 */ /* 0x000fe8000c10151c */
[----:B------:R-:W-:Y:S01]  /*df60*/  STG.E.U16 desc[UR28][R2.64+-0x5e], R171 ;  /* 0xffffa2ab02007986 */ /* 0x000fe2000c10151c */
[C---:B------:R-:W-:Y:S03]  /*df70*/  HMMA.16816.F32.BF16 R80, R4.reuse, R18, R80 ;  /* 0x000000120450723c */ /* 0x040fe60000041850 */
[----:B------:R-:W3:Y:S04]  /*df80*/  LDSM.16.MT88.4 R16, [R231+0x7800] ;  /* 0x00780000e710783b */ /* 0x000ee80000004200 */
[----:B------:R-:W-:Y:S01]  /*df90*/  STG.E.U16 desc[UR28][R8.64+-0x60], R170 ;  /* 0xffffa0aa08007986 */ /* 0x000fe2000c10151c */
[C---:B-1----:R-:W-:Y:S03]  /*dfa0*/  HMMA.16816.F32.BF16 R108, R4.reuse, R12, R108 ;  /* 0x0000000c046c723c */ /* 0x042fe6000004186c */
[----:B------:R-:W-:Y:S04]  /*dfb0*/  STG.E.U16 desc[UR28][R8.64+-0x5e], R169 ;  /* 0xffffa2a908007986 */ /* 0x000fe8000c10151c */
[----:B------:R-:W-:Y:S01]  /*dfc0*/  STG.E.U16 desc[UR28][R2.64+-0x50], R168 ;  /* 0xffffb0a802007986 */ /* 0x000fe2000c10151c */
[C---:B------:R-:W-:Y:S03]  /*dfd0*/  HMMA.16816.F32.BF16 R112, R4.reuse, R14, R112 ;  /* 0x0000000e0470723c */ /* 0x040fe60000041870 */
[----:B------:R-:W1:Y:S04]  /*dfe0*/  LDSM.16.MT88.4 R12, [R217+0x1800] ;  /* 0x00180000d90c783b */ /* 0x000e680000004200 */
[----:B------:R-:W-:Y:S01]  /*dff0*/  STG.E.U16 desc[UR28][R2.64+-0x4e], R167 ;  /* 0xffffb2a702007986 */ /* 0x000fe2000c10151c */
[C---:B------:R-:W-:Y:S03]  /*e000*/  HMMA.16816.F32.BF16 R104, R4.reuse, R30, R104 ;  /* 0x0000001e0468723c */ /* 0x040fe60000041868 */
[----:B------:R-:W-:Y:S04]  /*e010*/  LDSM.16.MT88.4 R28, [R231+0x3800] ;  /* 0x00380000e71c783b */ /* 0x000fe80000004200 */
[----:B------:R-:W-:Y:S01]  /*e020*/  STG.E.U16 desc[UR28][R8.64+-0x50], R186 ;  /* 0xffffb0ba08007986 */ /* 0x000fe2000c10151c */
[C---:B------:R-:W-:Y:S03]  /*e030*/  HMMA.16816.F32.BF16 R152, R4.reuse, R24, R152 ;  /* 0x000000180498723c */ /* 0x040fe60000041898 */
[----:B------:R-:W-:Y:S04]  /*e040*/  STG.E.U16 desc[UR28][R8.64+-0x4e], R183 ;  /* 0xffffb2b708007986 */ /* 0x000fe8000c10151c */
[----:B------:R-:W-:Y:S01]  /*e050*/  STG.E.U16 desc[UR28][R2.64+-0x40], R198 ;  /* 0xffffc0c602007986 */ /* 0x000fe2000c10151c */
[C---:B------:R-:W-:Y:S03]  /*e060*/  HMMA.16816.F32.BF16 R148, R4.reuse, R26, R148 ;  /* 0x0000001a0494723c */ /* 0x040fe60000041894 */
[----:B------:R-:W4:Y:S04]  /*e070*/  LDSM.16.MT88.4 R24, [R231+0x1800] ;  /* 0x00180000e718783b */ /* 0x000f280000004200 */
        /* <DEDUP_REMOVED lines=20> */
[----:B------:R-:W-:Y:S04]  /*e1c0*/  STG.E.U16 desc[UR28][R8.64+-0x1e], R227 ;  /* 0xffffe2e308007986 */ /* 0x000fe8000c10151c */
[----:B------:R-:W-:Y:S01]  /*e1d0*/  STG.E.U16 desc[UR28][R2.64+-0x10], R219 ;  /* 0xfffff0db02007986 */ /* 0x000fe2000c10151c */
[C---:B------:R-:W-:Y:S03]  /*e1e0*/  HMMA.16816.F32.BF16 R72, R4.reuse, R34, R72 ;  /* 0x000000220448723c */ /* 0x040fe60000041848 */
[----:B------:R5:W-:Y:S04]  /*e1f0*/  STG.E.U16 desc[UR28][R2.64+-0xe], R220 ;  /* 0xfffff2dc02007986 */ /* 0x000be8000c10151c */
[----:B------:R-:W-:Y:S01]  /*e200*/  STG.E.U16 desc[UR28][R8.64+-0x10], R221 ;  /* 0xfffff0dd08007986 */ /* 0x000fe2000c10151c */
[C---:B----4-:R-:W-:Y:S03]  /*e210*/  HMMA.16816.F32.BF16 R144, R4.reuse, R24, R144 ;  /* 0x000000180490723c */ /* 0x050fe60000041890 */
[----:B------:R-:W-:Y:S05]  /*e220*/  STG.E.U16 desc[UR28][R8.64+-0xe], R225 ;  /* 0xfffff2e108007986 */ /* 0x000fea000c10151c */
[C---:B------:R-:W-:Y:S08]  /*e230*/  HMMA.16816.F32.BF16 R140, R4.reuse, R26, R140 ;  /* 0x0000001a048c723c */ /* 0x040ff0000004188c */
[----:B------:R-:W-:Y:S01]  /*e240*/  HMMA.16816.F32.BF16 R52, R4, R28, R52 ;  /* 0x0000001c0434723c */ /* 0x000fe20000041834 */
[----:B-----5:R-:W-:-:S07]  /*e250*/  IADD3 R2, P0, PT, R184, -0x100, RZ ;  /* 0xffffff00b8027810 */ /* 0x020fce0007f1e0ff */
[C---:B------:R-:W-:Y:S01]  /*e260*/  HMMA.16816.F32.BF16 R56, R4.reuse, R30, R56 ;  /* 0x0000001e0438723c */ /* 0x040fe20000041838 */
[----:B------:R-:W-:Y:S01]  /*e270*/  IADD3.X R3, PT, PT, R185, -0x1, RZ, P0, !PT ;  /* 0xffffffffb9037810 */ /* 0x000fe200007fe4ff */
[----:B------:R4:W-:Y:S04]  /*e280*/  STL [R1+0x2c], R2 ;  /* 0x00002c0201007387 */ /* 0x0009e80000100800 */
[----:B------:R5:W-:Y:S02]  /*e290*/  STL [R1+0x34], R0 ;  /* 0x0000340001007387 */ /* 0x000be40000100800 */
[C---:B--2---:R-:W-:Y:S08]  /*e2a0*/  HMMA.16816.F32.BF16 R60, R4.reuse, R20, R60 ;  /* 0x00000014043c723c */ /* 0x044ff0000004183c */
[C---:B------:R-:W-:Y:S08]  /*e2b0*/  HMMA.16816.F32.BF16 R64, R4.reuse, R22, R64 ;  /* 0x000000160440723c */ /* 0x040ff00000041840 */
[----:B---3--:R-:W-:Y:S01]  /*e2c0*/  HMMA.16816.F32.BF16 R92, R4, R16, R92 ;  /* 0x00000010045c723c */ /* 0x008fe2000004185c */
[----:B----4-:R-:W-:-:S07]  /*e2d0*/  FADD.FTZ R2, R218, R213 ;  /* 0x000000d5da027221 */ /* 0x010fce0000010000 */
[----:B------:R-:W-:Y:S01]  /*e2e0*/  HMMA.16816.F32.BF16 R96, R4, R18, R96 ;  /* 0x000000120460723c */ /* 0x000fe20000041860 */
[----:B------:R2:W-:Y:S01]  /*e2f0*/  STL [R1+0x30], R2 ;  /* 0x0000300201007387 */ /* 0x0005e20000100800 */
[----:B-----5:R-:W-:-:S03]  /*e300*/  IMAD.MOV.U32 R0, RZ, RZ, R165 ;  /* 0x000000ffff007224 */ /* 0x020fc600078e00a5 */
[----:B------:R4:W-:Y:S03]  /*e310*/  STL [R1+0x28], R3 ;  /* 0x0000280301007387 */ /* 0x0009e60000100800 */
[C---:B-1----:R-:W-:Y:S08]  /*e320*/  HMMA.16816.F32.BF16 R124, R4.reuse, R12, R124 ;  /* 0x0000000c047c723c */ /* 0x042ff0000004187c */
[----:B------:R-:W-:Y:S01]  /*e330*/  HMMA.16816.F32.BF16 R128, R4, R14, R128 ;  /* 0x0000000e0480723c */ /* 0x000fe20000041880 */
[----:B--2---:R-:W-:-:S15]  /*e340*/  IMAD.MOV.U32 R2, RZ, RZ, R166 ;  /* 0x000000ffff027224 */ /* 0x004fde00078e00a6 */
[----:B------:R-:W-:-:S04]  /*e350*/  NOP ;  /* 0x0000000000007918 */ /* 0x000fc80000000000 */
.L_x_690:
[----:B------:R-:W-:-:S09]  /*e360*/  UISETP.GE.AND UP0, UPT, UR7, URZ, UPT ;  /* 0x000000ff0700728c */ /* 0x000fd2000bf06270 */
[----:B------:R-:W-:Y:S05]  /*e370*/  BRA.U !UP0, `(.L_x_692) ;  /* 0x0000005908b47547 */ /* 0x000fea000b800000 */
[----:B----45:R-:W-:Y:S01]  /*e380*/  SHF.R.U32.HI R3, RZ, 0x1, R207 ;  /* 0x00000001ff037819 */ /* 0x030fe200000116cf */
[----:B---3--:R-:W1:Y:S01]  /*e390*/  LDC R4, c[0x0][0x4f8] ;  /* 0x00013e00ff047b82 */ /* 0x008e620000000800 */
[----:B------:R-:W-:Y:S01]  /*e3a0*/  LOP3.LUT P0, RZ, R207, 0x2, RZ, 0xc0, !PT ;  /* 0x00000002cfff7812 */ /* 0x000fe2000780c0ff */
[----:B------:R-:W2:Y:S01]  /*e3b0*/  LDCU UR4, c[0x0][0x440] ;  /* 0x00008800ff0477ac */ /* 0x000ea20008000800 */
[----:B------:R-:W-:Y:S01]  /*e3c0*/  LOP3.LUT R3, R11, 0x8, R3, 0x78, !PT ;  /* 0x000000080b037812 */ /* 0x000fe200078e7803 */
[----:B------:R-:W3:Y:S01]  /*e3d0*/  S2R R207, SR_TID.X ;  /* 0x0000000000cf7919 */ /* 0x000ee20000002100 */
[----:B------:R-:W-:Y:S01]  /*e3e0*/  IMAD.MOV.U32 R203, RZ, RZ, 0x20 ;  /* 0x00000020ffcb7424 */ /* 0x000fe200078e00ff */
[----:B------:R-:W4:Y:S01]  /*e3f0*/  LDCU UR18, c[0x0][0x448] ;  /* 0x00008900ff1277ac */ /* 0x000f220008000800 */
[----:B------:R-:W-:Y:S01]  /*e400*/  LOP3.LUT R204, R3, 0x200, R164, 0xf8, !PT ;  /* 0x0000020003cc7812 */ /* 0x000fe200078ef8a4 */
[----:B------:R-:W-:Y:S01]  /*e410*/  IMAD.MOV.U32 R164, RZ, RZ, R0 ;  /* 0x000000ffffa47224 */ /* 0x000fe200078e0000 */
[----:B------:R-:W3:Y:S01]  /*e420*/  LDC.64 R210, c[0x0][0x3c0] ;  /* 0x0000f000ffd27b82 */ /* 0x000ee20000000a00 */
[----:B------:R-:W-:Y:S01]  /*e430*/  IMAD.MOV.U32 R3, RZ, RZ, R2 ;  /* 0x000000ffff037224 */ /* 0x000fe200078e0002 */
[----:B------:R-:W-:Y:S01]  /*e440*/  LEA R204, R204, UR5, 0x1 ;  /* 0x00000005cccc7c11 */ /* 0x000fe2000f8e08ff */
[----:B------:R-:W-:Y:S01]  /*e450*/  IMAD.MOV.U32 R208, RZ, RZ, 0x40 ;  /* 0x00000040ffd07424 */ /* 0x000fe200078e00ff */
[----:B------:R-:W-:Y:S01]  /*e460*/  SEL R203, R203, 0xffffffe0, !P0 ;  /* 0xffffffe0cbcb7807 */ /* 0x000fe20004000000 */
[----:B------:R-:W-:Y:S01]  /*e470*/  IMAD.MOV.U32 R200, RZ, RZ, 0x20 ;  /* 0x00000020ffc87424 */ /* 0x000fe200078e00ff */
[----:B------:R-:W-:Y:S01]  /*e480*/  UMOV UR8, 0x400 ;  /* 0x0000040000087882 */ /* 0x000fe20000000000 */
[C---:B------:R-:W-:Y:S01]  /*e490*/  VIADD R0, R204.reuse, 0x10040 ;  /* 0x00010040cc007836 */ /* 0x040fe20000000000 */
[----:B------:R-:W3:Y:S01]  /*e4a0*/  S2UR UR10, SR_CgaCtaId ;  /* 0x00000000000a79c3 */ /* 0x000ee20000008800 */
[C---:B------:R-:W-:Y:S01]  /*e4b0*/  VIADD R2, R204.reuse, 0x10000 ;  /* 0x00010000cc027836 */ /* 0x040fe20000000000 */
[----:B------:R-:W1:Y:S01]  /*e4c0*/  LDCU UR17, c[0x0][0x440] ;  /* 0x00008800ff1177ac */ /* 0x000e620008000800 */
[----:B------:R-:W-:Y:S01]  /*e4d0*/  IMAD.IADD R203, R204, 0x1, R203 ;  /* 0x00000001cccb7824 */ /* 0x000fe200078e02cb */
[----:B------:R1:W-:Y:S01]  /*e4e0*/  STL [R1+0x10], R0 ;  /* 0x0000100001007387 */ /* 0x0003e20000100800 */
[----:B--2---:R-:W-:Y:S01]  /*e4f0*/  ISETP.GE.AND P2, PT, R205, UR4, PT ;  /* 0x00000004cd007c0c */ /* 0x004fe2000bf46270 */
[----:B------:R-:W2:Y:S01]  /*e500*/  LDCU UR4, c[0x0][0x45c] ;  /* 0x00008b80ff0477ac */ /* 0x000ea20008000800 */
[----:B-1----:R-:W-:Y:S01]  /*e510*/  LOP3.LUT R4, R4, 0xff, RZ, 0xc0, !PT ;  /* 0x000000ff04047812 */ /* 0x002fe200078ec0ff */
[----:B------:R1:W-:Y:S01]  /*e520*/  STL [R1+0x14], R2 ;  /* 0x0000140201007387 */ /* 0x0003e20000100800 */
[----:B------:R-:W1:Y:S03]  /*e530*/  LDCU.U8 UR11, c[0x0][0x4f8] ;  /* 0x00009f00ff0b77ac */ /* 0x000e660008000000 */
[----:B------:R-:W-:Y:S01]  /*e540*/  IMAD R247, R4, 0x10000, R4 ;  /* 0x0001000004f77824 */ /* 0x000fe200078e0204 */
[----:B----4-:R-:W-:Y:S01]  /*e550*/  USHF.L.U32 UR18, UR18, 0x3, URZ ;  /* 0x0000000312127899 */ /* 0x010fe200080006ff */
[C---:B---3--:R-:W-:Y:S01]  /*e560*/  SHF.L.U64.HI R246, R210.reuse, 0x4, R211 ;  /* 0x00000004d2f67819 */ /* 0x048fe200000102d3 */
[----:B------:R-:W-:-:S02]  /*e570*/  IMAD.SHL.U32 R245, R210, 0x10, RZ ;  /* 0x00000010d2f57824 */ /* 0x000fc400078e00ff */
[C---:B------:R-:W-:Y:S01]  /*e580*/  IMAD.SHL.U32 R202, R207.reuse, 0x40, RZ ;  /* 0x00000040cfca7824 */ /* 0x040fe200078e00ff */
[C---:B------:R-:W-:Y:S01]  /*e590*/  LOP3.LUT P1, RZ, R207.reuse, 0x4, RZ, 0xc0, !PT ;  /* 0x00000004cfff7812 */ /* 0x040fe2000782c0ff */
[C---:B------:R-:W-:Y:S01]  /*e5a0*/  IMAD.SHL.U32 R244, R207.reuse, 0x20, RZ ;  /* 0x00000020cff47824 */ /* 0x040fe200078e00ff */
[----:B------:R-:W-:Y:S02]  /*e5b0*/  LOP3.LUT P0, RZ, R207, 0x2, RZ, 0xc0, !PT ;  /* 0x00000002cfff7812 */ /* 0x000fe4000780c0ff */
[----:B------:R-:W-:Y:S01]  /*e5c0*/  SEL R208, R208, 0xffffffc0, !P1 ;  /* 0xffffffc0d0d07807 */ /* 0x000fe20004800000 */
[----:B------:R-:W-:Y:S01]  /*e5d0*/  ULEA UR10, UR10, UR8, 0x18 ;  /* 0x000000080a0a7291 */ /* 0x000fe2000f8ec0ff */
[----:B------:R-:W-:Y:S02]  /*e5e0*/  SEL R200, R200, 0xffffffe0, !P0 ;  /* 0xffffffe0c8c87807 */ /* 0x000fe40004000000 */
[----:B------:R-:W-:Y:S01]  /*e5f0*/  LOP3.LUT R201, R202, 0x400, RZ, 0xc0, !PT ;  /* 0x00000400cac97812 */ /* 0x000fe200078ec0ff */
[----:B--2---:R-:W-:Y:S08]  /*e600*/  BRA `(.L_x_693) ;  /* 0x0000000400ac7947 */ /* 0x004ff00003800000 */
.L_x_695:
[----:B------:R-:W2:Y:S01]  /*e610*/  LDL R183, [R1+0x24] ;  /* 0x0000240001b77983 */ /* 0x000ea20000100800 */
[----:B------:R-:W1:Y:S01]  /*e620*/  LDC.64 R166, c[0x0][0x3b8] ;  /* 0x0000ee00ffa67b82 */ /* 0x000e620000000a00 */
[----:B------:R-:W-:Y:S01]  /*e630*/  UIADD3 UR8, UPT, UPT, UR7, -0x1, URZ ;  /* 0xffffffff07087890 */ /* 0x000fe2000fffe0ff */
[----:B--2---:R-:W-:Y:S05]  /*e640*/  LOP3.LUT R170, R183, 0x1f8, RZ, 0xc0, !PT ;  /* 0x000001f8b7aa7812 */ /* 0x004fea00078ec0ff */
[C---:B-1----:R-:W-:Y:S01]  /*e650*/  IMAD.WIDE.U32 R176, R166.reuse, UR8, RZ ;  /* 0x00000008a6b07c25 */ /* 0x042fe2000f8e00ff */
[----:B------:R-:W-:Y:S02]  /*e660*/  SHF.L.U64.HI R168, R166, 0x4, R167 ;  /* 0x00000004a6a87819 */ /* 0x000fe400000102a7 */
[----:B------:R-:W-:Y:S01]  /*e670*/  LOP3.LUT R170, R170, 0x38, R207, 0x78, !PT ;  /* 0x00000038aaaa7812 */ /* 0x000fe200078e78cf */
[----:B------:R-:W-:Y:S01]  /*e680*/  IMAD R173, R167, UR8, R177 ;  /* 0x00000008a7ad7c24 */ /* 0x000fe2000f8e02b1 */
[----:B------:R-:W-:Y:S01]  /*e690*/  LEA R174, P6, R176, R251, 0x7 ;  /* 0x000000fbb0ae7211 */ /* 0x000fe200078c38ff */
[----:B------:R-:W-:Y:S01]  /*e6a0*/  IMAD.SHL.U32 R165, R166, 0x10, RZ ;  /* 0x00000010a6a57824 */ /* 0x000fe200078e00ff */
[----:B------:R-:W-:Y:S02]  /*e6b0*/  LOP3.LUT R170, R170, 0x1e00, R183, 0xf8, !PT ;  /* 0x00001e00aaaa7812 */ /* 0x000fe400078ef8b7 */
[--C-:B------:R-:W-:Y:S02]  /*e6c0*/  LEA.HI.X R175, R176, R250, R173.reuse, 0x7, P6 ;  /* 0x000000fab0af7211 */ /* 0x100fe400030f3cad */
[----:B------:R-:W-:Y:S02]  /*e6d0*/  LEA R252, R170, UR5, 0x1 ;  /* 0x00000005aafc7c11 */ /* 0x000fe4000f8e08ff */
        /* <DEDUP_REMOVED lines=8> */
[----:B------:R-:W-:Y:S02]  /*e760*/  LEA R2, P5, R166, R172, 0x5 ;  /* 0x000000aca6027211 */ /* 0x000fe400078a28ff */
        /* <DEDUP_REMOVED lines=85> */
.L_x_693:
[----:B------:R-:W-:Y:S04]  /*ecc0*/  DEPBAR.LE SB0, 0x0 ;  /* 0x000080000000791a */ /* 0x000fe80000000000 */
[----:B------:R-:W-:Y:S01]  /*ecd0*/  BAR.SYNC.DEFER_BLOCKING 0x0 ;  /* 0x0000000000007b1d */ /* 0x000fe20000010000 */
[----:B------:R-:W-:Y:S01]  /*ece0*/  IMAD.SHL.U32 R0, R207, 0x8, RZ ;  /* 0x00000008cf007824 */ /* 0x000fe200078e00ff */
[----:B-----5:R-:W-:Y:S01]  /*ecf0*/  LOP3.LUT R206, R244, 0x7c00, RZ, 0xc0, !PT ;  /* 0x00007c00f4ce7812 */ /* 0x020fe200078ec0ff */
[----:B------:R-:W-:Y:S01]  /*ed00*/  IMAD.WIDE.U32 R6, R210, UR7, RZ ;  /* 0x00000007d2067c25 */ /* 0x000fe2000f8e00ff */
[----:B------:R-:W-:Y:S01]  /*ed10*/  SHF.R.U32.HI R209, RZ, 0x1, R207 ;  /* 0x00000001ffd17819 */ /* 0x000fe200000116cf */
[----:B------:R-:W-:Y:S01]  /*ed20*/  UISETP.NE.AND UP0, UPT, UR7, URZ, UPT ;  /* 0x000000ff0700728c */ /* 0x000fe2000bf05270 */
[----:B------:R-:W-:Y:S01]  /*ed30*/  LOP3.LUT R205, R0, 0x38, RZ, 0xc0, !PT ;  /* 0x0000003800cd7812 */ /* 0x000fe200078ec0ff */
[----:B------:R-:W-:Y:S01]  /*ed40*/  IMAD R7, R211, UR7, R7 ;  /* 0x00000007d3077c24 */ /* 0x000fe2000f8e0207 */
[C---:B------:R-:W-:Y:S01]  /*ed50*/  LEA R14, P3, R6.reuse, R249, 0x7 ;  /* 0x000000f9060e7211 */ /* 0x040fe200078638ff */
[----:B------:R2:W-:Y:S01]  /*ed60*/  STL [R1+0x24], R0 ;  /* 0x0000240001007387 */ /* 0x0005e20000100800 */
[----:B------:R-:W-:Y:S01]  /*ed70*/  LOP3.LUT R13, R205, 0x40, RZ, 0xfc, !PT ;  /* 0x00000040cd0d7812 */ /* 0x000fe200078efcff */
[----:B------:R-:W-:Y:S01]  /*ed80*/  UMOV UR5, UR10 ;  /* 0x0000000a00057c82 */ /* 0x000fe20008000000 */
[C---:B------:R-:W-:Y:S02]  /*ed90*/  LEA R5, P0, R6.reuse, R245, 0x6 ;  /* 0x000000f506057211 */ /* 0x040fe400078030ff */
[C-C-:B------:R-:W-:Y:S01]  /*eda0*/  LEA.HI.X R15, R6.reuse, R248, R7.reuse, 0x7, P3 ;  /* 0x000000f8060f7211 */ /* 0x140fe200018f3c07 */
[----:B------:R-:W-:Y:S01]  /*edb0*/  STL [R1+0x20], R13 ;  /* 0x0000200d01007387 */ /* 0x000fe20000100800 */
[----:B------:R-:W-:Y:S02]  /*edc0*/  ISETP.GE.AND P4, PT, R13, UR17, PT ;  /* 0x000000110d007c0c */ /* 0x000fe4000bf86270 */
[----:B------:R-:W-:Y:S02]  /*edd0*/  LEA.HI.X R7, R6, R246, R7, 0x6, P0 ;  /* 0x000000f606077211 */ /* 0x000fe400000f3407 */
[C---:B------:R-:W-:Y:S02]  /*ede0*/  LEA R10, P5, R5.reuse, R249, 0x1 ;  /* 0x000000f9050a7211 */ /* 0x040fe400078a08ff */
[----:B------:R-:W-:Y:S02]  /*edf0*/  IADD3 R6, P3, PT, R5, R245, RZ ;  /* 0x000000f505067210 */ /* 0x000fe40007f7e0ff */
[----:B------:R-:W-:Y:S01]  /*ee00*/  LOP3.LUT R12, R205, 0x80, RZ, 0xfc, !PT ;  /* 0x00000080cd0c7812 */ /* 0x000fe200078efcff */
        /* <DEDUP_REMOVED lines=9> */
[----:B------:R-:W-:Y:S02]  /*eea0*/  LOP3.LUT R9, R205, 0xc0, RZ, 0xfc, !PT ;  /* 0x000000c0cd097812 */ /* 0x000fe400078efcff */
[----:B------:R-:W-:Y:S01]  /*eeb0*/  LEA.HI.X R7, R210, R7, R211, 0x5, P0 ;  /* 0x00000007d2077211 */ /* 0x000fe200000f2cd3 */
[----:B------:R-:W-:Y:S01]  /*eec0*/  @!PT LDS RZ, [RZ] ;  /* 0x00000000fffff984 */ /* 0x000fe20000000800 */
[----:B------:R-:W-:Y:S01]  /*eed0*/  @!PT LDS RZ, [RZ] ;  /* 0x00000000fffff984 */ /* 0x000fe20000000800 */
[----:B------:R-:W-:Y:S01]  /*eee0*/  @!PT LDS RZ, [RZ] ;  /* 0x00000000fffff984 */ /* 0x000fe20000000800 */
[----:B------:R-:W-:Y:S01]  /*eef0*/  @!P4 LDGSTS.E.BYPASS.LTC128B.128 [R252+0x12000], desc[UR28][R14.64+0x80] ;  /* 0x120000800efccfae */ /* 0x000fe2000b981a1c */
[----:B------:R-:W-:Y:S02]  /*ef00*/  ISETP.GE.AND P0, PT, R9, UR17, PT ;  /* 0x0000001109007c0c */ /* 0x000fe4000bf06270 */
[C---:B------:R-:W-:Y:S01]  /*ef10*/  ISETP.GE.AND P2, PT, R205.reuse, UR17, PT ;  /* 0x00000011cd007c0c */ /* 0x040fe2000bf46270 */
[----:B------:R-:W-:Y:S01]  /*ef20*/  @P4 STS.128 [R252+0x12000], RZ ;  /* 0x012000fffc004388 */ /* 0x000fe20000000c00 */
[CC--:B------:R-:W-:Y:S02]  /*ef30*/  LEA R16, P6, R6.reuse, R249.reuse, 0x1 ;  /* 0x000000f906107211 */ /* 0x0c0fe400078c08ff */
[--C-:B------:R-:W-:Y:S01]  /*ef40*/  LOP3.LUT R4, R205, 0x1c0, R202.reuse, 0xf8, !PT ;  /* 0x000001c0cd047812 */ /* 0x100fe200078ef8ca */
[----:B------:R-:W-:Y:S01]  /*ef50*/  @!PT LDS RZ, [RZ] ;  /* 0x00000000fffff984 */ /* 0x000fe20000000800 */
[----:B------:R-:W-:Y:S01]  /*ef60*/  @!PT LDS RZ, [RZ] ;  /* 0x00000000fffff984 */ /* 0x000fe20000000800 */
[----:B------:R-:W-:Y:S01]  /*ef70*/  @!PT LDS RZ, [RZ] ;  /* 0x00000000fffff984 */ /* 0x000fe20000000800 */
[----:B------:R-:W-:Y:S01]  /*ef80*/  @!P3 LDGSTS.E.BYPASS.LTC128B.128 [R252+0x14000], desc[UR28][R14.64+0x100] ;  /* 0x140001000efcbfae */ /* 0x000fe2000b981a1c */
[----:B------:R-:W-:Y:S02]  /*ef90*/  LEA.HI.X R17, R6, R248, R5, 0x1, P6 ;  /* 0x000000f806117211 */ /* 0x000fe400030f0c05 */
[----:B-1----:R-:W-:Y:S01]  /*efa0*/  LOP3.LUT R2, R206, 0x200, R202, 0xf8, !PT ;  /* 0x00000200ce027812 */ /* 0x002fe200078ef8ca */
[----:B------:R-:W-:Y:S01]  /*efb0*/  @P3 STS.128 [R252+0x14000], RZ ;  /* 0x014000fffc003388 */ /* 0x000fe20000000c00 */
[----:B--2---:R-:W-:Y:S02]  /*efc0*/  LOP3.LUT R0, R209, 0x8, RZ, 0xc0, !PT ;  /* 0x00000008d1007812 */ /* 0x004fe400078ec0ff */
[----:B------:R-:W-:Y:S01]  /*efd0*/  LOP3.LUT R197, R4, 0x8, R207, 0x78, !PT ;  /* 0x0000000804c57812 */ /* 0x000fe200078e78cf */
[----:B------:R-:W-:Y:S01]  /*efe0*/  @!PT LDS RZ, [RZ] ;  /* 0x00000000fffff984 */ /* 0x000fe20000000800 */
[----:B------:R-:W-:Y:S01]  /*eff0*/  @!PT LDS RZ, [RZ] ;  /* 0x00000000fffff984 */ /* 0x000fe20000000800 */
[----:B------:R-:W-:Y:S01]  /*f000*/  @!PT LDS RZ, [RZ] ;  /* 0x00000000fffff984 */ /* 0x000fe20000000800 */
[----:B------:R-:W-:Y:S01]  /*f010*/  @!P0 LDGSTS.E.BYPASS.LTC128B.128 [R252+0x16000], desc[UR28][R14.64+0x180] ;  /* 0x160001800efc8fae */ /* 0x000fe2000b981a1c */
[----:B------:R-:W-:Y:S03]  /*f020*/  LOP3.LUT R0, R2, R4, R0, 0xf6, !PT ;  /* 0x0000000402007212 */ /* 0x000fe600078ef600 */
[----:B------:R-:W-:Y:S01]  /*f030*/  @P0 STS.128 [R252+0x16000], RZ ;  /* 0x016000fffc000388 */ /* 0x000fe20000000c00 */
[----:B------:R-:W-:Y:S01]  /*f040*/  IMAD R197, R197, 0x2, R201 ;  /* 0x00000002c5c57824 */ /* 0x000fe200078e02c9 */
[----:B------:R-:W-:Y:S02]  /*f050*/  LEA R198, R0, UR5, 0x1 ;  /* 0x0000000500c67c11 */ /* 0x000fe4000f8e08ff */
[----:B------:R-:W-:Y:S01]  /*f060*/  @!PT LDS RZ, [RZ] ;  /* 0x00000000fffff984 */ /* 0x000fe20000000800 */
[----:B------:R-:W-:Y:S01]  /*f070*/  @!PT LDS RZ, [RZ] ;  /* 0x00000000fffff984 */ /* 0x000fe20000000800 */
[----:B------:R-:W-:Y:S01]  /*f080*/  @!PT LDS RZ, [RZ] ;  /* 0x00000000fffff984 */ /* 0x000fe20000000800 */
[----:B------:R-:W-:Y:S01]  /*f090*/  @!P2 LDGSTS.E.BYPASS.LTC128B.128 [R252+0x10800], desc[UR28][R10.64] ;  /* 0x108000000afcafae */ /* 0x000fe2000b981a1c */
[----:B------:R-:W-:Y:S02]  /*f0a0*/  VIADD R2, R197, UR5 ;  /* 0x00000005c5027c36 */ /* 0x000fe40008000000 */
[--C-:B------:R-:W-:Y:S01]  /*f0b0*/  IMAD.IADD R167, R198, 0x1, R200.reuse ;  /* 0x00000001c6a77824 */ /* 0x100fe200078e02c8 */
[----:B------:R-:W-:Y:S01]  /*f0c0*/  @P2 STS.128 [R252+0x10800], RZ ;  /* 0x010800fffc002388 */ /* 0x000fe20000000c00 */
[----:B------:R-:W-:Y:S02]  /*f0d0*/  IMAD.IADD R196, R2, 0x1, R200 ;  /* 0x0000000102c47824 */ /* 0x000fe400078e02c8 */
[--C-:B------:R-:W-:Y:S01]  /*f0e0*/  IMAD.IADD R166, R198, 0x1, R208.reuse ;  /* 0x00000001c6a67824 */ /* 0x100fe200078e02d0 */
[----:B------:R-:W-:Y:S01]  /*f0f0*/  @!PT LDS RZ, [RZ] ;  /* 0x00000000fffff984 */ /* 0x000fe20000000800 */
[----:B------:R-:W-:Y:S01]  /*f100*/  @!PT LDS RZ, [RZ] ;  /* 0x00000000fffff984 */ /* 0x000fe20000000800 */
[----:B------:R-:W-:Y:S01]  /*f110*/  @!PT LDS RZ, [RZ] ;  /* 0x00000000fffff984 */ /* 0x000fe20000000800 */
[----:B------:R-:W-:Y:S01]  /*f120*/  @!P4 LDGSTS.E.BYPASS.LTC128B.128 [R252+0x12800], desc[UR28][R10.64+0x80] ;  /* 0x128000800afccfae */ /* 0x000fe2000b981a1c */
[----:B------:R-:W-:Y:S02]  /*f130*/  IMAD.IADD R2, R2, 0x1, R208 ;  /* 0x0000000102027824 */ /* 0x000fe400078e02d0 */
[C---:B------:R-:W-:Y:S01]  /*f140*/  IMAD.IADD R165, R200.reuse, 0x1, R166 ;  /* 0x00000001c8a57824 */ /* 0x040fe200078e02a6 */
[----:B------:R-:W-:Y:S01]  /*f150*/  @P4 STS.128 [R252+0x12800], RZ ;  /* 0x012800fffc004388 */ /* 0x000fe20000000c00 */
[----:B------:R-:W-:Y:S03]  /*f160*/  IMAD.IADD R0, R200, 0x1, R2 ;  /* 0x00000001c8007824 */ /* 0x000fe600078e0202 */
        /* <DEDUP_REMOVED lines=10> */
[----:B------:R2:W-:Y:S04]  /*f210*/  STL [R1+0x1c], R12 ;  /* 0x00001c0c01007387 */ /* 0x0005e80000100800 */
        /* <DEDUP_REMOVED lines=15> */
[C---:B--2---:R-:W-:Y:S03]  /*f310*/  LEA R12, P5, R8.reuse, R249, 0x1 ;  /* 0x000000f9080c7211 */ /* 0x044fe600078a08ff */
[----:B------:R-:W-:Y:S01]  /*f320*/  @!PT LDS RZ, [RZ] ;  /* 0x00000000fffff984 */ /* 0x000fe20000000800 */
[----:B------:R-:W-:Y:S01]  /*f330*/  @!PT LDS RZ, [RZ] ;  /* 0x00000000fffff984 */ /* 0x000fe20000000800 */
[----:B------:R-:W-:Y:S01]  /*f340*/  @!PT LDS RZ, [RZ] ;  /* 0x00000000fffff984 */ /* 0x000fe20000000800 */
[----:B------:R2:W-:Y:S01]  /*f350*/  @!P0 LDGSTS.E.BYPASS.LTC128B.128 [R252+0x17000], desc[UR28][R16.64+0x180] ;  /* 0x1700018010fc8fae */ /* 0x0005e2000b981a1c */
[----:B------:R-:W-:Y:S03]  /*f360*/  LEA.HI.X R13, R8, R248, R7, 0x1, P5 ;  /* 0x000000f8080d7211 */ /* 0x000fe600028f0c07 */
        /* <DEDUP_REMOVED lines=21> */
[----:B------:R-:W-:Y:S04]  /*f4c0*/  STL [R1+0x18], R9 ;  /* 0x0000180901007387 */ /* 0x000fe80000100800 */
[----:B------:R-:W-:Y:S04]  /*f4d0*/  LDSM.16.M88.4 R32, [R198] ;  /* 0x00000000c620783b */ /* 0x000fe80000000200 */
[----:B-1----:R-:W1:Y:S04]  /*f4e0*/  LDSM.16.M88.4 R8, [R197+UR5+0x8000] ;  /* 0x00800005c508783b */ /* 0x002e680008000200 */
[----:B--2---:R-:W3:Y:S04]  /*f4f0*/  LDSM.16.M88.4 R16, [R197+UR5+0x8800] ;  /* 0x00880005c510783b */ /* 0x004ee80008000200 */
[----:B------:R-:W2:Y:S04]  /*f500*/  LDSM.16.M88.4 R24, [R197+UR5+0x9000] ;  /* 0x00900005c518783b */ /* 0x000ea80008000200 */
        /* <DEDUP_REMOVED lines=10> */
[C---:B---3--:R-:W-:Y:S08]  /*f5b0*/  HMMA.16816.F32.BF16 R12, R32.reuse, R16, RZ ;  /* 0x00000010200c723c */ /* 0x048ff000000418ff */
[C---:B------:R-:W-:Y:S08]  /*f5c0*/  HMMA.16816.F32.BF16 R16, R32.reuse, R18, RZ ;  /* 0x000000122010723c */ /* 0x040ff000000418ff */
[C---:B--2---:R-:W-:Y:S08]  /*f5d0*/  HMMA.16816.F32.BF16 R20, R32.reuse, R24, RZ ;  /* 0x000000182014723c */ /* 0x044ff000000418ff */
        /* <DEDUP_REMOVED lines=35> */
[----:B------:R-:W-:Y:S07]  /*f810*/  LDSM.16.M88.4 R192, [R197+UR5+0xb800] ;  /* 0x00b80005c5c0783b */ /* 0x000fee0008000200 */
[C---:B--2---:R-:W-:Y:S08]  /*f820*/  HMMA.16816.F32.BF16 R20, R168.reuse, R176, R20 ;  /* 0x000000b0a814723c */ /* 0x044ff00000041814 */
[C---:B------:R-:W-:Y:S01]  /*f830*/  HMMA.16816.F32.BF16 R24, R168.reuse, R178, R24 ;  /* 0x000000b2a818723c */ /* 0x040fe20000041818 */
[----:B------:R-:W2:Y:S07]  /*f840*/  LDSM.16.M88.4 R176, [R197+UR5+0xb000] ;  /* 0x00b00005c5b0783b */ /* 0x000eae0008000200 */
        /* <DEDUP_REMOVED lines=41> */
[----:B------:R-:W-:Y:S04]  /*fae0*/  LDSM.16.M88.4 R180, [R197+UR5+0xc000] ;  /* 0x00c00005c5b4783b */ /* 0x000fe80008000200 */
[----:B------:R-:W-:Y:S03]  /*faf0*/  LDSM.16.M88.4 R188, [R197+UR5+0xc800] ;  /* 0x00c80005c5bc783b */ /* 0x000fe60008000200 */
[C---:B--2---:R-:W-:Y:S08]  /*fb00*/  HMMA.16816.F32.BF16 R4, R168.reuse, R176, R4 ;  /* 0x000000b0a804723c */ /* 0x044ff00000041804 */
[C---:B------:R-:W-:Y:S01]  /*fb10*/  HMMA.16816.F32.BF16 R8, R168.reuse, R178, R8 ;  /* 0x000000b2a808723c */ /* 0x040fe20000041808 */
[----:B------:R-:W2:Y:S07]  /*fb20*/  LDSM.16.M88.4 R176, [R198+0x4000] ;  /* 0x00400000c6b0783b */ /* 0x000eae0000000200 */
[C---:B---3--:R-:W-:Y:S08]  /*fb30*/  HMMA.16816.F32.BF16 R12, R168.reuse, R184, R12 ;  /* 0x000000b8a80c723c */ /* 0x048ff0000004180c */
[C---:B------:R-:W-:Y:S01]  /*fb40*/  HMMA.16816.F32.BF16 R16, R168.reuse, R186, R16 ;  /* 0x000000baa810723c */ /* 0x040fe20000041810 */
[----:B------:R-:W-:Y:S07]  /*fb50*/  LDSM.16.M88.4 R184, [R197+UR5+0xd800] ;  /* 0x00d80005c5b8783b */ /* 0x000fee0008000200 */
[C---:B-1----:R-:W-:Y:S08]  /*fb60*/  HMMA.16816.F32.BF16 R20, R168.reuse, R172, R20 ;  /* 0x000000aca814723c */ /* 0x042ff00000041814 */
[C---:B------:R-:W-:Y:S01]  /*fb70*/  HMMA.16816.F32.BF16 R24, R168.reuse, R174, R24 ;  /* 0x000000aea818723c */ /* 0x040fe20000041818 */
[----:B------:R-:W1:Y:S07]  /*fb80*/  LDSM.16.M88.4 R172, [R197+UR5+0xd000] ;  /* 0x00d00005c5ac783b */ /* 0x000e6e0008000200 */
[C---:B------:R-:W-:Y:S08]  /*fb90*/  HMMA.16816.F32.BF16 R28, R168.reuse, R192, R28 ;  /* 0x000000c0a81c723c */ /* 0x040ff0000004181c */
[----:B------:R-:W-:Y:S01]  /*fba0*/  HMMA.16816.F32.BF16 R32, R168, R194, R32 ;  /* 0x000000c2a820723c */ /* 0x000fe20000041820 */
[----:B------:R-:W-:Y:S04]  /*fbb0*/  LDSM.16.M88.4 R168, [R167+0x4000] ;  /* 0x00400000a7a8783b */ /* 0x000fe80000000200 */
[----:B------:R-:W3:Y:S03]  /*fbc0*/  LDSM.16.M88.4 R192, [R196+0xc000] ;  /* 0x00c00000c4c0783b */ /* 0x000ee60000000200 */
        /* <DEDUP_REMOVED lines=12> */
[----:B------:R-:W5:Y:S03]  /*fc90*/  LDSM.16.M88.4 R184, [R166+0x4000] ;  /* 0x00400000a6b8783b */ /* 0x000f660000000200 */
[C---:B---3--:R-:W-:Y:S08]  /*fca0*/  HMMA.16816.F32.BF16 R4, R168.reuse, R192, R4 ;  /* 0x000000c0a804723c */ /* 0x048ff00000041804 */
[C---:B------:R-:W-:Y:S01]  /*fcb0*/  HMMA.16816.F32.BF16 R8, R168.reuse, R194, R8 ;  /* 0x000000c2a808723c */ /* 0x040fe20000041808 */
[----:B------:R-:W3:Y:S07]  /*fcc0*/  LDSM.16.M88.4 R192, [R2+0xc800] ;  /* 0x00c8000002c0783b */ /* 0x000eee0000000200 */
[C---:B--2---:R-:W-:Y:S08]  /*fcd0*/  HMMA.16816.F32.BF16 R12, R168.reuse, R180, R12 ;  /* 0x000000b4a80c723c */ /* 0x044ff0000004180c */
[C---:B------:R-:W-:Y:S01]  /*fce0*/  HMMA.16816.F32.BF16 R16, R168.reuse, R182, R16 ;  /* 0x000000b6a810723c */ /* 0x040fe20000041810 */
[----:B------:R-:W-:Y:S07]  /*fcf0*/  LDSM.16.M88.4 R180, [R0+0xc000] ;  /* 0x00c0000000b4783b */ /* 0x000fee0000000200 */
[C---:B-1----:R-:W-:Y:S08]  /*fd00*/  HMMA.16816.F32.BF16 R20, R168.reuse, R172, R20 ;  /* 0x000000aca814723c */ /* 0x042ff00000041814 */
[C---:B------:R-:W-:Y:S01]  /*fd10*/  HMMA.16816.F32.BF16 R24, R168.reuse, R174, R24 ;  /* 0x000000aea818723c */ /* 0x040fe20000041818 */
[----:B------:R-:W-:Y:S07]  /*fd20*/  LDSM.16.M88.4 R172, [R2+0xd800] ;  /* 0x00d8000002ac783b */ /* 0x000fee0000000200 */
[C---:B----4-:R-:W-:Y:S08]  /*fd30*/  HMMA.16816.F32.BF16 R28, R168.reuse, R176, R28 ;  /* 0x000000b0a81c723c */ /* 0x050ff0000004181c */
[----:B------:R-:W-:Y:S01]  /*fd40*/  HMMA.16816.F32.BF16 R32, R168, R178, R32 ;  /* 0x000000b2a820723c */ /* 0x000fe20000041820 */
[----:B------:R-:W1:Y:S04]  /*fd50*/  LDSM.16.M88.4 R168, [R2+0xd000] ;  /* 0x00d0000002a8783b */ /* 0x000e680000000200 */
[----:B------:R-:W2:Y:S03]  /*fd60*/  LDSM.16.M88.4 R176, [R165+0x4000] ;  /* 0x00400000a5b0783b */ /* 0x000ea60000000200 */
[C---:B-----5:R-:W-:Y:S08]  /*fd70*/  HMMA.16816.F32.BF16 R4, R184.reuse, R188, R4 ;  /* 0x000000bcb804723c */ /* 0x060ff00000041804 */
[C---:B------:R-:W-:Y:S01]  /*fd80*/  HMMA.16816.F32.BF16 R8, R184.reuse, R190, R8 ;  /* 0x000000beb808723c */ /* 0x040fe20000041808 */
[----:B------:R-:W4:Y:S07]  /*fd90*/  LDSM.16.M88.4 R188, [R0+0xc800] ;  /* 0x00c8000000bc783b */ /* 0x000f2e0000000200 */
[C---:B---3--:R-:W-:Y:S08]  /*fda0*/  HMMA.16816.F32.BF16 R12, R184.reuse, R192, R12 ;  /* 0x000000c0b80c723c */ /* 0x048ff0000004180c */
[C---:B------:R-:W-:Y:S01]  /*fdb0*/  HMMA.16816.F32.BF16 R16, R184.reuse, R194, R16 ;  /* 0x000000c2b810723c */ /* 0x040fe20000041810 */
[----:B------:R-:W3:Y:S07]  /*fdc0*/  LDSM.16.M88.4 R192, [R0+0xd000] ;  /* 0x00d0000000c0783b */ /* 0x000eee0000000200 */
[C---:B-1----:R-:W-:Y:S08]  /*fdd0*/  HMMA.16816.F32.BF16 R20, R184.reuse, R168, R20 ;  /* 0x000000a8b814723c */ /* 0x042ff00000041814 */
[C---:B------:R-:W-:Y:S01]  /*fde0*/  HMMA.16816.F32.BF16 R24, R184.reuse, R170, R24 ;  /* 0x000000aab818723c */ /* 0x040fe20000041818 */
[----:B------:R-:W1:Y:S07]  /*fdf0*/  LDSM.16.M88.4 R168, [R0+0xd800] ;  /* 0x00d8000000a8783b */ /* 0x000e6e0000000200 */
[C---:B------:R-:W-:Y:S08]  /*fe00*/  HMMA.16816.F32.BF16 R28, R184.reuse, R172, R28 ;  /* 0x000000acb81c723c */ /* 0x040ff0000004181c */
[----:B------:R-:W-:Y:S01]  /*fe10*/  HMMA.16816.F32.BF16 R32, R184, R174, R32 ;  /* 0x000000aeb820723c */ /* 0x000fe20000041820 */
[----:B------:R-:W-:Y:S04]  /*fe20*/  LDSM.16.M88.4 R172, [R198+0x6000] ;  /* 0x00600000c6ac783b */ /* 0x000fe80000000200 */
[----:B------:R-:W-:Y:S03]  /*fe30*/  LDSM.16.M88.4 R184, [R197+UR5+0xe800] ;  /* 0x00e80005c5b8783b */ /* 0x000fe60008000200 */
[C---:B--2---:R-:W-:Y:S08]  /*fe40*/  HMMA.16816.F32.BF16 R4, R176.reuse, R180, R4 ;  /* 0x000000b4b004723c */ /* 0x044ff00000041804 */
[C---:B------:R-:W-:Y:S01]  /*fe50*/  HMMA.16816.F32.BF16 R8, R176.reuse, R182, R8 ;  /* 0x000000b6b008723c */ /* 0x040fe20000041808 */
[----:B------:R-:W2:Y:S07]  /*fe60*/  LDSM.16.M88.4 R180, [R197+UR5+0xe000] ;  /* 0x00e00005c5b4783b */ /* 0x000eae0008000200 */
[C---:B----4-:R-:W-:Y:S08]  /*fe70*/  HMMA.16816.F32.BF16 R12, R176.reuse, R188, R12 ;  /* 0x000000bcb00c723c */ /* 0x050ff0000004180c */
[C---:B------:R-:W-:Y:S01]  /*fe80*/  HMMA.16816.F32.BF16 R16, R176.reuse, R190, R16 ;  /* 0x000000beb010723c */ /* 0x040fe20000041810 */
[----:B------:R-:W4:Y:S07]  /*fe90*/  LDSM.16.M88.4 R188, [R197+UR5+0xf000] ;  /* 0x00f00005c5bc783b */ /* 0x000f2e0008000200 */
[C---:B---3--:R-:W-:Y:S08]  /*fea0*/  HMMA.16816.F32.BF16 R20, R176.reuse, R192, R20 ;  /* 0x000000c0b014723c */ /* 0x048ff00000041814 */
[C---:B------:R-:W-:Y:S01]  /*feb0*/  HMMA.16816.F32.BF16 R24, R176.reuse, R194, R24 ;  /* 0x000000c2b018723c */ /* 0x040fe20000041818 */
[----:B------:R-:W-:Y:S07]  /*fec0*/  LDSM.16.M88.4 R192, [R196+0xe800] ;  /* 0x00e80000c4c0783b */ /* 0x000fee0000000200 */
[C---:B-1----:R-:W-:Y:S08]  /*fed0*/  HMMA.16816.F32.BF16 R28, R176.reuse, R168, R28 ;  /* 0x000000a8b01c723c */ /* 0x042ff0000004181c */
[----:B------:R-:W-:Y:S01]  /*fee0*/  HMMA.16816.F32.BF16 R32, R176, R170, R32 ;  /* 0x000000aab020723c */ /* 0x000fe20000041820 */
[----:B------:R-:W1:Y:S04]  /*fef0*/  LDSM.16.M88.4 R168, [R197+UR5+0xf800] ;  /* 0x00f80005c5a8783b */ /* 0x000e680008000200 */
[----:B------:R-:W-:Y:S03]  /*ff00*/  LDSM.16.M88.4 R176, [R167+0x6000] ;  /* 0x00600000a7b0783b */ /* 0x000fe60000000200 */
[C---:B--2---:R-:W-:Y:S08]  /*ff10*/  HMMA.16816.F32.BF16 R4, R172.reuse, R180, R4 ;  /* 0x000000b4ac04723c */ /* 0x044ff00000041804 */
[C---:B------:R-:W-:Y:S01]  /*ff20*/  HMMA.16816.F32.BF16 R8, R172.reuse, R182, R8 ;  /* 0x000000b6ac08723c */ /* 0x040fe20000041808 */
[----:B------:R-:W2:Y:S07]  /*ff30*/  LDSM.16.M88.4 R180, [R196+0xe000] ;  /* 0x00e00000c4b4783b */ /* 0x000eae0000000200 */
[C---:B------:R-:W-:Y:S08]  /*ff40*/  HMMA.16816.F32.BF16 R12, R172.reuse, R184, R12 ;  /* 0x000000b8ac0c723c */ /* 0x040ff0000004180c */
[C---:B------:R-:W-:Y:S01]  /*ff50*/  HMMA.16816.F32.BF16 R16, R172.reuse, R186, R16 ;  /* 0x000000baac10723c */ /* 0x040fe20000041810 */
[----:B------:R-:W3:Y:S04]  /*ff60*/  LDSM.16.M88.4 R184, [R196+0xf000] ;  /* 0x00f00000c4b8783b */ /* 0x000ee80000000200 */
[----:B------:R-:W5:Y:S03]  /*ff70*/  LDSM.16.M88.4 R196, [R196+0xf800] ;  /* 0x00f80000c4c4783b */ /* 0x000f660000000200 */
        /* <DEDUP_REMOVED lines=16> */
[C---:B-----5:R-:W-:Y:S08]  /*10080*/  HMMA.16816.F32.BF16 R28, R176.reuse, R196, R28 ;  /* 0x000000c4b01c723c */ /* 0x060ff0000004181c */
[----:B------:R-:W-:Y:S01]  /*10090*/  HMMA.16816.F32.BF16 R32, R176, R198, R32 ;  /* 0x000000c6b020723c */ /* 0x000fe20000041820 */
[----:B------:R4:W5:Y:S04]  /*100a0*/  LDSM.16.M88.4 R176, [R2+0xf800] ;  /* 0x00f8000002b0783b */ /* 0x0009680000000200 */
[----:B------:R-:W5:Y:S03]  /*100b0*/  LDSM.16.M88.4 R196, [R0+0xe800] ;  /* 0x00e8000000c4783b */ /* 0x000f660000000200 */
[C---:B-1----:R-:W-:Y:S08]  /*100c0*/  HMMA.16816.F32.BF16 R4, R168.reuse, R172, R4 ;  /* 0x000000aca804723c */ /* 0x042ff00000041804 */
[C---:B------:R-:W-:Y:S01]  /*100d0*/  HMMA.16816.F32.BF16 R8, R168.reuse, R174, R8 ;  /* 0x000000aea808723c */ /* 0x040fe20000041808 */
[----:B------:R-:W1:Y:S07]  /*100e0*/  LDSM.16.M88.4 R172, [R0+0xf000] ;  /* 0x00f0000000ac783b */ /* 0x000e6e0000000200 */
[C---:B--2---:R-:W-:Y:S01]  /*100f0*/  HMMA.16816.F32.BF16 R12, R168.reuse, R180, R12 ;  /* 0x000000b4a80c723c */ /* 0x044fe2000004180c */
[----:B----4-:R-:W-:Y:S02]  /*10100*/  IMAD.U32 R2, RZ, RZ, UR7 ;  /* 0x00000007ff027e24 */ /* 0x010fe4000f8e00ff */
[----:B------:R-:W-:Y:S05]  /*10110*/  IMAD.SHL.U32 R180, R207, 0x2, RZ ;  /* 0x00000002cfb47824 */ /* 0x000fea00078e00ff */
[C---:B------:R-:W-:Y:S03]  /*10120*/  HMMA.16816.F32.BF16 R16, R168.reuse, R182, R16 ;  /* 0x000000b6a810723c */ /* 0x040fe60000041810 */
[----:B------:R-:W-:Y:S05]  /*10130*/  LOP3.LUT R181, R180, 0x6, RZ, 0xc0, !PT ;  /* 0x00000006b4b57812 */ /* 0x000fea00078ec0ff */
[C---:B---3--:R-:W-:Y:S08]  /*10140*/  HMMA.16816.F32.BF16 R20, R168.reuse, R184, R20 ;  /* 0x000000b8a814723c */ /* 0x048ff00000041814 */
[C---:B------:R-:W-:Y:S08]  /*10150*/  HMMA.16816.F32.BF16 R24, R168.reuse, R186, R24 ;  /* 0x000000baa818723c */ /* 0x040ff00000041818 */
[C---:B-----5:R-:W-:Y:S08]  /*10160*/  HMMA.16816.F32.BF16 R28, R168.reuse, R176, R28 ;  /* 0x000000b0a81c723c */ /* 0x060ff0000004181c */
[----:B------:R-:W-:Y:S01]  /*10170*/  HMMA.16816.F32.BF16 R32, R168, R178, R32 ;  /* 0x000000b2a820723c */ /* 0x000fe20000041820 */
[----:B------:R2:W3:Y:S01]  /*10180*/  LDSM.16.M88.4 R168, [R0+0xf800] ;  /* 0x00f8000000a8783b */ /* 0x0004e20000000200 */
[----:B------:R-:W-:Y:S04]  /*10190*/  DEPBAR.LE SB0, 0x0 ;  /* 0x000080000000791a */ /* 0x000fe80000000000 */
[----:B------:R-:W-:Y:S02]  /*101a0*/  BAR.SYNC.DEFER_BLOCKING 0x0 ;  /* 0x0000000000007b1d */ /* 0x000fe40000010000 */
[C---:B------:R-:W-:Y:S08]  /*101b0*/  HMMA.16816.F32.BF16 R4, R188.reuse, R192, R4 ;  /* 0x000000c0bc04723c */ /* 0x040ff00000041804 */
[C---:B------:R-:W-:Y:S08]  /*101c0*/  HMMA.16816.F32.BF16 R8, R188.reuse, R194, R8 ;  /* 0x000000c2bc08723c */ /* 0x040ff00000041808 */
[C---:B------:R-:W-:Y:S03]  /*101d0*/  HMMA.16816.F32.BF16 R12, R188.reuse, R196, R12 ;  /* 0x000000c4bc0c723c */ /* 0x040fe6000004180c */
[----:B--2---:R-:W-:Y:S04]  /*101e0*/  IMAD R0, R2, 0x40, R181 ;  /* 0x0000004002007824 */ /* 0x004fe800078e02b5 */
[C---:B------:R-:W-:Y:S01]  /*101f0*/  VIADD R165, R0.reuse, 0x8 ;  /* 0x0000000800a57836 */ /* 0x040fe20000000000 */
[----:B------:R-:W-:Y:S01]  /*10200*/  I2FP.F32.U32 R166, R0 ;  /* 0x0000000000a67245 */ /* 0x000fe20000201000 */
[C---:B------:R-:W-:Y:S03]  /*10210*/  HMMA.16816.F32.BF16 R16, R188.reuse, R198, R16 ;  /* 0x000000c6bc10723c */ /* 0x040fe60000041810 */
[----:B------:R-:W-:Y:S02]  /*10220*/  VIADD R2, R0, 0x1 ;  /* 0x0000000100027836 */ /* 0x000fe40000000000 */
[C---:B------:R-:W-:Y:S01]  /*10230*/  FFMA.FTZ R4, R166.reuse, UR6, R4 ;  /* 0x00000006a6047c23 */ /* 0x040fe20008010004 */
[----:B------:R-:W-:Y:S01]  /*10240*/  FFMA.FTZ R6, R166, UR6, R6 ;  /* 0x00000006a6067c23 */ /* 0x000fe20008010006 */
[----:B------:R-:W-:Y:S01]  /*10250*/  I2FP.F32.U32 R166, R165 ;  /* 0x000000a500a67245 */ /* 0x000fe20000201000 */
[----:B------:R-:W-:Y:S01]  /*10260*/  VIADD R165, R0, 0x10 ;  /* 0x0000001000a57836 */ /* 0x000fe20000000000 */
[----:B------:R-:W-:Y:S01]  /*10270*/  I2FP.F32.U32 R2, R2 ;  /* 0x0000000200027245 */ /* 0x000fe20000201000 */
[C---:B-1----:R-:W-:Y:S03]  /*10280*/  HMMA.16816.F32.BF16 R20, R188.reuse, R172, R20 ;  /* 0x000000acbc14723c */ /* 0x042fe60000041814 */
[C---:B------:R-:W-:Y:S01]  /*10290*/  FFMA.FTZ R8, R166.reuse, UR6, R8 ;  /* 0x00000006a6087c23 */ /* 0x040fe20008010008 */
[----:B------:R-:W-:Y:S01]  /*102a0*/  FFMA.FTZ R10, R166, UR6, R10 ;  /* 0x00000006a60a7c23 */ /* 0x000fe2000801000a */
[----:B------:R-:W-:Y:S01]  /*102b0*/  I2FP.F32.U32 R166, R165 ;  /* 0x000000a500a67245 */ /* 0x000fe20000201000 */
[----:B------:R-:W-:Y:S02]  /*102c0*/  VIADD R167, R0, 0x9 ;  /* 0x0000000900a77836 */ /* 0x000fe40000000000 */
[----:B------:R-:W-:Y:S01]  /*102d0*/  FFMA.FTZ R5, R2, UR6, R5 ;  /* 0x0000000602057c23 */ /* 0x000fe20008010005 */
[----:B------:R-:W-:Y:S01]  /*102e0*/  VIADD R165, R0, 0x18 ;  /* 0x0000001800a57836 */ /* 0x000fe20000000000 */
[C---:B------:R-:W-:Y:S03]  /*102f0*/  HMMA.16816.F32.BF16 R24, R188.reuse, R174, R24 ;  /* 0x000000aebc18723c */ /* 0x040fe60000041818 */
[----:B------:R-:W-:Y:S01]  /*10300*/  FFMA.FTZ R7, R2, UR6, R7 ;  /* 0x0000000602077c23 */ /* 0x000fe20008010007 */
[----:B------:R-:W-:Y:S01]  /*10310*/  I2FP.F32.U32 R2, R167 ;  /* 0x000000a700027245 */ /* 0x000fe20000201000 */
[C---:B------:R-:W-:Y:S01]  /*10320*/  FFMA.FTZ R12, R166.reuse, UR6, R12 ;  /* 0x00000006a60c7c23 */ /* 0x040fe2000801000c */
[----:B------:R-:W-:Y:S01]  /*10330*/  FFMA.FTZ R14, R166, UR6, R14 ;  /* 0x00000006a60e7c23 */ /* 0x000fe2000801000e */
[----:B------:R-:W-:Y:S01]  /*10340*/  I2FP.F32.U32 R166, R165 ;  /* 0x000000a500a67245 */ /* 0x000fe20000201000 */
[----:B------:R-:W-:Y:S02]  /*10350*/  VIADD R167, R0, 0x11 ;  /* 0x0000001100a77836 */ /* 0x000fe40000000000 */
[----:B------:R-:W-:Y:S01]  /*10360*/  FFMA.FTZ R9, R2, UR6, R9 ;  /* 0x0000000602097c23 */ /* 0x000fe20008010009 */
[----:B------:R-:W-:Y:S02]  /*10370*/  VIADD R165, R0, 0x20 ;  /* 0x0000002000a57836 */ /* 0x000fe40000000000 */
[----:B------:R-:W-:Y:S01]  /*10380*/  FFMA.FTZ R11, R2, UR6, R11 ;  /* 0x00000006020b7c23 */ /* 0x000fe2000801000b */
[C---:B------:R-:W-:Y:S01]  /*10390*/  FFMA.FTZ R16, R166.reuse, UR6, R16 ;  /* 0x00000006a6107c23 */ /* 0x040fe20008010010 */
[----:B------:R-:W-:Y:S01]  /*103a0*/  I2FP.F32.U32 R2, R167 ;  /* 0x000000a700027245 */ /* 0x000fe20000201000 */
[----:B------:R-:W-:Y:S01]  /*103b0*/  FFMA.FTZ R18, R166, UR6, R18 ;  /* 0x00000006a6127c23 */ /* 0x000fe20008010012 */
[----:B------:R-:W-:Y:S01]  /*103c0*/  I2FP.F32.U32 R166, R165 ;  /* 0x000000a500a67245 */ /* 0x000fe20000201000 */
[C---:B---3--:R-:W-:Y:S03]  /*103d0*/  HMMA.16816.F32.BF16 R28, R188.reuse, R168, R28 ;  /* 0x000000a8bc1c723c */ /* 0x048fe6000004181c */
[----:B------:R-:W-:Y:S02]  /*103e0*/  VIADD R167, R0, 0x19 ;  /* 0x0000001900a77836 */ /* 0x000fe40000000000 */
[----:B------:R-:W-:Y:S01]  /*103f0*/  FFMA.FTZ R13, R2, UR6, R13 ;  /* 0x00000006020d7c23 */ /* 0x000fe2000801000d */
[----:B------:R-:W-:Y:S02]  /*10400*/  VIADD R168, R0, 0x28 ;  /* 0x0000002800a87836 */ /* 0x000fe40000000000 */
[----:B------:R-:W-:Y:S01]  /*10410*/  FFMA.FTZ R15, R2, UR6, R15 ;  /* 0x00000006020f7c23 */ /* 0x000fe2000801000f */
[----:B------:R-:W-:Y:S01]  /*10420*/  VIADD R165, R0, 0x29 ;  /* 0x0000002900a57836 */ /* 0x000fe20000000000 */
[----:B------:R-:W-:Y:S01]  /*10430*/  I2FP.F32.U32 R2, R167 ;  /* 0x000000a700027245 */ /* 0x000fe20000201000 */
[C---:B------:R-:W-:Y:S01]  /*10440*/  FFMA.FTZ R20, R166.reuse, UR6, R20 ;  /* 0x00000006a6147c23 */ /* 0x040fe20008010014 */
[----:B------:R-:W-:Y:S01]  /*10450*/  FFMA.FTZ R22, R166, UR6, R22 ;  /* 0x00000006a6167c23 */ /* 0x000fe20008010016 */
[----:B------:R-:W-:Y:S01]  /*10460*/  I2FP.F32.U32 R166, R168 ;  /* 0x000000a800a67245 */ /* 0x000fe20000201000 */
[----:B------:R-:W-:Y:S01]  /*10470*/  VIADD R167, R0, 0x21 ;  /* 0x0000002100a77836 */ /* 0x000fe20000000000 */
[----:B------:R-:W-:Y:S01]  /*10480*/  I2FP.F32.U32 R165, R165 ;  /* 0x000000a500a57245 */ /* 0x000fe20000201000 */
[C---:B------:R-:W-:Y:S01]  /*10490*/  FFMA.FTZ R17, R2.reuse, UR6, R17 ;  /* 0x0000000602117c23 */ /* 0x040fe20008010011 */
[----:B------:R-:W-:Y:S01]  /*104a0*/  FFMA.FTZ R19, R2, UR6, R19 ;  /* 0x0000000602137c23 */ /* 0x000fe20008010013 */
[C---:B------:R-:W-:Y:S01]  /*104b0*/  FFMA.FTZ R24, R166.reuse, UR6, R24 ;  /* 0x00000006a6187c23 */ /* 0x040fe20008010018 */
[----:B------:R-:W-:Y:S01]  /*104c0*/  I2FP.F32.U32 R2, R167 ;  /* 0x000000a700027245 */ /* 0x000fe20000201000 */
[----:B------:R-:W-:Y:S01]  /*104d0*/  FFMA.FTZ R26, R166, UR6, R26 ;  /* 0x00000006a61a7c23 */ /* 0x000fe2000801001a */
[----:B------:R-:W-:Y:S01]  /*104e0*/  FMNMX3.FTZ R166, R3, R4, R5, !PT ;  /* 0x0000000403a67276 */ /* 0x000fe20007810005 */
[C---:B------:R-:W-:Y:S01]  /*104f0*/  FFMA.FTZ R25, R165.reuse, UR6, R25 ;  /* 0x00000006a5197c23 */ /* 0x040fe20008010019 */
[----:B------:R-:W-:Y:S01]  /*10500*/  FFMA.FTZ R27, R165, UR6, R27 ;  /* 0x00000006a51b7c23 */ /* 0x000fe2000801001b */
[----:B------:R-:W-:Y:S01]  /*10510*/  FMNMX3.FTZ R165, R164, R6, R7, !PT ;  /* 0x00000006a4a57276 */ /* 0x000fe20007810007 */
[----:B------:R-:W-:Y:S01]  /*10520*/  VIADD R167, R0, 0x30 ;  /* 0x0000003000a77836 */ /* 0x000fe20000000000 */
[----:B------:R-:W-:Y:S01]  /*10530*/  FMNMX3.FTZ R166, R166, R8, R9, !PT ;  /* 0x00000008a6a67276 */ /* 0x000fe20007810009 */
[----:B------:R-:W-:Y:S03]  /*10540*/  HMMA.16816.F32.BF16 R32, R188, R170, R32 ;  /* 0x000000aabc20723c */ /* 0x000fe60000041820 */
[----:B------:R-:W-:Y:S01]  /*10550*/  FMNMX3.FTZ R165, R165, R10, R11, !PT ;  /* 0x0000000aa5a57276 */ /* 0x000fe2000781000b */
[----:B------:R-:W-:Y:S01]  /*10560*/  FFMA.FTZ R21, R2, UR6, R21 ;  /* 0x0000000602157c23 */ /* 0x000fe20008010015 */
[----:B------:R-:W-:Y:S01]  /*10570*/  FMNMX3.FTZ R166, R166, R12, R13, !PT ;  /* 0x0000000ca6a67276 */ /* 0x000fe2000781000d */
[----:B------:R-:W-:Y:S01]  /*10580*/  FFMA.FTZ R23, R2, UR6, R23 ;  /* 0x0000000602177c23 */ /* 0x000fe20008010017 */
[----:B------:R-:W-:Y:S01]  /*10590*/  I2FP.F32.U32 R2, R167 ;  /* 0x000000a700027245 */ /* 0x000fe20000201000 */
[----:B------:R-:W-:Y:S01]  /*105a0*/  VIADD R167, R0, 0x31 ;  /* 0x0000003100a77836 */ /* 0x000fe20000000000 */
[----:B------:R-:W-:Y:S02]  /*105b0*/  FMNMX3.FTZ R165, R165, R14, R15, !PT ;  /* 0x0000000ea5a57276 */ /* 0x000fe4000781000f */
[----:B------:R-:W-:Y:S01]  /*105c0*/  FMNMX3.FTZ R166, R166, R16, R17, !PT ;  /* 0x00000010a6a67276 */ /* 0x000fe20007810011 */
[C---:B------:R-:W-:Y:S01]  /*105d0*/  FFMA.FTZ R28, R2.reuse, UR6, R28 ;  /* 0x00000006021c7c23 */ /* 0x040fe2000801001c */
        /* <DEDUP_REMOVED lines=12> */
[C---:B------:R-:W-:Y:S01]  /*106a0*/  FFMA.FTZ R32, R2.reuse, UR6, R32 ;  /* 0x0000000602207c23 */ /* 0x040fe20008010020 */
[----:B------:R-:W-:Y:S01]  /*106b0*/  FMNMX3.FTZ R165, R165, R26, R27, !PT ;  /* 0x0000001aa5a57276 */ /* 0x000fe2000781001b */
[----:B------:R-:W-:Y:S01]  /*106c0*/  FFMA.FTZ R34, R2, UR6, R34 ;  /* 0x0000000602227c23 */ /* 0x000fe20008010022 */
[----:B------:R-:W-:Y:S01]  /*106d0*/  FMNMX3.FTZ R166, R166, R28, R29, !PT ;  /* 0x0000001ca6a67276 */ /* 0x000fe2000781001d */
[C---:B------:R-:W-:Y:S01]  /*106e0*/  FFMA.FTZ R33, R0.reuse, UR6, R33 ;  /* 0x0000000600217c23 */ /* 0x040fe20008010021 */
[----:B------:R-:W-:Y:S01]  /*106f0*/  FFMA.FTZ R35, R0, UR6, R35 ;  /* 0x0000000600237c23 */ /* 0x000fe20008010023 */
[----:B------:R-:W-:Y:S03]  /*10700*/  FMNMX3.FTZ R0, R165, R30, R31, !PT ;  /* 0x0000001ea5007276 */ /* 0x000fe6000781001f */
[----:B------:R-:W-:Y:S02]  /*10710*/  FMNMX3.FTZ R169, R166, R32, R33, !PT ;  /* 0x00000020a6a97276 */ /* 0x000fe40007810021 */
[----:B------:R-:W-:Y:S01]  /*10720*/  FMNMX3.FTZ R0, R0, R34, R35, !PT ;  /* 0x0000002200007276 */ /* 0x000fe20007810023 */
[----:B------:R-:W-:Y:S06]  /*10730*/  BRA.U.ANY UP0, `(.L_x_695) ;  /* 0xffffffdd00b47547 */ /* 0x000fec000b93ffff */
.L_x_694:
[----:B------:R-:W2:Y:S01]  /*10740*/  LDL.64 R170, [R1+0x8] ;  /* 0x0000080001aa7983 */ /* 0x000ea20000100a00 */
[----:B------:R-:W-:Y:S01]  /*10750*/  UIADD3 UR8, UPT, UPT, UR35, -0x4498517b, URZ ;  /* 0xbb67ae8523087890 */ /* 0x000fe2000fffe0ff */
[----:B-1----:R-:W-:Y:S01]  /*10760*/  MOV R172, UR35 ;  /* 0x0000002300ac7c02 */ /* 0x002fe20008000f00 */
[----:B------:R-:W-:Y:S02]  /*10770*/  USHF.L.U32 UR12, UR7, 0x1, URZ ;  /* 0x00000001070c7899 */ /* 0x000fe400080006ff */
[----:B------:R-:W-:Y:S01]  /*10780*/  UIADD3 UR9, UPT, UPT, UR34, -0x61c88647, URZ ;  /* 0x9e3779b922097890 */ /* 0x000fe2000fffe0ff */
[----:B------:R-:W2:Y:S01]  /*10790*/  LDL.64 R184, [R1] ;  /* 0x0000000001b87983 */ /* 0x000ea20000100a00 */
[----:B------:R-:W-:Y:S02]  /*107a0*/  UIADD3 UR16, UPT, UPT, UR35, 0x76cf5d0a, URZ ;  /* 0x76cf5d0a23107890 */ /* 0x000fe4000fffe0ff */
[----:B------:R-:W-:Y:S02]  /*107b0*/  UIADD3 UR15, UPT, UPT, UR35, 0x32370b8f, URZ ;  /* 0x32370b8f230f7890 */ /* 0x000fe4000fffe0ff */
[----:B------:R-:W-:Y:S01]  /*107c0*/  UIADD3 UR13, UPT, UPT, UR35, -0x126145ec, URZ ;  /* 0xed9eba14230d7890 */ /* 0x000fe2000fffe0ff */
[----:B------:R-:W1:Y:S01]  /*107d0*/  S2R R168, SR_TID.X ;  /* 0x0000000000a87919 */ /* 0x000e620000002100 */
[----:B------:R-:W-:Y:S02]  /*107e0*/  UISETP.NE.AND UP0, UPT, UR7, URZ, UPT ;  /* 0x000000ff0700728c */ /* 0x000fe4000bf05270 */
[----:B------:R-:W-:Y:S01]  /*107f0*/  UIADD3 UR7, UPT, UPT, UR7, -0x1, URZ ;  /* 0xffffffff07077890 */ /* 0x000fe2000fffe0ff */
[----:B------:R-:W3:Y:S01]  /*10800*/  S2R R174, SR_CTAID.X ;  /* 0x0000000000ae7919 */ /* 0x000ee20000002500 */
[----:B------:R-:W4:Y:S08]  /*10810*/  SHFL.BFLY PT, R166, R169, 0x2, 0x1f ;  /* 0x0c401f00a9a67f89 */ /* 0x000f3000000e0000 */
[----:B------:R-:W3:Y:S08]  /*10820*/  SHFL.BFLY PT, R167, R0, 0x2, 0x1f ;  /* 0x0c401f0000a77f89 */ /* 0x000ef000000e0000 */
[----:B------:R-:W-:Y:S04]  /*10830*/  STL [R1+0x4c], R208 ;  /* 0x00004cd001007387 */ /* 0x000fe80000100800 */
[----:B------:R-:W-:Y:S04]  /*10840*/  STL [R1+0x48], R206 ;  /* 0x000048ce01007387 */ /* 0x000fe80000100800 */
[----:B------:R-:W-:Y:S04]  /*10850*/  STL [R1+0x44], R205 ;  /* 0x000044cd01007387 */ /* 0x000fe80000100800 */
[----:B------:R-:W-:Y:S04]  /*10860*/  STL [R1+0x40], R181 ;  /* 0x000040b501007387 */ /* 0x000fe80000100800 */
[----:B------:R-:W-:Y:S01]  /*10870*/  STL [R1+0x38], R180 ;  /* 0x000038b401007387 */ /* 0x000fe20000100800 */
[----:B--2---:R-:W-:Y:S01]  /*10880*/  LOP3.LUT R182, R170, UR8, R185, 0x96, !PT ;  /* 0x00000008aab67c12 */ /* 0x004fe2000f8e96b9 */
[----:B------:R-:W-:Y:S01]  /*10890*/  UIADD3 UR8, UPT, UPT, UR12, 0x1, URZ ;  /* 0x000000010c087890 */ /* 0x000fe2000fffe0ff */
[----:B-1----:R-:W-:Y:S02]  /*108a0*/  SHF.R.U32.HI R168, RZ, 0x5, R168 ;  /* 0x00000005ffa87819 */ /* 0x002fe400000116a8 */
[----:B------:R-:W-:Y:S01]  /*108b0*/  LOP3.LUT R172, R171, UR12, R172, 0x96, !PT ;  /* 0x0000000cabac7c12 */ /* 0x000fe2000f8e96ac */
[----:B------:R-:W-:Y:S01]  /*108c0*/  UIADD3 UR12, UPT, UPT, UR34, 0x3c6ef372, URZ ;  /* 0x3c6ef372220c7890 */ /* 0x000fe2000fffe0ff */
[----:B----4-:R-:W-:Y:S01]  /*108d0*/  FMNMX.FTZ R169, R169, R166, !PT ;  /* 0x000000a6a9a97209 */ /* 0x010fe20007810000 */
[----:B---3--:R-:W-:Y:S01]  /*108e0*/  IMAD R174, R174, 0x4, R168 ;  /* 0x00000004aeae7824 */ /* 0x008fe200078e02a8 */
[----:B------:R-:W-:Y:S01]  /*108f0*/  MOV R2, UR8 ;  /* 0x0000000800027c02 */ /* 0x000fe20008000f00 */
[----:B------:R-:W-:Y:S01]  /*10900*/  IMAD.WIDE.U32 R172, R172, -0x326172a9, RZ ;  /* 0xcd9e8d57acac7825 */ /* 0x000fe200078e00ff */
[----:B------:R-:W-:Y:S01]  /*10910*/  FMNMX.FTZ R167, R0, R167, !PT ;  /* 0x000000a700a77209 */ /* 0x000fe20007810000 */
[----:B------:R-:W-:Y:S01]  /*10920*/  UIADD3 UR8, UPT, UPT, UR34, -0x255992d5, URZ ;  /* 0xdaa66d2b22087890 */ /* 0x000fe2000fffe0ff */
[----:B------:R-:W-:Y:S01]  /*10930*/  LOP3.LUT R2, R171, UR35, R2, 0x96, !PT ;  /* 0x00000023ab027c12 */ /* 0x000fe2000f8e9602 */
[----:B------:R-:W-:Y:S02]  /*10940*/  IMAD.WIDE.U32 R174, R174, -0x326172a9, RZ ;  /* 0xcd9e8d57aeae7825 */ /* 0x000fe400078e00ff */
[----:B------:R-:W1:Y:S02]  /*10950*/  SHFL.BFLY PT, R0, R167, 0x1, 0x1f ;  /* 0x0c201f00a7007f89 */ /* 0x000e6400000e0000 */
[----:B------:R-:W-:Y:S01]  /*10960*/  IMAD.WIDE.U32 R176, R2, -0x326172a9, RZ ;  /* 0xcd9e8d5702b07825 */ /* 0x000fe200078e00ff */
[----:B------:R-:W-:Y:S05]  /*10970*/  LOP3.LUT R165, R174, UR9, R173, 0x96, !PT ;  /* 0x00000009aea57c12 */ /* 0x000fea000f8e96ad */
[----:B------:R-:W2:Y:S01]  /*10980*/  SHFL.BFLY PT, R2, R169, 0x1, 0x1f ;  /* 0x0c201f00a9027f89 */ /* 0x000ea200000e0000 */
[----:B------:R-:W-:Y:S01]  /*10990*/  IMAD.WIDE.U32 R182, R182, -0x326172a9, RZ ;  /* 0xcd9e8d57b6b67825 */ /* 0x000fe200078e00ff */
[----:B------:R-:W-:Y:S01]  /*109a0*/  LOP3.LUT R178, R174, UR9, R177, 0x96, !PT ;  /* 0x00000009aeb27c12 */ /* 0x000fe2000f8e96b1 */
[----:B------:R-:W-:Y:S02]  /*109b0*/  UIADD3 UR9, UPT, UPT, UR34, 0x78dde6e4, URZ ;  /* 0x78dde6e422097890 */ /* 0x000fe4000fffe0ff */
[----:B------:R-:W-:Y:S01]  /*109c0*/  IMAD.WIDE.U32 R170, R165, -0x2daee0ad, RZ ;  /* 0xd2511f53a5aa7825 */ /* 0x000fe200078e00ff */
[C---:B------:R-:W-:Y:S02]  /*109d0*/  LOP3.LUT R172, R183.reuse, UR12, R172, 0x96, !PT ;  /* 0x0000000cb7ac7c12 */ /* 0x040fe4000f8e96ac */
[----:B------:R-:W-:Y:S01]  /*109e0*/  LOP3.LUT R176, R183, UR12, R176, 0x96, !PT ;  /* 0x0000000cb7b07c12 */ /* 0x000fe2000f8e96b0 */
[----:B------:R-:W-:Y:S01]  /*109f0*/  IMAD.WIDE.U32 R178, R178, -0x2daee0ad, RZ ;  /* 0xd2511f53b2b27825 */ /* 0x000fe200078e00ff */
[----:B------:R-:W-:Y:S01]  /*10a00*/  LOP3.LUT R165, R184, UR16, R171, 0x96, !PT ;  /* 0x00000010b8a57c12 */ /* 0x000fe2000f8e96ab */
[----:B------:R-:W-:Y:S02]  /*10a10*/  UIADD3 UR12, UPT, UPT, UR35, -0x56f99767, URZ ;  /* 0xa9066899230c7890 */ /* 0x000fe4000fffe0ff */
[----:B------:R-:W-:Y:S01]  /*10a20*/  IMAD.WIDE.U32 R172, R172, -0x2daee0ad, RZ ;  /* 0xd2511f53acac7825 */ /* 0x000fe200078e00ff */
[----:B------:R-:W-:Y:S03]  /*10a30*/  LOP3.LUT R184, R184, UR16, R179, 0x96, !PT ;  /* 0x00000010b8b87c12 */ /* 0x000fe6000f8e96b3 */
[----:B------:R-:W-:Y:S01]  /*10a40*/  IMAD.WIDE.U32 R174, R165, -0x326172a9, RZ ;  /* 0xcd9e8d57a5ae7825 */ /* 0x000fe200078e00ff */
[----:B------:R-:W-:Y:S02]  /*10a50*/  LOP3.LUT R170, R170, UR15, R173, 0x96, !PT ;  /* 0x0000000faaaa7c12 */ /* 0x000fe4000f8e96ad */
[----:B-1----:R-:W-:Y:S01]  /*10a60*/  FMNMX.FTZ R0, R167, R0, !PT ;  /* 0x00000000a7007209 */ /* 0x002fe20007810000 */
[----:B------:R-:W-:Y:S01]  /*10a70*/  IMAD.WIDE.U32 R176, R176, -0x2daee0ad, RZ ;  /* 0xd2511f53b0b07825 */ /* 0x000fe200078e00ff */
[----:B------:R-:W-:Y:S02]  /*10a80*/  LOP3.LUT R165, R182, UR8, R175, 0x96, !PT ;  /* 0x00000008b6a57c12 */ /* 0x000fe4000f8e96af */
[----:B--2---:R-:W-:Y:S01]  /*10a90*/  FMNMX.FTZ R2, R169, R2, !PT ;  /* 0x00000002a9027209 */ /* 0x004fe20007810000 */
[----:B------:R-:W-:Y:S03]  /*10aa0*/  IMAD.WIDE.U32 R170, R170, -0x326172a9, RZ ;  /* 0xcd9e8d57aaaa7825 */ /* 0x000fe600078e00ff */
[----:B------:R-:W-:Y:S01]  /*10ab0*/  FSETP.NEU.FTZ.AND P0, PT, R2, -INF , PT ;  /* 0xff8000000200780b */ /* 0x000fe20003f1d000 */
[----:B------:R-:W-:Y:S01]  /*10ac0*/  IMAD.WIDE.U32 R186, R165, -0x2daee0ad, RZ ;  /* 0xd2511f53a5ba7825 */ /* 0x000fe200078e00ff */
[----:B------:R-:W-:Y:S02]  /*10ad0*/  LOP3.LUT R174, R174, UR9, R171, 0x96, !PT ;  /* 0x00000009aeae7c12 */ /* 0x000fe4000f8e96ab */
[----:B------:R-:W-:Y:S01]  /*10ae0*/  LOP3.LUT R165, R178, UR15, R177, 0x96, !PT ;  /* 0x0000000fb2a57c12 */ /* 0x000fe2000f8e96b1 */
[----:B------:R-:W-:Y:S01]  /*10af0*/  FMUL.FTZ R178, R2, UR4 ;  /* 0x0000000402b27c20 */ /* 0x000fe20008410000 */
[----:B------:R-:W-:Y:S01]  /*10b00*/  IMAD.WIDE.U32 R184, R184, -0x326172a9, RZ ;  /* 0xcd9e8d57b8b87825 */ /* 0x000fe200078e00ff */
[----:B------:R-:W-:Y:S01]  /*10b10*/  LOP3.LUT R166, R172, UR13, R187, 0x96, !PT ;  /* 0x0000000daca67c12 */ /* 0x000fe2000f8e96bb */
[----:B------:R-:W-:Y:S02]  /*10b20*/  UIADD3 UR15, UPT, UPT, UR34, 0x1715609d, URZ ;  /* 0x1715609d220f7890 */ /* 0x000fe4000fffe0ff */
[----:B------:R-:W-:Y:S01]  /*10b30*/  IMAD.WIDE.U32 R174, R174, -0x2daee0ad, RZ ;  /* 0xd2511f53aeae7825 */ /* 0x000fe200078e00ff */
[----:B------:R-:W-:Y:S02]  /*10b40*/  FSEL R178, R178, RZ, P0 ;  /* 0x000000ffb2b27208 */ /* 0x000fe40000000000 */
[----:B------:R-:W-:Y:S01]  /*10b50*/  LOP3.LUT R182, R182, UR8, R185, 0x96, !PT ;  /* 0x00000008b6b67c12 */ /* 0x000fe2000f8e96b9 */
[----:B------:R-:W-:Y:S01]  /*10b60*/  UIADD3 UR8, UPT, UPT, UR34, -0x4ab325aa, URZ ;  /* 0xb54cda5622087890 */ /* 0x000fe2000fffe0ff */
[----:B------:R-:W-:Y:S01]  /*10b70*/  LOP3.LUT R168, R186, UR12, R175, 0x96, !PT ;  /* 0x0000000cbaa87c12 */ /* 0x000fe2000f8e96af */
[--C-:B------:R-:W-:Y:S01]  /*10b80*/  FFMA.FTZ R5, R5, UR4, -R178.reuse ;  /* 0x0000000405057c23 */ /* 0x100fe200080108b2 */
[----:B------:R-:W-:Y:S01]  /*10b90*/  IMAD.WIDE.U32 R166, R166, -0x326172a9, RZ ;  /* 0xcd9e8d57a6a67825 */ /* 0x000fe200078e00ff */
[----:B------:R-:W-:Y:S02]  /*10ba0*/  FSETP.NEU.FTZ.AND P0, PT, R0, -INF , PT ;  /* 0xff8000000000780b */ /* 0x000fe40003f1d000 */
[----:B------:R1:W2:Y:S01]  /*10bb0*/  MUFU.EX2 R180, R5 ;  /* 0x0000000500b47308 */ /* 0x0002a20000000800 */
[----:B------:R-:W-:Y:S01]  /*10bc0*/  IMAD.WIDE.U32 R168, R168, -0x326172a9, RZ ;  /* 0xcd9e8d57a8a87825 */ /* 0x000fe200078e00ff */
[----:B------:R-:W-:Y:S03]  /*10bd0*/  LOP3.LUT R170, R170, UR15, R167, 0x96, !PT ;  /* 0x0000000faaaa7c12 */ /* 0x000fe6000f8e96a7 */
[----:B------:R-:W-:Y:S01]  /*10be0*/  FFMA.FTZ R173, R12, UR4, -R178 ;  /* 0x000000040cad7c23 */ /* 0x000fe200080108b2 */
[----:B------:R-:W-:Y:S01]  /*10bf0*/  IMAD.WIDE.U32 R182, R182, -0x2daee0ad, RZ ;  /* 0xd2511f53b6b67825 */ /* 0x000fe200078e00ff */
[----:B------:R-:W-:Y:S02]  /*10c00*/  LOP3.LUT R166, R166, UR8, R169, 0x96, !PT ;  /* 0x00000008a6a67c12 */ /* 0x000fe4000f8e96a9 */
[----:B------:R-:W-:Y:S01]  /*10c10*/  PRMT R172, R168, 0x7772, RZ ;  /* 0x00007772a8ac7816 */ /* 0x000fe200000000ff */
[----:B------:R-:W-:Y:S01]  /*10c20*/  IMAD.WIDE.U32 R194, R165, -0x326172a9, RZ ;  /* 0xcd9e8d57a5c27825 */ /* 0x000fe200078e00ff */
[----:B------:R-:W-:Y:S02]  /*10c30*/  LOP3.LUT R181, R176, UR13, R183, 0x96, !PT ;  /* 0x0000000db0b57c12 */ /* 0x000fe4000f8e96b7 */
[----:B------:R-:W-:Y:S01]  /*10c40*/  LOP3.LUT R167, R166, 0xffff, RZ, 0xc0, !PT ;  /* 0x0000ffffa6a77812 */ /* 0x000fe200078ec0ff */
[----:B------:R-:W-:Y:S01]  /*10c50*/  FMUL.FTZ R176, R0, UR4 ;  /* 0x0000000400b07c20 */ /* 0x000fe20008410000 */
[----:B------:R-:W-:Y:S01]  /*10c60*/  FADD.FTZ R165, -R2, R3 ;  /* 0x0000000302a57221 */ /* 0x000fe20000010100 */
[----:B------:R-:W-:Y:S01]  /*10c70*/  FADD.FTZ R3, -R0, R164 ;  /* 0x000000a400037221 */ /* 0x000fe20000010100 */
[----:B------:R-:W-:Y:S01]  /*10c80*/  SHF.R.U32.HI R167, RZ, 0x8, R167 ;  /* 0x00000008ffa77819 */ /* 0x000fe200000116a7 */
[----:B------:R-:W-:Y:S01]  /*10c90*/  IMAD.WIDE.U32 R170, R170, -0x2daee0ad, RZ ;  /* 0xd2511f53aaaa7825 */ /* 0x000fe200078e00ff */
[----:B------:R-:W-:Y:S02]  /*10ca0*/  FSEL R176, R176, RZ, P0 ;  /* 0x000000ffb0b07208 */ /* 0x000fe40000000000 */
[----:B-1----:R-:W-:Y:S01]  /*10cb0*/  LOP3.LUT R5, R167, 0xffff, RZ, 0xc0, !PT ;  /* 0x0000ffffa7057812 */ /* 0x002fe200078ec0ff */
[----:B------:R-:W-:Y:S01]  /*10cc0*/  FMUL.FTZ R165, R165, UR4 ;  /* 0x00000004a5a57c20 */ /* 0x000fe20008410000 */
[----:B------:R-:W-:Y:S01]  /*10cd0*/  LOP3.LUT R184, R184, UR9, R195, 0x96, !PT ;  /* 0x00000009b8b87c12 */ /* 0x000fe2000f8e96c3 */
[--C-:B------:R-:W-:Y:S01]  /*10ce0*/  FFMA.FTZ R10, R10, UR4, -R176.reuse ;  /* 0x000000040a0a7c23 */ /* 0x100fe200080108b0 */
[----:B------:R-:W-:Y:S01]  /*10cf0*/  ISETP.LE.U32.AND P0, PT, R5, UR11, PT ;  /* 0x0000000b05007c0c */ /* 0x000fe2000bf03070 */
[----:B------:R-:W-:Y:S02]  /*10d00*/  IMAD.MOV.U32 R5, RZ, RZ, R181 ;  /* 0x000000ffff057224 */ /* 0x000fe400078e00b5 */
[--C-:B------:R-:W-:Y:S01]  /*10d10*/  FFMA.FTZ R193, R19, UR4, -R176.reuse ;  /* 0x0000000413c17c23 */ /* 0x100fe200080108b0 */
[----:B------:R1:W-:Y:S01]  /*10d20*/  MUFU.EX2 R181, R10 ;  /* 0x0000000a00b57308 */ /* 0x0003e20000000800 */
[----:B------:R-:W3:Y:S01]  /*10d30*/  LDL.LU R19, [R1+0x34] ;  /* 0x0000340001137983 */ /* 0x000ee20000300800 */
[----:B------:R-:W-:Y:S01]  /*10d40*/  UIADD3 UR9, UPT, UPT, UR35, 0x646e171e, URZ ;  /* 0x646e171e23097890 */ /* 0x000fe2000fffe0ff */
[C---:B------:R-:W-:Y:S01]  /*10d50*/  PRMT R201, R168.reuse, 0x7773, RZ ;  /* 0x00007773a8c97816 */ /* 0x040fe200000000ff */
[--C-:B------:R-:W-:Y:S01]  /*10d60*/  FFMA.FTZ R7, R7, UR4, -R176.reuse ;  /* 0x0000000407077c23 */ /* 0x100fe200080108b0 */
[----:B------:R-:W-:Y:S01]  /*10d70*/  PRMT R202, R168, 0x7771, RZ ;  /* 0x00007771a8ca7816 */ /* 0x000fe200000000ff */
[----:B------:R-:W-:Y:S01]  /*10d80*/  FMUL.FTZ R3, R3, UR4 ;  /* 0x0000000403037c20 */ /* 0x000fe20008410000 */
[----:B------:R-:W-:Y:S03]  /*10d90*/  FFMA.FTZ R6, R6, UR4, -R176 ;  /* 0x0000000406067c23 */ /* 0x000fe600080108b0 */
[----:B------:R4:W4:Y:S01]  /*10da0*/  MUFU.EX2 R164, R165 ;  /* 0x000000a500a47308 */ /* 0x0009220000000800 */
[----:B------:R-:W-:Y:S01]  /*10db0*/  LOP3.LUT R244, R174, UR9, R171, 0x96, !PT ;  /* 0x00000009aef47c12 */ /* 0x000fe2000f8e96ab */
[----:B------:R-:W-:Y:S01]  /*10dc0*/  FFMA.FTZ R21, R21, UR4, -R178 ;  /* 0x0000000415157c23 */ /* 0x000fe200080108b2 */
[----:B--2---:R-:W-:Y:S01]  /*10dd0*/  MOV R12, R180 ;  /* 0x000000b4000c7202 */ /* 0x004fe20000000f00 */
[----:B------:R-:W-:Y:S01]  /*10de0*/  IMAD.WIDE.U32 R184, R184, -0x2daee0ad, RZ ;  /* 0xd2511f53b8b87825 */ /* 0x000fe200078e00ff */
[----:B------:R-:W-:Y:S03]  /*10df0*/  LOP3.LUT R190, R244, 0xffff, RZ, 0xc0, !PT ;  /* 0x0000fffff4be7812 */ /* 0x000fe600078ec0ff */
[----:B------:R-:W-:Y:S02]  /*10e00*/  FFMA.FTZ R14, R14, UR4, -R176 ;  /* 0x000000040e0e7c23 */ /* 0x000fe400080108b0 */
[----:B------:R-:W-:Y:S01]  /*10e10*/  MUFU.EX2 R7, R7 ;  /* 0x0000000700077308 */ /* 0x000fe20000000800 */
[----:B-1----:R-:W2:Y:S01]  /*10e20*/  LDL.LU R10, [R1+0x30] ;  /* 0x00003000010a7983 */ /* 0x002ea20000300800 */
[----:B------:R-:W-:Y:S01]  /*10e30*/  SHF.R.U32.HI R190, RZ, 0x8, R190 ;  /* 0x00000008ffbe7819 */ /* 0x000fe200000116be */
[--C-:B------:R-:W-:Y:S01]  /*10e40*/  FFMA.FTZ R15, R15, UR4, -R176.reuse ;  /* 0x000000040f0f7c23 */ /* 0x100fe200080108b0 */
[--C-:B------:R-:W-:Y:S01]  /*10e50*/  FFMA.FTZ R191, R11, UR4, -R176.reuse ;  /* 0x000000040bbf7c23 */ /* 0x100fe200080108b0 */
[----:B------:R-:W-:Y:S01]  /*10e60*/  FFMA.FTZ R177, R34, UR4, -R176 ;  /* 0x0000000422b17c23 */ /* 0x000fe200080108b0 */
[----:B------:R-:W-:Y:S01]  /*10e70*/  FFMA.FTZ R169, R16, UR4, -R178 ;  /* 0x0000000410a97c23 */ /* 0x000fe200080108b2 */
[----:B------:R-:W-:Y:S03]  /*10e80*/  MOV R192, R170 ;  /* 0x000000aa00c07202 */ /* 0x000fe60000000f00 */
[----:B------:R-:W-:Y:S01]  /*10e90*/  MUFU.EX2 R3, R3 ;  /* 0x0000000300037308 */ /* 0x000fe20000000800 */
[----:B----4-:R-:W-:Y:S02]  /*10ea0*/  IMAD.MOV.U32 R165, RZ, RZ, R168 ;  /* 0x000000ffffa57224 */ /* 0x010fe400078e00a8 */
[--C-:B------:R-:W-:Y:S01]  /*10eb0*/  FFMA.FTZ R168, R4, UR4, -R178.reuse ;  /* 0x0000000404a87c23 */ /* 0x100fe200080108b2 */
[----:B------:R-:W-:Y:S01]  /*10ec0*/  LOP3.LUT R4, R190, 0xffff, RZ, 0xc0, !PT ;  /* 0x0000ffffbe047812 */ /* 0x000fe200078ec0ff */
[----:B------:R-:W-:Y:S01]  /*10ed0*/  FFMA.FTZ R9, R9, UR4, -R178 ;  /* 0x0000000409097c23 */ /* 0x000fe200080108b2 */
[C---:B------:R-:W-:Y:S01]  /*10ee0*/  PRMT R189, R170.reuse, 0x7771, RZ ;  /* 0x00007771aabd7816 */ /* 0x040fe200000000ff */
[----:B------:R-:W-:Y:S01]  /*10ef0*/  IMAD.MOV.U32 R34, RZ, RZ, R12 ;  /* 0x000000ffff227224 */ /* 0x000fe200078e000c */
[C---:B------:R-:W-:Y:S02]  /*10f00*/  PRMT R188, R170.reuse, 0x7772, RZ ;  /* 0x00007772aabc7816 */ /* 0x040fe400000000ff */
[----:B------:R-:W1:Y:S01]  /*10f10*/  MUFU.EX2 R168, R168 ;  /* 0x000000a800a87308 */ /* 0x000e620000000800 */
[----:B------:R-:W-:Y:S01]  /*10f20*/  PRMT R187, R170, 0x7773, RZ ;  /* 0x00007773aabb7816 */ /* 0x000fe200000000ff */
[----:B------:R-:W-:Y:S01]  /*10f30*/  IMAD.MOV.U32 R11, RZ, RZ, R21 ;  /* 0x000000ffff0b7224 */ /* 0x000fe200078e0015 */
[----:B------:R-:W-:Y:S01]  /*10f40*/  MOV R170, R194 ;  /* 0x000000c200aa7202 */ /* 0x000fe20000000f00 */
[----:B------:R-:W-:Y:S02]  /*10f50*/  IMAD.MOV.U32 R171, RZ, RZ, R195 ;  /* 0x000000ffffab7224 */ /* 0x000fe400078e00c3 */
[--C-:B------:R-:W-:Y:S01]  /*10f60*/  FFMA.FTZ R8, R8, UR4, -R178.reuse ;  /* 0x0000000408087c23 */ /* 0x100fe200080108b2 */
[----:B------:R-:W-:Y:S01]  /*10f70*/  LOP3.LUT R208, R182, UR12, R185, 0x96, !PT ;  /* 0x0000000cb6d07c12 */ /* 0x000fe2000f8e96b9 */
[--C-:B------:R-:W-:Y:S02]  /*10f80*/  FFMA.FTZ R205, R17, UR4, -R178.reuse ;  /* 0x0000000411cd7c23 */ /* 0x100fe400080108b2 */
[----:B------:R-:W4:Y:S01]  /*10f90*/  MUFU.EX2 R6, R6 ;  /* 0x0000000600067308 */ /* 0x000f220000000800 */
[----:B------:R-:W-:Y:S01]  /*10fa0*/  ISETP.LE.U32.AND P5, PT, R4, UR11, PT ;  /* 0x0000000b04007c0c */ /* 0x000fe2000bfa3070 */
[----:B------:R-:W-:Y:S01]  /*10fb0*/  FMUL.FTZ R17, R164, R149 ;  /* 0x00000095a4117220 */ /* 0x000fe20000410000 */
[----:B------:R-:W-:Y:S01]  /*10fc0*/  FFMA.FTZ R186, R28, UR4, -R178 ;  /* 0x000000041cba7c23 */ /* 0x000fe200080108b2 */
[--C-:B------:R-:W-:Y:S01]  /*10fd0*/  FFMA.FTZ R199, R22, UR4, -R176.reuse ;  /* 0x0000000416c77c23 */ /* 0x100fe200080108b0 */
[--C-:B------:R-:W-:Y:S01]  /*10fe0*/  FFMA.FTZ R182, R31, UR4, -R176.reuse ;  /* 0x000000041fb67c23 */ /* 0x100fe200080108b0 */
[----:B------:R-:W-:Y:S01]  /*10ff0*/  MOV R149, R15 ;  /* 0x0000000f00957202 */ /* 0x000fe20000000f00 */
[----:B------:R-:W-:Y:S03]  /*11000*/  FMUL.FTZ R28, R164, R136 ;  /* 0x00000088a41c7220 */ /* 0x000fe60000410000 */
[----:B------:R-:W4:Y:S01]  /*11010*/  MUFU.EX2 R4, R9 ;  /* 0x0000000900047308 */ /* 0x000f220000000800 */
[----:B------:R-:W-:Y:S01]  /*11020*/  MOV R22, R14 ;  /* 0x0000000e00167202 */ /* 0x000fe20000000f00 */
[----:B------:R-:W-:Y:S01]  /*11030*/  IMAD.MOV.U32 R31, RZ, RZ, R11 ;  /* 0x000000ffff1f7224 */ /* 0x000fe200078e000b */
[----:B-1----:R-:W-:Y:S01]  /*11040*/  F2FP.BF16.F32.PACK_AB R175, R34, R168 ;  /* 0x000000a822af723e */ /* 0x002fe200000010ff */
[----:B------:R-:W-:Y:S01]  /*11050*/  IMAD.MOV.U32 R15, RZ, RZ, R171 ;  /* 0x000000ffff0f7224 */ /* 0x000fe200078e00ab */
[----:B------:R-:W-:Y:S01]  /*11060*/  MOV R14, R170 ;  /* 0x000000aa000e7202 */ /* 0x000fe20000000f00 */
[--C-:B------:R-:W-:Y:S01]  /*11070*/  FFMA.FTZ R180, R18, UR4, -R176.reuse ;  /* 0x0000000412b47c23 */ /* 0x100fe200080108b0 */
[----:B------:R-:W-:Y:S03]  /*11080*/  MOV R11, R169 ;  /* 0x000000a9000b7202 */ /* 0x000fe60000000f00 */
[----:B------:R1:W1:Y:S01]  /*11090*/  MUFU.EX2 R206, R8 ;  /* 0x0000000800ce7308 */ /* 0x0002620000000800 */
[--C-:B------:R-:W-:Y:S01]  /*110a0*/  FFMA.FTZ R198, R23, UR4, -R176.reuse ;  /* 0x0000000417c67c23 */ /* 0x100fe200080108b0 */
[--C-:B------:R-:W-:Y:S01]  /*110b0*/  FFMA.FTZ R195, R26, UR4, -R176.reuse ;  /* 0x000000041ac37c23 */ /* 0x100fe200080108b0 */
[--C-:B------:R-:W-:Y:S01]  /*110c0*/  FFMA.FTZ R194, R27, UR4, -R176.reuse ;  /* 0x000000041bc27c23 */ /* 0x100fe200080108b0 */
[--C-:B------:R-:W-:Y:S01]  /*110d0*/  FFMA.FTZ R183, R30, UR4, -R176.reuse ;  /* 0x000000041eb77c23 */ /* 0x100fe200080108b0 */
[----:B------:R-:W-:Y:S01]  /*110e0*/  FFMA.FTZ R176, R35, UR4, -R176 ;  /* 0x0000000423b07c23 */ /* 0x000fe200080108b0 */
[----:B------:R-:W-:Y:S01]  /*110f0*/  MOV R35, R7 ;  /* 0x0000000700237202 */ /* 0x000fe20000000f00 */
[--C-:B------:R-:W-:Y:S03]  /*11100*/  FFMA.FTZ R13, R13, UR4, -R178.reuse ;  /* 0x000000040d0d7c23 */ /* 0x100fe600080108b2 */
[----:B------:R-:W1:Y:S01]  /*11110*/  MUFU.EX2 R191, R191 ;  /* 0x000000bf00bf7308 */ /* 0x000e620000000800 */
[----:B------:R-:W-:Y:S01]  /*11120*/  LOP3.LUT R30, R166, 0xff, RZ, 0xc0, !PT ;  /* 0x000000ffa61e7812 */ /* 0x000fe200078ec0ff */
[----:B------:R-:W-:Y:S01]  /*11130*/  FMUL.FTZ R21, R164, R145 ;  /* 0x00000091a4157220 */ /* 0x000fe20000410000 */
[----:B----4-:R-:W-:Y:S01]  /*11140*/  F2FP.BF16.F32.PACK_AB R145, R35, R6 ;  /* 0x000000062391723e */ /* 0x010fe200000010ff */
[--C-:B------:R-:W-:Y:S01]  /*11150*/  FFMA.FTZ R207, R20, UR4, -R178.reuse ;  /* 0x0000000414cf7c23 */ /* 0x100fe200080108b2 */
[----:B------:R-:W-:Y:S01]  /*11160*/  MOV R18, R13 ;  /* 0x0000000d00127202 */ /* 0x000fe20000000f00 */
[--C-:B------:R-:W-:Y:S01]  /*11170*/  FFMA.FTZ R197, R24, UR4, -R178.reuse ;  /* 0x0000000418c57c23 */ /* 0x100fe200080108b2 */
[----:B------:R-:W-:Y:S01]  /*11180*/  MOV R7, R5 ;  /* 0x0000000500077202 */ /* 0x000fe20000000f00 */
[----:B------:R-:W-:Y:S01]  /*11190*/  FFMA.FTZ R196, R25, UR4, -R178 ;  /* 0x0000000419c47c23 */ /* 0x000fe200080108b2 */
[----:B------:R-:W-:Y:S01]  /*111a0*/  PRMT R174, R175, 0x7632, R174 ;  /* 0x00007632afae7816 */ /* 0x000fe200000000ae */
[--C-:B------:R-:W-:Y:S01]  /*111b0*/  FFMA.FTZ R179, R32, UR4, -R178.reuse ;  /* 0x0000000420b37c23 */ /* 0x100fe200080108b2 */
[----:B------:R-:W-:Y:S01]  /*111c0*/  FFMA.FTZ R185, R29, UR4, -R178 ;  /* 0x000000041db97c23 */ /* 0x000fe200080108b2 */
[----:B------:R-:W-:Y:S02]  /*111d0*/  IMAD.MOV.U32 R27, RZ, RZ, R4 ;  /* 0x000000ffff1b7224 */ /* 0x000fe400078e0004 */
[----:B------:R-:W-:Y:S01]  /*111e0*/  FFMA.FTZ R178, R33, UR4, -R178 ;  /* 0x0000000421b27c23 */ /* 0x000fe200080108b2 */
[C---:B------:R-:W-:Y:S01]  /*111f0*/  FMUL.FTZ R29, R164.reuse, R137 ;  /* 0x00000089a41d7220 */ /* 0x040fe20000410000 */
[C---:B-1----:R-:W-:Y:S01]  /*11200*/  FMUL.FTZ R8, R164.reuse, R156 ;  /* 0x0000009ca4087220 */ /* 0x042fe20000410000 */
        /* <DEDUP_REMOVED lines=52> */
[----:B------:R-:W-:Y:S01]  /*11550*/  IMAD.MOV.U32 R26, RZ, RZ, R18 ;  /* 0x000000ffff1a7224 */ /* 0x000fe200078e0012 */
[----:B------:R-:W-:Y:S01]  /*11560*/  PRMT R137, R166, 0x7632, R137 ;  /* 0x00007632a6897816 */ /* 0x000fe20000000089 */
        /* <DEDUP_REMOVED lines=8> */
[C---:B------:R-:W-:Y:S01]  /*115f0*/  PRMT R7, R172.reuse, 0x5410, R201 ;  /* 0x00005410ac077816 */ /* 0x040fe200000000c9 */
[----:B------:R-:W-:Y:S01]  /*11600*/  IMAD.MOV.U32 R140, RZ, RZ, R14 ;  /* 0x000000ffff8c7224 */ /* 0x000fe200078e000e */
[----:B------:R-:W-:Y:S01]  /*11610*/  LOP3.LUT R148, R165, 0xff, RZ, 0xc0, !PT ;  /* 0x000000ffa5947812 */ /* 0x000fe200078ec0ff */
[----:B------:R-:W-:Y:S01]  /*11620*/  IMAD.MOV.U32 R133, RZ, RZ, R18 ;  /* 0x000000ffff857224 */ /* 0x000fe200078e0012 */
[----:B------:R-:W-:Y:S01]  /*11630*/  SHF.R.U32.HI R132, RZ, 0x18, R166 ;  /* 0x00000018ff847819 */ /* 0x000fe200000116a6 */
[----:B------:R-:W-:Y:S01]  /*11640*/  FMUL.FTZ R18, R3, R150 ;  /* 0x0000009603127220 */ /* 0x000fe20000410000 */
[----:B------:R-:W-:Y:S01]  /*11650*/  LOP3.LUT R137, R137, 0xff, RZ, 0xc0, !PT ;  /* 0x000000ff89897812 */ /* 0x000fe200078ec0ff */
[----:B------:R-:W-:Y:S01]  /*11660*/  FMUL.FTZ R14, R3, R154 ;  /* 0x0000009a030e7220 */ /* 0x000fe20000410000 */
[----:B------:R-:W-:Y:S01]  /*11670*/  F2FP.BF16.F32.PACK_AB R161, R27, R206 ;  /* 0x000000ce1ba1723e */ /* 0x000fe200000010ff */
[----:B------:R-:W-:Y:S01]  /*11680*/  FMUL.FTZ R38, R3, R38 ;  /* 0x0000002603267220 */ /* 0x000fe20000410000 */
[----:B------:R-:W-:Y:S01]  /*11690*/  F2FP.BF16.F32.PACK_AB R153, R191, R181 ;  /* 0x000000b5bf99723e */ /* 0x000fe200000010ff */
[----:B------:R-:W-:Y:S01]  /*116a0*/  FMUL.FTZ R39, R3, R39 ;  /* 0x0000002703277220 */ /* 0x000fe20000410000 */
[----:B------:R-:W-:Y:S01]  /*116b0*/  PRMT R160, R161, 0x7632, R160 ;  /* 0x00007632a1a07816 */ /* 0x000fe200000000a0 */
        /* <DEDUP_REMOVED lines=8> */
[C---:B------:R-:W-:Y:S01]  /*11740*/  FMUL.FTZ R50, R3.reuse, R50 ;  /* 0x0000003203327220 */ /* 0x040fe20000410000 */
[----:B------:R-:W-:Y:S01]  /*11750*/  MOV R141, R15 ;  /* 0x0000000f008d7202 */ /* 0x000fe20000000f00 */
[C---:B------:R-:W-:Y:S01]  /*11760*/  FMUL.FTZ R15, R3.reuse, R155 ;  /* 0x0000009b030f7220 */ /* 0x040fe20000410000 */
[----:B------:R-:W-:Y:S01]  /*11770*/  ISETP.GT.U32.AND P3, PT, R172, UR11, PT ;  /* 0x0000000bac007c0c */ /* 0x000fe2000bf64070 */
[C---:B------:R-:W-:Y:S01]  /*11780*/  FMUL.FTZ R51, R3.reuse, R51 ;  /* 0x0000003303337220 */ /* 0x040fe20000410000 */
[----:B------:R-:W-:Y:S01]  /*11790*/  ISETP.LE.U32.AND P6, PT, R30, UR11, PT ;  /* 0x0000000b1e007c0c */ /* 0x000fe2000bfc3070 */
        /* <DEDUP_REMOVED lines=40> */
[----:B------:R-:W-:Y:S01]  /*11a20*/  @!P6 HFMA2.BF16_V2 R242, -RZ.H0_H0, RZ.H0_H0, -R175.H0_H0 ;  /* 0x200000fffff2e231 */ /* 0x000fe200003409af */
[----:B------:R-:W-:Y:S01]  /*11a30*/  MUFU.EX2 R207, R207 ;  /* 0x000000cf00cf7308 */ /* 0x000fe20000000800 */
[----:B------:R-:W-:Y:S02]  /*11a40*/  @!P0 HFMA2.BF16_V2 R237, -RZ.H0_H0, RZ.H0_H0, -R174.H0_H0 ;  /* 0x200000ffffed8231 */ /* 0x000fe400003409ae */
[----:B------:R-:W-:Y:S07]  /*11a50*/  @P3 HFMA2.BF16_V2 R232, -RZ.H0_H0, RZ.H0_H0, -R153.H0_H0 ;  /* 0x200000ffffe83231 */ /* 0x000fee0000340999 */
[----:B------:R-:W-:Y:S10]  /*11a60*/  MUFU.EX2 R198, R198 ;  /* 0x000000c600c67308 */ /* 0x000ff40000000800 */
[----:B------:R-:W-:Y:S10]  /*11a70*/  MUFU.EX2 R197, R197 ;  /* 0x000000c500c57308 */ /* 0x000ff40000000800 */
[----:B------:R-:W-:Y:S10]  /*11a80*/  MUFU.EX2 R196, R196 ;  /* 0x000000c400c47308 */ /* 0x000ff40000000800 */
[----:B------:R-:W-:Y:S10]  /*11a90*/  MUFU.EX2 R195, R195 ;  /* 0x000000c300c37308 */ /* 0x000ff40000000800 */
[----:B------:R-:W-:Y:S10]  /*11aa0*/  MUFU.EX2 R194, R194 ;  /* 0x000000c200c27308 */ /* 0x000ff40000000800 */
[----:B------:R-:W-:Y:S10]  /*11ab0*/  MUFU.EX2 R185, R185 ;  /* 0x000000b900b97308 */ /* 0x000ff40000000800 */
[----:B------:R-:W-:Y:S10]  /*11ac0*/  MUFU.EX2 R183, R183 ;  /* 0x000000b700b77308 */ /* 0x000ff40000000800 */
[----:B------:R-:W-:Y:S01]  /*11ad0*/  MUFU.EX2 R182, R182 ;  /* 0x000000b600b67308 */ /* 0x000fe20000000800 */
[----:B---3--:R-:W-:Y:S01]  /*11ae0*/  FFMA.FTZ R136, R164, R19, R168 ;  /* 0x00000013a4887223 */ /* 0x008fe200000100a8 */
[----:B------:R-:W-:Y:S01]  /*11af0*/  PRMT R164, R175, 0x5410, R174 ;  /* 0x00005410afa47816 */ /* 0x000fe200000000ae */
[----:B------:R-:W1:Y:S01]  /*11b00*/  LDSM.16.MT88.4 R168, [R204+0x10000] ;  /* 0x01000000cca8783b */ /* 0x000e620000004200 */
[----:B------:R-:W-:Y:S01]  /*11b10*/  FMUL.FTZ R19, R3, R151 ;  /* 0x0000009703137220 */ /* 0x000fe20000410000 */
[----:B------:R-:W-:Y:S02]  /*11b20*/  @!P6 PRMT R175, R242, 0x5410, RZ ;  /* 0x00005410f2afe816 */ /* 0x000fe400000000ff */
[----:B------:R-:W-:Y:S02]  /*11b30*/  ISETP.LE.U32.AND P6, PT, R137, UR11, PT ;  /* 0x0000000b89007c0c */ /* 0x000fe4000bfc3070 */
[----:B------:R-:W-:Y:S01]  /*11b40*/  @!P0 PRMT R174, R237, 0x5410, RZ ;  /* 0x00005410edae8816 */ /* 0x000fe200000000ff */
[C---:B--2---:R-:W-:Y:S01]  /*11b50*/  FFMA.FTZ R23, R3.reuse, R10, R6 ;  /* 0x0000000a03177223 */ /* 0x044fe20000010006 */
[----:B------:R-:W-:Y:S01]  /*11b60*/  PRMT R6, R30, 0x5410, R167 ;  /* 0x000054101e067816 */ /* 0x000fe200000000a7 */
[----:B------:R-:W-:Y:S01]  /*11b70*/  FMUL.FTZ R30, R3, R138 ;  /* 0x0000008a031e7220 */ /* 0x000fe20000410000 */
[----:B------:R-:W-:Y:S07]  /*11b80*/  PRMT R10, R137, 0x5410, R132 ;  /* 0x00005410890a7816 */ /* 0x000fee0000000084 */
[----:B------:R-:W-:Y:S01]  /*11b90*/  @!P6 HFMA2.BF16_V2 R236, -RZ.H0_H0, RZ.H0_H0, -R145.H0_H0 ;  /* 0x200000ffffece231 */ /* 0x000fe20000340991 */
[----:B------:R-:W-:Y:S02]  /*11ba0*/  PRMT R167, R153, 0x5410, R152 ;  /* 0x0000541099a77816 */ /* 0x000fe40000000098 */
[--C-:B------:R-:W-:Y:S02]  /*11bb0*/  HSET2.LE.AND R6, R6, R247.reuse, PT ;  /* 0x000000f706067233 */ /* 0x100fe40003803000 */
[--C-:B------:R-:W-:Y:S02]  /*11bc0*/  HSET2.LE.AND R10, R10, R247.reuse, PT ;  /* 0x000000f70a0a7233 */ /* 0x100fe40003803000 */
[----:B------:R-:W-:Y:S02]  /*11bd0*/  @!P6 PRMT R145, R236, 0x5410, RZ ;  /* 0x00005410ec91e816 */ /* 0x000fe400000000ff */
[----:B------:R-:W-:Y:S02]  /*11be0*/  LOP3.LUT R164, R164, R6, RZ, 0xc0, !PT ;  /* 0x00000006a4a47212 */ /* 0x000fe400078ec0ff */
[----:B------:R-:W-:Y:S02]  /*11bf0*/  LOP3.LUT R6, R7, 0xff00ff, RZ, 0xc0, !PT ;  /* 0x00ff00ff07067812 */ /* 0x000fe400078ec0ff */
[----:B------:R-:W-:Y:S02]  /*11c00*/  PRMT R7, R148, 0x5410, R202 ;  /* 0x0000541094077816 */ /* 0x000fe400000000ca */
[----:B------:R-:W-:Y:S01]  /*11c10*/  LOP3.LUT R165, R165, R10, RZ, 0xc0, !PT ;  /* 0x0000000aa5a57212 */ /* 0x000fe200078ec0ff */
[----:B------:R-:W-:Y:S01]  /*11c20*/  FMUL.FTZ R10, R3, R158 ;  /* 0x0000009e030a7220 */ /* 0x000fe20000410000 */
[--C-:B------:R-:W-:Y:S02]  /*11c30*/  HSET2.LE.AND R6, R6, R247.reuse, PT ;  /* 0x000000f706067233 */ /* 0x100fe40003803000 */
[--C-:B------:R-:W-:Y:S02]  /*11c40*/  HSET2.LE.AND R7, R7, R247.reuse, PT ;  /* 0x000000f707077233 */ /* 0x100fe40003803000 */
[----:B------:R-:W-:Y:S02]  /*11c50*/  @P3 PRMT R153, R232, 0x5410, RZ ;  /* 0x00005410e8993816 */ /* 0x000fe400000000ff */
[----:B------:R-:W-:Y:S01]  /*11c60*/  LOP3.LUT R167, R167, R6, RZ, 0xc0, !PT ;  /* 0x00000006a7a77212 */ /* 0x000fe200078ec0ff */
[C---:B------:R-:W-:Y:S01]  /*11c70*/  FMUL.FTZ R6, R3.reuse, R162 ;  /* 0x000000a203067220 */ /* 0x040fe20000410000 */
[----:B------:R-:W-:Y:S01]  /*11c80*/  LOP3.LUT R166, R166, R7, RZ, 0xc0, !PT ;  /* 0x00000007a6a67212 */ /* 0x000fe200078ec0ff */
[C---:B------:R-:W-:Y:S01]  /*11c90*/  FMUL.FTZ R7, R3.reuse, R163 ;  /* 0x000000a303077220 */ /* 0x040fe20000410000 */
[----:B------:R-:W-:Y:S01]  /*11ca0*/  IMAD.MOV.U32 R162, RZ, RZ, R11 ;  /* 0x000000ffffa27224 */ /* 0x000fe200078e000b */
[----:B------:R-:W2:Y:S01]  /*11cb0*/  LDL R163, [R1+0x14] ;  /* 0x0000140001a37983 */ /* 0x000ea20000100800 */
[C---:B------:R-:W-:Y:S01]  /*11cc0*/  FMUL.FTZ R11, R3.reuse, R159 ;  /* 0x0000009f030b7220 */ /* 0x040fe20000410000 */
[----:B------:R-:W-:Y:S02]  /*11cd0*/  ISETP.GT.U32.AND P6, PT, R202, UR11, PT ;  /* 0x0000000bca007c0c */ /* 0x000fe4000bfc4070 */
[----:B------:R-:W3:Y:S01]  /*11ce0*/  LDSM.16.MT88.4 R156, [R203+0x10000] ;  /* 0x01000000cb9c783b */ /* 0x000ee20000004200 */
[C---:B-1----:R-:W-:Y:S01]  /*11cf0*/  HMMA.16816.F32.BF16 R4, R164.reuse, R168, R4 ;  /* 0x000000a8a404723c */ /* 0x042fe20000041804 */
[----:B------:R-:W-:Y:S04]  /*11d00*/  MUFU.EX2 R202, R199 ;  /* 0x000000c700ca7308 */ /* 0x000fe80000000800 */
[----:B------:R-:W-:Y:S01]  /*11d10*/  MOV R168, R173 ;  /* 0x000000ad00a87202 */ /* 0x000fe20000000f00 */
[----:B------:R-:W-:Y:S01]  /*11d20*/  IMAD.MOV.U32 R169, RZ, RZ, R162 ;  /* 0x000000ffffa97224 */ /* 0x000fe200078e00a2 */
[----:B------:R1:W2:Y:S01]  /*11d30*/  LDL R173, [R1+0x10] ;  /* 0x0000100001ad7983 */ /* 0x0002a20000100800 */
[C---:B------:R-:W-:Y:S03]  /*11d40*/  HMMA.16816.F32.BF16 R8, R164.reuse, R170, R8 ;  /* 0x000000aaa408723c */ /* 0x040fe60000041808 */
[----:B------:R-:W-:Y:S01]  /*11d50*/  MOV R171, R149 ;  /* 0x0000009500ab7202 */ /* 0x000fe20000000f00 */
[----:B------:R-:W-:Y:S02]  /*11d60*/  IMAD.MOV.U32 R162, RZ, RZ, R148 ;  /* 0x000000ffffa27224 */ /* 0x000fe400078e0094 */
[----:B------:R-:W-:Y:S02]  /*11d70*/  @P6 HFMA2.BF16_V2 R223, -RZ.H0_H0, RZ.H0_H0, -R160.H0_H0 ;  /* 0x200000ffffdf6231 */ /* 0x000fe400003409a0 */
[----:B------:R-:W-:Y:S02]  /*11d80*/  IMAD.MOV.U32 R170, RZ, RZ, R27 ;  /* 0x000000ffffaa7224 */ /* 0x000fe400078e001b */
[----:B------:R-:W-:Y:S01]  /*11d90*/  FMUL.FTZ R27, R3, R143 ;  /* 0x0000008f031b7220 */ /* 0x000fe20000410000 */
[----:B------:R-:W-:Y:S01]  /*11da0*/  @P6 PRMT R160, R223, 0x5410, RZ ;  /* 0x00005410dfa06816 */ /* 0x000fe200000000ff */
[C---:B---3--:R-:W-:Y:S08]  /*11db0*/  HMMA.16816.F32.BF16 R12, R164.reuse, R156, R12 ;  /* 0x0000009ca40c723c */ /* 0x048ff0000004180c */
[C---:B------:R-:W-:Y:S03]  /*11dc0*/  HMMA.16816.F32.BF16 R16, R164.reuse, R158, R16 ;  /* 0x0000009ea410723c */ /* 0x040fe60000041810 */
[----:B------:R-:W-:Y:S01]  /*11dd0*/  MOV R159, R22 ;  /* 0x00000016009f7202 */ /* 0x000fe20000000f00 */
[C---:B------:R-:W-:Y:S01]  /*11de0*/  FMUL.FTZ R22, R3.reuse, R146 ;  /* 0x0000009203167220 */ /* 0x040fe20000410000 */
[----:B------:R-:W-:Y:S02]  /*11df0*/  IMAD.MOV.U32 R146, RZ, RZ, R23 ;  /* 0x000000ffff927224 */ /* 0x000fe400078e0017 */
[C---:B------:R-:W-:Y:S01]  /*11e00*/  FMUL.FTZ R23, R3.reuse, R147 ;  /* 0x0000009303177220 */ /* 0x040fe20000410000 */
[----:B------:R-:W-:Y:S01]  /*11e10*/  MOV R147, R26 ;  /* 0x0000001a00937202 */ /* 0x000fe20000000f00 */
[----:B------:R-:W-:Y:S01]  /*11e20*/  FMUL.FTZ R26, R3, R142 ;  /* 0x0000008e031a7220 */ /* 0x000fe20000410000 */
[----:B--2---:R-:W-:Y:S02]  /*11e30*/  @P1 IADD3 R173, PT, PT, R163, -0x40, RZ ;  /* 0xffffffc0a3ad1810 */ /* 0x004fe40007ffe0ff */
[----:B------:R-:W-:Y:S01]  /*11e40*/  MOV R163, R31 ;  /* 0x0000001f00a37202 */ /* 0x000fe20000000f00 */
[C---:B------:R-:W-:Y:S02]  /*11e50*/  FMUL.FTZ R31, R3.reuse, R139 ;  /* 0x0000008b031f7220 */ /* 0x040fe40000410000 */
[----:B------:R-:W2:Y:S01]  /*11e60*/  LDSM.16.MT88.4 R148, [R173] ;  /* 0x00000000ad94783b */ /* 0x000ea20000004200 */
[----:B------:R-:W-:Y:S01]  /*11e70*/  IMAD.IADD R172, R200, 0x1, R173 ;  /* 0x00000001c8ac7824 */ /* 0x000fe200078e02ad */
[C---:B--2---:R-:W-:Y:S08]  /*11e80*/  HMMA.16816.F32.BF16 R20, R164.reuse, R148, R20 ;  /* 0x00000094a414723c */ /* 0x044ff00000041814 */
[C---:B------:R-:W-:Y:S03]  /*11e90*/  HMMA.16816.F32.BF16 R24, R164.reuse, R150, R24 ;  /* 0x00000096a418723c */ /* 0x040fe60000041818 */
[----:B------:R-:W-:Y:S01]  /*11ea0*/  MOV R150, R140 ;  /* 0x0000008c00967202 */ /* 0x000fe20000000f00 */
[----:B------:R-:W-:Y:S02]  /*11eb0*/  IMAD.MOV.U32 R151, RZ, RZ, R141 ;  /* 0x000000ffff977224 */ /* 0x000fe400078e008d */
[----:B------:R-:W2:Y:S01]  /*11ec0*/  LDSM.16.MT88.4 R140, [R172] ;  /* 0x00000000ac8c783b */ /* 0x000ea20000004200 */
[----:B------:R-:W-:Y:S01]  /*11ed0*/  MOV R138, R150 ;  /* 0x00000096008a7202 */ /* 0x000fe20000000f00 */
[----:B------:R-:W-:Y:S02]  /*11ee0*/  IMAD.MOV.U32 R150, RZ, RZ, R132 ;  /* 0x000000ffff967224 */ /* 0x000fe400078e0084 */
[----:B------:R-:W-:Y:S02]  /*11ef0*/  IMAD.MOV.U32 R139, RZ, RZ, R151 ;  /* 0x000000ffff8b7224 */ /* 0x000fe400078e0097 */
[----:B------:R-:W-:Y:S02]  /*11f00*/  IMAD.MOV.U32 R151, RZ, RZ, R34 ;  /* 0x000000ffff977224 */ /* 0x000fe400078e0022 */
[----:B------:R-:W-:Y:S01]  /*11f10*/  FMUL.FTZ R34, R3, R134 ;  /* 0x0000008603227220 */ /* 0x000fe20000410000 */
[----:B------:R-:W-:Y:S11]  /*11f20*/  ISETP.LE.U32.AND P4, PT, R150, UR11, PT ;  /* 0x0000000b96007c0c */ /* 0x000ff6000bf83070 */
[----:B------:R-:W-:Y:S02]  /*11f30*/  @!UPT UIADD3 URZ, UPT, UPT, URZ, URZ, URZ ;  /* 0x000000fffffff290 */ /* 0x000fe4000fffe0ff */
[----:B------:R-:W-:Y:S05]  /*11f40*/  @!P4 HFMA2.BF16_V2 R235, -RZ.H0_H0, RZ.H0_H0, -R144.H0_H0 ;  /* 0x200000ffffebc231 */ /* 0x000fea0000340990 */
[----:B------:R-:W-:Y:S02]  /*11f50*/  @!P4 PRMT R144, R235, 0x5410, RZ ;  /* 0x00005410eb90c816 */ /* 0x000fe400000000ff */
[----:B------:R-:W-:Y:S01]  /*11f60*/  ISETP.GT.U32.AND P4, PT, R201, UR11, PT ;  /* 0x0000000bc9007c0c */ /* 0x000fe2000bf84070 */
[C---:B--2---:R-:W-:Y:S03]  /*11f70*/  HMMA.16816.F32.BF16 R28, R164.reuse, R140, R28 ;  /* 0x0000008ca41c723c */ /* 0x044fe6000004181c */
[----:B------:R-:W-:Y:S01]  /*11f80*/  MOV R141, R147 ;  /* 0x00000093008d7202 */ /* 0x000fe20000000f00 */
[----:B------:R-:W-:Y:S01]  /*11f90*/  IMAD.MOV.U32 R140, RZ, RZ, R168 ;  /* 0x000000ffff8c7224 */ /* 0x000fe200078e00a8 */
[----:B------:R-:W-:Y:S01]  /*11fa0*/  MOV R147, R35 ;  /* 0x0000002300937202 */ /* 0x000fe20000000f00 */
[----:B------:R-:W-:Y:S01]  /*11fb0*/  FMUL.FTZ R35, R3, R135 ;  /* 0x0000008703237220 */ /* 0x000fe20000410000 */
[----:B------:R-:W-:Y:S05]  /*11fc0*/  MOV R168, R133 ;  /* 0x0000008500a87202 */ /* 0x000fea0000000f00 */
[----:B------:R-:W-:Y:S01]  /*11fd0*/  @P4 HFMA2.BF16_V2 R231, -RZ.H0_H0, RZ.H0_H0, -R152.H0_H0 ;  /* 0x200000ffffe74231 */ /* 0x000fe20000340998 */
[----:B------:R-:W2:Y:S01]  /*11fe0*/  LDSM.16.MT88.4 R132, [R204+0x12000] ;  /* 0x01200000cc84783b */ /* 0x000ea20000004200 */
[----:B------:R-:W-:Y:S01]  /*11ff0*/  MUFU.EX2 R141, R141 ;  /* 0x0000008d008d7308 */ /* 0x000fe20000000800 */
[C---:B------:R-:W-:Y:S03]  /*12000*/  HMMA.16816.F32.BF16 R32, R164.reuse, R142, R32 ;  /* 0x0000008ea420723c */ /* 0x040fe60000041820 */
[----:B------:R-:W-:Y:S01]  /*12010*/  @P4 PRMT R152, R231, 0x5410, RZ ;  /* 0x00005410e7984816 */ /* 0x000fe200000000ff */
[----:B------:R-:W-:Y:S01]  /*12020*/  IMAD.MOV.U32 R143, RZ, RZ, R139 ;  /* 0x000000ffff8f7224 */ /* 0x000fe200078e008b */
[----:B------:R-:W-:Y:S01]  /*12030*/  MOV R142, R138 ;  /* 0x0000008a008e7202 */ /* 0x000fe20000000f00 */
[----:B------:R-:W-:Y:S04]  /*12040*/  IMAD.WIDE.U32 R138, R168, -0x326172a9, RZ ;  /* 0xcd9e8d57a88a7825 */ /* 0x000fe800078e00ff */
[----:B------:R-:W-:Y:S01]  /*12050*/  IMAD.MOV.U32 R143, RZ, RZ, R140 ;  /* 0x000000ffff8f7224 */ /* 0x000fe200078e008c */
[----:B------:R-:W-:Y:S02]  /*12060*/  LOP3.LUT R168, R142, UR15, R139, 0x96, !PT ;  /* 0x0000000f8ea87c12 */ /* 0x000fe4000f8e968b */
[----:B------:R-:W-:Y:S01]  /*12070*/  MOV R142, R151 ;  /* 0x00000097008e7202 */ /* 0x000fe20000000f00 */
[----:B------:R-:W-:Y:S01]  /*12080*/  IMAD.WIDE.U32 R150, R208, -0x326172a9, RZ ;  /* 0xcd9e8d57d0967825 */ /* 0x000fe200078e00ff */
[----:B------:R-:W-:Y:S01]  /*12090*/  MOV R140, R146 ;  /* 0x00000092008c7202 */ /* 0x000fe20000000f00 */
[----:B------:R1:W5:Y:S02]  /*120a0*/  LDL.LU R208, [R1+0x4c] ;  /* 0x00004c0001d07983 */ /* 0x0003640000300800 */
[----:B------:R-:W-:Y:S01]  /*120b0*/  FADD.FTZ R3, R142, R136 ;  /* 0x000000888e037221 */ /* 0x000fe20000010000 */
[----:B------:R-:W-:Y:S01]  /*120c0*/  MOV R201, R150 ;  /* 0x0000009600c97202 */ /* 0x000fe20000000f00 */
[----:B------:R-:W3:Y:S01]  /*120d0*/  MUFU.EX2 R142, R143 ;  /* 0x0000008f008e7308 */ /* 0x000ee20000000800 */
[----:B------:R-:W-:Y:S02]  /*120e0*/  IMAD.MOV.U32 R146, RZ, RZ, R159 ;  /* 0x000000ffff927224 */ /* 0x000fe400078e009f */
[----:B------:R-:W-:Y:S01]  /*120f0*/  FADD.FTZ R3, R206, R3 ;  /* 0x00000003ce037221 */ /* 0x000fe20000010000 */
[----:B------:R-:W-:Y:S01]  /*12100*/  MOV R159, R170 ;  /* 0x000000aa009f7202 */ /* 0x000fe20000000f00 */
[----:B------:R1:W5:Y:S01]  /*12110*/  LDL.LU R206, [R1+0x48] ;  /* 0x0000480001ce7983 */ /* 0x0003620000300800 */
[----:B------:R-:W-:Y:S01]  /*12120*/  IMAD.MOV.U32 R170, RZ, RZ, R171 ;  /* 0x000000ffffaa7224 */ /* 0x000fe200078e00ab */
[----:B------:R-:W-:Y:S01]  /*12130*/  MOV R171, R169 ;  /* 0x000000a900ab7202 */ /* 0x000fe20000000f00 */
[----:B------:R-:W-:Y:S01]  /*12140*/  FADD.FTZ R147, R147, R140 ;  /* 0x0000008c93937221 */ /* 0x000fe20000010000 */
[----:B------:R-:W-:Y:S01]  /*12150*/  LOP3.LUT R169, R138, UR8, R151, 0x96, !PT ;  /* 0x000000088aa97c12 */ /* 0x000fe2000f8e9697 */
[----:B------:R-:W-:Y:S01]  /*12160*/  MUFU.EX2 R140, R170 ;  /* 0x000000aa008c7308 */ /* 0x000fe20000000800 */
[----:B------:R-:W-:Y:S01]  /*12170*/  LDSM.16.MT88.4 R136, [R173+0x6000] ;  /* 0x00600000ad88783b */ /* 0x000fe20000004200 */
[----:B------:R-:W-:Y:S04]  /*12180*/  FADD.FTZ R147, R181, R147 ;  /* 0x00000093b5937221 */ /* 0x000fe80000010000 */
[----:B------:R-:W-:Y:S01]  /*12190*/  FADD.FTZ R191, R191, R147 ;  /* 0x00000093bfbf7221 */ /* 0x000fe20000010000 */
[C---:B--2---:R-:W-:Y:S03]  /*121a0*/  HMMA.16816.F32.BF16 R36, R164.reuse, R132, R36 ;  /* 0x00000084a424723c */ /* 0x044fe60000041824 */
[----:B------:R2:W-:Y:S01]  /*121b0*/  MUFU.EX2 R151, R205 ;  /* 0x000000cd00977308 */ /* 0x0005e20000000800 */
[----:B---3--:R-:W-:Y:S04]  /*121c0*/  F2FP.BF16.F32.PACK_AB R149, R141, R142 ;  /* 0x0000008e8d95723e */ /* 0x008fe800000010ff */
[----:B------:R-:W-:Y:S01]  /*121d0*/  PRMT R148, R149, 0x7632, R148 ;  /* 0x0000763295947816 */ /* 0x000fe20000000094 */
[C---:B------:R-:W-:Y:S01]  /*121e0*/  HMMA.16816.F32.BF16 R40, R164.reuse, R134, R40 ;  /* 0x00000086a428723c */ /* 0x040fe20000041828 */
[----:B------:R-:W3:Y:S03]  /*121f0*/  LDSM.16.MT88.4 R132, [R203+0x12000] ;  /* 0x01200000cb84783b */ /* 0x000ee60000004200 */
[----:B------:R-:W4:Y:S01]  /*12200*/  MUFU.EX2 R143, R146 ;  /* 0x00000092008f7308 */ /* 0x000f220000000800 */
[----:B------:R-:W-:Y:S04]  /*12210*/  @!P5 HFMA2.BF16_V2 R218, -RZ.H0_H0, RZ.H0_H0, -R148.H0_H0 ;  /* 0x200000ffffdad231 */ /* 0x000fe80000340994 */
[----:B--2---:R1:W5:Y:S05]  /*12220*/  LDL.LU R205, [R1+0x44] ;  /* 0x0000440001cd7983 */ /* 0x00436a0000300800 */
[----:B------:R2:W1:Y:S01]  /*12230*/  MUFU.EX2 R146, R171 ;  /* 0x000000ab00927308 */ /* 0x0004620000000800 */
[----:B------:R3:W5:Y:S04]  /*12240*/  LDL.LU R181, [R1+0x40] ;  /* 0x0000400001b57983 */ /* 0x0007680000300800 */
[----:B------:R-:W3:Y:S01]  /*12250*/  LDL.LU R170, [R1+0x28] ;  /* 0x0000280001aa7983 */ /* 0x000ee20000300800 */
[----:B----4-:R-:W-:Y:S01]  /*12260*/  F2FP.BF16.F32.PACK_AB R155, R140, R143 ;  /* 0x0000008f8c9b723e */ /* 0x010fe200000010ff */
[----:B------:R-:W-:Y:S03]  /*12270*/  FADD.FTZ R143, R143, R191 ;  /* 0x000000bf8f8f7221 */ /* 0x000fe60000010000 */
[----:B------:R-:W-:Y:S01]  /*12280*/  PRMT R154, R155, 0x7632, R154 ;  /* 0x000076329b9a7816 */ /* 0x000fe2000000009a */
[----:B--2---:R-:W-:Y:S01]  /*12290*/  IMAD.MOV.U32 R171, RZ, RZ, R163 ;  /* 0x000000ffffab7224 */ /* 0x004fe200078e00a3 */
[----:B-1----:R-:W-:Y:S01]  /*122a0*/  F2FP.BF16.F32.PACK_AB R158, R151, R146 ;  /* 0x00000092979e723e */ /* 0x002fe200000010ff */
[----:B------:R-:W2:Y:S01]  /*122b0*/  LDL.LU R163, [R1+0x2c] ;  /* 0x00002c0001a37983 */ /* 0x000ea20000300800 */
        /* <DEDUP_REMOVED lines=18> */
[----:B------:R-:W-:Y:S02]  /*123e0*/  MOV R191, R170 ;  /* 0x000000aa00bf7202 */ /* 0x000fe40000000f00 */
[----:B------:R3:W4:Y:S03]  /*123f0*/  MUFU.EX2 R170, R180 ;  /* 0x000000b400aa7308 */ /* 0x0007260000000800 */
[C---:B-1----:R-:W-:Y:S01]  /*12400*/  HMMA.16816.F32.BF16 R92, R164.reuse, R132, R92 ;  /* 0x00000084a45c723c */ /* 0x042fe2000004185c */
[----:B---3--:R1:W5:Y:S07]  /*12410*/  LDL.LU R180, [R1+0x38] ;  /* 0x0000380001b47983 */ /* 0x00836e0000300800 */
[C---:B------:R-:W-:Y:S01]  /*12420*/  HMMA.16816.F32.BF16 R96, R164.reuse, R134, R96 ;  /* 0x00000086a460723c */ /* 0x040fe20000041860 */
[----:B------:R-:W3:Y:S07]  /*12430*/  LDSM.16.MT88.4 R132, [R204+0x16000] ;  /* 0x01600000cc84783b */ /* 0x000eee0000004200 */
[C---:B---3--:R-:W-:Y:S08]  /*12440*/  HMMA.16816.F32.BF16 R100, R164.reuse, R132, R100 ;  /* 0x00000084a464723c */ /* 0x048ff00000041864 */
[C---:B------:R-:W-:Y:S01]  /*12450*/  HMMA.16816.F32.BF16 R104, R164.reuse, R134, R104 ;  /* 0x00000086a468723c */ /* 0x040fe20000041868 */
[----:B------:R-:W3:Y:S07]  /*12460*/  LDSM.16.MT88.4 R132, [R203+0x16000] ;  /* 0x01600000cb84783b */ /* 0x000eee0000004200 */
[C---:B---3--:R-:W-:Y:S08]  /*12470*/  HMMA.16816.F32.BF16 R108, R164.reuse, R132, R108 ;  /* 0x00000084a46c723c */ /* 0x048ff0000004186c */
[C---:B------:R-:W-:Y:S01]  /*12480*/  HMMA.16816.F32.BF16 R112, R164.reuse, R134, R112 ;  /* 0x00000086a470723c */ /* 0x040fe20000041870 */
[----:B------:R-:W3:Y:S07]  /*12490*/  LDSM.16.MT88.4 R132, [R172+0x6000] ;  /* 0x00600000ac84783b */ /* 0x000eee0000004200 */
[C---:B------:R-:W-:Y:S03]  /*124a0*/  HMMA.16816.F32.BF16 R116, R164.reuse, R136, R116 ;  /* 0x00000088a474723c */ /* 0x040fe60000041874 */
[----:B------:R-:W-:Y:S02]  /*124b0*/  MOV R137, R159 ;  /* 0x0000009f00897202 */ /* 0x000fe40000000f00 */
[----:B------:R-:W-:Y:S03]  /*124c0*/  LOP3.LUT R159, R244, 0xff, RZ, 0xc0, !PT ;  /* 0x000000fff49f7812 */ /* 0x000fe600078ec0ff */
[C---:B------:R-:W-:Y:S03]  /*124d0*/  HMMA.16816.F32.BF16 R120, R164.reuse, R138, R120 ;  /* 0x0000008aa478723c */ /* 0x040fe60000041878 */
[----:B------:R-:W-:Y:S01]  /*124e0*/  FADD.FTZ R136, R137, R3 ;  /* 0x0000000389887221 */ /* 0x000fe20000010000 */
[----:B------:R-:W-:Y:S01]  /*124f0*/  PRMT R137, R159, 0x5410, R190 ;  /* 0x000054109f897816 */ /* 0x000fe200000000be */
[----:B--2---:R-:W-:Y:S01]  /*12500*/  IMAD.MOV.U32 R190, RZ, RZ, R163 ;  /* 0x000000ffffbe7224 */ /* 0x004fe200078e00a3 */
[----:B------:R-:W-:Y:S01]  /*12510*/  PRMT R3, R158, 0x7632, R3 ;  /* 0x000076329e037816 */ /* 0x000fe20000000003 */
[----:B------:R-:W-:Y:S01]  /*12520*/  FADD.FTZ R147, R142, R136 ;  /* 0x000000888e937221 */ /* 0x000fe20000010000 */
[----:B------:R-:W-:Y:S02]  /*12530*/  PRMT R136, R149, 0x5410, R148 ;  /* 0x0000541095887816 */ /* 0x000fe40000000094 */
[----:B------:R2:W-:Y:S01]  /*12540*/  STG.E.U16 desc[UR28][R190.64], R175 ;  /* 0x000000afbe007986 */ /* 0x0005e2000c10151c */
[----:B------:R-:W-:Y:S01]  /*12550*/  HSET2.LE.AND R137, R137, R247, PT ;  /* 0x000000f789897233 */ /* 0x000fe20003803000 */
[----:B------:R-:W-:Y:S01]  /*12560*/  FADD.FTZ R147, R141, R147 ;  /* 0x000000938d937221 */ /* 0x000fe20000010000 */
[----:B------:R-:W-:Y:S01]  /*12570*/  MOV R141, UR18 ;  /* 0x00000012008d7c02 */ /* 0x000fe20008000f00 */
[----:B------:R1:W-:Y:S01]  /*12580*/  STG.E.U16 desc[UR28][R190.64+0x2], R174 ;  /* 0x000002aebe007986 */ /* 0x0003e2000c10151c */
[----:B------:R-:W-:Y:S02]  /*12590*/  @!P5 PRMT R148, R218, 0x5410, RZ ;  /* 0x00005410da94d816 */ /* 0x000fe400000000ff */
[----:B------:R-:W-:Y:S02]  /*125a0*/  LOP3.LUT R136, R136, R137, RZ, 0xc0, !PT ;  /* 0x0000008988887212 */ /* 0x000fe400078ec0ff */
[----:B------:R-:W-:Y:S02]  /*125b0*/  ISETP.LE.U32.AND P6, PT, R159, UR11, PT ;  /* 0x0000000b9f007c0c */ /* 0x000fe4000bfc3070 */
[----:B------:R-:W-:Y:S02]  /*125c0*/  PRMT R137, R244, 0x7632, R137 ;  /* 0x00007632f4897816 */ /* 0x000fe40000000089 */
[----:B------:R-:W-:Y:S01]  /*125d0*/  SHF.R.U32.HI R163, RZ, 0x18, R244 ;  /* 0x00000018ffa37819 */ /* 0x000fe200000116f4 */
[C---:B---3--:R-:W-:Y:S01]  /*125e0*/  HMMA.16816.F32.BF16 R124, R164.reuse, R132, R124 ;  /* 0x00000084a47c723c */ /* 0x048fe2000004187c */
[----:B------:R-:W3:Y:S02]  /*125f0*/  S2R R244, SR_TID.X ;  /* 0x0000000000f47919 */ /* 0x000ee40000002100 */
[----:B------:R-:W-:Y:S05]  /*12600*/  ISETP.LE.U32.AND P3, PT, R163, UR11, PT ;  /* 0x0000000ba3007c0c */ /* 0x000fea000bf63070 */
[----:B------:R-:W-:Y:S01]  /*12610*/  @!P6 HFMA2.BF16_V2 R230, -RZ.H0_H0, RZ.H0_H0, -R149.H0_H0 ;  /* 0x200000ffffe6e231 */ /* 0x000fe20000340995 */
[----:B------:R-:W-:Y:S01]  /*12620*/  HMMA.16816.F32.BF16 R128, R164, R134, R128 ;  /* 0x00000086a480723c */ /* 0x000fe20000041880 */
[----:B------:R-:W1:Y:S02]  /*12630*/  LDSM.16.MT88.4 R132, [R204+0x10800] ;  /* 0x01080000cc84783b */ /* 0x000e640000004200 */
[----:B------:R-:W-:Y:S01]  /*12640*/  LOP3.LUT R164, R137, 0xff, RZ, 0xc0, !PT ;  /* 0x000000ff89a47812 */ /* 0x000fe200078ec0ff */
[----:B------:R-:W-:Y:S01]  /*12650*/  IMAD.U32 R137, RZ, RZ, UR18 ;  /* 0x00000012ff897e24 */ /* 0x000fe2000f8e00ff */
[----:B--2---:R-:W-:Y:S01]  /*12660*/  MOV R175, R162 ;  /* 0x000000a200af7202 */ /* 0x004fe20000000f00 */
[----:B------:R-:W-:Y:S01]  /*12670*/  FADD.FTZ R166, R140, R143 ;  /* 0x0000008f8ca67221 */ /* 0x000fe20000010000 */
[----:B------:R2:W2:Y:S01]  /*12680*/  MUFU.EX2 R162, R193 ;  /* 0x000000c100a27308 */ /* 0x0004a20000000800 */
[----:B------:R-:W-:Y:S01]  /*12690*/  LOP3.LUT R167, R192, 0xff, RZ, 0xc0, !PT ;  /* 0x000000ffc0a77812 */ /* 0x000fe200078ec0ff */
[----:B------:R-:W-:Y:S01]  /*126a0*/  FADD.FTZ R165, R146, R147 ;  /* 0x0000009392a57221 */ /* 0x000fe20000010000 */
[----:B------:R-:W-:Y:S01]  /*126b0*/  LEA R192, P0, R137, R190, 0x1 ;  /* 0x000000be89c07211 */ /* 0x000fe200078008ff */
[----:B----4-:R-:W-:Y:S01]  /*126c0*/  FADD.FTZ R166, R170, R166 ;  /* 0x000000a6aaa67221 */ /* 0x010fe20000010000 */
[----:B------:R-:W-:Y:S01]  /*126d0*/  PRMT R138, R164, 0x5410, R163 ;  /* 0x00005410a48a7816 */ /* 0x000fe200000000a3 */
[----:B------:R-:W-:Y:S01]  /*126e0*/  FADD.FTZ R151, R151, R165 ;  /* 0x000000a597977221 */ /* 0x000fe20000010000 */
[----:B------:R-:W-:Y:S01]  /*126f0*/  PRMT R139, R167, 0x5410, R189 ;  /* 0x00005410a78b7816 */ /* 0x000fe200000000bd */
[----:B------:R-:W-:Y:S01]  /*12700*/  @!P3 HFMA2.BF16_V2 R216, -RZ.H0_H0, RZ.H0_H0, -R154.H0_H0 ;  /* 0x200000ffffd8b231 */ /* 0x000fe2000034099a */
[----:B------:R-:W-:Y:S01]  /*12710*/  PRMT R137, R155, 0x5410, R154 ;  /* 0x000054109b897816 */ /* 0x000fe2000000009a */
[----:B------:R-:W-:Y:S01]  /*12720*/  FADD.FTZ R151, R207, R151 ;  /* 0x00000097cf977221 */ /* 0x000fe20000010000 */
[--C-:B------:R-:W-:Y:S02]  /*12730*/  HSET2.LE.AND R138, R138, R247.reuse, PT ;  /* 0x000000f78a8a7233 */ /* 0x100fe40003803000 */
[----:B------:R-:W-:Y:S02]  /*12740*/  HSET2.LE.AND R139, R139, R247, PT ;  /* 0x000000f78b8b7233 */ /* 0x000fe40003803000 */
[----:B------:R-:W-:Y:S02]  /*12750*/  @!P6 PRMT R149, R230, 0x5410, RZ ;  /* 0x00005410e695e816 */ /* 0x000fe400000000ff */
[----:B--2---:R-:W-:Y:S01]  /*12760*/  LEA.HI.X.SX32 R193, R141, R191, 0x1, P0 ;  /* 0x000000bf8dc17211 */ /* 0x004fe200000f0eff */
[----:B------:R-:W-:Y:S01]  /*12770*/  FADD.FTZ R166, R162, R166 ;  /* 0x000000a6a2a67221 */ /* 0x000fe20000010000 */
[----:B------:R-:W-:Y:S01]  /*12780*/  LOP3.LUT R137, R137, R138, RZ, 0xc0, !PT ;  /* 0x0000008a89897212 */ /* 0x000fe200078ec0ff */
[----:B------:R-:W2:Y:S01]  /*12790*/  LDSM.16.MT88.4 R140, [R203+0x10800] ;  /* 0x01080000cb8c783b */ /* 0x000ea20000004200 */
[----:B------:R-:W-:Y:S01]  /*127a0*/  PRMT R138, R158, 0x5410, R3 ;  /* 0x000054109e8a7816 */ /* 0x000fe20000000003 */
[----:B---3--:R-:W-:Y:S01]  /*127b0*/  IMAD.SHL.U32 R244, R244, 0x20, RZ ;  /* 0x00000020f4f47824 */ /* 0x008fe200078e00ff */
[----:B------:R-:W-:Y:S02]  /*127c0*/  F2FP.BF16.F32.PACK_AB R157, R162, R170 ;  /* 0x000000aaa29d723e */ /* 0x000fe400000010ff */
[----:B------:R-:W-:Y:S02]  /*127d0*/  LOP3.LUT R138, R138, R139, RZ, 0xc0, !PT ;  /* 0x0000008b8a8a7212 */ /* 0x000fe400078ec0ff */
[----:B------:R-:W-:Y:S01]  /*127e0*/  PRMT R139, R188, 0x5410, R187 ;  /* 0x00005410bc8b7816 */ /* 0x000fe200000000bb */
[----:B------:R3:W-:Y:S01]  /*127f0*/  STG.E.U16 desc[UR28][R192.64+0x2], R144 ;  /* 0x00000290c0007986 */ /* 0x0007e2000c10151c */
[----:B------:R-:W-:Y:S02]  /*12800*/  PRMT R156, R157, 0x7632, R156 ;  /* 0x000076329d9c7816 */ /* 0x000fe4000000009c */
[----:B------:R-:W-:Y:S01]  /*12810*/  LOP3.LUT R139, R139, 0xff00ff, RZ, 0xc0, !PT ;  /* 0x00ff00ff8b8b7812 */ /* 0x000fe200078ec0ff */
[----:B------:R-:W-:Y:S01]  /*12820*/  STG.E.U16 desc[UR28][R192.64], R145 ;  /* 0x00000091c0007986 */ /* 0x000fe2000c10151c */
[C---:B------:R-:W-:Y:S02]  /*12830*/  PRMT R170, R150.reuse, 0x7773, RZ ;  /* 0x0000777396aa7816 */ /* 0x040fe400000000ff */
[----:B-1----:R-:W-:Y:S01]  /*12840*/  PRMT R174, R150, 0x7771, RZ ;  /* 0x0000777196ae7816 */ /* 0x002fe200000000ff */
[----:B------:R-:W-:Y:S01]  /*12850*/  STG.E.U16 desc[UR28][R190.64+0x12], R160 ;  /* 0x000012a0be007986 */ /* 0x000fe2000c10151c */
[----:B------:R-:W-:Y:S02]  /*12860*/  @!P3 PRMT R154, R216, 0x5410, RZ ;  /* 0x00005410d89ab816 */ /* 0x000fe400000000ff */
[----:B------:R-:W-:Y:S02]  /*12870*/  ISETP.LE.U32.AND P0, PT, R175, UR11, PT ;  /* 0x0000000baf007c0c */ /* 0x000fe4000bf03070 */
[----:B------:R1:W4:Y:S01]  /*12880*/  MUFU.EX2 R175, R171 ;  /* 0x000000ab00af7308 */ /* 0x0003220000000800 */
[----:B------:R-:W-:Y:S02]  /*12890*/  F2FP.BF16.F32.PACK_AB R165, R198, R202 ;  /* 0x000000cac6a5723e */ /* 0x000fe400000010ff */
[----:B------:R-:W-:Y:S02]  /*128a0*/  ISETP.LE.U32.AND P4, PT, R164, UR11, PT ;  /* 0x0000000ba4007c0c */ /* 0x000fe4000bf83070 */
[----:B------:R-:W-:Y:S02]  /*128b0*/  PRMT R164, R165, 0x7632, R164 ;  /* 0x00007632a5a47816 */ /* 0x000fe400000000a4 */
[----:B------:R-:W-:Y:S02]  /*128c0*/  ISETP.LE.U32.AND P5, PT, R167, UR11, PT ;  /* 0x0000000ba7007c0c */ /* 0x000fe4000bfa3070 */
[----:B------:R-:W-:Y:S02]  /*128d0*/  ISETP.GT.U32.AND P3, PT, R187, UR11, PT ;  /* 0x0000000bbb007c0c */ /* 0x000fe4000bf64070 */
[----:B------:R-:W-:Y:S01]  /*128e0*/  @!P0 HFMA2.BF16_V2 R224, -RZ.H0_H0, RZ.H0_H0, -R161.H0_H0 ;  /* 0x200000ffffe08231 */ /* 0x000fe200003409a1 */
[----:B------:R-:W-:Y:S02]  /*128f0*/  ISETP.GT.U32.AND P6, PT, R189, UR11, PT ;  /* 0x0000000bbd007c0c */ /* 0x000fe4000bfc4070 */
[----:B---3--:R-:W-:Y:S01]  /*12900*/  HSET2.LE.AND R144, R139, R247, PT ;  /* 0x000000f78b907233 */ /* 0x008fe20003803000 */
[----:B------:R-:W-:Y:S01]  /*12910*/  MUFU.EX2 R189, R176 ;  /* 0x000000b000bd7308 */ /* 0x000fe20000000800 */
[----:B------:R-:W-:Y:S01]  /*12920*/  PRMT R139, R157, 0x5410, R156 ;  /* 0x000054109d8b7816 */ /* 0x000fe2000000009c */
[----:B------:R-:W-:Y:S01]  /*12930*/  @!P4 HFMA2.BF16_V2 R217, -RZ.H0_H0, RZ.H0_H0, -R155.H0_H0 ;  /* 0x200000ffffd9c231 */ /* 0x000fe2000034099b */
[----:B------:R-:W-:Y:S02]  /*12940*/  @!P0 PRMT R161, R224, 0x5410, RZ ;  /* 0x00005410e0a18816 */ /* 0x000fe400000000ff */
[----:B------:R-:W-:Y:S01]  /*12950*/  LOP3.LUT R139, R139, R144, RZ, 0xc0, !PT ;  /* 0x000000908b8b7212 */ /* 0x000fe200078ec0ff */
[----:B------:R-:W-:Y:S01]  /*12960*/  @!P5 HFMA2.BF16_V2 R222, -RZ.H0_H0, RZ.H0_H0, -R158.H0_H0 ;  /* 0x200000ffffded231 */ /* 0x000fe2000034099e */
[----:B------:R-:W-:Y:S01]  /*12970*/  LDSM.16.MT88.4 R144, [R204+0x16800] ;  /* 0x01680000cc90783b */ /* 0x000fe20000004200 */
[----:B-1----:R-:W-:Y:S01]  /*12980*/  PRMT R171, R150, 0x7772, RZ ;  /* 0x0000777296ab7816 */ /* 0x002fe200000000ff */
[----:B------:R-:W-:Y:S01]  /*12990*/  @P3 HFMA2.BF16_V2 R221, -RZ.H0_H0, RZ.H0_H0, -R156.H0_H0 ;  /* 0x200000ffffdd3231 */ /* 0x000fe2000034099c */
[----:B------:R-:W-:Y:S01]  /*129a0*/  @!P4 PRMT R155, R217, 0x5410, RZ ;  /* 0x00005410d99bc816 */ /* 0x000fe200000000ff */
[----:B------:R-:W-:Y:S01]  /*129b0*/  @P6 HFMA2.BF16_V2 R215, -RZ.H0_H0, RZ.H0_H0, -R3.H0_H0 ;  /* 0x200000ffffd76231 */ /* 0x000fe20000340903 */
[C---:B------:R-:W-:Y:S03]  /*129c0*/  HMMA.16816.F32.BF16 R4, R136.reuse, R132, R4 ;  /* 0x000000848804723c */ /* 0x040fe60000041804 */
[----:B------:R1:W-:Y:S02]  /*129d0*/  STG.E.U16 desc[UR28][R190.64+0x10], R161 ;  /* 0x000010a1be007986 */ /* 0x0003e4000c10151c */
[----:B------:R-:W-:Y:S02]  /*129e0*/  @!P5 PRMT R158, R222, 0x5410, RZ ;  /* 0x00005410de9ed816 */ /* 0x000fe400000000ff */
[----:B------:R3:W-:Y:S01]  /*129f0*/  STG.E.U16 desc[UR28][R192.64+0x10], R153 ;  /* 0x00001099c0007986 */ /* 0x0007e2000c10151c */
[C---:B------:R-:W-:Y:S03]  /*12a00*/  HMMA.16816.F32.BF16 R8, R136.reuse, R134, R8 ;  /* 0x000000868808723c */ /* 0x040fe60000041808 */
[----:B------:R-:W3:Y:S01]  /*12a10*/  LDSM.16.MT88.4 R132, [R173+0x800] ;  /* 0x00080000ad84783b */ /* 0x000ee20000004200 */
[----:B------:R-:W-:Y:S02]  /*12a20*/  @P3 PRMT R156, R221, 0x5410, RZ ;  /* 0x00005410dd9c3816 */ /* 0x000fe400000000ff */
[----:B------:R-:W-:Y:S02]  /*12a30*/  @P6 PRMT R3, R215, 0x5410, RZ ;  /* 0x00005410d7036816 */ /* 0x000fe400000000ff */
[C---:B--2---:R-:W-:Y:S03]  /*12a40*/  HMMA.16816.F32.BF16 R12, R136.reuse, R140, R12 ;  /* 0x0000008c880c723c */ /* 0x044fe6000004180c */
[----:B------:R2:W-:Y:S01]  /*12a50*/  STG.E.U16 desc[UR28][R192.64+0x12], R152 ;  /* 0x00001298c0007986 */ /* 0x0005e2000c10151c */
[----:B----4-:R-:W-:Y:S02]  /*12a60*/  F2FP.BF16.F32.PACK_AB R163, R175, R207 ;  /* 0x000000cfafa3723e */ /* 0x010fe400000010ff */
[----:B------:R-:W-:Y:S01]  /*12a70*/  ISETP.GT.U32.AND P4, PT, R188, UR11, PT ;  /* 0x0000000bbc007c0c */ /* 0x000fe2000bf84070 */
[----:B------:R-:W-:Y:S01]  /*12a80*/  STG.E.U16 desc[UR28][R190.64+0x20], R149 ;  /* 0x00002095be007986 */ /* 0x000fe2000c10151c */
[C---:B------:R-:W-:Y:S01]  /*12a90*/  HMMA.16816.F32.BF16 R16, R136.reuse, R142, R16 ;  /* 0x0000008e8810723c */ /* 0x040fe20000041810 */
[----:B------:R-:W4:Y:S02]  /*12aa0*/  MUFU.EX2 R188, R177 ;  /* 0x000000b100bc7308 */ /* 0x000f240000000800 */
[----:B------:R-:W4:Y:S01]  /*12ab0*/  LDSM.16.MT88.4 R140, [R172+0x800] ;  /* 0x00080000ac8c783b */ /* 0x000f220000004200 */
[----:B------:R-:W-:Y:S02]  /*12ac0*/  PRMT R159, R163, 0x7632, R159 ;  /* 0x00007632a39f7816 */ /* 0x000fe4000000009f */
[----:B-1----:R-:W-:Y:S02]  /*12ad0*/  F2FP.BF16.F32.PACK_AB R161, R194, R195 ;  /* 0x000000c3c2a1723e */ /* 0x002fe400000010ff */
[----:B------:R-:W-:Y:S01]  /*12ae0*/  ISETP.GT.U32.AND P6, PT, R174, UR11, PT ;  /* 0x0000000bae007c0c */ /* 0x000fe2000bfc4070 */
[----:B---3--:R-:W-:Y:S02]  /*12af0*/  FADD.FTZ R153, R175, R151 ;  /* 0x00000097af997221 */ /* 0x008fe40000010000 */
[----:B------:R-:W-:Y:S01]  /*12b00*/  STG.E.U16 desc[UR28][R190.64+0x22], R148 ;  /* 0x00002294be007986 */ /* 0x000fe2000c10151c */
[----:B------:R-:W-:Y:S01]  /*12b10*/  PRMT R160, R161, 0x7632, R160 ;  /* 0x00007632a1a07816 */ /* 0x000fe200000000a0 */
[----:B------:R-:W-:Y:S02]  /*12b20*/  @P4 HFMA2.BF16_V2 R214, -RZ.H0_H0, RZ.H0_H0, -R157.H0_H0 ;  /* 0x200000ffffd64231 */ /* 0x000fe4000034099d */
[----:B------:R-:W-:Y:S03]  /*12b30*/  LDSM.16.MT88.4 R148, [R204+0x11000] ;  /* 0x01100000cc94783b */ /* 0x000fe60000004200 */
[----:B------:R-:W-:Y:S01]  /*12b40*/  @P4 PRMT R157, R214, 0x5410, RZ ;  /* 0x00005410d69d4816 */ /* 0x000fe200000000ff */
[----:B--2---:R-:W-:Y:S04]  /*12b50*/  FADD.FTZ R152, R202, R166 ;  /* 0x000000a6ca987221 */ /* 0x004fe80000010000 */
[----:B------:R-:W-:Y:S01]  /*12b60*/  STG.E.U16 desc[UR28][R192.64+0x20], R155 ;  /* 0x0000209bc0007986 */ /* 0x000fe2000c10151c */
[----:B------:R-:W-:Y:S01]  /*12b70*/  F2FP.BF16.F32.PACK_AB R166, R196, R197 ;  /* 0x000000c5c4a6723e */ /* 0x000fe200000010ff */
[----:B------:R-:W-:Y:S01]  /*12b80*/  FADD.FTZ R198, R198, R152 ;  /* 0x00000098c6c67221 */ /* 0x000fe20000010000 */
[C---:B------:R-:W-:Y:S01]  /*12b90*/  HMMA.16816.F32.BF16 R20, R136.reuse, R132, R20 ;  /* 0x000000848814723c */ /* 0x040fe20000041814 */
[----:B------:R-:W-:Y:S02]  /*12ba0*/  STG.E.U16 desc[UR28][R192.64+0x22], R154 ;  /* 0x0000229ac0007986 */ /* 0x000fe4000c10151c */
[----:B------:R-:W-:Y:S01]  /*12bb0*/  PRMT R162, R166, 0x7632, R162 ;  /* 0x00007632a6a27816 */ /* 0x000fe200000000a2 */
[----:B------:R-:W-:Y:S01]  /*12bc0*/  FADD.FTZ R187, R195, R198 ;  /* 0x000000c6c3bb7221 */ /* 0x000fe20000010000 */
[----:B------:R-:W-:Y:S03]  /*12bd0*/  STG.E.U16 desc[UR28][R190.64+0x30], R158 ;  /* 0x0000309ebe007986 */ /* 0x000fe6000c10151c */
[C---:B------:R-:W-:Y:S01]  /*12be0*/  HMMA.16816.F32.BF16 R24, R136.reuse, R134, R24 ;  /* 0x000000868818723c */ /* 0x040fe20000041818 */
[----:B------:R-:W1:Y:S02]  /*12bf0*/  LDSM.16.MT88.4 R132, [R204+0x12800] ;  /* 0x01280000cc84783b */ /* 0x000e640000004200 */
[----:B------:R-:W-:Y:S02]  /*12c00*/  @P6 HFMA2.BF16_V2 R229, -RZ.H0_H0, RZ.H0_H0, -R162.H0_H0 ;  /* 0x200000ffffe56231 */ /* 0x000fe400003409a2 */
[----:B------:R-:W-:Y:S03]  /*12c10*/  FADD.FTZ R187, R194, R187 ;  /* 0x000000bbc2bb7221 */ /* 0x000fe60000010000 */
[C---:B----4-:R-:W-:Y:S01]  /*12c20*/  HMMA.16816.F32.BF16 R28, R136.reuse, R140, R28 ;  /* 0x0000008c881c723c */ /* 0x050fe2000004181c */
[----:B------:R-:W-:Y:S02]  /*12c30*/  STG.E.U16 desc[UR28][R190.64+0x32], R3 ;  /* 0x00003203be007986 */ /* 0x000fe4000c10151c */
[----:B------:R-:W-:Y:S02]  /*12c40*/  FADD.FTZ R187, R183, R187 ;  /* 0x000000bbb7bb7221 */ /* 0x000fe40000010000 */
[----:B------:R-:W-:Y:S02]  /*12c50*/  STG.E.U16 desc[UR28][R192.64+0x30], R157 ;  /* 0x0000309dc0007986 */ /* 0x000fe4000c10151c */
[----:B------:R-:W-:Y:S01]  /*12c60*/  FADD.FTZ R187, R182, R187 ;  /* 0x000000bbb6bb7221 */ /* 0x000fe20000010000 */
[C---:B------:R-:W-:Y:S01]  /*12c70*/  HMMA.16816.F32.BF16 R32, R136.reuse, R142, R32 ;  /* 0x0000008e8820723c */ /* 0x040fe20000041820 */
[----:B------:R-:W2:Y:S02]  /*12c80*/  LDSM.16.MT88.4 R140, [R203+0x12800] ;  /* 0x01280000cb8c783b */ /* 0x000ea40000004200 */
[----:B------:R-:W-:Y:S06]  /*12c90*/  FADD.FTZ R187, R188, R187 ;  /* 0x000000bbbcbb7221 */ /* 0x000fec0000010000 */
[----:B------:R-:W-:Y:S01]  /*12ca0*/  STG.E.U16 desc[UR28][R192.64+0x32], R156 ;  /* 0x0000329cc0007986 */ /* 0x000fe2000c10151c */
[----:B------:R-:W3:Y:S01]  /*12cb0*/  S2R R207, SR_TID.X ;  /* 0x0000000000cf7919 */ /* 0x000ee20000002100 */
[C---:B-1----:R-:W-:Y:S08]  /*12cc0*/  HMMA.16816.F32.BF16 R36, R136.reuse, R132, R36 ;  /* 0x000000848824723c */ /* 0x042ff00000041824 */
[C---:B------:R-:W-:Y:S01]  /*12cd0*/  HMMA.16816.F32.BF16 R40, R136.reuse, R134, R40 ;  /* 0x000000868828723c */ /* 0x040fe20000041828 */
[----:B------:R-:W1:Y:S07]  /*12ce0*/  LDSM.16.MT88.4 R132, [R173+0x2800] ;  /* 0x00280000ad84783b */ /* 0x000e6e0000004200 */
[C---:B--2---:R-:W-:Y:S03]  /*12cf0*/  HMMA.16816.F32.BF16 R44, R136.reuse, R140, R44 ;  /* 0x0000008c882c723c */ /* 0x044fe6000004182c */
[----:B---3--:R-:W-:Y:S05]  /*12d00*/  IMAD.SHL.U32 R202, R207, 0x40, RZ ;  /* 0x00000040cfca7824 */ /* 0x008fea00078e00ff */
        /* <DEDUP_REMOVED lines=14> */
[C---:B-1----:R-:W-:Y:S03]  /*12df0*/  HMMA.16816.F32.BF16 R84, R136.reuse, R132, R84 ;  /* 0x000000848854723c */ /* 0x042fe60000041854 */
[----:B------:R-:W-:Y:S04]  /*12e00*/  LOP3.LUT R132, R169, 0xffff, RZ, 0xc0, !PT ;  /* 0x0000ffffa9847812 */ /* 0x000fe800078ec0ff */
[----:B------:R-:W-:Y:S01]  /*12e10*/  SHF.R.U32.HI R199, RZ, 0x8, R132 ;  /* 0x00000008ffc77819 */ /* 0x000fe20000011684 */
[C---:B------:R-:W-:Y:S03]  /*12e20*/  HMMA.16816.F32.BF16 R88, R136.reuse, R134, R88 ;  /* 0x000000868858723c */ /* 0x040fe60000041858 */
[----:B------:R-:W-:Y:S04]  /*12e30*/  LOP3.LUT R132, R199, 0xffff, RZ, 0xc0, !PT ;  /* 0x0000ffffc7847812 */ /* 0x000fe800078ec0ff */
[----:B------:R-:W-:Y:S01]  /*12e40*/  ISETP.LE.U32.AND P0, PT, R132, UR11, PT ;  /* 0x0000000b84007c0c */ /* 0x000fe2000bf03070 */
[C---:B--2---:R-:W-:Y:S01]  /*12e50*/  HMMA.16816.F32.BF16 R92, R136.reuse, R140, R92 ;  /* 0x0000008c885c723c */ /* 0x044fe2000004185c */
[----:B------:R-:W1:Y:S07]  /*12e60*/  LDSM.16.MT88.4 R132, [R203+0x16800] ;  /* 0x01680000cb84783b */ /* 0x000e6e0000004200 */
[C---:B------:R-:W-:Y:S01]  /*12e70*/  HMMA.16816.F32.BF16 R96, R136.reuse, R142, R96 ;  /* 0x0000008e8860723c */ /* 0x040fe20000041860 */
[----:B------:R-:W2:Y:S03]  /*12e80*/  LDSM.16.MT88.4 R140, [R173+0x6800] ;  /* 0x00680000ad8c783b */ /* 0x000ea60000004200 */
[----:B------:R-:W-:Y:S04]  /*12e90*/  @!P0 HFMA2.BF16_V2 R213, -RZ.H0_H0, RZ.H0_H0, -R159.H0_H0 ;  /* 0x200000ffffd58231 */ /* 0x000fe8000034099f */
[C---:B------:R-:W-:Y:S08]  /*12ea0*/  HMMA.16816.F32.BF16 R100, R136.reuse, R144, R100 ;  /* 0x000000908864723c */ /* 0x040ff00000041864 */
[C---:B------:R-:W-:Y:S01]  /*12eb0*/  HMMA.16816.F32.BF16 R104, R136.reuse, R146, R104 ;  /* 0x000000928868723c */ /* 0x040fe20000041868 */
[----:B------:R-:W3:Y:S07]  /*12ec0*/  LDSM.16.MT88.4 R144, [R172+0x6800] ;  /* 0x00680000ac90783b */ /* 0x000eee0000004200 */
[C---:B-1----:R-:W-:Y:S03]  /*12ed0*/  HMMA.16816.F32.BF16 R108, R136.reuse, R132, R108 ;  /* 0x00000084886c723c */ /* 0x042fe6000004186c */
[C---:B------:R-:W-:Y:S05]  /*12ee0*/  PRMT R132, R169.reuse, 0x7632, R132 ;  /* 0x00007632a9847816 */ /* 0x040fea0000000084 */
[C---:B------:R-:W-:Y:S03]  /*12ef0*/  HMMA.16816.F32.BF16 R112, R136.reuse, R134, R112 ;  /* 0x000000868870723c */ /* 0x040fe60000041870 */
[----:B------:R-:W-:Y:S02]  /*12f00*/  MOV R135, R201 ;  /* 0x000000c900877202 */ /* 0x000fe40000000f00 */
[----:B------:R-:W-:Y:S02]  /*12f10*/  LOP3.LUT R201, R169, 0xff, RZ, 0xc0, !PT ;  /* 0x000000ffa9c97812 */ /* 0x000fe400078ec0ff */
[----:B------:R-:W-:Y:S01]  /*12f20*/  SHF.R.U32.HI R169, RZ, 0x18, R169 ;  /* 0x00000018ffa97819 */ /* 0x000fe200000116a9 */
[C---:B--2---:R-:W-:Y:S03]  /*12f30*/  HMMA.16816.F32.BF16 R116, R136.reuse, R140, R116 ;  /* 0x0000008c8874723c */ /* 0x044fe60000041874 */
[----:B------:R-:W-:Y:S02]  /*12f40*/  PRMT R133, R201, 0x5410, R199 ;  /* 0x00005410c9857816 */ /* 0x000fe400000000c7 */
[----:B------:R-:W-:Y:S02]  /*12f50*/  LOP3.LUT R199, R132, 0xff, RZ, 0xc0, !PT ;  /* 0x000000ff84c77812 */ /* 0x000fe400078ec0ff */
[----:B------:R-:W-:Y:S01]  /*12f60*/  PRMT R132, R163, 0x5410, R159 ;  /* 0x00005410a3847816 */ /* 0x000fe2000000009f */
[C---:B------:R-:W-:Y:S01]  /*12f70*/  HMMA.16816.F32.BF16 R120, R136.reuse, R142, R120 ;  /* 0x0000008e8878723c */ /* 0x040fe20000041878 */
[----:B------:R-:W1:Y:S02]  /*12f80*/  LDSM.16.MT88.4 R140, [R203+0x11000] ;  /* 0x01100000cb8c783b */ /* 0x000e640000004200 */
[--C-:B------:R-:W-:Y:S02]  /*12f90*/  HSET2.LE.AND R133, R133, R247.reuse, PT ;  /* 0x000000f785857233 */ /* 0x100fe40003803000 */
[----:B------:R-:W-:Y:S02]  /*12fa0*/  PRMT R134, R165, 0x5410, R164 ;  /* 0x00005410a5867816 */ /* 0x000fe400000000a4 */
[----:B------:R-:W-:Y:S01]  /*12fb0*/  LOP3.LUT R175, R135, 0xff, RZ, 0xc0, !PT ;  /* 0x000000ff87af7812 */ /* 0x000fe200078ec0ff */
[C---:B---3--:R-:W-:Y:S03]  /*12fc0*/  HMMA.16816.F32.BF16 R124, R136.reuse, R144, R124 ;  /* 0x00000090887c723c */ /* 0x048fe6000004187c */
[----:B------:R-:W-:Y:S02]  /*12fd0*/  LOP3.LUT R132, R132, R133, RZ, 0xc0, !PT ;  /* 0x0000008584847212 */ /* 0x000fe400078ec0ff */
[----:B------:R-:W-:Y:S02]  /*12fe0*/  PRMT R133, R199, 0x5410, R169 ;  /* 0x00005410c7857816 */ /* 0x000fe400000000a9 */
[----:B------:R-:W-:Y:S01]  /*12ff0*/  PRMT R135, R171, 0x5410, R170 ;  /* 0x00005410ab877816 */ /* 0x000fe200000000aa */
[----:B------:R-:W-:Y:S01]  /*13000*/  HMMA.16816.F32.BF16 R128, R136, R146, R128 ;  /* 0x000000928880723c */ /* 0x000fe20000041880 */
[----:B------:R-:W-:Y:S02]  /*13010*/  LDSM.16.MT88.4 R136, [R172+0x1000] ;  /* 0x00100000ac88783b */ /* 0x000fe40000004200 */
[--C-:B------:R-:W-:Y:S02]  /*13020*/  HSET2.LE.AND R133, R133, R247.reuse, PT ;  /* 0x000000f785857233 */ /* 0x100fe40003803000 */
[----:B------:R-:W-:Y:S02]  /*13030*/  LOP3.LUT R144, R135, 0xff00ff, RZ, 0xc0, !PT ;  /* 0x00ff00ff87907812 */ /* 0x000fe400078ec0ff */
[----:B------:R-:W-:Y:S02]  /*13040*/  PRMT R135, R166, 0x5410, R162 ;  /* 0x00005410a6877816 */ /* 0x000fe400000000a2 */
[----:B------:R-:W-:Y:S02]  /*13050*/  LOP3.LUT R133, R134, R133, RZ, 0xc0, !PT ;  /* 0x0000008586857212 */ /* 0x000fe400078ec0ff */
[----:B------:R-:W-:Y:S02]  /*13060*/  PRMT R134, R175, 0x5410, R174 ;  /* 0x00005410af867816 */ /* 0x000fe400000000ae */
[----:B------:R-:W-:Y:S02]  /*13070*/  MOV R145, R153 ;  /* 0x0000009900917202 */ /* 0x000fe40000000f00 */
[----:B------:R-:W2:Y:S01]  /*13080*/  LDSM.16.MT88.4 R152, [R173+0x1000] ;  /* 0x00100000ad98783b */ /* 0x000ea20000004200 */
[--C-:B------:R-:W-:Y:S02]  /*13090*/  HSET2.LE.AND R134, R134, R247.reuse, PT ;  /* 0x000000f786867233 */ /* 0x100fe40003803000 */
[----:B------:R-:W-:Y:S01]  /*130a0*/  FADD.FTZ R197, R197, R145 ;  /* 0x00000091c5c57221 */ /* 0x000fe20000010000 */
[----:B------:R-:W-:Y:S02]  /*130b0*/  ISETP.LE.U32.AND P3, PT, R169, UR11, PT ;  /* 0x0000000ba9007c0c */ /* 0x000fe4000bf63070 */
[----:B------:R-:W-:Y:S01]  /*130c0*/  LOP3.LUT R134, R135, R134, RZ, 0xc0, !PT ;  /* 0x0000008687867212 */ /* 0x000fe200078ec0ff */
[----:B------:R-:W-:Y:S01]  /*130d0*/  FADD.FTZ R3, R196, R197 ;  /* 0x000000c5c4037221 */ /* 0x000fe20000010000 */
[----:B------:R-:W-:Y:S02]  /*130e0*/  HSET2.LE.AND R135, R144, R247, PT ;  /* 0x000000f790877233 */ /* 0x000fe40003803000 */
[----:B------:R-:W-:Y:S02]  /*130f0*/  PRMT R144, R161, 0x5410, R160 ;  /* 0x00005410a1907816 */ /* 0x000fe400000000a0 */
[----:B------:R-:W-:Y:S02]  /*13100*/  @!P0 PRMT R159, R213, 0x5410, RZ ;  /* 0x00005410d59f8816 */ /* 0x000fe400000000ff */
[----:B------:R-:W-:Y:S02]  /*13110*/  LOP3.LUT R135, R144, R135, RZ, 0xc0, !PT ;  /* 0x0000008790877212 */ /* 0x000fe400078ec0ff */
[----:B------:R-:W3:Y:S01]  /*13120*/  LDSM.16.MT88.4 R144, [R204+0x13000] ;  /* 0x01300000cc90783b */ /* 0x000ee20000004200 */
[----:B------:R-:W-:Y:S01]  /*13130*/  @P6 PRMT R162, R229, 0x5410, RZ ;  /* 0x00005410e5a26816 */ /* 0x000fe200000000ff */
[----:B------:R-:W-:Y:S01]  /*13140*/  @!P3 HFMA2.BF16_V2 R212, -RZ.H0_H0, RZ.H0_H0, -R164.H0_H0 ;  /* 0x200000ffffd4b231 */ /* 0x000fe200003409a4 */
[----:B------:R-:W-:Y:S02]  /*13150*/  ISETP.LE.U32.AND P5, PT, R201, UR11, PT ;  /* 0x0000000bc9007c0c */ /* 0x000fe4000bfa3070 */
[C---:B------:R-:W-:Y:S03]  /*13160*/  HMMA.16816.F32.BF16 R4, R132.reuse, R148, R4 ;  /* 0x000000948404723c */ /* 0x040fe60000041804 */
[----:B------:R-:W-:Y:S02]  /*13170*/  STG.E.U16 desc[UR28][R190.64+0x42], R159 ;  /* 0x0000429fbe007986 */ /* 0x000fe4000c10151c */
[----:B------:R-:W-:Y:S02]  /*13180*/  @!P3 PRMT R164, R212, 0x5410, RZ ;  /* 0x00005410d4a4b816 */ /* 0x000fe400000000ff */
[----:B------:R-:W-:Y:S01]  /*13190*/  LDSM.16.MT88.4 R156, [R204+0x11800] ;  /* 0x01180000cc9c783b */ /* 0x000fe20000004200 */
[C---:B------:R-:W-:Y:S03]  /*131a0*/  HMMA.16816.F32.BF16 R8, R132.reuse, R150, R8 ;  /* 0x000000968408723c */ /* 0x040fe60000041808 */
[----:B------:R-:W-:Y:S01]  /*131b0*/  ISETP.LE.U32.AND P4, PT, R199, UR11, PT ;  /* 0x0000000bc7007c0c */ /* 0x000fe2000bf83070 */
[----:B------:R-:W-:Y:S01]  /*131c0*/  @!P5 HFMA2.BF16_V2 R220, -RZ.H0_H0, RZ.H0_H0, -R163.H0_H0 ;  /* 0x200000ffffdcd231 */ /* 0x000fe200003409a3 */
[----:B------:R-:W-:Y:S02]  /*131d0*/  ISETP.LE.U32.AND P0, PT, R175, UR11, PT ;  /* 0x0000000baf007c0c */ /* 0x000fe4000bf03070 */
[----:B------:R-:W4:Y:S01]  /*131e0*/  LDSM.16.MT88.4 R148, [R203+0x13000] ;  /* 0x01300000cb94783b */ /* 0x000f220000004200 */
[C---:B-1----:R-:W-:Y:S03]  /*131f0*/  HMMA.16816.F32.BF16 R12, R132.reuse, R140, R12 ;  /* 0x0000008c840c723c */ /* 0x042fe6000004180c */
[----:B------:R-:W-:Y:S02]  /*13200*/  @!P5 PRMT R163, R220, 0x5410, RZ ;  /* 0x00005410dca3d816 */ /* 0x000fe400000000ff */
[----:B------:R-:W-:Y:S02]  /*13210*/  ISETP.GT.U32.AND P5, PT, R171, UR11, PT ;  /* 0x0000000bab007c0c */ /* 0x000fe4000bfa4070 */
[----:B------:R-:W-:Y:S01]  /*13220*/  F2FP.BF16.F32.PACK_AB R174, R182, R183 ;  /* 0x000000b7b6ae723e */ /* 0x000fe200000010ff */
[C---:B------:R-:W-:Y:S01]  /*13230*/  HMMA.16816.F32.BF16 R16, R132.reuse, R142, R16 ;  /* 0x0000008e8410723c */ /* 0x040fe20000041810 */
[----:B------:R-:W1:Y:S02]  /*13240*/  LDSM.16.MT88.4 R140, [R173+0x3000] ;  /* 0x00300000ad8c783b */ /* 0x000e640000004200 */
[----:B------:R-:W-:Y:S01]  /*13250*/  @!P4 HFMA2.BF16_V2 R219, -RZ.H0_H0, RZ.H0_H0, -R165.H0_H0 ;  /* 0x200000ffffdbc231 */ /* 0x000fe200003409a5 */
[----:B------:R-:W-:Y:S01]  /*13260*/  LOP3.LUT R201, R202, 0x400, RZ, 0xc0, !PT ;  /* 0x00000400cac97812 */ /* 0x000fe200078ec0ff */
[----:B------:R-:W-:Y:S03]  /*13270*/  @!P0 HFMA2.BF16_V2 R225, -RZ.H0_H0, RZ.H0_H0, -R166.H0_H0 ;  /* 0x200000ffffe18231 */ /* 0x000fe600003409a6 */
[C---:B--2---:R-:W-:Y:S01]  /*13280*/  HMMA.16816.F32.BF16 R20, R132.reuse, R152, R20 ;  /* 0x000000988414723c */ /* 0x044fe20000041814 */
[----:B------:R-:W-:Y:S02]  /*13290*/  STG.E.U16 desc[UR28][R190.64+0x40], R163 ;  /* 0x000040a3be007986 */ /* 0x000fe4000c10151c */
[----:B------:R-:W-:Y:S01]  /*132a0*/  @!P4 PRMT R165, R219, 0x5410, RZ ;  /* 0x00005410dba5c816 */ /* 0x000fe200000000ff */
[----:B------:R-:W-:Y:S01]  /*132b0*/  @P5 HFMA2.BF16_V2 R228, -RZ.H0_H0, RZ.H0_H0, -R161.H0_H0 ;  /* 0x200000ffffe45231 */ /* 0x000fe200003409a1 */
[----:B------:R-:W-:Y:S01]  /*132c0*/  STG.E.U16 desc[UR28][R192.64+0x42], R164 ;  /* 0x000042a4c0007986 */ /* 0x000fe2000c10151c */
[----:B------:R-:W-:Y:S02]  /*132d0*/  ISETP.GT.U32.AND P4, PT, R170, UR11, PT ;  /* 0x0000000baa007c0c */ /* 0x000fe4000bf84070 */
[C---:B------:R-:W-:Y:S01]  /*132e0*/  HMMA.16816.F32.BF16 R24, R132.reuse, R154, R24 ;  /* 0x0000009a8418723c */ /* 0x040fe20000041818 */
[----:B------:R-:W2:Y:S02]  /*132f0*/  LDSM.16.MT88.4 R152, [R172+0x3000] ;  /* 0x00300000ac98783b */ /* 0x000ea40000004200 */
[----:B------:R-:W-:Y:S02]  /*13300*/  @!P0 PRMT R166, R225, 0x5410, RZ ;  /* 0x00005410e1a68816 */ /* 0x000fe400000000ff */
[----:B------:R-:W-:Y:S03]  /*13310*/  @P5 PRMT R161, R228, 0x5410, RZ ;  /* 0x00005410e4a15816 */ /* 0x000fe600000000ff */
[C---:B------:R-:W-:Y:S01]  /*13320*/  HMMA.16816.F32.BF16 R28, R132.reuse, R136, R28 ;  /* 0x00000088841c723c */ /* 0x040fe2000004181c */
[----:B------:R-:W-:Y:S02]  /*13330*/  STG.E.U16 desc[UR28][R192.64+0x40], R165 ;  /* 0x000040a5c0007986 */ /* 0x000fe4000c10151c */
[----:B------:R-:W-:Y:S02]  /*13340*/  @P4 HFMA2.BF16_V2 R227, -RZ.H0_H0, RZ.H0_H0, -R160.H0_H0 ;  /* 0x200000ffffe34231 */ /* 0x000fe400003409a0 */
[----:B------:R-:W-:Y:S03]  /*13350*/  STG.E.U16 desc[UR28][R190.64+0x50], R166 ;  /* 0x000050a6be007986 */ /* 0x000fe6000c10151c */
[C---:B------:R-:W-:Y:S01]  /*13360*/  HMMA.16816.F32.BF16 R32, R132.reuse, R138, R32 ;  /* 0x0000008a8420723c */ /* 0x040fe20000041820 */
[----:B------:R-:W2:Y:S02]  /*13370*/  LDSM.16.MT88.4 R136, [R204+0x15000] ;  /* 0x01500000cc88783b */ /* 0x000ea40000004200 */
[----:B------:R-:W-:Y:S05]  /*13380*/  @P4 PRMT R160, R227, 0x5410, RZ ;  /* 0x00005410e3a04816 */ /* 0x000fea00000000ff */
[C---:B---3--:R-:W-:Y:S01]  /*13390*/  HMMA.16816.F32.BF16 R36, R132.reuse, R144, R36 ;  /* 0x000000908424723c */ /* 0x048fe20000041824 */
[----:B------:R-:W-:Y:S04]  /*133a0*/  STG.E.U16 desc[UR28][R190.64+0x52], R162 ;  /* 0x000052a2be007986 */ /* 0x000fe8000c10151c */
[----:B------:R-:W-:Y:S03]  /*133b0*/  STG.E.U16 desc[UR28][R192.64+0x50], R161 ;  /* 0x000050a1c0007986 */ /* 0x000fe6000c10151c */
[C---:B------:R-:W-:Y:S01]  /*133c0*/  HMMA.16816.F32.BF16 R40, R132.reuse, R146, R40 ;  /* 0x000000928428723c */ /* 0x040fe20000041828 */
[----:B------:R-:W3:Y:S07]  /*133d0*/  LDSM.16.MT88.4 R144, [R203+0x15000] ;  /* 0x01500000cb90783b */ /* 0x000eee0000004200 */
[C---:B----4-:R-:W-:Y:S01]  /*133e0*/  HMMA.16816.F32.BF16 R44, R132.reuse, R148, R44 ;  /* 0x00000094842c723c */ /* 0x050fe2000004182c */
[----:B------:R-:W-:Y:S02]  /*133f0*/  STG.E.U16 desc[UR28][R192.64+0x52], R160 ;  /* 0x000052a0c0007986 */ /* 0x000fe4000c10151c */
[----:B------:R-:W-:Y:S04]  /*13400*/  IMAD.WIDE.U32 R148, R168, -0x2daee0ad, RZ ;  /* 0xd2511f53a8947825 */ /* 0x000fe800078e00ff */
[----:B------:R-:W-:Y:S01]  /*13410*/  IMAD.MOV.U32 R199, RZ, RZ, R148 ;  /* 0x000000ffffc77224 */ /* 0x000fe200078e0094 */
[C---:B------:R-:W-:Y:S03]  /*13420*/  HMMA.16816.F32.BF16 R48, R132.reuse, R150, R48 ;  /* 0x000000968430723c */ /* 0x040fe60000041830 */
[----:B------:R-:W-:Y:S02]  /*13430*/  LOP3.LUT R198, R184, UR9, R149, 0x96, !PT ;  /* 0x00000009b8c67c12 */ /* 0x000fe4000f8e9695 */
[----:B------:R-:W-:Y:S01]  /*13440*/  PRMT R196, R148, 0x7772, RZ ;  /* 0x0000777294c47816 */ /* 0x000fe200000000ff */
[----:B------:R4:W-:Y:S01]  /*13450*/  MUFU.EX2 R184, R179 ;  /* 0x000000b300b87308 */ /* 0x0009e20000000800 */
[----:B------:R-:W-:Y:S01]  /*13460*/  LOP3.LUT R149, R198, 0xffff, RZ, 0xc0, !PT ;  /* 0x0000ffffc6957812 */ /* 0x000fe200078ec0ff */
[C---:B-1----:R-:W-:Y:S03]  /*13470*/  HMMA.16816.F32.BF16 R52, R132.reuse, R140, R52 ;  /* 0x0000008c8434723c */ /* 0x042fe60000041834 */
[----:B------:R-:W-:Y:S02]  /*13480*/  SHF.R.U32.HI R149, RZ, 0x8, R149 ;  /* 0x00000008ff957819 */ /* 0x000fe40000011695 */
[----:B------:R-:W-:Y:S02]  /*13490*/  PRMT R195, R148, 0x7773, RZ ;  /* 0x0000777394c37816 */ /* 0x000fe400000000ff */
[----:B------:R-:W-:Y:S01]  /*134a0*/  LOP3.LUT R150, R149, 0xffff, RZ, 0xc0, !PT ;  /* 0x0000ffff95967812 */ /* 0x000fe200078ec0ff */
[C---:B------:R-:W-:Y:S01]  /*134b0*/  HMMA.16816.F32.BF16 R56, R132.reuse, R142, R56 ;  /* 0x0000008e8438723c */ /* 0x040fe20000041838 */
[----:B------:R-:W1:Y:S02]  /*134c0*/  LDSM.16.MT88.4 R140, [R173+0x5000] ;  /* 0x00500000ad8c783b */ /* 0x000e640000004200 */
[----:B------:R-:W-:Y:S02]  /*134d0*/  ISETP.LE.U32.AND P3, PT, R150, UR11, PT ;  /* 0x0000000b96007c0c */ /* 0x000fe4000bf63070 */
[----:B------:R-:W-:Y:S02]  /*134e0*/  LOP3.LUT R150, R198, 0xff, RZ, 0xc0, !PT ;  /* 0x000000ffc6967812 */ /* 0x000fe400078ec0ff */
[----:B------:R-:W-:Y:S01]  /*134f0*/  PRMT R197, R148, 0x7771, RZ ;  /* 0x0000777194c57816 */ /* 0x000fe200000000ff */
[C---:B--2---:R-:W-:Y:S01]  /*13500*/  HMMA.16816.F32.BF16 R60, R132.reuse, R152, R60 ;  /* 0x00000098843c723c */ /* 0x044fe2000004183c */
[----:B------:R-:W2:Y:S02]  /*13510*/  MUFU.EX2 R152, R186 ;  /* 0x000000ba00987308 */ /* 0x000ea40000000800 */
[C---:B------:R-:W-:Y:S02]  /*13520*/  ISETP.LE.U32.AND P0, PT, R150.reuse, UR11, PT ;  /* 0x0000000b96007c0c */ /* 0x040fe4000bf03070 */
[----:B------:R-:W-:Y:S02]  /*13530*/  PRMT R148, R150, 0x5410, R149 ;  /* 0x0000541096947816 */ /* 0x000fe40000000095 */
[----:B----4-:R-:W-:Y:S01]  /*13540*/  F2FP.BF16.F32.PACK_AB R179, R189, R188 ;  /* 0x000000bcbdb3723e */ /* 0x010fe200000010ff */
[C---:B------:R-:W-:Y:S03]  /*13550*/  HMMA.16816.F32.BF16 R64, R132.reuse, R154, R64 ;  /* 0x0000009a8440723c */ /* 0x040fe60000041840 */
[----:B------:R-:W4:Y:S01]  /*13560*/  MUFU.EX2 R186, R178 ;  /* 0x000000b200ba7308 */ /* 0x000f220000000800 */
[----:B------:R-:W-:Y:S02]  /*13570*/  HSET2.LE.AND R164, R148, R247, PT ;  /* 0x000000f794a47233 */ /* 0x000fe40003803000 */
[----:B------:R-:W-:Y:S01]  /*13580*/  LDSM.16.MT88.4 R148, [R203+0x11800] ;  /* 0x01180000cb94783b */ /* 0x000fe20000004200 */
[----:B------:R-:W-:Y:S01]  /*13590*/  ISETP.GT.U32.AND P4, PT, R197, UR11, PT ;  /* 0x0000000bc5007c0c */ /* 0x000fe2000bf84070 */
[C---:B------:R-:W-:Y:S03]  /*135a0*/  HMMA.16816.F32.BF16 R68, R132.reuse, R136, R68 ;  /* 0x000000888444723c */ /* 0x040fe60000041844 */
[----:B------:R-:W-:Y:S01]  /*135b0*/  LOP3.LUT R199, R199, 0xff, RZ, 0xc0, !PT ;  /* 0x000000ffc7c77812 */ /* 0x000fe200078ec0ff */
[--C-:B--2---:R-:W-:Y:S01]  /*135c0*/  FADD.FTZ R194, R152, R3.reuse ;  /* 0x0000000398c27221 */ /* 0x104fe20000010000 */
[C---:B------:R-:W-:Y:S02]  /*135d0*/  F2FP.BF16.F32.PACK_AB R152, R185.reuse, R152 ;  /* 0x00000098b998723e */ /* 0x040fe400000010ff */
[----:B------:R-:W-:Y:S01]  /*135e0*/  PRMT R3, R174, 0x7632, R3 ;  /* 0x00007632ae037816 */ /* 0x000fe20000000003 */
[C---:B------:R-:W-:Y:S01]  /*135f0*/  HMMA.16816.F32.BF16 R72, R132.reuse, R138, R72 ;  /* 0x0000008a8448723c */ /* 0x040fe20000041848 */
[----:B------:R-:W2:Y:S02]  /*13600*/  LDSM.16.MT88.4 R136, [R172+0x5000] ;  /* 0x00500000ac88783b */ /* 0x000ea40000004200 */
[----:B------:R-:W-:Y:S01]  /*13610*/  PRMT R175, R152, 0x7632, R175 ;  /* 0x0000763298af7816 */ /* 0x000fe200000000af */
[----:B------:R-:W-:Y:S01]  /*13620*/  @!P0 HFMA2.BF16_V2 R226, -RZ.H0_H0, RZ.H0_H0, -R152.H0_H0 ;  /* 0x200000ffffe28231 */ /* 0x000fe20000340998 */
[----:B----4-:R-:W-:Y:S01]  /*13630*/  F2FP.BF16.F32.PACK_AB R177, R186, R184 ;  /* 0x000000b8bab1723e */ /* 0x010fe200000010ff */
[----:B------:R-:W-:Y:S01]  /*13640*/  FADD.FTZ R194, R185, R194 ;  /* 0x000000c2b9c27221 */ /* 0x000fe20000010000 */
[----:B------:R-:W-:Y:S01]  /*13650*/  PRMT R178, R179, 0x7632, R178 ;  /* 0x00007632b3b27816 */ /* 0x000fe200000000b2 */
[C---:B---3--:R-:W-:Y:S03]  /*13660*/  HMMA.16816.F32.BF16 R76, R132.reuse, R144, R76 ;  /* 0x00000090844c723c */ /* 0x048fe6000004184c */
[----:B------:R-:W-:Y:S01]  /*13670*/  PRMT R176, R177, 0x7632, R176 ;  /* 0x00007632b1b07816 */ /* 0x000fe200000000b0 */
[----:B------:R-:W-:Y:S01]  /*13680*/  @!P3 HFMA2.BF16_V2 R233, -RZ.H0_H0, RZ.H0_H0, -R175.H0_H0 ;  /* 0x200000ffffe9b231 */ /* 0x000fe200003409af */
[----:B------:R-:W-:Y:S01]  /*13690*/  ISETP.LE.U32.AND P5, PT, R199, UR11, PT ;  /* 0x0000000bc7007c0c */ /* 0x000fe2000bfa3070 */
[----:B------:R-:W-:Y:S01]  /*136a0*/  FADD.FTZ R194, R184, R194 ;  /* 0x000000c2b8c27221 */ /* 0x000fe20000010000 */
[----:B------:R-:W-:Y:S01]  /*136b0*/  PRMT R167, R196, 0x5410, R195 ;  /* 0x00005410c4a77816 */ /* 0x000fe200000000c3 */
[C---:B------:R-:W-:Y:S01]  /*136c0*/  HMMA.16816.F32.BF16 R80, R132.reuse, R146, R80 ;  /* 0x000000928450723c */ /* 0x040fe20000041850 */
[----:B------:R-:W3:Y:S02]  /*136d0*/  LDSM.16.MT88.4 R144, [R204+0x17000] ;  /* 0x01700000cc90783b */ /* 0x000ee40000004200 */
[----:B------:R-:W-:Y:S01]  /*136e0*/  @P4 HFMA2.BF16_V2 R239, -RZ.H0_H0, RZ.H0_H0, -R176.H0_H0 ;  /* 0x200000ffffef4231 */ /* 0x000fe200003409b0 */
[----:B------:R-:W-:Y:S02]  /*136f0*/  LOP3.LUT R167, R167, 0xff00ff, RZ, 0xc0, !PT ;  /* 0x00ff00ffa7a77812 */ /* 0x000fe400078ec0ff */
[----:B------:R-:W-:Y:S02]  /*13700*/  PRMT R166, R199, 0x5410, R197 ;  /* 0x00005410c7a67816 */ /* 0x000fe400000000c5 */
[C---:B-1----:R-:W-:Y:S03]  /*13710*/  HMMA.16816.F32.BF16 R84, R132.reuse, R140, R84 ;  /* 0x0000008c8454723c */ /* 0x042fe60000041854 */
[----:B------:R-:W-:Y:S01]  /*13720*/  HSET2.LE.AND R167, R167, R247, PT ;  /* 0x000000f7a7a77233 */ /* 0x000fe20003803000 */
[----:B------:R-:W-:Y:S01]  /*13730*/  @!P5 HFMA2.BF16_V2 R240, -RZ.H0_H0, RZ.H0_H0, -R177.H0_H0 ;  /* 0x200000fffff0d231 */ /* 0x000fe200003409b1 */
[--C-:B------:R-:W-:Y:S03]  /*13740*/  HSET2.LE.AND R166, R166, R247.reuse, PT ;  /* 0x000000f7a6a67233 */ /* 0x100fe60003803000 */
        /* <DEDUP_REMOVED lines=11> */
[C---:B--2---:R-:W-:Y:S03]  /*13800*/  HMMA.16816.F32.BF16 R116, R132.reuse, R136, R116 ;  /* 0x000000888474723c */ /* 0x044fe60000041874 */
[----:B------:R-:W-:Y:S02]  /*13810*/  PRMT R136, R198, 0x7632, R136 ;  /* 0x00007632c6887816 */ /* 0x000fe40000000088 */
[----:B------:R-:W-:Y:S02]  /*13820*/  SHF.R.U32.HI R198, RZ, 0x18, R198 ;  /* 0x00000018ffc67819 */ /* 0x000fe400000116c6 */
[----:B------:R-:W-:Y:S01]  /*13830*/  LOP3.LUT R168, R136, 0xff, RZ, 0xc0, !PT ;  /* 0x000000ff88a87812 */ /* 0x000fe200078ec0ff */
[C---:B------:R-:W-:Y:S03]  /*13840*/  HMMA.16816.F32.BF16 R120, R132.reuse, R138, R120 ;  /* 0x0000008a8478723c */ /* 0x040fe60000041878 */
[----:B------:R-:W-:Y:S02]  /*13850*/  PRMT R165, R168, 0x5410, R198 ;  /* 0x00005410a8a57816 */ /* 0x000fe400000000c6 */
[----:B------:R-:W-:Y:S02]  /*13860*/  PRMT R136, R152, 0x5410, R175 ;  /* 0x0000541098887816 */ /* 0x000fe400000000af */
[----:B------:R-:W-:Y:S01]  /*13870*/  @!P0 PRMT R152, R226, 0x5410, RZ ;  /* 0x00005410e2988816 */ /* 0x000fe200000000ff */
[C---:B---3--:R-:W-:Y:S03]  /*13880*/  HMMA.16816.F32.BF16 R124, R132.reuse, R144, R124 ;  /* 0x00000090847c723c */ /* 0x048fe6000004187c */
[----:B------:R-:W-:Y:S01]  /*13890*/  LOP3.LUT R164, R136, R164, RZ, 0xc0, !PT ;  /* 0x000000a488a47212 */ /* 0x000fe200078ec0ff */
[----:B------:R2:W-:Y:S01]  /*138a0*/  STG.E.U16 desc[UR28][R190.64+0x60], R152 ;  /* 0x00006098be007986 */ /* 0x0005e2000c10151c */
[----:B------:R-:W-:Y:S02]  /*138b0*/  HSET2.LE.AND R165, R165, R247, PT ;  /* 0x000000f7a5a57233 */ /* 0x000fe40003803000 */
[----:B------:R-:W-:Y:S01]  /*138c0*/  PRMT R136, R174, 0x5410, R3 ;  /* 0x00005410ae887816 */ /* 0x000fe20000000003 */
[----:B------:R-:W-:Y:S03]  /*138d0*/  HMMA.16816.F32.BF16 R128, R132, R146, R128 ;  /* 0x000000928480723c */ /* 0x000fe60000041880 */
[----:B------:R-:W-:Y:S02]  /*138e0*/  LOP3.LUT R165, R136, R165, RZ, 0xc0, !PT ;  /* 0x000000a588a57212 */ /* 0x000fe400078ec0ff */
[----:B------:R-:W-:Y:S02]  /*138f0*/  PRMT R132, R179, 0x5410, R178 ;  /* 0x00005410b3847816 */ /* 0x000fe400000000b2 */
[----:B------:R-:W-:Y:S02]  /*13900*/  PRMT R136, R177, 0x5410, R176 ;  /* 0x00005410b1887816 */ /* 0x000fe400000000b0 */
[----:B------:R-:W-:Y:S02]  /*13910*/  LOP3.LUT R167, R132, R167, RZ, 0xc0, !PT ;  /* 0x000000a784a77212 */ /* 0x000fe400078ec0ff */
[----:B------:R-:W-:Y:S01]  /*13920*/  LOP3.LUT R166, R136, R166, RZ, 0xc0, !PT ;  /* 0x000000a688a67212 */ /* 0x000fe200078ec0ff */
[----:B------:R-:W3:Y:S01]  /*13930*/  LDSM.16.MT88.4 R132, [R172+0x1800] ;  /* 0x00180000ac84783b */ /* 0x000ee20000004200 */
[----:B------:R-:W-:Y:S02]  /*13940*/  @!P3 PRMT R175, R233, 0x5410, RZ ;  /* 0x00005410e9afb816 */ /* 0x000fe400000000ff */
[----:B------:R-:W-:Y:S02]  /*13950*/  @!P5 PRMT R177, R240, 0x5410, RZ ;  /* 0x00005410f0b1d816 */ /* 0x000fe400000000ff */
[----:B------:R-:W-:Y:S01]  /*13960*/  @P4 PRMT R176, R239, 0x5410, RZ ;  /* 0x00005410efb04816 */ /* 0x000fe200000000ff */
[C---:B------:R-:W-:Y:S02]  /*13970*/  HMMA.16816.F32.BF16 R160, R164.reuse, R156, R4 ;  /* 0x0000009ca4a0723c */ /* 0x040fe40000041804 */
[----:B------:R-:W4:Y:S03]  /*13980*/  LDSM.16.MT88.4 R4, [R204+0x13800] ;  /* 0x01380000cc04783b */ /* 0x000f260000004200 */
[----:B------:R-:W-:Y:S02]  /*13990*/  ISETP.LE.U32.AND P6, PT, R198, UR11, PT ;  /* 0x0000000bc6007c0c */ /* 0x000fe4000bfc3070 */
[----:B------:R-:W-:Y:S01]  /*139a0*/  ISETP.GT.U32.AND P3, PT, R196, UR11, PT ;  /* 0x0000000bc4007c0c */ /* 0x000fe2000bf64070 */
[C---:B------:R-:W-:Y:S02]  /*139b0*/  HMMA.16816.F32.BF16 R156, R164.reuse, R158, R8 ;  /* 0x0000009ea49c723c */ /* 0x040fe40000041808 */
[----:B------:R-:W4:Y:S06]  /*139c0*/  LDSM.16.MT88.4 R8, [R203+0x13800] ;  /* 0x01380000cb08783b */ /* 0x000f2c0000004200 */
[C---:B--2---:R-:W-:Y:S02]  /*139d0*/  HMMA.16816.F32.BF16 R152, R164.reuse, R148, R12 ;  /* 0x00000094a498723c */ /* 0x044fe4000004180c */
[----:B------:R-:W2:Y:S01]  /*139e0*/  LDSM.16.MT88.4 R12, [R173+0x3800] ;  /* 0x00380000ad0c783b */ /* 0x000ea20000004200 */
[----:B------:R-:W-:Y:S02]  /*139f0*/  @!P6 HFMA2.BF16_V2 R241, -RZ.H0_H0, RZ.H0_H0, -R3.H0_H0 ;  /* 0x200000fffff1e231 */ /* 0x000fe40000340903 */
[----:B------:R-:W-:Y:S03]  /*13a00*/  @P3 HFMA2.BF16_V2 R238, -RZ.H0_H0, RZ.H0_H0, -R179.H0_H0 ;  /* 0x200000ffffee3231 */ /* 0x000fe600003409b3 */
[C---:B------:R-:W-:Y:S02]  /*13a10*/  HMMA.16816.F32.BF16 R148, R164.reuse, R150, R16 ;  /* 0x00000096a494723c */ /* 0x040fe40000041810 */
[----:B------:R-:W2:Y:S01]  /*13a20*/  LDSM.16.MT88.4 R16, [R172+0x3800] ;  /* 0x00380000ac10783b */ /* 0x000ea20000004200 */
[----:B------:R-:W-:Y:S02]  /*13a30*/  @!P6 PRMT R3, R241, 0x5410, RZ ;  /* 0x00005410f103e816 */ /* 0x000fe400000000ff */
[----:B------:R-:W-:Y:S03]  /*13a40*/  @P3 PRMT R179, R238, 0x5410, RZ ;  /* 0x00005410eeb33816 */ /* 0x000fe600000000ff */
[C---:B-1----:R-:W-:Y:S02]  /*13a50*/  HMMA.16816.F32.BF16 R144, R164.reuse, R140, R20 ;  /* 0x0000008ca490723c */ /* 0x042fe40000041814 */
[----:B------:R-:W1:Y:S06]  /*13a60*/  LDSM.16.MT88.4 R20, [R204+0x15800] ;  /* 0x01580000cc14783b */ /* 0x000e6c0000004200 */
[C---:B------:R-:W-:Y:S02]  /*13a70*/  HMMA.16816.F32.BF16 R140, R164.reuse, R142, R24 ;  /* 0x0000008ea48c723c */ /* 0x040fe40000041818 */
[----:B------:R-:W1:Y:S06]  /*13a80*/  LDSM.16.MT88.4 R24, [R203+0x15800] ;  /* 0x01580000cb18783b */ /* 0x000e6c0000004200 */
[C---:B---3--:R-:W-:Y:S02]  /*13a90*/  HMMA.16816.F32.BF16 R136, R164.reuse, R132, R28 ;  /* 0x00000084a488723c */ /* 0x048fe4000004181c */
[----:B------:R-:W3:Y:S06]  /*13aa0*/  LDSM.16.MT88.4 R28, [R173+0x5800] ;  /* 0x00580000ad1c783b */ /* 0x000eec0000004200 */
[C---:B------:R-:W-:Y:S02]  /*13ab0*/  HMMA.16816.F32.BF16 R132, R164.reuse, R134, R32 ;  /* 0x00000086a484723c */ /* 0x040fe40000041820 */
[----:B------:R-:W3:Y:S06]  /*13ac0*/  LDSM.16.MT88.4 R32, [R172+0x5800] ;  /* 0x00580000ac20783b */ /* 0x000eec0000004200 */
[C---:B----4-:R-:W-:Y:S02]  /*13ad0*/  HMMA.16816.F32.BF16 R36, R164.reuse, R4, R36 ;  /* 0x00000004a424723c */ /* 0x050fe40000041824 */
[----:B------:R-:W-:Y:S01]  /*13ae0*/  STG.E.U16 desc[UR28][R190.64+0x62], R175 ;  /* 0x000062afbe007986 */ /* 0x000fe2000c10151c */
[----:B------:R-:W-:Y:S03]  /*13af0*/  MOV R5, R168 ;  /* 0x000000a800057202 */ /* 0x000fe60000000f00 */
[----:B------:R-:W4:Y:S02]  /*13b00*/  LDSM.16.MT88.4 R168, [R204+0x17800] ;  /* 0x01780000cca8783b */ /* 0x000f240000004200 */
[C---:B------:R-:W-:Y:S06]  /*13b10*/  HMMA.16816.F32.BF16 R40, R164.reuse, R6, R40 ;  /* 0x00000006a428723c */ /* 0x040fec0000041828 */
[----:B------:R3:W-:Y:S02]  /*13b20*/  STG.E.U16 desc[UR28][R192.64+0x62], R3 ;  /* 0x00006203c0007986 */ /* 0x0007e4000c10151c */
[C---:B------:R-:W-:Y:S03]  /*13b30*/  HMMA.16816.F32.BF16 R44, R164.reuse, R8, R44 ;  /* 0x00000008a42c723c */ /* 0x040fe6000004182c */
[----:B------:R-:W-:Y:S02]  /*13b40*/  MOV R9, R5 ;  /* 0x0000000500097202 */ /* 0x000fe40000000f00 */
[----:B------:R-:W4:Y:S03]  /*13b50*/  LDSM.16.MT88.4 R4, [R203+0x17800] ;  /* 0x01780000cb04783b */ /* 0x000f260000004200 */
[C---:B------:R-:W-:Y:S08]  /*13b60*/  HMMA.16816.F32.BF16 R48, R164.reuse, R10, R48 ;  /* 0x0000000aa430723c */ /* 0x040ff00000041830 */
[C---:B--2---:R-:W-:Y:S03]  /*13b70*/  HMMA.16816.F32.BF16 R52, R164.reuse, R12, R52 ;  /* 0x0000000ca434723c */ /* 0x044fe60000041834 */
[----:B------:R-:W-:Y:S02]  /*13b80*/  IMAD.MOV.U32 R13, RZ, RZ, R9 ;  /* 0x000000ffff0d7224 */ /* 0x000fe400078e0009 */
[----:B------:R-:W2:Y:S03]  /*13b90*/  LDSM.16.MT88.4 R8, [R173+0x7800] ;  /* 0x00780000ad08783b */ /* 0x000ea60000004200 */
[C---:B------:R-:W-:Y:S03]  /*13ba0*/  HMMA.16816.F32.BF16 R56, R164.reuse, R14, R56 ;  /* 0x0000000ea438723c */ /* 0x040fe60000041838 */
[----:B------:R-:W-:Y:S02]  /*13bb0*/  ISETP.LE.U32.AND P0, PT, R13, UR11, PT ;  /* 0x0000000b0d007c0c */ /* 0x000fe4000bf03070 */
[----:B------:R-:W2:Y:S03]  /*13bc0*/  LDSM.16.MT88.4 R12, [R172+0x7800] ;  /* 0x00780000ac0c783b */ /* 0x000ea60000004200 */
[C---:B------:R-:W-:Y:S08]  /*13bd0*/  HMMA.16816.F32.BF16 R60, R164.reuse, R16, R60 ;  /* 0x00000010a43c723c */ /* 0x040ff0000004183c */
[C---:B------:R-:W-:Y:S03]  /*13be0*/  HMMA.16816.F32.BF16 R64, R164.reuse, R18, R64 ;  /* 0x00000012a440723c */ /* 0x040fe60000041840 */
[----:B------:R-:W-:Y:S05]  /*13bf0*/  @!P0 HFMA2.BF16_V2 R234, -RZ.H0_H0, RZ.H0_H0, -R174.H0_H0 ;  /* 0x200000ffffea8231 */ /* 0x000fea00003409ae */
[C---:B-1----:R-:W-:Y:S03]  /*13c00*/  HMMA.16816.F32.BF16 R68, R164.reuse, R20, R68 ;  /* 0x00000014a444723c */ /* 0x042fe60000041844 */
[----:B------:R-:W-:Y:S02]  /*13c10*/  @!P0 PRMT R174, R234, 0x5410, RZ ;  /* 0x00005410eaae8816 */ /* 0x000fe400000000ff */
[----:B------:R-:W-:Y:S03]  /*13c20*/  ISETP.GT.U32.AND P0, PT, R195, UR11, PT ;  /* 0x0000000bc3007c0c */ /* 0x000fe6000bf04070 */
[C---:B------:R-:W-:Y:S01]  /*13c30*/  HMMA.16816.F32.BF16 R72, R164.reuse, R22, R72 ;  /* 0x00000016a448723c */ /* 0x040fe20000041848 */
[----:B------:R-:W-:Y:S04]  /*13c40*/  STG.E.U16 desc[UR28][R192.64+0x60], R174 ;  /* 0x000060aec0007986 */ /* 0x000fe8000c10151c */
[----:B------:R-:W-:Y:S03]  /*13c50*/  STG.E.U16 desc[UR28][R190.64+0x70], R177 ;  /* 0x000070b1be007986 */ /* 0x000fe6000c10151c */
[C---:B------:R-:W-:Y:S01]  /*13c60*/  HMMA.16816.F32.BF16 R76, R164.reuse, R24, R76 ;  /* 0x00000018a44c723c */ /* 0x040fe2000004184c */
[----:B------:R-:W-:Y:S02]  /*13c70*/  STG.E.U16 desc[UR28][R190.64+0x72], R176 ;  /* 0x000072b0be007986 */ /* 0x000fe4000c10151c */
[----:B------:R-:W-:Y:S02]  /*13c80*/  @P0 HFMA2.BF16_V2 R243, -RZ.H0_H0, RZ.H0_H0, -R178.H0_H0 ;  /* 0x200000fffff30231 */ /* 0x000fe400003409b2 */
[----:B------:R-:W-:Y:S03]  /*13c90*/  STG.E.U16 desc[UR28][R192.64+0x70], R179 ;  /* 0x000070b3c0007986 */ /* 0x000fe6000c10151c */
[C---:B------:R-:W-:Y:S03]  /*13ca0*/  HMMA.16816.F32.BF16 R80, R164.reuse, R26, R80 ;  /* 0x0000001aa450723c */ /* 0x040fe60000041850 */
[----:B------:R-:W-:Y:S02]  /*13cb0*/  @P0 PRMT R178, R243, 0x5410, RZ ;  /* 0x00005410f3b20816 */ /* 0x000fe400000000ff */
[----:B---3--:R-:W-:Y:S03]  /*13cc0*/  IADD3 R3, P0, PT, R190, -0x80, RZ ;  /* 0xffffff80be037810 */ /* 0x008fe60007f1e0ff */
[C---:B------:R-:W-:Y:S01]  /*13cd0*/  HMMA.16816.F32.BF16 R84, R164.reuse, R28, R84 ;  /* 0x0000001ca454723c */ /* 0x040fe20000041854 */
[----:B------:R-:W-:Y:S04]  /*13ce0*/  STG.E.U16 desc[UR28][R192.64+0x72], R178 ;  /* 0x000072b2c0007986 */ /* 0x000fe8000c10151c */
[----:B------:R1:W-:Y:S03]  /*13cf0*/  STL [R1+0x2c], R3 ;  /* 0x00002c0301007387 */ /* 0x0003e60000100800 */
[C---:B------:R-:W-:Y:S08]  /*13d00*/  HMMA.16816.F32.BF16 R88, R164.reuse, R30, R88 ;  /* 0x0000001ea458723c */ /* 0x040ff00000041858 */
[C---:B------:R-:W-:Y:S08]  /*13d10*/  HMMA.16816.F32.BF16 R92, R164.reuse, R32, R92 ;  /* 0x00000020a45c723c */ /* 0x040ff0000004185c */
[C---:B------:R-:W-:Y:S03]  /*13d20*/  HMMA.16816.F32.BF16 R96, R164.reuse, R34, R96 ;  /* 0x00000022a460723c */ /* 0x040fe60000041860 */
[----:B-1----:R-:W-:Y:S05]  /*13d30*/  FADD.FTZ R3, R186, R194 ;  /* 0x000000c2ba037221 */ /* 0x002fea0000010000 */
[C---:B----4-:R-:W-:Y:S08]  /*13d40*/  HMMA.16816.F32.BF16 R100, R164.reuse, R168, R100 ;  /* 0x000000a8a464723c */ /* 0x050ff00000041864 */
[C---:B------:R-:W-:Y:S08]  /*13d50*/  HMMA.16816.F32.BF16 R104, R164.reuse, R170, R104 ;  /* 0x000000aaa468723c */ /* 0x040ff00000041868 */
[C---:B------:R-:W-:Y:S03]  /*13d60*/  HMMA.16816.F32.BF16 R108, R164.reuse, R4, R108 ;  /* 0x00000004a46c723c */ /* 0x040fe6000004186c */
[----:B------:R-:W-:Y:S01]  /*13d70*/  IADD3.X R5, PT, PT, R191, -0x1, RZ, P0, !PT ;  /* 0xffffffffbf057810 */ /* 0x000fe200007fe4ff */
[----:B------:R-:W-:Y:S04]  /*13d80*/  FADD.FTZ R4, R189, R187 ;  /* 0x000000bbbd047221 */ /* 0x000fe80000010000 */
[C---:B------:R-:W-:Y:S01]  /*13d90*/  HMMA.16816.F32.BF16 R112, R164.reuse, R6, R112 ;  /* 0x00000006a470723c */ /* 0x040fe20000041870 */
[----:B------:R-:W-:Y:S04]  /*13da0*/  STL [R1+0x28], R5 ;  /* 0x0000280501007387 */ /* 0x000fe80000100800 */
[----:B------:R1:W-:Y:S03]  /*13db0*/  STL [R1+0x34], R3 ;  /* 0x0000340301007387 */ /* 0x0003e60000100800 */
[C---:B--2---:R-:W-:Y:S01]  /*13dc0*/  HMMA.16816.F32.BF16 R116, R164.reuse, R8, R116 ;  /* 0x00000008a474723c */ /* 0x044fe20000041874 */
[----:B------:R2:W-:Y:S07]  /*13dd0*/  STL [R1+0x30], R4 ;  /* 0x0000300401007387 */ /* 0x0005ee0000100800 */
[C---:B------:R-:W-:Y:S08]  /*13de0*/  HMMA.16816.F32.BF16 R120, R164.reuse, R10, R120 ;  /* 0x0000000aa478723c */ /* 0x040ff00000041878 */
[C---:B------:R-:W-:Y:S03]  /*13df0*/  HMMA.16816.F32.BF16 R124, R164.reuse, R12, R124 ;  /* 0x0000000ca47c723c */ /* 0x040fe6000004187c */
[----:B-1----:R-:W-:Y:S05]  /*13e00*/  MOV R3, R2 ;  /* 0x0000000200037202 */ /* 0x002fea0000000f00 */
[----:B------:R-:W-:Y:S03]  /*13e10*/  HMMA.16816.F32.BF16 R128, R164, R14, R128 ;  /* 0x0000000ea480723c */ /* 0x000fe60000041880 */
[----:B------:R-:W-:Y:S05]  /*13e20*/  MOV R164, R0 ;  /* 0x0000000000a47202 */ /* 0x000fea0000000f00 */
[----:B------:R-:W-:Y:S01]  /*13e30*/  @!UPT UIADD3 URZ, UPT, UPT, URZ, URZ, URZ ;  /* 0x000000fffffff290 */ /* 0x000fe2000fffe0ff */
[----:B--2---:R-:W-:Y:S11]  /*13e40*/  BRA.U UP0, `(.L_x_693) ;  /* 0xffffffad009c7547 */ /* 0x004ff6000b83ffff */
.L_x_692:
[----:B------:R-:W2:Y:S01]  /*13e50*/  LDL.LU R8, [R1+0x34] ;  /* 0x0000340001087983 */ /* 0x000ea20000300800 */
[----:B------:R-:W1:Y:S03]  /*13e60*/  LDCU UR4, c[0x0][0x4fc] ;  /* 0x00009f80ff0477ac */ /* 0x000e660008000800 */
[----:B------:R-:W4:Y:S01]  /*13e70*/  LDL.LU R7, [R1+0x30] ;  /* 0x0000300001077983 */ /* 0x000f220000300800 */
[----:B------:R-:W-:Y:S01]  /*13e80*/  UISETP.NE.AND UP3, UPT, UR20, -0x1, UPT ;  /* 0xffffffff1400788c */ /* 0x000fe2000bf65270 */
[C---:B-----5:R-:W-:Y:S01]  /*13e90*/  LOP3.LUT P1, RZ, R207.reuse, 0x10, RZ, 0xc0, !PT ;  /* 0x00000010cfff7812 */ /* 0x060fe2000782c0ff */
[----:B------:R-:W1:Y:S01]  /*13ea0*/  S2UR UR11, SR_CTAID.Y ;  /* 0x00000000000b79c3 */ /* 0x000e620000002600 */
[----:B---3--:R-:W3:Y:S01]  /*13eb0*/  LDL.LU R4, [R1+0x24] ;  /* 0x0000240001047983 */ /* 0x008ee20000300800 */
[C---:B------:R-:W-:Y:S01]  /*13ec0*/  LOP3.LUT P2, RZ, R207.reuse, 0x8, RZ, 0xc0, !PT ;  /* 0x00000008cfff7812 */ /* 0x040fe2000784c0ff */
[----:B------:R-:W1:Y:S01]  /*13ed0*/  LDCU UR9, c[0x0][0x434] ;  /* 0x00008680ff0977ac */ /* 0x000e620008000800 */
[----:B------:R-:W-:-:S02]  /*13ee0*/  LOP3.LUT P0, RZ, R207, 0x4, RZ, 0xc0, !PT ;  /* 0x00000004cfff7812 */ /* 0x000fc4000780c0ff */
[----:B------:R-:W-:Y:S01]  /*13ef0*/  MOV R9, 0x10 ;  /* 0x0000001000097802 */ /* 0x000fe20000000f00 */
[----:B------:R-:W3:Y:S03]  /*13f00*/  LDCU.U8 UR10, c[0x0][0x548] ;  /* 0x0000a900ff0a77ac */ /* 0x000ee60008000000 */
[----:B------:R-:W-:Y:S01]  /*13f10*/  SEL R9, R9, 0xfffffff0, !P0 ;  /* 0xfffffff009097807 */ /* 0x000fe20004000000 */
[----:B------:R-:W1:Y:S01]  /*13f20*/  @!UP3 LDCU.64 UR6, c[0x0][0x400] ;  /* 0x00008000ff06b7ac */ /* 0x000e620008000a00 */
[----:B------:R-:W-:Y:S01]  /*13f30*/  UISETP.NE.AND UP2, UPT, UR20, -0x1, UPT ;  /* 0xffffffff1400788c */ /* 0x000fe2000bf45270 */
[----:B------:R-:W3:Y:S01]  /*13f40*/  LDCU UR13, c[0x0][0x434] ;  /* 0x00008680ff0d77ac */ /* 0x000ee20008000800 */
[----:B-1----:R-:W-:-:S04]  /*13f50*/  @!UP3 UIMAD.WIDE.U32 UR16, UR11, UR6, URZ ;  /* 0x000000060b10b2a5 */ /* 0x002fc8000f8e00ff */
[----:B------:R-:W-:Y:S01]  /*13f60*/  @!UP3 UIMAD UR12, UR11, UR7, UR17 ;  /* 0x000000070b0cb2a4 */ /* 0x000fe2000f8e0211 */
[----:B------:R-:W1:Y:S02]  /*13f70*/  @UP3 LDCU.64 UR6, c[0x0][0x408] ;  /* 0x00008100ff0637ac */ /* 0x000e640008000a00 */
[----:B-1----:R-:W-:Y:S01]  /*13f80*/  @UP3 UIMAD.WIDE.U32 UR18, UR20, UR6, URZ ;  /* 0x00000006141232a5 */ /* 0x002fe2000f8e00ff */
[----:B------:R-:W1:Y:S03]  /*13f90*/  S2UR UR6, SR_CTAID.Z ;  /* 0x00000000000679c3 */ /* 0x000e660000002700 */
[----:B------:R-:W-:Y:S02]  /*13fa0*/  @UP3 UIMAD UR12, UR20, UR7, UR19 ;  /* 0x00000007140c32a4 */ /* 0x000fe4000f8e0213 */
[----:B------:R-:W-:Y:S01]  /*13fb0*/  @!UP2 UIMAD UR20, UR11, UR9, URZ ;  /* 0x000000090b14a2a4 */ /* 0x000fe2000f8e02ff */
[----:B------:R-:W-:Y:S01]  /*13fc0*/  @UP3 UMOV UR16, UR18 ;  /* 0x0000001200103c82 */ /* 0x000fe20008000000 */
[----:B--2---:R-:W2:Y:S04]  /*13fd0*/  SHFL.BFLY PT, R5, R8, 0x2, 0x1f ;  /* 0x0c401f0008057f89 */ /* 0x004ea800000e0000 */
[----:B----4-:R-:W4:Y:S01]  /*13fe0*/  SHFL.BFLY PT, R6, R7, 0x2, 0x1f ;  /* 0x0c401f0007067f89 */ /* 0x010f2200000e0000 */
[----:B---3--:R-:W-:Y:S01]  /*13ff0*/  MOV R14, R4 ;  /* 0x00000004000e7202 */ /* 0x008fe20000000f00 */
[----:B--2---:R-:W-:Y:S01]  /*14000*/  FADD.FTZ R5, R5, R8 ;  /* 0x0000000805057221 */ /* 0x004fe20000010000 */
[----:B------:R-:W-:Y:S01]  /*14010*/  MOV R8, 0x20 ;  /* 0x0000002000087802 */ /* 0x000fe20000000f00 */
[----:B----4-:R-:W-:-:S03]  /*14020*/  FADD.FTZ R6, R6, R7 ;  /* 0x0000000706067221 */ /* 0x010fc60000010000 */
[----:B------:R-:W2:Y:S01]  /*14030*/  SHFL.BFLY PT, R3, R5, 0x1, 0x1f ;  /* 0x0c201f0005037f89 */ /* 0x000ea200000e0000 */
[----:B------:R-:W-:-:S03]  /*14040*/  SEL R8, R8, 0xffffffe0, !P2 ;  /* 0xffffffe008087807 */ /* 0x000fc60005000000 */
[----:B------:R-:W3:Y:S01]  /*14050*/  SHFL.BFLY PT, R4, R6, 0x1, 0x1f ;  /* 0x0c201f0006047f89 */ /* 0x000ee200000e0000 */
[----:B--2---:R-:W-:Y:S01]  /*14060*/  FADD.FTZ R5, R5, R3 ;  /* 0x0000000305057221 */ /* 0x004fe20000010000 */
[----:B---3--:R-:W-:-:S03]  /*14070*/  FADD.FTZ R4, R6, R4 ;  /* 0x0000000406047221 */ /* 0x008fc60000010000 */
[----:B------:R-:W2:Y:S01]  /*14080*/  MUFU.RCP R3, R5 ;  /* 0x0000000500037308 */ /* 0x000ea20000001000 */
[----:B------:R-:W-:Y:S02]  /*14090*/  SHF.L.U32 R6, R207, 0x4, RZ ;  /* 0x00000004cf067819 */ /* 0x000fe400000006ff */
[----:B------:R-:W-:Y:S02]  /*140a0*/  FSETP.NE.FTZ.AND P4, PT, R5, RZ, PT ;  /* 0x000000ff0500720b */ /* 0x000fe40003f95000 */
[----:B------:R-:W-:Y:S02]  /*140b0*/  FSETP.NE.FTZ.AND P3, PT, R4, RZ, PT ;  /* 0x000000ff0400720b */ /* 0x000fe40003f75000 */
[----:B------:R-:W-:Y:S01]  /*140c0*/  LOP3.LUT R6, R6, 0x1c0, RZ, 0xc0, !PT ;  /* 0x000001c006067812 */ /* 0x000fe200078ec0ff */
[----:B------:R-:W3:Y:S03]  /*140d0*/  MUFU.RCP R7, R4 ;  /* 0x0000000400077308 */ /* 0x000ee60000001000 */
[----:B------:R-:W-:-:S04]  /*140e0*/  LOP3.LUT R6, R6, 0x38, R180, 0xf8, !PT ;  /* 0x0000003806067812 */ /* 0x000fc800078ef8b4 */
[----:B------:R-:W-:Y:S02]  /*140f0*/  LOP3.LUT R6, R6, R181, R206, 0xfe, !PT ;  /* 0x000000b506067212 */ /* 0x000fe400078efece */
[----:B--2---:R-:W-:Y:S02]  /*14100*/  FSEL R3, R3, 1, P4 ;  /* 0x3f80000003037808 */ /* 0x004fe40002000000 */
[----:B------:R-:W-:-:S03]  /*14110*/  LEA R6, R6, UR5, 0x1 ;  /* 0x0000000506067c11 */ /* 0x000fc6000f8e08ff */
[----:B------:R-:W-:Y:S01]  /*14120*/  FMUL.FTZ R3, R3, UR4 ;  /* 0x0000000403037c20 */ /* 0x000fe20008410000 */
[C---:B------:R-:W-:Y:S02]  /*14130*/  IADD3 R11, PT, PT, R6.reuse, 0x40, RZ ;  /* 0x00000040060b7810 */ /* 0x040fe40007ffe0ff */
[----:B---3--:R-:W-:Y:S01]  /*14140*/  FSEL R7, R7, 1, P3 ;  /* 0x3f80000007077808 */ /* 0x008fe20001800000 */
[C---:B------:R-:W-:Y:S01]  /*14150*/  FMUL.FTZ R160, R3.reuse, R160 ;  /* 0x000000a003a07220 */ /* 0x040fe20000410000 */
[C---:B------:R-:W-:Y:S01]  /*14160*/  FMUL.FTZ R161, R3.reuse, R161 ;  /* 0x000000a103a17220 */ /* 0x040fe20000410000 */
[C---:B------:R-:W-:Y:S01]  /*14170*/  FMUL.FTZ R156, R3.reuse, R156 ;  /* 0x0000009c039c7220 */ /* 0x040fe20000410000 */
[----:B------:R-:W-:Y:S01]  /*14180*/  FMUL.FTZ R157, R3, R157 ;  /* 0x0000009d039d7220 */ /* 0x000fe20000410000 */
[----:B------:R-:W-:Y:S01]  /*14190*/  FMUL.FTZ R7, R7, UR4 ;  /* 0x0000000407077c20 */ /* 0x000fe20008410000 */
        /* <DEDUP_REMOVED lines=70> */
[C---:B------:R-:W-:Y:S01]  /*14600*/  IADD3 R10, PT, PT, R6.reuse, R8, RZ ;  /* 0x00000008060a7210 */ /* 0x040fe20007ffe0ff */
[C---:B------:R-:W-:Y:S01]  /*14610*/  FMUL.FTZ R140, R3.reuse, R140 ;  /* 0x0000008c038c7220 */ /* 0x040fe20000410000 */
[C---:B------:R-:W-:Y:S01]  /*14620*/  @P1 IADD3 R11, PT, PT, R6.reuse, -0x40, RZ ;  /* 0xffffffc0060b1810 */ /* 0x040fe20007ffe0ff */
        /* <DEDUP_REMOVED lines=22> */
[----:B------:R-:W-:Y:S01]  /*14790*/  STS [R6], R160 ;  /* 0x000000a006007388 */ /* 0x000fe20000000800 */
[----:B------:R-:W-:Y:S01]  /*147a0*/  IADD3 R8, PT, PT, R8, R11, RZ ;  /* 0x0000000b08087210 */ /* 0x000fe20007ffe0ff */
        /* <DEDUP_REMOVED lines=8> */
[----:B------:R-:W-:Y:S01]  /*14830*/  FMUL.FTZ R52, R3, R52 ;  /* 0x0000003403347220 */ /* 0x000fe20000410000 */
[----:B------:R-:W-:Y:S01]  /*14840*/  IADD3 R13, PT, PT, R9, R11, RZ ;  /* 0x0000000b090d7210 */ /* 0x000fe20007ffe0ff */
[----:B------:R-:W-:Y:S01]  /*14850*/  STS [R7+0x400], R158 ;  /* 0x0004009e07007388 */ /* 0x000fe20000000800 */
[----:B------:R-:W-:Y:S01]  /*14860*/  F2FP.BF16.F32.PACK_AB R136, R137, R136 ;  /* 0x000000888988723e */ /* 0x000fe200000010ff */
[----:B------:R-:W-:Y:S01]  /*14870*/  FMUL.FTZ R53, R3, R53 ;  /* 0x0000003503357220 */ /* 0x000fe20000410000 */
[----:B------:R-:W-:Y:S01]  /*14880*/  F2FP.BF16.F32.PACK_AB R138, R139, R138 ;  /* 0x0000008a8b8a723e */ /* 0x000fe200000010ff */
[----:B------:R-:W-:Y:S01]  /*14890*/  STS [R10], R152 ;  /* 0x000000980a007388 */ /* 0x000fe20000000800 */
[----:B------:R-:W-:Y:S01]  /*148a0*/  F2FP.BF16.F32.PACK_AB R132, R133, R132 ;  /* 0x000000848584723e */ /* 0x000fe200000010ff */
[----:B------:R-:W-:Y:S01]  /*148b0*/  FMUL.FTZ R56, R3, R56 ;  /* 0x0000003803387220 */ /* 0x000fe20000410000 */
[----:B------:R-:W-:Y:S01]  /*148c0*/  F2FP.BF16.F32.PACK_AB R134, R135, R134 ;  /* 0x000000868786723e */ /* 0x000fe200000010ff */
[----:B------:R-:W-:Y:S01]  /*148d0*/  STS [R10+0x400], R154 ;  /* 0x0004009a0a007388 */ /* 0x000fe20000000800 */
[----:B------:R-:W-:Y:S01]  /*148e0*/  IADD3 R9, PT, PT, R9, R8, RZ ;  /* 0x0000000809097210 */ /* 0x000fe20007ffe0ff */
        /* <DEDUP_REMOVED lines=24> */
[----:B------:R-:W2:Y:S01]  /*14a70*/  LDCU.U8 UR4, c[0x0][0x549] ;  /* 0x0000a920ff0477ac */ /* 0x000ea20008000000 */
[----:B------:R-:W-:Y:S01]  /*14a80*/  F2FP.BF16.F32.PACK_AB R54, R55, R54 ;  /* 0x000000363736723e */ /* 0x000fe200000010ff */
[----:B------:R-:W-:Y:S01]  /*14a90*/  STS [R8], R136 ;  /* 0x0000008808007388 */ /* 0x000fe20000000800 */
[C---:B------:R-:W-:Y:S01]  /*14aa0*/  FMUL.FTZ R76, R3.reuse, R76 ;  /* 0x0000004c034c7220 */ /* 0x040fe20000410000 */
[----:B------:R-:W-:Y:S01]  /*14ab0*/  FMUL.FTZ R77, R3, R77 ;  /* 0x0000004d034d7220 */ /* 0x000fe20000410000 */
[----:B------:R-:W-:Y:S01]  /*14ac0*/  F2FP.BF16.F32.PACK_AB R56, R57, R56 ;  /* 0x000000383938723e */ /* 0x000fe200000010ff */
[----:B------:R-:W-:Y:S01]  /*14ad0*/  STS [R8+0x400], R138 ;  /* 0x0004008a08007388 */ /* 0x000fe20000000800 */
[----:B------:R-:W-:Y:S01]  /*14ae0*/  F2FP.BF16.F32.PACK_AB R58, R59, R58 ;  /* 0x0000003a3b3a723e */ /* 0x000fe200000010ff */
[C---:B------:R-:W-:Y:S01]  /*14af0*/  FMUL.FTZ R80, R3.reuse, R80 ;  /* 0x0000005003507220 */ /* 0x040fe20000410000 */
[----:B------:R-:W-:Y:S01]  /*14b00*/  FMUL.FTZ R81, R3, R81 ;  /* 0x0000005103517220 */ /* 0x000fe20000410000 */
[----:B------:R-:W-:Y:S01]  /*14b10*/  STS [R9], R132 ;  /* 0x0000008409007388 */ /* 0x000fe20000000800 */
        /* <DEDUP_REMOVED lines=61> */
[----:B--2---:R-:W-:Y:S01]  /*14ef0*/  UISETP.NE.AND UP1, UPT, UR4, URZ, UPT ;  /* 0x000000ff0400728c */ /* 0x004fe2000bf25270 */
[----:B------:R-:W-:Y:S01]  /*14f00*/  F2FP.BF16.F32.PACK_AB R108, R109, R108 ;  /* 0x0000006c6d6c723e */ /* 0x000fe200000010ff */
[----:B------:R-:W-:Y:S01]  /*14f10*/  STS [R9+0x2000], R64 ;  /* 0x0020004009007388 */ /* 0x000fe20000000800 */
[----:B------:R-:W-:Y:S01]  /*14f20*/  F2FP.BF16.F32.PACK_AB R110, R111, R110 ;  /* 0x0000006e6f6e723e */ /* 0x000fe200000010ff */
[----:B------:R-:W-:Y:S01]  /*14f30*/  FMUL.FTZ R128, R3, R128 ;  /* 0x0000008003807220 */ /* 0x000fe20000410000 */
[----:B------:R-:W-:Y:S01]  /*14f40*/  F2FP.BF16.F32.PACK_AB R112, R113, R112 ;  /* 0x000000707170723e */ /* 0x000fe200000010ff */
[----:B------:R-:W-:Y:S01]  /*14f50*/  STS [R9+0x2400], R66 ;  /* 0x0024004209007388 */ /* 0x000fe20000000800 */
[----:B------:R-:W-:Y:S01]  /*14f60*/  F2FP.BF16.F32.PACK_AB R114, R115, R114 ;  /* 0x000000727372723e */ /* 0x000fe200000010ff */
[----:B------:R-:W-:Y:S01]  /*14f70*/  FMUL.FTZ R3, R3, R129 ;  /* 0x0000008103037220 */ /* 0x000fe20000410000 */
[----:B------:R-:W-:Y:S01]  /*14f80*/  F2FP.BF16.F32.PACK_AB R116, R117, R116 ;  /* 0x000000747574723e */ /* 0x000fe200000010ff */
[----:B------:R-:W-:Y:S01]  /*14f90*/  STS [R6+0x4000], R68 ;  /* 0x0040004406007388 */ /* 0x000fe20000000800 */
[----:B------:R-:W-:Y:S01]  /*14fa0*/  F2FP.BF16.F32.PACK_AB R118, R119, R118 ;  /* 0x000000767776723e */ /* 0x000fe200000010ff */
[----:B------:R-:W2:Y:S01]  /*14fb0*/  S2UR UR4, SR_CTAID.X ;  /* 0x00000000000479c3 */ /* 0x000ea20000002500 */
[----:B------:R-:W-:Y:S01]  /*14fc0*/  F2FP.BF16.F32.PACK_AB R120, R121, R120 ;  /* 0x000000787978723e */ /* 0x000fe200000010ff */
[----:B------:R-:W-:Y:S01]  /*14fd0*/  STS [R6+0x4400], R70 ;  /* 0x0044004606007388 */ /* 0x000fe20000000800 */
[----:B------:R-:W-:Y:S01]  /*14fe0*/  F2FP.BF16.F32.PACK_AB R122, R123, R122 ;  /* 0x0000007a7b7a723e */ /* 0x000fe200000010ff */
[----:B------:R-:W3:Y:S01]  /*14ff0*/  @UP1 LDCU UR8, c[0x0][0x430] ;  /* 0x00008600ff0817ac */ /* 0x000ee20008000800 */
[----:B------:R-:W-:Y:S01]  /*15000*/  F2FP.BF16.F32.PACK_AB R124, R125, R124 ;  /* 0x0000007c7d7c723e */ /* 0x000fe200000010ff */
[----:B------:R-:W-:Y:S01]  /*15010*/  STS [R7+0x4000], R72 ;  /* 0x0040004807007388 */ /* 0x000fe20000000800 */
[----:B------:R-:W-:Y:S01]  /*15020*/  F2FP.BF16.F32.PACK_AB R126, R127, R126 ;  /* 0x0000007e7f7e723e */ /* 0x000fe200000010ff */
[----:B------:R-:W-:Y:S01]  /*15030*/  UISETP.NE.AND UP0, UPT, UR10, URZ, !UP1 ;  /* 0x000000ff0a00728c */ /* 0x000fe2000cf05270 */
[----:B------:R-:W-:Y:S01]  /*15040*/  F2FP.BF16.F32.PACK_AB R3, R3, R128 ;  /* 0x000000800303723e */ /* 0x000fe200000010ff */
[----:B------:R-:W-:Y:S01]  /*15050*/  STS [R7+0x4400], R74 ;  /* 0x0044004a07007388 */ /* 0x000fe20000000800 */
[----:B------:R-:W4:Y:S03]  /*15060*/  @UP1 LDCU UR15, c[0x0][0x430] ;  /* 0x00008600ff0f17ac */ /* 0x000f260008000800 */
[----:B------:R-:W-:Y:S01]  /*15070*/  STS [R10+0x4000], R76 ;  /* 0x0040004c0a007388 */ /* 0x000fe20000000800 */
[----:B------:R-:W-:-:S03]  /*15080*/  @UP1 UMOV UR7, 0x1 ;  /* 0x0000000100071882 */ /* 0x000fc60000000000 */
[----:B------:R-:W-:Y:S04]  /*15090*/  STS [R10+0x4400], R78 ;  /* 0x0044004e0a007388 */ /* 0x000fe80000000800 */
[----:B------:R-:W-:Y:S01]  /*150a0*/  STS [R12+0x4000], R80 ;  /* 0x004000500c007388 */ /* 0x000fe20000000800 */
[----:B---3--:R-:W-:-:S03]  /*150b0*/  @UP1 UIMAD UR13, UR8, UR9, URZ ;  /* 0x00000009080d12a4 */ /* 0x008fc6000f8e02ff */
        /* <DEDUP_REMOVED lines=25> */
[----:B---3--:R-:W-:-:S04]  /*15250*/  LOP3.LUT R3, R14, 0x1f8, RZ, 0xc0, !PT ;  /* 0x000001f80e037812 */ /* 0x008fc800078ec0ff */
        /* <DEDUP_REMOVED lines=13> */
.L_x_696:
[----:B------:R-:W-:Y:S01]  /*15330*/  BAR.SYNC.DEFER_BLOCKING 0x0 ;  /* 0x0000000000007b1d */ /* 0x000fe20000010000 */
[----:B------:R-:W-:Y:S01]  /*15340*/  UIMAD UR13, UR6, UR13, URZ ;  /* 0x0000000d060d72a4 */ /* 0x000fe2000f8e02ff */
[----:B------:R-:W-:Y:S01]  /*15350*/  LOP3.LUT P0, RZ, R207, 0x3, RZ, 0xc0, !PT ;  /* 0x00000003cfff7812 */ /* 0x000fe2000780c0ff */
[----:B------:R-:W-:Y:S01]  /*15360*/  UIMAD UR9, UR4, UR15, URZ ;  /* 0x0000000f040972a4 */ /* 0x000fe2000f8e02ff */
[----:B------:R-:W-:Y:S01]  /*15370*/  MOV R13, 0x7f800000 ;  /* 0x7f800000000d7802 */ /* 0x000fe20000000f00 */
[----:B------:R-:W-:Y:S01]  /*15380*/  USEL UR20, UR20, URZ, UP0 ;  /* 0x000000ff14147287 */ /* 0x000fe20008000000 */
[----:B------:R1:W2:Y:S02]  /*15390*/  @P4 MUFU.LG2 R7, R5 ;  /* 0x0000000500074308 */ /* 0x0002a40000000c00 */
[----:B------:R-:W3:Y:S01]  /*153a0*/  @P4 LDC R6, c[0x0][0x458] ;  /* 0x00011600ff064b82 */ /* 0x000ee20000000800 */
[----:B------:R-:W4:Y:S01]  /*153b0*/  S2R R24, SR_CTAID.X ;  /* 0x0000000000187919 */ /* 0x000f220000002500 */
[----:B------:R-:W-:Y:S01]  /*153c0*/  @!UP0 UIMAD UR13, UR11, UR7, UR13 ;  /* 0x000000070b0d82a4 */ /* 0x000fe2000f8e020d */
[----:B------:R-:W-:Y:S01]  /*153d0*/  BSSY.RECONVERGENT B0, `(.L_x_697) ;  /* 0x0000024000007945 */ /* 0x000fe20003800200 */
[----:B------:R-:W-:Y:S01]  /*153e0*/  USHF.L.U32 UR9, UR9, 0x6, URZ ;  /* 0x0000000609097899 */ /* 0x000fe200080006ff */
[----:B------:R-:W-:Y:S01]  /*153f0*/  MOV R12, 0x7f800000 ;  /* 0x7f800000000c7802 */ /* 0x000fe20000000f00 */
[----:B------:R-:W-:Y:S01]  /*15400*/  USEL UR5, UR5, URZ, UP0 ;  /* 0x000000ff05057287 */ /* 0x000fe20008000000 */
[----:B------:R-:W5:Y:S01]  /*15410*/  @P3 MUFU.LG2 R4, R4 ;  /* 0x0000000400043308 */ /* 0x000f620000000c00 */
[----:B------:R-:W-:-:S02]  /*15420*/  USHF.R.S32.HI UR8, URZ, 0x1f, UR13 ;  /* 0x0000001fff087899 */ /* 0x000fc4000801140d */
[----:B------:R-:W-:Y:S02]  /*15430*/  USHF.R.S32.HI UR7, URZ, 0x1f, UR9 ;  /* 0x0000001fff077899 */ /* 0x000fe40008011409 */
[----:B------:R-:W-:Y:S01]  /*15440*/  UIADD3 UR20, UP1, UP0, UR9, UR20, UR13 ;  /* 0x0000001409147290 */ /* 0x000fe2000f83e00d */
[----:B-1----:R-:W1:Y:S01]  /*15450*/  @P3 LDC R5, c[0x0][0x458] ;  /* 0x00011600ff053b82 */ /* 0x002e620000000800 */
[----:B------:R1:W1:Y:S01]  /*15460*/  LDS.128 R8, [R3+0x1800] ;  /* 0x0018000003087984 */ /* 0x0002620000000c00 */
[----:B--2---:R-:W-:Y:S01]  /*15470*/  @P4 FMUL.FTZ R7, R7, 0.69314718246459960938 ;  /* 0x3f31721807074820 */ /* 0x004fe20000410000 */
[----:B------:R-:W-:Y:S01]  /*15480*/  UIADD3.X UR5, UPT, UPT, UR7, UR5, UR8, UP1, UP0 ;  /* 0x0000000507057290 */ /* 0x000fe20008fe0408 */
[----:B-----5:R-:W-:Y:S02]  /*15490*/  @P3 FMUL.FTZ R4, R4, 0.69314718246459960938 ;  /* 0x3f31721804043820 */ /* 0x020fe40000410000 */
[----:B---3--:R-:W-:Y:S02]  /*154a0*/  @P4 FFMA.FTZ R13, R2, R6, R7 ;  /* 0x00000006020d4223 */ /* 0x008fe40000010007 */
[----:B-1----:R-:W-:Y:S01]  /*154b0*/  @P3 FFMA.FTZ R12, R0, R5, R4 ;  /* 0x00000005000c3223 */ /* 0x002fe20000010004 */
[----:B----4-:R-:W-:Y:S06]  /*154c0*/  @P0 BRA `(.L_x_698) ;  /* 0x0000000000500947 */ /* 0x010fec0003800000 */
        /* <DEDUP_REMOVED lines=9> */
[C---:B------:R-:W-:Y:S01]  /*15560*/  @!P3 IADD3 R2, P1, PT, R0.reuse, UR20, RZ ;  /* 0x000000140002bc10 */ /* 0x040fe2000ff3e0ff */
[----:B------:R-:W2:Y:S03]  /*15570*/  @!P2 LDC.64 R4, c[0x0][0x420] ;  /* 0x00010800ff04ab82 */ /* 0x000ea60000000a00 */
        /* <DEDUP_REMOVED lines=9> */
.L_x_698:
[----:B------:R-:W-:Y:S05]  /*15610*/  BSYNC.RECONVERGENT B0 ;  /* 0x0000000000007941 */ /* 0x000fea0003800200 */
.L_x_697:
        /* <DEDUP_REMOVED lines=8> */
[C---:B------:R-:W-:Y:S01]  /*156a0*/  ISETP.GE.AND P3, PT, R12.reuse, UR14, PT ;  /* 0x0000000e0c007c0c */ /* 0x040fe2000bf66270 */
[----:B------:R-:W-:Y:S01]  /*156b0*/  VIADD R4, R12, 0x10 ;  /* 0x000000100c047836 */ /* 0x000fe20000000000 */
[----:B------:R-:W-:Y:S01]  /*156c0*/  IADD3.X R7, PT, PT, RZ, UR12, RZ, P0, !PT ;  /* 0x0000000cff077c10 */ /* 0x000fe200087fe4ff */
[----:B------:R-:W-:Y:S01]  /*156d0*/  IMAD.WIDE.U32 R24, R24, 0x40, R12 ;  /* 0x0000004018187825 */ /* 0x000fe200078e000c */
[----:B------:R-:W-:Y:S01]  /*156e0*/  IADD3 R2, PT, PT, R12, 0x20, RZ ;  /* 0x000000200c027810 */ /* 0x000fe20007ffe0ff */
[----:B------:R2:W4:Y:S01]  /*156f0*/  LDS.128 R16, [R3+0x2000] ;  /* 0x0020000003107984 */ /* 0x0005220000000c00 */
[----:B------:R-:W-:Y:S01]  /*15700*/  ISETP.GE.AND P2, PT, R4, UR14, PT ;  /* 0x0000000e04007c0c */ /* 0x000fe2000bf46270 */
[----:B---3--:R-:W-:Y:S01]  /*15710*/  IMAD.U32 R26, RZ, RZ, UR4 ;  /* 0x00000004ff1a7e24 */ /* 0x008fe2000f8e00ff */
[----:B------:R-:W-:Y:S01]  /*15720*/  MOV R28, UR5 ;  /* 0x00000005001c7c02 */ /* 0x000fe20008000f00 */
[----:B------:R-:W-:Y:S01]  /*15730*/  VIADD R0, R12, 0x30 ;  /* 0x000000300c007836 */ /* 0x000fe20000000000 */
[----:B------:R-:W-:Y:S01]  /*15740*/  BSSY.RECONVERGENT B0, `(.L_x_699) ;  /* 0x000001a000007945 */ /* 0x000fe20003800200 */
[----:B------:R-:W-:Y:S01]  /*15750*/  IMAD.WIDE.U32 R26, R26, UR6, R6 ;  /* 0x000000061a1a7c25 */ /* 0x000fe2000f8e0006 */
[----:B------:R2:W3:Y:S01]  /*15760*/  LDS.128 R12, [R3+0x4000] ;  /* 0x00400000030c7984 */ /* 0x0004e20000000c00 */
[----:B------:R-:W-:-:S02]  /*15770*/  ISETP.GE.AND P1, PT, R2, UR14, PT ;  /* 0x0000000e02007c0c */ /* 0x000fc4000bf26270 */
[----:B------:R-:W-:Y:S01]  /*15780*/  ISETP.GE.AND P0, PT, R0, UR14, PT ;  /* 0x0000000e00007c0c */ /* 0x000fe2000bf06270 */
[----:B------:R2:W1:Y:S01]  /*15790*/  LDS.128 R4, [R3+0x6000] ;  /* 0x0060000003047984 */ /* 0x0004620000000c00 */
[----:B------:R-:W-:Y:S01]  /*157a0*/  IMAD R29, R28, UR6, R27 ;  /* 0x000000061c1d7c24 */ /* 0x000fe2000f8e021b */
[----:B------:R-:W-:Y:S10]  /*157b0*/  @P3 BRA `(.L_x_700) ;  /* 0x0000000000483947 */ /* 0x000ff40003800000 */
[----:B------:R-:W2:Y:S01]  /*157c0*/  LDCU.64 UR6, c[0x0][0x408] ;  /* 0x00008100ff0677ac */ /* 0x000ea20008000a00 */
[----:B------:R-:W-:Y:S01]  /*157d0*/  IMAD.MOV.U32 R28, RZ, RZ, R26 ;  /* 0x000000ffff1c7224 */ /* 0x000fe200078e001a */
[----:B------:R-:W4:Y:S01]  /*157e0*/  LDCU.64 UR4, c[0x0][0x3f0] ;  /* 0x00007e00ff0477ac */ /* 0x000f220008000a00 */
[----:B------:R-:W4:Y:S01]  /*157f0*/  LDCU UR8, c[0x0][0x440] ;  /* 0x00008800ff0877ac */ /* 0x000f220008000800 */
[----:B--2---:R-:W-:Y:S02]  /*15800*/  IMAD R0, R25, UR6, RZ ;  /* 0x0000000619007c24 */ /* 0x004fe4000f8e02ff */
[----:B------:R-:W-:-:S04]  /*15810*/  IMAD.WIDE.U32 R30, R24, UR6, R28 ;  /* 0x00000006181e7c25 */ /* 0x000fc8000f8e001c */
[----:B------:R-:W-:Y:S01]  /*15820*/  IMAD R0, R24, UR7, R0 ;  /* 0x0000000718007c24 */ /* 0x000fe2000f8e0200 */
[----:B----4-:R-:W-:Y:S02]  /*15830*/  LEA R32, P3, R30, UR4, 0x1 ;  /* 0x000000041e207c11 */ /* 0x010fe4000f8608ff */
[----:B------:R-:W-:Y:S01]  /*15840*/  ISETP.GE.AND P6, PT, R205, UR8, PT ;  /* 0x00000008cd007c0c */ /* 0x000fe2000bfc6270 */
[----:B------:R-:W-:Y:S01]  /*15850*/  IMAD.IADD R0, R0, 0x1, R31 ;  /* 0x0000000100007824 */ /* 0x000fe200078e021f */
[----:B-----5:R-:W-:Y:S02]  /*15860*/  ISETP.GE.AND P5, PT, R36, UR8, PT ;  /* 0x0000000824007c0c */ /* 0x020fe4000bfa6270 */
[----:B------:R-:W-:Y:S02]  /*15870*/  ISETP.GE.AND P4, PT, R35, UR8, PT ;  /* 0x0000000823007c0c */ /* 0x000fe4000bf86270 */
[----:B------:R-:W-:Y:S02]  /*15880*/  LEA.HI.X R33, R30, UR5, R0, 0x1, P3 ;  /* 0x000000051e217c11 */ /* 0x000fe400098f0c00 */
[----:B------:R-:W-:-:S05]  /*15890*/  ISETP.GE.AND P3, PT, R34, UR8, PT ;  /* 0x0000000822007c0c */ /* 0x000fca000bf66270 */
[----:B-1----:R1:W-:Y:S04]  /*158a0*/  @!P6 STG.E.128 desc[UR28][R32.64], R20 ;  /* 0x000000142000e986 */ /* 0x0023e8000c101d1c */
[----:B------:R1:W-:Y:S04]  /*158b0*/  @!P5 STG.E.128 desc[UR28][R32.64+0x80], R16 ;  /* 0x000080102000d986 */ /* 0x0003e8000c101d1c */
[----:B---3--:R1:W-:Y:S04]  /*158c0*/  @!P4 STG.E.128 desc[UR28][R32.64+0x100], R12 ;  /* 0x0001000c2000c986 */ /* 0x0083e8000c101d1c */
[----:B------:R1:W-:Y:S02]  /*158d0*/  @!P3 STG.E.128 desc[UR28][R32.64+0x180], R4 ;  /* 0x000180042000b986 */ /* 0x0003e4000c101d1c */
.L_x_700:
[----:B------:R-:W-:Y:S05]  /*158e0*/  BSYNC.RECONVERGENT B0 ;  /* 0x0000000000007941 */ /* 0x000fea0003800200 */
.L_x_699:
[----:B-1----:R1:W1:Y:S01]  /*158f0*/  LDS.128 R20, [R3+0x800] ;  /* 0x0008000003147984 */ /* 0x0022620000000c00 */
[----:B------:R-:W-:Y:S03]  /*15900*/  BSSY.RECONVERGENT B0, `(.L_x_701) ;  /* 0x000001a000007945 */ /* 0x000fe60003800200 */
[----:B----4-:R4:W1:Y:S04]  /*15910*/  LDS.128 R16, [R3+0x2800] ;  /* 0x0028000003107984 */ /* 0x0108680000000c00 */
[----:B---3--:R4:W3:Y:S04]  /*15920*/  LDS.128 R12, [R3+0x4800] ;  /* 0x00480000030c7984 */ /* 0x0088e80000000c00 */
[----:B------:R4:W1:Y:S01]  /*15930*/  LDS.128 R4, [R3+0x6800] ;  /* 0x0068000003047984 */ /* 0x0008620000000c00 */
[----:B------:R-:W-:Y:S05]  /*15940*/  @P2 BRA `(.L_x_702) ;  /* 0x0000000000542947 */ /* 0x000fea0003800000 */
[----:B------:R-:W2:Y:S01]  /*15950*/  LDCU.64 UR6, c[0x0][0x408] ;  /* 0x00008100ff0677ac */ /* 0x000ea20008000a00 */
[----:B------:R-:W-:Y:S01]  /*15960*/  IADD3 R2, P2, PT, R24, 0x10, RZ ;  /* 0x0000001018027810 */ /* 0x000fe20007f5e0ff */
[----:B------:R-:W-:Y:S01]  /*15970*/  IMAD.MOV.U32 R30, RZ, RZ, R26 ;  /* 0x000000ffff1e7224 */ /* 0x000fe200078e001a */
[----:B------:R-:W4:Y:S01]  /*15980*/  LDCU UR8, c[0x0][0x440] ;  /* 0x00008800ff0877ac */ /* 0x000f220008000800 */
[----:B------:R-:W-:Y:S02]  /*15990*/  IMAD.MOV.U32 R31, RZ, RZ, R29 ;  /* 0x000000ffff1f7224 */ /* 0x000fe400078e001d */
[----:B------:R-:W-:Y:S01]  /*159a0*/  IMAD.X R0, RZ, RZ, R25, P2 ;  /* 0x000000ffff007224 */ /* 0x000fe200010e0619 */
[----:B------:R-:W3:Y:S03]  /*159b0*/  LDCU.64 UR4, c[0x0][0x3f0] ;  /* 0x00007e00ff0477ac */ /* 0x000ee60008000a00 */
[----:B--2---:R-:W-:-:S02]  /*159c0*/  IMAD R0, R0, UR6, RZ ;  /* 0x0000000600007c24 */ /* 0x004fc4000f8e02ff */
[----:B------:R-:W-:Y:S01]  /*159d0*/  IMAD.WIDE.U32 R30, R2, UR6, R30 ;  /* 0x00000006021e7c25 */ /* 0x000fe2000f8e001e */
[----:B----4-:R-:W-:-:S03]  /*159e0*/  ISETP.GE.AND P5, PT, R205, UR8, PT ;  /* 0x00000008cd007c0c */ /* 0x010fc6000bfa6270 */
[----:B------:R-:W-:Y:S01]  /*159f0*/  IMAD R0, R2, UR7, R0 ;  /* 0x0000000702007c24 */ /* 0x000fe2000f8e0200 */
[----:B-----5:R-:W-:Y:S02]  /*15a00*/  ISETP.GE.AND P4, PT, R36, UR8, PT ;  /* 0x0000000824007c0c */ /* 0x020fe4000bf86270 */
[----:B------:R-:W-:Y:S01]  /*15a10*/  ISETP.GE.AND P3, PT, R35, UR8, PT ;  /* 0x0000000823007c0c */ /* 0x000fe2000bf66270 */
[----:B------:R-:W-:Y:S01]  /*15a20*/  IMAD.IADD R0, R0, 0x1, R31 ;  /* 0x0000000100007824 */ /* 0x000fe200078e021f */
[----:B------:R-:W-:Y:S02]  /*15a30*/  ISETP.GE.AND P2, PT, R34, UR8, PT ;  /* 0x0000000822007c0c */ /* 0x000fe4000bf46270 */
[----:B---3--:R-:W-:-:S04]  /*15a40*/  LEA R32, P6, R30, UR4, 0x1 ;  /* 0x000000041e207c11 */ /* 0x008fc8000f8c08ff */
[----:B------:R-:W-:-:S05]  /*15a50*/  LEA.HI.X R33, R30, UR5, R0, 0x1, P6 ;  /* 0x000000051e217c11 */ /* 0x000fca000b0f0c00 */
[----:B-1----:R1:W-:Y:S04]  /*15a60*/  @!P5 STG.E.128 desc[UR28][R32.64], R20 ;  /* 0x000000142000d986 */ /* 0x0023e8000c101d1c */
[----:B------:R1:W-:Y:S04]  /*15a70*/  @!P4 STG.E.128 desc[UR28][R32.64+0x80], R16 ;  /* 0x000080102000c986 */ /* 0x0003e8000c101d1c */
[----:B------:R1:W-:Y:S04]  /*15a80*/  @!P3 STG.E.128 desc[UR28][R32.64+0x100], R12 ;  /* 0x0001000c2000b986 */ /* 0x0003e8000c101d1c */
[----:B------:R1:W-:Y:S02]  /*15a90*/  @!P2 STG.E.128 desc[UR28][R32.64+0x180], R4 ;  /* 0x000180042000a986 */ /* 0x0003e4000c101d1c */
.L_x_702:
[----:B------:R-:W-:Y:S05]  /*15aa0*/  BSYNC.RECONVERGENT B0 ;  /* 0x0000000000007941 */ /* 0x000fea0003800200 */
.L_x_701:
[----:B-1----:R1:W1:Y:S01]  /*15ab0*/  LDS.128 R20, [R3+0x1000] ;  /* 0x0010000003147984 */ /* 0x0022620000000c00 */
[----:B------:R-:W-:Y:S03]  /*15ac0*/  BSSY.RECONVERGENT B0, `(.L_x_703) ;  /* 0x000001a000007945 */ /* 0x000fe60003800200 */
[----:B------:R1:W1:Y:S04]  /*15ad0*/  LDS.128 R16, [R3+0x3000] ;  /* 0x0030000003107984 */ /* 0x0002680000000c00 */
[----:B---3--:R3:W1:Y:S04]  /*15ae0*/  LDS.128 R12, [R3+0x5000] ;  /* 0x00500000030c7984 */ /* 0x0086680000000c00 */
        /* <DEDUP_REMOVED lines=23> */
.L_x_704:
[----:B------:R-:W-:Y:S05]  /*15c60*/  BSYNC.RECONVERGENT B0 ;  /* 0x0000000000007941 */ /* 0x000fea0003800200 */
.L_x_703:
[----:B-1----:R1:W1:Y:S04]  /*15c70*/  LDS.128 R12, [R3+0x3800] ;  /* 0x00380000030c7984 */ /* 0x0022680000000c00 */
[----:B------:R1:W1:Y:S01]  /*15c80*/  LDS.128 R4, [R3+0x5800] ;  /* 0x0058000003047984 */ /* 0x0002620000000c00 */
[----:B------:R-:W-:Y:S05]  /*15c90*/  @P0 EXIT ;  /* 0x000000000000094d */ /* 0x000fea0003800000 */
[----:B------:R-:W2:Y:S01]  /*15ca0*/  LDCU.64 UR6, c[0x0][0x408] ;  /* 0x00008100ff0677ac */ /* 0x000ea20008000a00 */
[----:B------:R-:W-:Y:S01]  /*15cb0*/  IADD3 R0, P0, PT, R24, 0x30, RZ ;  /* 0x0000003018007810 */ /* 0x000fe20007f1e0ff */
[----:B------:R1:W1:Y:S01]  /*15cc0*/  LDS.128 R16, [R3+0x7800] ;  /* 0x0078000003107984 */ /* 0x0002620000000c00 */
[----:B------:R-:W-:Y:S01]  /*15cd0*/  IMAD.MOV.U32 R20, RZ, RZ, R26 ;  /* 0x000000ffff147224 */ /* 0x000fe200078e001a */
[----:B------:R-:W4:Y:S01]  /*15ce0*/  LDCU.64 UR4, c[0x0][0x3f0] ;  /* 0x00007e00ff0477ac */ /* 0x000f220008000a00 */
[----:B------:R-:W-:Y:S02]  /*15cf0*/  IMAD.MOV.U32 R21, RZ, RZ, R29 ;  /* 0x000000ffff157224 */ /* 0x000fe400078e001d */
[----:B------:R-:W-:Y:S01]  /*15d00*/  IMAD.X R2, RZ, RZ, R25, P0 ;  /* 0x000000ffff027224 */ /* 0x000fe200000e0619 */
[----:B------:R-:W3:Y:S03]  /*15d10*/  LDCU UR8, c[0x0][0x440] ;  /* 0x00008800ff0877ac */ /* 0x000ee60008000800 */
[----:B--2---:R-:W-:-:S02]  /*15d20*/  IMAD R2, R2, UR6, RZ ;  /* 0x0000000602027c24 */ /* 0x004fc4000f8e02ff */
[----:B------:R-:W-:-:S04]  /*15d30*/  IMAD.WIDE.U32 R20, R0, UR6, R20 ;  /* 0x0000000600147c25 */ /* 0x000fc8000f8e0014 */
[----:B------:R-:W-:Y:S01]  /*15d40*/  IMAD R2, R0, UR7, R2 ;  /* 0x0000000700027c24 */ /* 0x000fe2000f8e0202 */
[----:B----4-:R-:W-:Y:S02]  /*15d50*/  LEA R22, P0, R20, UR4, 0x1 ;  /* 0x0000000414167c11 */ /* 0x010fe4000f8008ff */
[----:B---3--:R-:W-:Y:S01]  /*15d60*/  ISETP.GE.AND P3, PT, R205, UR8, PT ;  /* 0x00000008cd007c0c */ /* 0x008fe2000bf66270 */
[----:B------:R-:W-:Y:S01]  /*15d70*/  IMAD.IADD R2, R2, 0x1, R21 ;  /* 0x0000000102027824 */ /* 0x000fe200078e0215 */
[----:B-----5:R-:W-:Y:S02]  /*15d80*/  ISETP.GE.AND P2, PT, R36, UR8, PT ;  /* 0x0000000824007c0c */ /* 0x020fe4000bf46270 */
[----:B------:R-:W-:Y:S02]  /*15d90*/  ISETP.GE.AND P1, PT, R35, UR8, PT ;  /* 0x0000000823007c0c */ /* 0x000fe4000bf26270 */
[----:B------:R-:W-:Y:S02]  /*15da0*/  LEA.HI.X R23, R20, UR5, R2, 0x1, P0 ;  /* 0x0000000514177c11 */ /* 0x000fe400080f0c02 */
[----:B------:R-:W-:-:S05]  /*15db0*/  ISETP.GE.AND P0, PT, R34, UR8, PT ;  /* 0x0000000822007c0c */ /* 0x000fca000bf06270 */
[----:B------:R2:W-:Y:S04]  /*15dc0*/  @!P3 STG.E.128 desc[UR28][R22.64], R8 ;  /* 0x000000081600b986 */ /* 0x0005e8000c101d1c */
[----:B-1----:R2:W-:Y:S04]  /*15dd0*/  @!P2 STG.E.128 desc[UR28][R22.64+0x80], R12 ;  /* 0x0000800c1600a986 */ /* 0x0025e8000c101d1c */
[----:B------:R2:W-:Y:S01]  /*15de0*/  @!P1 STG.E.128 desc[UR28][R22.64+0x100], R4 ;  /* 0x0001000416009986 */ /* 0x0005e2000c101d1c */
[----:B------:R-:W-:Y:S05]  /*15df0*/  @P0 EXIT ;  /* 0x000000000000094d */ /* 0x000fea0003800000 */
[----:B------:R-:W-:Y:S01]  /*15e00*/  STG.E.128 desc[UR28][R22.64+0x180], R16 ;  /* 0x0001801016007986 */ /* 0x000fe2000c101d1c */
[----:B------:R-:W-:Y:S05]  /*15e10*/  EXIT ;  /* 0x000000000000794d */ /* 0x000fea0003800000 */
.L_x_705:
        /* <DEDUP_REMOVED lines=14> */
.L_x_1195:


//--------------------- .text._ZN5flash16flash_fwd_kernelI23Flash_fwd_kernel_traitsILi256ELi64ELi64ELi4ELb0ELb0EN7cutlass10bfloat16_tE19Flash_kernel_traitsILi256ELi64ELi64ELi4ES3_EELb0ELb1ELb0ELb1ELb0ELb0ELb1ELb0EEEvNS_16Flash_fwd_paramsE --------------------------
	.section	.text._ZN5flash16flash_fwd_kernelI23Flash_fwd_kernel_traitsILi256ELi64ELi64ELi4ELb0ELb0EN7cutlass10bfloat16_tE19Flash_kernel_traitsILi256ELi64ELi64ELi4ES3_EELb0ELb1ELb0ELb1ELb0ELb0ELb1ELb0EEEvNS_16Flash_fwd_paramsE,"ax",@progbits
	.align	128
        .global         _ZN5flash16flash_fwd_kernelI23Flash_fwd_kernel_traitsILi256ELi64ELi64ELi4ELb0ELb0EN7cutlass10bfloat16_tE19Flash_kernel_traitsILi256ELi64ELi64ELi4ES3_EELb0ELb1ELb0ELb1ELb0ELb0ELb1ELb0EEEvNS_16Flash_fwd_paramsE
        .type           _ZN5flash16flash_fwd_kernelI23Flash_fwd_kernel_traitsILi256ELi64ELi64ELi4ELb0ELb0EN7cutlass10bfloat16_tE19Flash_kernel_traitsILi256ELi64ELi64ELi4ES3_EELb0ELb1ELb0ELb1ELb0ELb0ELb1ELb0EEEvNS_16Flash_fwd_paramsE,@function
        .size           _ZN5flash16flash_fwd_kernelI23Flash_fwd_kernel_traitsILi256ELi64ELi64ELi4ELb0ELb0EN7cutlass10bfloat16_tE19Flash_kernel_traitsILi256ELi64ELi64ELi4ES3_EELb0ELb1ELb0ELb1ELb0ELb0ELb1ELb0EEEvNS_16Flash_fwd_paramsE,(.L_x_1196 - _ZN5flash16flash_fwd_kernelI23Flash_fwd_kernel_traitsILi256ELi64ELi64ELi4ELb0ELb0EN7cutlass10bfloat16_tE19Flash_kernel_traitsILi256ELi64ELi64ELi4ES3_EELb0ELb1ELb0ELb1ELb0ELb0ELb1ELb0EEEvNS_16Flash_fwd_paramsE)
        .other          _ZN5flash16flash_fwd_kernelI23Flash_fwd_kernel_traitsILi256ELi64ELi64ELi4ELb0ELb0EN7cutlass10bfloat16_tE19Flash_kernel_traitsILi256ELi64ELi64ELi4ES3_EELb0ELb1ELb0ELb1ELb0ELb0ELb1ELb0EEEvNS_16Flash_fwd_paramsE,@"STO_CUDA_ENTRY STV_DEFAULT"
_ZN5flash16flash_fwd_kernelI23Flash_fwd_kernel_traitsILi256ELi64ELi64ELi4ELb0ELb0EN7cutlass10bfloat16_tE19Flash_kernel_traitsILi256ELi64ELi64ELi4ES3_EELb0ELb1ELb0ELb1ELb0ELb0ELb1ELb0EEEvNS_16Flash_fwd_paramsE:
.text._ZN5flash16flash_fwd_kernelI23Flash_fwd_kernel_traitsILi256ELi64ELi64ELi4ELb0ELb0EN7cutlass10bfloat16_tE19Flash_kernel_traitsILi256ELi64ELi64ELi4ES3_EELb0ELb1ELb0ELb1ELb0ELb0ELb1ELb0EEEvNS_16Flash_fwd_paramsE:
        /* <DEDUP_REMOVED lines=72> */
.L_x_706:
        /* <DEDUP_REMOVED lines=50> */
.L_x_708:
        /* <DEDUP_REMOVED lines=57> */
.L_x_710:
[----:B------:R-:W-:Y:S05]  /*0b30*/  BSYNC.RECONVERGENT B0 ;  /* 0x0000000000007941 */ /* 0x000fea0003800200 */
.L_x_709:
        /* <DEDUP_REMOVED lines=24> */
.L_x_712:
[----:B------:R-:W-:Y:S05]  /*0cc0*/  BSYNC.RECONVERGENT B0 ;  /* 0x0000000000007941 */ /* 0x000fea0003800200 */
.L_x_711:
        /* <DEDUP_REMOVED lines=24> */
.L_x_714:
[----:B------:R-:W-:Y:S05]  /*0e50*/  BSYNC.RECONVERGENT B0 ;  /* 0x0000000000007941 */ /* 0x000fea0003800200 */
.L_x_713:
        /* <DEDUP_REMOVED lines=26> */
.L_x_716:
[----:B------:R-:W-:Y:S05]  /*1000*/  BSYNC.RECONVERGENT B0 ;  /* 0x0000000000007941 */ /* 0x000fea0003800200 */
.L_x_715:
        /* <DEDUP_REMOVED lines=10> */
.L_x_718:
[----:B------:R-:W-:Y:S05]  /*10b0*/  BSYNC.RECONVERGENT B0 ;  /* 0x0000000000007941 */ /* 0x000fea0003800200 */
.L_x_717:
        /* <DEDUP_REMOVED lines=10> */
.L_x_720:
[----:B------:R-:W-:Y:S05]  /*1160*/  BSYNC.RECONVERGENT B0 ;  /* 0x0000000000007941 */ /* 0x000fea0003800200 */
.L_x_719:
        /* <DEDUP_REMOVED lines=10> */
.L_x_722:
[----:B------:R-:W-:Y:S05]  /*1210*/  BSYNC.RECONVERGENT B0 ;  /* 0x0000000000007941 */ /* 0x000fea0003800200 */
.L_x_721:
        /* <DEDUP_REMOVED lines=10> */
.L_x_707:
        /* <DEDUP_REMOVED lines=21> */
.L_x_723:
[----:B------:R-:W1:Y:S01]  /*1410*/  LDCU.64 UR10, c[0x0][0x3b8] ;  /* 0x00007700ff0a77ac */ /* 0x000e620008000a00 */
[----:B------:R-:W-:-:S04]  /*1420*/  UIADD3 UR6, UPT, UPT, UR12, UR13, URZ ;  /* 0x0000000d0c067290 */ /* 0x000fc8000fffe0ff */
[----:B-1----:R-:W-:Y:S02]  /*1430*/  UIMAD.WIDE.U32 UR14, UR6, UR10, URZ ;  /* 0x0000000a060e72a5 */ /* 0x002fe4000f8e00ff */
[----:B------:R-:W-:-:S04]  /*1440*/  UIMAD UR6, UR6, UR11, URZ ;  /* 0x0000000b060672a4 */ /* 0x000fc8000f8e02ff */
[----:B------:R-:W-:Y:S02]  /*1450*/  UIADD3 UR6, UPT, UPT, UR15, UR6, URZ ;  /* 0x000000060f067290 */ /* 0x000fe4000fffe0ff */
.L_x_724:
        /* <DEDUP_REMOVED lines=38> */
.L_x_725:
[----:B------:R-:W1:Y:S01]  /*16c0*/  LDCU.64 UR8, c[0x0][0x3c0] ;  /* 0x00007800ff0877ac */ /* 0x000e620008000a00 */
[----:B------:R-:W-:-:S04]  /*16d0*/  UIADD3 UR12, UPT, UPT, UR12, UR13, URZ ;  /* 0x0000000d0c0c7290 */ /* 0x000fc8000fffe0ff */
[----:B-1----:R-:W-:Y:S02]  /*16e0*/  UIMAD.WIDE.U32 UR4, UR12, UR8, URZ ;  /* 0x000000080c0472a5 */ /* 0x002fe4000f8e00ff */
[----:B------:R-:W-:-:S04]  /*16f0*/  UIMAD UR12, UR12, UR9, URZ ;  /* 0x000000090c0c72a4 */ /* 0x000fc8000f8e02ff */
[----:B------:R-:W-:-:S12]  /*1700*/  UIADD3 UR15, UPT, UPT, UR5, UR12, URZ ;  /* 0x0000000c050f7290 */ /* 0x000fd8000fffe0ff */
.L_x_726:
        /* <DEDUP_REMOVED lines=92> */
.L_x_728:
[----:B------:R-:W-:Y:S05]  /*1cd0*/  BSYNC.RECONVERGENT B0 ;  /* 0x0000000000007941 */ /* 0x000fea0003800200 */
.L_x_727:
        /* <DEDUP_REMOVED lines=42> */
.L_x_730:
[----:B------:R-:W-:Y:S05]  /*1f80*/  BSYNC.RECONVERGENT B0 ;  /* 0x0000000000007941 */ /* 0x000fea0003800200 */
.L_x_729:
        /* <DEDUP_REMOVED lines=41> */
.L_x_732:
[----:B------:R-:W-:Y:S05]  /*2220*/  BSYNC.RECONVERGENT B0 ;  /* 0x0000000000007941 */ /* 0x000fea0003800200 */
.L_x_731:
        /* <DEDUP_REMOVED lines=41> */
.L_x_734:
[----:B------:R-:W-:Y:S05]  /*24c0*/  BSYNC.RECONVERGENT B0 ;  /* 0x0000000000007941 */ /* 0x000fea0003800200 */
.L_x_733:
        /* <DEDUP_REMOVED lines=34> */
.L_x_736:
[----:B------:R-:W-:Y:S05]  /*26f0*/  BSYNC.RECONVERGENT B0 ;  /* 0x0000000000007941 */ /* 0x000fea0003800200 */
.L_x_735:
        /* <DEDUP_REMOVED lines=36> */
.L_x_738:
[----:B------:R-:W-:Y:S05]  /*2940*/  BSYNC.RECONVERGENT B0 ;  /* 0x0000000000007941 */ /* 0x000fea0003800200 */
.L_x_737:
        /* <DEDUP_REMOVED lines=36> */
.L_x_740:
[----:B------:R-:W-:Y:S05]  /*2b90*/  BSYNC.RECONVERGENT B0 ;  /* 0x0000000000007941 */ /* 0x000fea0003800200 */
.L_x_739:
        /* <DEDUP_REMOVED lines=37> */
.L_x_742:
[----:B------:R-:W-:Y:S05]  /*2df0*/  BSYNC.RECONVERGENT B0 ;  /* 0x0000000000007941 */ /* 0x000fea0003800200 */
.L_x_741:
        /* <DEDUP_REMOVED lines=19> */
[----:B------:R-:W-:-:S06]  /*2f30*/  IMAD.U32 R9, RZ, RZ, UR13 ;  /* 0x0000000dff097e24 */ /* 0x000fcc000f8e00ff */
        /* <DEDUP_REMOVED lines=60> */
.L_x_744:
[----:B------:R2:W-:Y:S04]  /*3300*/  STS.128 [R238+0x10000], RZ ;  /* 0x010000ffee007388 */ /* 0x0005e80000000c00 */
[----:B------:R2:W-:Y:S04]  /*3310*/  STS.128 [R238+0x12000], RZ ;  /* 0x012000ffee007388 */ /* 0x0005e80000000c00 */
[----:B------:R2:W-:Y:S04]  /*3320*/  STS.128 [R238+0x14000], RZ ;  /* 0x014000ffee007388 */ /* 0x0005e80000000c00 */
[----:B------:R2:W-:Y:S02]  /*3330*/  STS.128 [R238+0x16000], RZ ;  /* 0x016000ffee007388 */ /* 0x0005e40000000c00 */
.L_x_745:
[----:B------:R-:W-:Y:S05]  /*3340*/  BSYNC.RECONVERGENT B0 ;  /* 0x0000000000007941 */ /* 0x000fea0003800200 */
.L_x_743:
        /* <DEDUP_REMOVED lines=45> */
.L_x_747:
[----:B------:R-:W-:Y:S05]  /*3620*/  BSYNC.RECONVERGENT B0 ;  /* 0x0000000000007941 */ /* 0x000fea0003800200 */
.L_x_746:
        /* <DEDUP_REMOVED lines=39> */
.L_x_749:
[----:B------:R-:W-:Y:S05]  /*38a0*/  BSYNC.RECONVERGENT B0 ;  /* 0x0000000000007941 */ /* 0x000fea0003800200 */
.L_x_748:
        /* <DEDUP_REMOVED lines=41> */
.L_x_751:
[----:B------:R-:W-:Y:S05]  /*3b40*/  BSYNC.RECONVERGENT B0 ;  /* 0x0000000000007941 */ /* 0x000fea0003800200 */
.L_x_750:
[----:B------:R-:W-:Y:S01]  /*3b50*/  LDSM.16.M88.4 R40, [R77] ;  /* 0x000000004d28783b */ /* 0x000fe20000000200 */
[----:B------:R-:W-:Y:S01]  /*3b60*/  IMAD.MOV.U32 R84, RZ, RZ, 0x20 ;  /* 0x00000020ff547424 */ /* 0x000fe200078e00ff */
[----:B------:R-:W-:Y:S01]  /*3b70*/  LOP3.LUT P2, RZ, R222, 0x2, RZ, 0xc0, !PT ;  /* 0x00000002deff7812 */ /* 0x000fe2000784c0ff */
[----:B------:R-:W-:Y:S01]  /*3b80*/  VIADD R87, R211, UR6 ;  /* 0x00000006d3577c36 */ /* 0x000fe20008000000 */
[----:B------:R-:W5:Y:S01]  /*3b90*/  LDSM.16.M88.4 R24, [R211+UR6+0x8000] ;  /* 0x00800006d318783b */ /* 0x000f620008000200 */
[----:B------:R-:W-:Y:S01]  /*3ba0*/  IMAD.MOV.U32 R166, RZ, RZ, 0x40 ;  /* 0x00000040ffa67424 */ /* 0x000fe200078e00ff */
[----:B------:R-:W-:Y:S01]  /*3bb0*/  SEL R84, R84, 0xffffffe0, !P2 ;  /* 0xffffffe054547807 */ /* 0x000fe20005000000 */
[----:B------:R-:W2:Y:S01]  /*3bc0*/  LDCU UR4, c[0x0][0x50c] ;  /* 0x0000a180ff0477ac */ /* 0x000ea20008000800 */
[----:B------:R-:W3:Y:S01]  /*3bd0*/  LDSM.16.M88.4 R56, [R211+UR6+0x8800] ;  /* 0x00880006d338783b */ /* 0x000ee20008000200 */
[----:B------:R-:W-:Y:S01]  /*3be0*/  LOP3.LUT P0, RZ, R222, 0x4, RZ, 0xc0, !PT ;  /* 0x00000004deff7812 */ /* 0x000fe2000780c0ff */
[----:B------:R-:W-:Y:S01]  /*3bf0*/  IMAD.U32 R208, RZ, RZ, UR22 ;  /* 0x00000016ffd07e24 */ /* 0x000fe2000f8e00ff */
[----:B------:R-:W-:Y:S01]  /*3c00*/  VIMNMX R209, PT, PT, R3, UR22, PT ;  /* 0x0000001603d17c48 */ /* 0x000fe2000bfe0100 */
[----:B------:R-:W2:Y:S01]  /*3c10*/  LDSM.16.M88.4 R48, [R211+UR6+0x9000] ;  /* 0x00900006d330783b */ /* 0x000ea20008000200 */
[--C-:B------:R-:W-:Y:S01]  /*3c20*/  IMAD.IADD R92, R77, 0x1, R84.reuse ;  /* 0x000000014d5c7824 */ /* 0x100fe200078e0254 */
[----:B------:R-:W-:Y:S01]  /*3c30*/  SEL R166, R166, 0xffffffc0, !P0 ;  /* 0xffffffc0a6a67807 */ /* 0x000fe20004000000 */
[----:B------:R-:W-:Y:S01]  /*3c40*/  IMAD.IADD R88, R87, 0x1, R84 ;  /* 0x0000000157587824 */ /* 0x000fe200078e0254 */
[----:B----4-:R-:W4:Y:S01]  /*3c50*/  LDSM.16.M88.4 R4, [R211+UR6+0x9800] ;  /* 0x00980006d304783b */ /* 0x010f220008000200 */
[----:B------:R-:W-:Y:S01]  /*3c60*/  VIADDMNMX R208, R3, 0x8, R208, PT ;  /* 0x0000000803d07846 */ /* 0x000fe200038001d0 */
[----:B------:R-:W-:Y:S01]  /*3c70*/  UISETP.NE.AND UP1, UPT, UR19, 0x1, UPT ;  /* 0x000000011300788c */ /* 0x000fe2000bf25270 */
[--C-:B------:R-:W-:Y:S01]  /*3c80*/  IMAD.IADD R91, R77, 0x1, R166.reuse ;  /* 0x000000014d5b7824 */ /* 0x100fe200078e02a6 */
[----:B------:R-:W-:Y:S01]  /*3c90*/  LDSM.16.M88.4 R28, [R92] ;  /* 0x000000005c1c783b */ /* 0x000fe20000000200 */
[----:B------:R-:W-:-:S02]  /*3ca0*/  IMAD.IADD R87, R87, 0x1, R166 ;  /* 0x0000000157577824 */ /* 0x000fc400078e02a6 */
[C---:B------:R-:W-:Y:S01]  /*3cb0*/  IMAD.IADD R90, R84.reuse, 0x1, R91 ;  /* 0x00000001545a7824 */ /* 0x040fe200078e025b */
[----:B------:R-:W4:Y:S01]  /*3cc0*/  LDSM.16.M88.4 R20, [R88+0x8000] ;  /* 0x008000005814783b */ /* 0x000f220000000200 */
[----:B------:R-:W-:-:S03]  /*3cd0*/  IMAD.IADD R86, R84, 0x1, R87 ;  /* 0x0000000154567824 */ /* 0x000fc600078e0257 */
[----:B------:R-:W4:Y:S04]  /*3ce0*/  LDSM.16.M88.4 R36, [R88+0x8800] ;  /* 0x008800005824783b */ /* 0x000f280000000200 */
[----:B------:R-:W4:Y:S04]  /*3cf0*/  LDSM.16.M88.4 R64, [R88+0x9000] ;  /* 0x009000005840783b */ /* 0x000f280000000200 */
[----:B------:R-:W4:Y:S04]  /*3d00*/  LDSM.16.M88.4 R32, [R88+0x9800] ;  /* 0x009800005820783b */ /* 0x000f280000000200 */
[----:B-1----:R-:W-:Y:S01]  /*3d10*/  LDSM.16.M88.4 R8, [R91] ;  /* 0x000000005b08783b */ /* 0x002fe20000000200 */
[C---:B-----5:R-:W-:Y:S03]  /*3d20*/  HMMA.16816.F32.BF16 R12, R40.reuse, R24, RZ ;  /* 0x00000018280c723c */ /* 0x060fe600000418ff */
[----:B------:R-:W1:Y:S04]  /*3d30*/  LDSM.16.M88.4 R16, [R87+0x8000] ;  /* 0x008000005710783b */ /* 0x000e680000000200 */
[----:B------:R-:W-:Y:S01]  /*3d40*/  LDSM.16.M88.4 R68, [R77+0x2000] ;  /* 0x002000004d44783b */ /* 0x000fe20000000200 */
[C---:B---3--:R-:W-:Y:S03]  /*3d50*/  HMMA.16816.F32.BF16 R60, R40.reuse, R56, RZ ;  /* 0x00000038283c723c */ /* 0x048fe600000418ff */
[----:B------:R-:W-:Y:S04]  /*3d60*/  LDSM.16.M88.4 R72, [R211+UR6+0xb800] ;  /* 0x00b80006d348783b */ /* 0x000fe80008000200 */
[----:B------:R-:W-:Y:S01]  /*3d70*/  LDSM.16.M88.4 R80, [R88+0xe000] ;  /* 0x00e000005850783b */ /* 0x000fe20000000200 */
[C---:B--2---:R-:W-:Y:S03]  /*3d80*/  HMMA.16816.F32.BF16 R52, R40.reuse, R48, RZ ;  /* 0x000000302834723c */ /* 0x044fe600000418ff */
[----:B------:R-:W0:Y:S05]  /*3d90*/  LDGDEPBAR ;  /* 0x00000000000079af */ /* 0x000e2a0000000000 */
        /* <DEDUP_REMOVED lines=21> */
[----:B------:R-:W1:Y:S07]  /*3ef0*/  LDSM.16.M88.4 R16, [R90] ;  /* 0x000000005a10783b */ /* 0x000e6e0000000200 */
        /* <DEDUP_REMOVED lines=44> */
[----:B------:R-:W-:Y:S04]  /*41c0*/  LDSM.16.M88.4 R64, [R77+0x4000] ;  /* 0x004000004d40783b */ /* 0x000fe80000000200 */
[----:B------:R-:W-:Y:S03]  /*41d0*/  LDSM.16.M88.4 R76, [R77+0x6000] ;  /* 0x006000004d4c783b */ /* 0x000fe60000000200 */
[C---:B------:R-:W-:Y:S08]  /*41e0*/  HMMA.16816.F32.BF16 R44, R8.reuse, R32, R44 ;  /* 0x00000020082c723c */ /* 0x040ff0000004182c */
[----:B------:R-:W-:Y:S01]  /*41f0*/  HMMA.16816.F32.BF16 R40, R8, R34, R40 ;  /* 0x000000220828723c */ /* 0x000fe20000041828 */
[----:B------:R-:W4:Y:S04]  /*4200*/  LDSM.16.M88.4 R8, [R86+0xa800] ;  /* 0x00a800005608783b */ /* 0x000f280000000200 */
[----:B------:R-:W5:Y:S03]  /*4210*/  LDSM.16.M88.4 R32, [R86+0xb000] ;  /* 0x00b000005620783b */ /* 0x000f660000000200 */
[C---:B-1----:R-:W-:Y:S08]  /*4220*/  HMMA.16816.F32.BF16 R12, R36.reuse, R28, R12 ;  /* 0x0000001c240c723c */ /* 0x042ff0000004180c */
[C---:B------:R-:W-:Y:S01]  /*4230*/  HMMA.16816.F32.BF16 R24, R36.reuse, R30, R24 ;  /* 0x0000001e2418723c */ /* 0x040fe20000041818 */
[----:B------:R-:W1:Y:S07]  /*4240*/  LDSM.16.M88.4 R28, [R86+0xb800] ;  /* 0x00b80000561c783b */ /* 0x000e6e0000000200 */
[C---:B--2---:R-:W-:Y:S08]  /*4250*/  HMMA.16816.F32.BF16 R60, R36.reuse, R4, R60 ;  /* 0x00000004243c723c */ /* 0x044ff0000004183c */
[----:B------:R-:W-:Y:S01]  /*4260*/  HMMA.16816.F32.BF16 R56, R36, R6, R56 ;  /* 0x000000062438723c */ /* 0x000fe20000041838 */
[----:B------:R-:W2:Y:S07]  /*4270*/  LDSM.16.M88.4 R4, [R211+UR6+0xc000] ;  /* 0x00c00006d304783b */ /* 0x000eae0008000200 */
[C---:B---3--:R-:W-:Y:S08]  /*4280*/  HMMA.16816.F32.BF16 R12, R20.reuse, R16, R12 ;  /* 0x00000010140c723c */ /* 0x048ff0000004180c */
[----:B------:R-:W-:Y:S01]  /*4290*/  HMMA.16816.F32.BF16 R24, R20, R18, R24 ;  /* 0x000000121418723c */ /* 0x000fe20000041818 */
[----:B------:R-:W3:Y:S07]  /*42a0*/  LDSM.16.M88.4 R16, [R211+UR6+0xc800] ;  /* 0x00c80006d310783b */ /* 0x000eee0008000200 */
[C---:B------:R-:W-:Y:S08]  /*42b0*/  HMMA.16816.F32.BF16 R52, R36.reuse, R72, R52 ;  /* 0x000000482434723c */ /* 0x040ff00000041834 */
[C---:B------:R-:W-:Y:S01]  /*42c0*/  HMMA.16816.F32.BF16 R48, R36.reuse, R74, R48 ;  /* 0x0000004a2430723c */ /* 0x040fe20000041830 */
[----:B------:R-:W-:Y:S07]  /*42d0*/  LDSM.16.M88.4 R72, [R88+0xd800] ;  /* 0x00d800005848783b */ /* 0x000fee0000000200 */
[C---:B------:R-:W-:Y:S08]  /*42e0*/  HMMA.16816.F32.BF16 R44, R36.reuse, R68, R44 ;  /* 0x00000044242c723c */ /* 0x040ff0000004182c */
[----:B------:R-:W-:Y:S01]  /*42f0*/  HMMA.16816.F32.BF16 R40, R36, R70, R40 ;  /* 0x000000462428723c */ /* 0x000fe20000041828 */
[----:B------:R-:W-:Y:S04]  /*4300*/  LDSM.16.M88.4 R68, [R211+UR6+0xd800] ;  /* 0x00d80006d344783b */ /* 0x000fe80008000200 */
[----:B------:R-:W-:Y:S03]  /*4310*/  LDSM.16.M88.4 R36, [R91+0x4000] ;  /* 0x004000005b24783b */ /* 0x000fe60000000200 */
[C---:B----4-:R-:W-:Y:S08]  /*4320*/  HMMA.16816.F32.BF16 R60, R20.reuse, R8, R60 ;  /* 0x00000008143c723c */ /* 0x050ff0000004183c */
[C---:B------:R-:W-:Y:S01]  /*4330*/  HMMA.16816.F32.BF16 R56, R20.reuse, R10, R56 ;  /* 0x0000000a1438723c */ /* 0x040fe20000041838 */
[----:B------:R-:W4:Y:S07]  /*4340*/  LDSM.16.M88.4 R8, [R211+UR6+0xd000] ;  /* 0x00d00006d308783b */ /* 0x000f2e0008000200 */
[C---:B-----5:R-:W-:Y:S08]  /*4350*/  HMMA.16816.F32.BF16 R52, R20.reuse, R32, R52 ;  /* 0x000000201434723c */ /* 0x060ff00000041834 */
[C---:B------:R-:W-:Y:S01]  /*4360*/  HMMA.16816.F32.BF16 R48, R20.reuse, R34, R48 ;  /* 0x000000221430723c */ /* 0x040fe20000041830 */
[----:B------:R-:W-:Y:S07]  /*4370*/  LDSM.16.M88.4 R32, [R88+0xc000] ;  /* 0x00c000005820783b */ /* 0x000fee0000000200 */
        /* <DEDUP_REMOVED lines=25> */
[----:B------:R-:W2:Y:S07]  /*4510*/  LDSM.16.M88.4 R20, [R86+0xc800] ;  /* 0x00c800005614783b */ /* 0x000eae0000000200 */
[C---:B---3--:R-:W-:Y:S08]  /*4520*/  HMMA.16816.F32.BF16 R12, R36.reuse, R16, R12 ;  /* 0x00000010240c723c */ /* 0x048ff0000004180c */
[----:B------:R-:W-:Y:S01]  /*4530*/  HMMA.16816.F32.BF16 R24, R36, R18, R24 ;  /* 0x000000122418723c */ /* 0x000fe20000041818 */
[----:B------:R-:W3:Y:S07]  /*4540*/  LDSM.16.M88.4 R16, [R86+0xd000] ;  /* 0x00d000005610783b */ /* 0x000eee0000000200 */
[C---:B------:R-:W-:Y:S08]  /*4550*/  HMMA.16816.F32.BF16 R44, R28.reuse, R72, R44 ;  /* 0x000000481c2c723c */ /* 0x040ff0000004182c */
[----:B------:R-:W-:Y:S01]  /*4560*/  HMMA.16816.F32.BF16 R40, R28, R74, R40 ;  /* 0x0000004a1c28723c */ /* 0x000fe20000041828 */
[----:B------:R-:W3:Y:S04]  /*4570*/  LDSM.16.M88.4 R28, [R211+UR6+0xe000] ;  /* 0x00e00006d31c783b */ /* 0x000ee80008000200 */
[----:B------:R-:W-:Y:S03]  /*4580*/  LDSM.16.M88.4 R72, [R211+UR6+0xe800] ;  /* 0x00e80006d348783b */ /* 0x000fe60008000200 */
[C---:B----4-:R-:W-:Y:S08]  /*4590*/  HMMA.16816.F32.BF16 R60, R36.reuse, R8, R60 ;  /* 0x00000008243c723c */ /* 0x050ff0000004183c */
[C---:B------:R-:W-:Y:S01]  /*45a0*/  HMMA.16816.F32.BF16 R56, R36.reuse, R10, R56 ;  /* 0x0000000a2438723c */ /* 0x040fe20000041838 */
[----:B------:R-:W4:Y:S07]  /*45b0*/  LDSM.16.M88.4 R8, [R86+0xd800] ;  /* 0x00d800005608783b */ /* 0x000f2e0000000200 */
[C---:B-----5:R-:W-:Y:S08]  /*45c0*/  HMMA.16816.F32.BF16 R52, R36.reuse, R68, R52 ;  /* 0x000000442434723c */ /* 0x060ff00000041834 */
[C---:B------:R-:W-:Y:S01]  /*45d0*/  HMMA.16816.F32.BF16 R48, R36.reuse, R70, R48 ;  /* 0x000000462430723c */ /* 0x040fe20000041830 */
[----:B------:R-:W-:Y:S07]  /*45e0*/  LDSM.16.M88.4 R68, [R211+UR6+0xf000] ;  /* 0x00f00006d344783b */ /* 0x000fee0008000200 */
[C---:B------:R-:W-:Y:S08]  /*45f0*/  HMMA.16816.F32.BF16 R44, R36.reuse, R64, R44 ;  /* 0x00000040242c723c */ /* 0x040ff0000004182c */
[----:B------:R-:W-:Y:S01]  /*4600*/  HMMA.16816.F32.BF16 R40, R36, R66, R40 ;  /* 0x000000422428723c */ /* 0x000fe20000041828 */
[----:B------:R-:W5:Y:S04]  /*4610*/  LDSM.16.M88.4 R36, [R92+0x6000] ;  /* 0x006000005c24783b */ /* 0x000f680000000200 */
[----:B------:R-:W-:Y:S03]  /*4620*/  LDSM.16.M88.4 R64, [R211+UR6+0xf800] ;  /* 0x00f80006d340783b */ /* 0x000fe60008000200 */
        /* <DEDUP_REMOVED lines=11> */
[----:B------:R-:W-:Y:S07]  /*46e0*/  LDSM.16.M88.4 R28, [R88+0xf000] ;  /* 0x00f00000581c783b */ /* 0x000fee0000000200 */
[C---:B----4-:R-:W-:Y:S08]  /*46f0*/  HMMA.16816.F32.BF16 R44, R4.reuse, R8, R44 ;  /* 0x00000008042c723c */ /* 0x050ff0000004182c */
[----:B------:R-:W-:Y:S01]  /*4700*/  HMMA.16816.F32.BF16 R40, R4, R10, R40 ;  /* 0x0000000a0428723c */ /* 0x000fe20000041828 */
[----:B------:R-:W-:Y:S04]  /*4710*/  LDSM.16.M88.4 R8, [R90+0x6000] ;  /* 0x006000005a08783b */ /* 0x000fe80000000200 */
[----:B------:R-:W3:Y:S03]  /*4720*/  LDSM.16.M88.4 R4, [R86+0xe000] ;  /* 0x00e000005604783b */ /* 0x000ee60000000200 */
[C---:B------:R-:W-:Y:S08]  /*4730*/  HMMA.16816.F32.BF16 R60, R76.reuse, R72, R60 ;  /* 0x000000484c3c723c */ /* 0x040ff0000004183c */
[----:B------:R-:W-:Y:S08]  /*4740*/  HMMA.16816.F32.BF16 R56, R76, R74, R56 ;  /* 0x0000004a4c38723c */ /* 0x000ff00000041838 */
[C---:B-----5:R-:W-:Y:S08]  /*4750*/  HMMA.16816.F32.BF16 R12, R36.reuse, R80, R12 ;  /* 0x00000050240c723c */ /* 0x060ff0000004180c */
[C---:B------:R-:W-:Y:S08]  /*4760*/  HMMA.16816.F32.BF16 R24, R36.reuse, R82, R24 ;  /* 0x000000522418723c */ /* 0x040ff00000041818 */
[C---:B-1----:R-:W-:Y:S08]  /*4770*/  HMMA.16816.F32.BF16 R60, R36.reuse, R32, R60 ;  /* 0x00000020243c723c */ /* 0x042ff0000004183c */
[----:B------:R-:W-:Y:S01]  /*4780*/  HMMA.16816.F32.BF16 R56, R36, R34, R56 ;  /* 0x000000222438723c */ /* 0x000fe20000041838 */
[----:B------:R-:W1:Y:S07]  /*4790*/  LDSM.16.M88.4 R32, [R87+0xe800] ;  /* 0x00e800005720783b */ /* 0x000e6e0000000200 */
[C---:B------:R-:W-:Y:S08]  /*47a0*/  HMMA.16816.F32.BF16 R44, R76.reuse, R64, R44 ;  /* 0x000000404c2c723c */ /* 0x040ff0000004182c */
[----:B------:R-:W-:Y:S01]  /*47b0*/  HMMA.16816.F32.BF16 R40, R76, R66, R40 ;  /* 0x000000424c28723c */ /* 0x000fe20000041828 */
[----:B------:R-:W4:Y:S07]  /*47c0*/  LDSM.16.M88.4 R64, [R88+0xf800] ;  /* 0x00f800005840783b */ /* 0x000f2e0000000200 */
[C---:B--2---:R-:W-:Y:S08]  /*47d0*/  HMMA.16816.F32.BF16 R12, R20.reuse, R16, R12 ;  /* 0x00000010140c723c */ /* 0x044ff0000004180c */
[----:B------:R-:W-:Y:S01]  /*47e0*/  HMMA.16816.F32.BF16 R24, R20, R18, R24 ;  /* 0x000000121418723c */ /* 0x000fe20000041818 */
[----:B------:R-:W2:Y:S07]  /*47f0*/  LDSM.16.M88.4 R16, [R86+0xe800] ;  /* 0x00e800005610783b */ /* 0x000eae0000000200 */
[C---:B------:R-:W-:Y:S08]  /*4800*/  HMMA.16816.F32.BF16 R52, R76.reuse, R68, R52 ;  /* 0x000000444c34723c */ /* 0x040ff00000041834 */
[----:B------:R-:W-:Y:S08]  /*4810*/  HMMA.16816.F32.BF16 R48, R76, R70, R48 ;  /* 0x000000464c30723c */ /* 0x000ff00000041830 */
[C---:B---3--:R-:W-:Y:S08]  /*4820*/  HMMA.16816.F32.BF16 R12, R8.reuse, R4, R12 ;  /* 0x00000004080c723c */ /* 0x048ff0000004180c */
[----:B------:R-:W-:Y:S01]  /*4830*/  HMMA.16816.F32.BF16 R24, R8, R6, R24 ;  /* 0x000000060818723c */ /* 0x000fe20000041818 */
[----:B------:R-:W3:Y:S07]  /*4840*/  LDSM.16.M88.4 R4, [R87+0xf800] ;  /* 0x00f800005704783b */ /* 0x000eee0000000200 */
[----:B------:R-:W-:Y:S03]  /*4850*/  HMMA.16816.F32.BF16 R52, R36, R28, R52 ;  /* 0x0000001c2434723c */ /* 0x000fe60000041834 */
[----:B------:R-:W-:Y:S01]  /*4860*/  FMUL.FTZ R12, R12, UR4 ;  /* 0x000000040c0c7c20 */ /* 0x000fe20008410000 */
[----:B------:R-:W-:Y:S01]  /*4870*/  FMUL.FTZ R13, R13, UR4 ;  /* 0x000000040d0d7c20 */ /* 0x000fe20008410000 */
[----:B------:R-:W-:-:S03]  /*4880*/  FMUL.FTZ R14, R14, UR4 ;  /* 0x000000040e0e7c20 */ /* 0x000fc60008410000 */
[----:B------:R-:W-:Y:S01]  /*4890*/  HMMA.16816.F32.BF16 R48, R36, R30, R48 ;  /* 0x0000001e2430723c */ /* 0x000fe20000041830 */
[----:B------:R-:W5:Y:S01]  /*48a0*/  LDSM.16.M88.4 R28, [R87+0xf000] ;  /* 0x00f00000571c783b */ /* 0x000f620000000200 */
[----:B------:R-:W-:Y:S01]  /*48b0*/  MUFU.TANH R68, R13 ;  /* 0x0000000d00447308 */ /* 0x000fe20000002400 */
[----:B------:R-:W-:-:S05]  /*48c0*/  FMUL.FTZ R24, R24, UR4 ;  /* 0x0000000418187c20 */ /* 0x000fca0008410000 */
[C---:B-1----:R-:W-:Y:S02]  /*48d0*/  HMMA.16816.F32.BF16 R60, R20.reuse, R32, R60 ;  /* 0x00000020143c723c */ /* 0x042fe4000004183c */
[----:B------:R-:W-:Y:S06]  /*48e0*/  MUFU.TANH R24, R24 ;  /* 0x0000001800187308 */ /* 0x000fec0000002400 */
[----:B------:R-:W-:Y:S01]  /*48f0*/  HMMA.16816.F32.BF16 R56, R20, R34, R56 ;  /* 0x000000221438723c */ /* 0x000fe20000041838 */
[----:B------:R-:W1:Y:S07]  /*4900*/  LDSM.16.M88.4 R32, [R86+0xf800] ;  /* 0x00f800005620783b */ /* 0x000e6e0000000200 */
[C---:B----4-:R-:W-:Y:S08]  /*4910*/  HMMA.16816.F32.BF16 R40, R36.reuse, R66, R40 ;  /* 0x000000422428723c */ /* 0x050ff00000041828 */
[----:B------:R-:W-:Y:S01]  /*4920*/  HMMA.16816.F32.BF16 R44, R36, R64, R44 ;  /* 0x00000040242c723c */ /* 0x000fe2000004182c */
[----:B------:R-:W-:Y:S01]  /*4930*/  MUFU.TANH R64, R12 ;  /* 0x0000000c00407308 */ /* 0x000fe20000002400 */
[----:B------:R-:W-:Y:S01]  /*4940*/  FMUL.FTZ R36, R15, UR4 ;  /* 0x000000040f247c20 */ /* 0x000fe20008410000 */
[----:B------:R-:W-:Y:S01]  /*4950*/  FMUL.FTZ R37, R25, UR4 ;  /* 0x0000000419257c20 */ /* 0x000fe20008410000 */
[----:B------:R-:W-:-:S04]  /*4960*/  FMUL.FTZ R25, R27, UR4 ;  /* 0x000000041b197c20 */ /* 0x000fc80008410000 */
[----:B--2---:R-:W-:Y:S01]  /*4970*/  HMMA.16816.F32.BF16 R60, R8, R16, R60 ;  /* 0x00000010083c723c */ /* 0x004fe2000004183c */
[----:B------:R2:W-:Y:S01]  /*4980*/  MUFU.TANH R65, R14 ;  /* 0x0000000e00417308 */ /* 0x0005e20000002400 */
[----:B------:R-:W-:-:S06]  /*4990*/  FMUL.FTZ R17, R26, UR4 ;  /* 0x000000041a117c20 */ /* 0x000fcc0008410000 */
[C---:B---3--:R-:W-:Y:S01]  /*49a0*/  HMMA.16816.F32.BF16 R40, R20.reuse, R6, R40 ;  /* 0x000000061428723c */ /* 0x048fe20000041828 */
[----:B------:R-:W-:Y:S07]  /*49b0*/  MUFU.TANH R36, R36 ;  /* 0x0000002400247308 */ /* 0x000fee0000002400 */
[----:B-----5:R-:W-:Y:S01]  /*49c0*/  HMMA.16816.F32.BF16 R48, R20, R30, R48 ;  /* 0x0000001e1430723c */ /* 0x020fe20000041830 */
[----:B------:R-:W-:Y:S01]  /*49d0*/  MUFU.TANH R17, R17 ;  /* 0x0000001100117308 */ /* 0x000fe20000002400 */
[----:B--2---:R-:W2:Y:S01]  /*49e0*/  LDSM.16.M88.4 R12, [R86+0xf000] ;  /* 0x00f00000560c783b */ /* 0x004ea20000000200 */
[----:B------:R-:W-:Y:S01]  /*49f0*/  FMUL.FTZ R26, R60, UR4 ;  /* 0x000000043c1a7c20 */ /* 0x000fe20008410000 */
[----:B------:R-:W-:Y:S01]  /*4a00*/  FMUL.FTZ R6, R62, UR4 ;  /* 0x000000043e067c20 */ /* 0x000fe20008410000 */
[----:B------:R-:W-:-:S04]  /*4a10*/  DEPBAR.LE SB0, 0x0 ;  /* 0x000080000000791a */ /* 0x000fc80000000000 */
[----:B------:R-:W-:Y:S01]  /*4a20*/  HMMA.16816.F32.BF16 R52, R20, R28, R52 ;  /* 0x0000001c1434723c */ /* 0x000fe20000041834 */
[----:B------:R-:W-:Y:S07]  /*4a30*/  MUFU.TANH R16, R37 ;  /* 0x0000002500107308 */ /* 0x000fee0000002400 */
[----:B-1----:R-:W-:Y:S01]  /*4a40*/  HMMA.16816.F32.BF16 R40, R8, R34, R40 ;  /* 0x000000220828723c */ /* 0x002fe20000041828 */
[----:B------:R-:W-:Y:S07]  /*4a50*/  MUFU.TANH R25, R25 ;  /* 0x0000001900197308 */ /* 0x000fee0000002400 */
[----:B------:R-:W-:Y:S01]  /*4a60*/  HMMA.16816.F32.BF16 R44, R20, R4, R44 ;  /* 0x00000004142c723c */ /* 0x000fe2000004182c */
[----:B------:R-:W-:Y:S01]  /*4a70*/  FMUL.FTZ R4, R63, UR4 ;  /* 0x000000043f047c20 */ /* 0x000fe20008410000 */
[----:B------:R-:W-:Y:S06]  /*4a80*/  MUFU.TANH R26, R26 ;  /* 0x0000001a001a7308 */ /* 0x000fec0000002400 */
[----:B------:R-:W-:Y:S01]  /*4a90*/  HMMA.16816.F32.BF16 R56, R8, R18, R56 ;  /* 0x000000120838723c */ /* 0x000fe20000041838 */
[----:B------:R-:W-:Y:S01]  /*4aa0*/  FMUL.FTZ R18, R61, UR4 ;  /* 0x000000043d127c20 */ /* 0x000fe20008410000 */
[----:B------:R-:W-:Y:S01]  /*4ab0*/  MUFU.TANH R6, R6 ;  /* 0x0000000600067308 */ /* 0x000fe20000002400 */
[----:B------:R-:W-:Y:S01]  /*4ac0*/  FMUL.FTZ R40, R40, UR4 ;  /* 0x0000000428287c20 */ /* 0x000fe20008410000 */
[----:B------:R-:W-:Y:S01]  /*4ad0*/  FMUL.FTZ R7, R42, UR4 ;  /* 0x000000042a077c20 */ /* 0x000fe20008410000 */
[----:B------:R-:W-:Y:S01]  /*4ae0*/  FMUL.FTZ R41, R41, UR4 ;  /* 0x0000000429297c20 */ /* 0x000fe20008410000 */
[----:B------:R-:W-:-:S02]  /*4af0*/  FMUL.FTZ R43, R43, UR4 ;  /* 0x000000042b2b7c20 */ /* 0x000fc40008410000 */
[----:B--2---:R-:W-:Y:S01]  /*4b00*/  HMMA.16816.F32.BF16 R48, R8, R14, R48 ;  /* 0x0000000e0830723c */ /* 0x004fe20000041830 */
[----:B------:R-:W-:Y:S01]  /*4b10*/  IMAD.U32 R14, RZ, RZ, UR15 ;  /* 0x0000000fff0e7e24 */ /* 0x000fe2000f8e00ff */
[----:B------:R-:W1:Y:S03]  /*4b20*/  MUFU.TANH R3, R40 ;  /* 0x0000002800037308 */ /* 0x000e660000002400 */
[----:B------:R-:W-:-:S03]  /*4b30*/  IMAD R89, R14, 0x40, R89 ;  /* 0x000000400e597824 */ /* 0x000fc600078e0259 */
[C---:B------:R-:W-:Y:S01]  /*4b40*/  HMMA.16816.F32.BF16 R52, R8.reuse, R12, R52 ;  /* 0x0000000c0834723c */ /* 0x040fe20000041834 */
[----:B------:R-:W-:Y:S01]  /*4b50*/  VIADD R23, R89, 0x11 ;  /* 0x0000001159177836 */ /* 0x000fe20000000000 */
[----:B------:R-:W2:Y:S01]  /*4b60*/  MUFU.TANH R7, R7 ;  /* 0x0000000700077308 */ /* 0x000ea20000002400 */
[----:B------:R-:W-:Y:S01]  /*4b70*/  FMUL.FTZ R5, R56, UR4 ;  /* 0x0000000438057c20 */ /* 0x000fe20008410000 */
[----:B------:R-:W-:Y:S01]  /*4b80*/  FMUL.FTZ R12, R57, UR4 ;  /* 0x00000004390c7c20 */ /* 0x000fe20008410000 */
[----:B------:R-:W-:Y:S01]  /*4b90*/  FMUL.FTZ R13, R58, UR4 ;  /* 0x000000043a0d7c20 */ /* 0x000fe20008410000 */
[----:B------:R-:W-:Y:S01]  /*4ba0*/  FMUL.FTZ R59, R59, UR4 ;  /* 0x000000043b3b7c20 */ /* 0x000fe20008410000 */
[C---:B------:R-:W-:Y:S01]  /*4bb0*/  VIADD R22, R89.reuse, 0x21 ;  /* 0x0000002159167836 */ /* 0x040fe20000000000 */
[----:B------:R-:W-:Y:S01]  /*4bc0*/  HMMA.16816.F32.BF16 R44, R8, R32, R44 ;  /* 0x00000020082c723c */ /* 0x000fe2000004182c */
[C---:B------:R-:W-:Y:S01]  /*4bd0*/  VIADD R8, R89.reuse, 0x38 ;  /* 0x0000003859087836 */ /* 0x040fe20000000000 */
[----:B------:R-:W3:Y:S01]  /*4be0*/  MUFU.TANH R18, R18 ;  /* 0x0000001200127308 */ /* 0x000ee20000002400 */
[----:B------:R-:W-:-:S02]  /*4bf0*/  VIADD R11, R89, 0x1 ;  /* 0x00000001590b7836 */ /* 0x000fc40000000000 */
[----:B------:R-:W-:Y:S01]  /*4c00*/  FMUL.FTZ R49, R49, UR4 ;  /* 0x0000000431317c20 */ /* 0x000fe20008410000 */
[----:B------:R-:W-:Y:S01]  /*4c10*/  VIADD R10, R89, 0x8 ;  /* 0x00000008590a7836 */ /* 0x000fe20000000000 */
[CC--:B------:R-:W-:Y:S01]  /*4c20*/  ISETP.GE.AND P5, PT, R8.reuse, R209.reuse, PT ;  /* 0x000000d10800720c */ /* 0x0c0fe20003fa6270 */
[----:B------:R-:W-:Y:S01]  /*4c30*/  FMUL.FTZ R51, R51, UR4 ;  /* 0x0000000433337c20 */ /* 0x000fe20008410000 */
[----:B------:R-:W-:Y:S01]  /*4c40*/  ISETP.GE.AND P6, PT, R8, R208, PT ;  /* 0x000000d00800720c */ /* 0x000fe20003fc6270 */
[----:B------:R-:W-:Y:S01]  /*4c50*/  FMUL.FTZ R48, R48, UR4 ;  /* 0x0000000430307c20 */ /* 0x000fe20008410000 */
[----:B------:R-:W-:Y:S01]  /*4c60*/  I2FP.F32.U32 R8, R8 ;  /* 0x0000000800087245 */ /* 0x000fe20000201000 */
[----:B------:R-:W4:Y:S01]  /*4c70*/  MUFU.TANH R4, R4 ;  /* 0x0000000400047308 */ /* 0x000f220000002400 */
[C---:B------:R-:W-:Y:S01]  /*4c80*/  ISETP.GE.AND P4, PT, R11.reuse, R209, PT ;  /* 0x000000d10b00720c */ /* 0x040fe20003f86270 */
[----:B------:R-:W-:Y:S01]  /*4c90*/  FMUL.FTZ R14, R52, UR4 ;  /* 0x00000004340e7c20 */ /* 0x000fe20008410000 */
[----:B------:R-:W-:Y:S01]  /*4ca0*/  ISETP.GE.AND P1, PT, R11, R208, PT ;  /* 0x000000d00b00720c */ /* 0x000fe20003f26270 */
[C---:B-1----:R-:W-:Y:S01]  /*4cb0*/  FFMA.FTZ R3, R8.reuse, UR5, R3 ;  /* 0x0000000508037c23 */ /* 0x042fe20008010003 */
[----:B------:R-:W-:Y:S01]  /*4cc0*/  I2FP.F32.U32 R11, R11 ;  /* 0x0000000b000b7245 */ /* 0x000fe20000201000 */
[----:B--2---:R-:W-:Y:S01]  /*4cd0*/  FFMA.FTZ R201, R8, UR5, R7 ;  /* 0x0000000508c97c23 */ /* 0x004fe20008010007 */
[CC--:B------:R-:W-:Y:S01]  /*4ce0*/  ISETP.GE.AND P3, PT, R10.reuse, R209.reuse, PT ;  /* 0x000000d10a00720c */ /* 0x0c0fe20003f66270 */
[----:B------:R-:W-:Y:S01]  /*4cf0*/  VIADD R7, R89, 0x10 ;  /* 0x0000001059077836 */ /* 0x000fe20000000000 */
[----:B------:R-:W-:Y:S01]  /*4d00*/  FSEL R207, R3, -INF , !P5 ;  /* 0xff80000003cf7808 */ /* 0x000fe20006800000 */
[C---:B------:R-:W-:Y:S01]  /*4d10*/  FFMA.FTZ R68, R11.reuse, UR5, R68 ;  /* 0x000000050b447c23 */ /* 0x040fe20008010044 */
[----:B------:R-:W-:Y:S01]  /*4d20*/  I2FP.F32.U32 R3, R10 ;  /* 0x0000000a00037245 */ /* 0x000fe20000201000 */
[----:B------:R-:W-:Y:S01]  /*4d30*/  FFMA.FTZ R20, R11, UR5, R36 ;  /* 0x000000050b147c23 */ /* 0x000fe20008010024 */
[----:B------:R-:W-:Y:S01]  /*4d40*/  VIADD R11, R89, 0x9 ;  /* 0x00000009590b7836 */ /* 0x000fe20000000000 */
[-C--:B------:R-:W-:Y:S01]  /*4d50*/  ISETP.GE.AND P5, PT, R10, R208.reuse, PT ;  /* 0x000000d00a00720c */ /* 0x080fe20003fa6270 */
[----:B------:R-:W1:Y:S01]  /*4d60*/  MUFU.TANH R5, R5 ;  /* 0x0000000500057308 */ /* 0x000e620000002400 */
[C---:B------:R-:W-:Y:S01]  /*4d70*/  FFMA.FTZ R24, R3.reuse, UR5, R24 ;  /* 0x0000000503187c23 */ /* 0x040fe20008010018 */
[----:B------:R-:W-:Y:S01]  /*4d80*/  FFMA.FTZ R10, R3, UR5, R17 ;  /* 0x00000005030a7c23 */ /* 0x000fe20008010011 */
[----:B------:R-:W-:Y:S01]  /*4d90*/  FSEL R201, R201, -INF , !P6 ;  /* 0xff800000c9c97808 */ /* 0x000fe20007000000 */
[----:B------:R-:W-:Y:S01]  /*4da0*/  FMUL.FTZ R19, R53, UR4 ;  /* 0x0000000435137c20 */ /* 0x000fe20008410000 */
[----:B------:R-:W-:Y:S01]  /*4db0*/  FSEL R3, R68, -INF , !P4 ;  /* 0xff80000044037808 */ /* 0x000fe20006000000 */
[----:B------:R-:W-:Y:S01]  /*4dc0*/  FMUL.FTZ R54, R54, UR4 ;  /* 0x0000000436367c20 */ /* 0x000fe20008410000 */
[C---:B------:R-:W-:Y:S01]  /*4dd0*/  ISETP.GE.AND P6, PT, R11.reuse, R209, PT ;  /* 0x000000d10b00720c */ /* 0x040fe20003fc6270 */
[----:B------:R-:W-:Y:S01]  /*4de0*/  MUFU.TANH R12, R12 ;  /* 0x0000000c000c7308 */ /* 0x000fe20000002400 */
[-C--:B------:R-:W-:Y:S01]  /*4df0*/  ISETP.GE.AND P4, PT, R11, R208.reuse, PT ;  /* 0x000000d00b00720c */ /* 0x080fe20003f86270 */
[----:B------:R-:W-:Y:S01]  /*4e00*/  FMUL.FTZ R21, R55, UR4 ;  /* 0x0000000437157c20 */ /* 0x000fe20008410000 */
[----:B------:R-:W-:Y:S01]  /*4e10*/  I2FP.F32.U32 R11, R11 ;  /* 0x0000000b000b7245 */ /* 0x000fe20000201000 */
[----:B------:R-:W-:Y:S01]  /*4e20*/  FMUL.FTZ R50, R50, UR4 ;  /* 0x0000000432327c20 */ /* 0x000fe20008410000 */
[----:B------:R-:W-:Y:S01]  /*4e30*/  FSEL R20, R20, -INF , !P1 ;  /* 0xff80000014147808 */ /* 0x000fe20004800000 */
[----:B------:R-:W-:Y:S01]  /*4e40*/  FMUL.FTZ R44, R44, UR4 ;  /* 0x000000042c2c7c20 */ /* 0x000fe20008410000 */
[----:B------:R-:W-:Y:S01]  /*4e50*/  FSEL R17, R24, -INF , !P3 ;  /* 0xff80000018117808 */ /* 0x000fe20005800000 */
[----:B------:R-:W-:Y:S01]  /*4e60*/  FFMA.FTZ R15, R11, UR5, R16 ;  /* 0x000000050b0f7c23 */ /* 0x000fe20008010010 */
[----:B------:R-:W-:Y:S01]  /*4e70*/  ISETP.GE.AND P1, PT, R7, R209, PT ;  /* 0x000000d10700720c */ /* 0x000fe20003f26270 */
[----:B------:R-:W-:Y:S01]  /*4e80*/  FFMA.FTZ R11, R11, UR5, R25 ;  /* 0x000000050b0b7c23 */ /* 0x000fe20008010019 */
[-C--:B------:R-:W-:Y:S01]  /*4e90*/  ISETP.GE.AND P3, PT, R7, R208.reuse, PT ;  /* 0x000000d00700720c */ /* 0x080fe20003f66270 */
[----:B------:R-:W-:Y:S01]  /*4ea0*/  MUFU.TANH R9, R59 ;  /* 0x0000003b00097308 */ /* 0x000fe20000002400 */
[----:B------:R-:W-:Y:S01]  /*4eb0*/  I2FP.F32.U32 R7, R7 ;  /* 0x0000000700077245 */ /* 0x000fe20000201000 */
[----:B------:R-:W-:Y:S01]  /*4ec0*/  VIADD R25, R89, 0x19 ;  /* 0x0000001959197836 */ /* 0x000fe20000000000 */
[----:B------:R-:W-:Y:S01]  /*4ed0*/  FSEL R10, R10, -INF , !P5 ;  /* 0xff8000000a0a7808 */ /* 0x000fe20006800000 */
[----:B------:R-:W-:Y:S01]  /*4ee0*/  FMUL.FTZ R45, R45, UR4 ;  /* 0x000000042d2d7c20 */ /* 0x000fe20008410000 */
[----:B------:R-:W-:Y:S01]  /*4ef0*/  FSEL R15, R15, -INF , !P6 ;  /* 0xff8000000f0f7808 */ /* 0x000fe20007000000 */
[----:B------:R-:W-:Y:S01]  /*4f00*/  FFMA.FTZ R26, R7, UR5, R26 ;  /* 0x00000005071a7c23 */ /* 0x000fe2000801001a */
[----:B------:R-:W-:Y:S01]  /*4f10*/  ISETP.GE.AND P5, PT, R23, R209, PT ;  /* 0x000000d11700720c */ /* 0x000fe20003fa6270 */
[----:B------:R-:W-:Y:S01]  /*4f20*/  FFMA.FTZ R8, R7, UR5, R6 ;  /* 0x0000000507087c23 */ /* 0x000fe20008010006 */
[-C--:B------:R-:W-:Y:S01]  /*4f30*/  ISETP.GE.AND P6, PT, R23, R208.reuse, PT ;  /* 0x000000d01700720c */ /* 0x080fe20003fc6270 */
[----:B------:R-:W-:Y:S01]  /*4f40*/  VIADD R6, R89, 0x18 ;  /* 0x0000001859067836 */ /* 0x000fe20000000000 */
[----:B------:R-:W-:Y:S01]  /*4f50*/  I2FP.F32.U32 R23, R23 ;  /* 0x0000001700177245 */ /* 0x000fe20000201000 */
[----:B------:R-:W2:Y:S01]  /*4f60*/  MUFU.TANH R13, R13 ;  /* 0x0000000d000d7308 */ /* 0x000ea20000002400 */
[----:B------:R-:W-:Y:S01]  /*4f70*/  FSEL R8, R8, -INF , !P3 ;  /* 0xff80000008087808 */ /* 0x000fe20005800000 */
[----:B------:R-:W-:Y:S01]  /*4f80*/  FMUL.FTZ R46, R46, UR4 ;  /* 0x000000042e2e7c20 */ /* 0x000fe20008410000 */
[-C--:B------:R-:W-:Y:S01]  /*4f90*/  ISETP.GE.AND P3, PT, R25, R209.reuse, PT ;  /* 0x000000d11900720c */ /* 0x080fe20003f66270 */
[C---:B---3--:R-:W-:Y:S01]  /*4fa0*/  FFMA.FTZ R7, R23.reuse, UR5, R18 ;  /* 0x0000000517077c23 */ /* 0x048fe20008010012 */
[----:B----4-:R-:W-:Y:S01]  /*4fb0*/  FFMA.FTZ R16, R23, UR5, R4 ;  /* 0x0000000517107c23 */ /* 0x010fe20008010004 */
[----:B------:R-:W-:Y:S01]  /*4fc0*/  FSEL R4, R11, -INF , !P4 ;  /* 0xff8000000b047808 */ /* 0x000fe20006000000 */
[----:B------:R-:W-:Y:S01]  /*4fd0*/  VIADD R23, R89, 0x20 ;  /* 0x0000002059177836 */ /* 0x000fe20000000000 */
[----:B------:R-:W-:Y:S01]  /*4fe0*/  FSEL R11, R26, -INF , !P1 ;  /* 0xff8000001a0b7808 */ /* 0x000fe20004800000 */
[----:B------:R-:W3:Y:S01]  /*4ff0*/  MUFU.TANH R14, R14 ;  /* 0x0000000e000e7308 */ /* 0x000ee20000002400 */
[C---:B------:R-:W-:Y:S01]  /*5000*/  ISETP.GE.AND P4, PT, R6.reuse, R209, PT ;  /* 0x000000d10600720c */ /* 0x040fe20003f86270 */
[----:B------:R-:W-:Y:S01]  /*5010*/  FMUL.FTZ R47, R47, UR4 ;  /* 0x000000042f2f7c20 */ /* 0x000fe20008410000 */
[----:B------:R-:W-:-:S02]  /*5020*/  ISETP.GE.AND P1, PT, R6, R208, PT ;  /* 0x000000d00600720c */ /* 0x000fc40003f26270 */
[----:B------:R-:W-:Y:S02]  /*5030*/  I2FP.F32.U32 R6, R6 ;  /* 0x0000000600067245 */ /* 0x000fe40000201000 */
[----:B------:R-:W-:Y:S01]  /*5040*/  FSEL R7, R7, -INF , !P5 ;  /* 0xff80000007077808 */ /* 0x000fe20006800000 */
[----:B------:R-:W4:Y:S01]  /*5050*/  MUFU.TANH R19, R19 ;  /* 0x0000001300137308 */ /* 0x000f220000002400 */
[-C--:B------:R-:W-:Y:S01]  /*5060*/  ISETP.GE.AND P5, PT, R25, R208.reuse, PT ;  /* 0x000000d01900720c */ /* 0x080fe20003fa6270 */
[C---:B-1----:R-:W-:Y:S01]  /*5070*/  FFMA.FTZ R5, R6.reuse, UR5, R5 ;  /* 0x0000000506057c23 */ /* 0x042fe20008010005 */
[----:B------:R-:W-:Y:S01]  /*5080*/  I2FP.F32.U32 R25, R25 ;  /* 0x0000001900197245 */ /* 0x000fe20000201000 */
[----:B--2---:R-:W-:Y:S01]  /*5090*/  FFMA.FTZ R6, R6, UR5, R13 ;  /* 0x0000000506067c23 */ /* 0x004fe2000801000d */
[----:B------:R-:W-:Y:S01]  /*50a0*/  FSEL R16, R16, -INF , !P6 ;  /* 0xff80000010107808 */ /* 0x000fe20007000000 */
[----:B------:R-:W-:Y:S01]  /*50b0*/  VIADD R13, R89, 0x28 ;  /* 0x00000028590d7836 */ /* 0x000fe20000000000 */
[----:B------:R-:W-:Y:S01]  /*50c0*/  FSEL R5, R5, -INF , !P4 ;  /* 0xff80000005057808 */ /* 0x000fe20006000000 */
[----:B------:R-:W1:Y:S01]  /*50d0*/  MUFU.TANH R54, R54 ;  /* 0x0000003600367308 */ /* 0x000e620000002400 */
[----:B------:R-:W-:Y:S01]  /*50e0*/  FFMA.FTZ R18, R25, UR5, R12 ;  /* 0x0000000519127c23 */ /* 0x000fe2000801000c */
[----:B------:R-:W-:Y:S01]  /*50f0*/  ISETP.GE.AND P6, PT, R23, R209, PT ;  /* 0x000000d11700720c */ /* 0x000fe20003fc6270 */
[----:B------:R-:W-:Y:S01]  /*5100*/  FFMA.FTZ R12, R25, UR5, R9 ;  /* 0x00000005190c7c23 */ /* 0x000fe20008010009 */
[----:B------:R-:W-:-:S02]  /*5110*/  ISETP.GE.AND P4, PT, R23, R208, PT ;  /* 0x000000d01700720c */ /* 0x000fc40003f86270 */
[----:B------:R-:W-:Y:S02]  /*5120*/  I2FP.F32.U32 R23, R23 ;  /* 0x0000001700177245 */ /* 0x000fe40000201000 */
[----:B------:R-:W-:Y:S01]  /*5130*/  FSEL R9, R18, -INF , !P3 ;  /* 0xff80000012097808 */ /* 0x000fe20005800000 */
[----:B------:R-:W2:Y:S01]  /*5140*/  MUFU.TANH R49, R49 ;  /* 0x0000003100317308 */ /* 0x000ea20000002400 */
[----:B------:R-:W-:Y:S01]  /*5150*/  I2FP.F32.U32 R18, R22 ;  /* 0x0000001600127245 */ /* 0x000fe20000201000 */
[----:B---3--:R-:W-:Y:S01]  /*5160*/  FFMA.FTZ R199, R23, UR5, R14 ;  /* 0x0000000517c77c23 */ /* 0x008fe2000801000e */
[----:B------:R-:W-:Y:S01]  /*5170*/  FSEL R14, R6, -INF , !P1 ;  /* 0xff800000060e7808 */ /* 0x000fe20004800000 */
[----:B------:R-:W-:Y:S01]  /*5180*/  VIADD R6, R89, 0x29 ;  /* 0x0000002959067836 */ /* 0x000fe20000000000 */
[----:B------:R-:W-:Y:S01]  /*5190*/  ISETP.GE.AND P1, PT, R22, R209, PT ;  /* 0x000000d11600720c */ /* 0x000fe20003f26270 */
[----:B----4-:R-:W-:Y:S01]  /*51a0*/  FFMA.FTZ R19, R18, UR5, R19 ;  /* 0x0000000512137c23 */ /* 0x010fe20008010013 */
[----:B------:R-:W-:Y:S01]  /*51b0*/  FSEL R12, R12, -INF , !P5 ;  /* 0xff8000000c0c7808 */ /* 0x000fe20006800000 */
[----:B------:R-:W3:Y:S01]  /*51c0*/  MUFU.TANH R51, R51 ;  /* 0x0000003300337308 */ /* 0x000ee20000002400 */
[----:B-1----:R-:W-:Y:S01]  /*51d0*/  FFMA.FTZ R54, R23, UR5, R54 ;  /* 0x0000000517367c23 */ /* 0x002fe20008010036 */
[----:B------:R-:W-:-:S02]  /*51e0*/  FSEL R199, R199, -INF , !P6 ;  /* 0xff800000c7c77808 */ /* 0x000fc40007000000 */
[----:B------:R-:W-:Y:S01]  /*51f0*/  FSEL R193, R19, -INF , !P1 ;  /* 0xff80000013c17808 */ /* 0x000fe20004800000 */
[----:B------:R-:W-:Y:S01]  /*5200*/  VIADD R19, R89, 0x30 ;  /* 0x0000003059137836 */ /* 0x000fe20000000000 */
[----:B------:R-:W-:Y:S02]  /*5210*/  FSEL R214, R54, -INF , !P4 ;  /* 0xff80000036d67808 */ /* 0x000fe40006000000 */
[----:B------:R-:W1:Y:S01]  /*5220*/  MUFU.TANH R21, R21 ;  /* 0x0000001500157308 */ /* 0x000e620000002400 */
[CC--:B------:R-:W-:Y:S02]  /*5230*/  ISETP.GE.AND P4, PT, R6.reuse, R209.reuse, PT ;  /* 0x000000d10600720c */ /* 0x0c0fe40003f86270 */
[----:B------:R-:W-:Y:S02]  /*5240*/  ISETP.GE.AND P1, PT, R6, R208, PT ;  /* 0x000000d00600720c */ /* 0x000fe40003f26270 */
[----:B------:R-:W-:Y:S02]  /*5250*/  I2FP.F32.U32 R6, R6 ;  /* 0x0000000600067245 */ /* 0x000fe40000201000 */
[C---:B------:R-:W-:Y:S01]  /*5260*/  ISETP.GE.AND P5, PT, R13.reuse, R209, PT ;  /* 0x000000d10d00720c */ /* 0x040fe20003fa6270 */
[----:B------:R-:W4:Y:S01]  /*5270*/  MUFU.TANH R48, R48 ;  /* 0x0000003000307308 */ /* 0x000f220000002400 */
[----:B------:R-:W-:Y:S01]  /*5280*/  ISETP.GE.AND P6, PT, R13, R208, PT ;  /* 0x000000d00d00720c */ /* 0x000fe20003fc6270 */
[C---:B--2---:R-:W-:Y:S01]  /*5290*/  FFMA.FTZ R49, R6.reuse, UR5, R49 ;  /* 0x0000000506317c23 */ /* 0x044fe20008010031 */
[----:B------:R-:W-:Y:S01]  /*52a0*/  I2FP.F32.U32 R13, R13 ;  /* 0x0000000d000d7245 */ /* 0x000fe20000201000 */
[----:B---3--:R-:W-:Y:S01]  /*52b0*/  FFMA.FTZ R51, R6, UR5, R51 ;  /* 0x0000000506337c23 */ /* 0x008fe20008010033 */
[----:B------:R-:W-:-:S02]  /*52c0*/  I2FP.F32.U32 R6, R89 ;  /* 0x0000005900067245 */ /* 0x000fc40000201000 */
[-C--:B------:R-:W-:Y:S01]  /*52d0*/  ISETP.GE.AND P3, PT, R22, R208.reuse, PT ;  /* 0x000000d01600720c */ /* 0x080fe20003f66270 */
[----:B------:R-:W2:Y:S01]  /*52e0*/  MUFU.TANH R50, R50 ;  /* 0x0000003200327308 */ /* 0x000ea20000002400 */
[----:B-1----:R-:W-:Y:S01]  /*52f0*/  FFMA.FTZ R21, R18, UR5, R21 ;  /* 0x0000000512157c23 */ /* 0x002fe20008010015 */
[----:B------:R-:W-:Y:S01]  /*5300*/  VIADD R18, R89, 0x31 ;  /* 0x0000003159127836 */ /* 0x000fe20000000000 */
[----:B------:R-:W-:Y:S02]  /*5310*/  FSEL R195, R49, -INF , !P4 ;  /* 0xff80000031c37808 */ /* 0x000fe40006000000 */
[----:B------:R-:W-:Y:S02]  /*5320*/  ISETP.GE.AND P4, PT, R19, R208, PT ;  /* 0x000000d01300720c */ /* 0x000fe40003f86270 */
[----:B------:R-:W-:Y:S01]  /*5330*/  FSEL R198, R21, -INF , !P3 ;  /* 0xff80000015c67808 */ /* 0x000fe20005800000 */
[----:B------:R-:W-:Y:S01]  /*5340*/  MUFU.TANH R44, R44 ;  /* 0x0000002c002c7308 */ /* 0x000fe20000002400 */
[----:B----4-:R-:W-:Y:S01]  /*5350*/  FFMA.FTZ R48, R13, UR5, R48 ;  /* 0x000000050d307c23 */ /* 0x010fe20008010030 */
[----:B------:R-:W-:-:S02]  /*5360*/  ISETP.GE.AND P3, PT, R89, R209, PT ;  /* 0x000000d15900720c */ /* 0x000fc40003f66270 */
[----:B------:R-:W-:Y:S02]  /*5370*/  FSEL R202, R51, -INF , !P1 ;  /* 0xff80000033ca7808 */ /* 0x000fe40004800000 */
[----:B------:R-:W-:Y:S02]  /*5380*/  FSEL R197, R48, -INF , !P5 ;  /* 0xff80000030c57808 */ /* 0x000fe40006800000 */
[----:B------:R-:W1:Y:S01]  /*5390*/  MUFU.TANH R45, R45 ;  /* 0x0000002d002d7308 */ /* 0x000e620000002400 */
[----:B--2---:R-:W-:Y:S01]  /*53a0*/  FFMA.FTZ R50, R13, UR5, R50 ;  /* 0x000000050d327c23 */ /* 0x004fe20008010032 */
[C---:B------:R-:W-:Y:S01]  /*53b0*/  FFMA.FTZ R13, R6.reuse, UR5, R64 ;  /* 0x00000005060d7c23 */ /* 0x040fe20008010040 */
[C---:B------:R-:W-:Y:S01]  /*53c0*/  ISETP.GE.AND P5, PT, R89.reuse, R208, PT ;  /* 0x000000d05900720c */ /* 0x040fe20003fa6270 */
[----:B------:R-:W-:Y:S01]  /*53d0*/  VIADD R89, R89, 0x39 ;  /* 0x0000003959597836 */ /* 0x000fe20000000000 */
[----:B------:R-:W-:Y:S01]  /*53e0*/  I2FP.F32.U32 R22, R18 ;  /* 0x0000001200167245 */ /* 0x000fe20000201000 */
[----:B------:R-:W-:Y:S01]  /*53f0*/  FFMA.FTZ R6, R6, UR5, R65 ;  /* 0x0000000506067c23 */ /* 0x000fe20008010041 */
[----:B------:R-:W-:Y:S01]  /*5400*/  FSEL R13, R13, -INF , !P3 ;  /* 0xff8000000d0d7808 */ /* 0x000fe20005800000 */
[----:B------:R-:W2:Y:S01]  /*5410*/  MUFU.TANH R41, R41 ;  /* 0x0000002900297308 */ /* 0x000ea20000002400 */
[----:B------:R-:W-:-:S02]  /*5420*/  FSEL R212, R50, -INF , !P6 ;  /* 0xff80000032d47808 */ /* 0x000fc40007000000 */
[----:B------:R-:W-:Y:S02]  /*5430*/  FMNMX3.FTZ R24, R13, R3, R17, !PT ;  /* 0x000000030d187276 */ /* 0x000fe40007810011 */
[----:B------:R-:W-:Y:S02]  /*5440*/  ISETP.GE.AND P6, PT, R19, R209, PT ;  /* 0x000000d11300720c */ /* 0x000fe40003fc6270 */
[----:B------:R-:W-:Y:S01]  /*5450*/  FMNMX3.FTZ R24, R24, R15, R11, !PT ;  /* 0x0000000f18187276 */ /* 0x000fe2000781000b */
[----:B------:R-:W3:Y:S01]  /*5460*/  MUFU.TANH R43, R43 ;  /* 0x0000002b002b7308 */ /* 0x000ee20000002400 */
[----:B------:R-:W-:Y:S01]  /*5470*/  I2FP.F32.U32 R19, R19 ;  /* 0x0000001300137245 */ /* 0x000fe20000201000 */
[----:B-1----:R-:W-:Y:S01]  /*5480*/  FFMA.FTZ R45, R22, UR5, R45 ;  /* 0x00000005162d7c23 */ /* 0x002fe2000801002d */
[----:B------:R-:W-:Y:S01]  /*5490*/  FMNMX3.FTZ R24, R24, R7, R5, !PT ;  /* 0x0000000718187276 */ /* 0x000fe20007810005 */
[----:B------:R-:W-:Y:S01]  /*54a0*/  BAR.SYNC.DEFER_BLOCKING 0x0 ;  /* 0x0000000000007b1d */ /* 0x000fe20000010000 */
[C---:B------:R-:W-:Y:S01]  /*54b0*/  ISETP.GE.AND P1, PT, R18.reuse, R209, PT ;  /* 0x000000d11200720c */ /* 0x040fe20003f26270 */
[----:B------:R-:W-:Y:S01]  /*54c0*/  FFMA.FTZ R44, R19, UR5, R44 ;  /* 0x00000005132c7c23 */ /* 0x000fe2000801002c */
[----:B------:R-:W-:-:S02]  /*54d0*/  ISETP.GE.AND P3, PT, R18, R208, PT ;  /* 0x000000d01200720c */ /* 0x000fc40003f66270 */
[----:B------:R-:W-:Y:S01]  /*54e0*/  I2FP.F32.U32 R18, R89 ;  /* 0x0000005900127245 */ /* 0x000fe20000201000 */
[----:B------:R-:W1:Y:S01]  /*54f0*/  MUFU.TANH R46, R46 ;  /* 0x0000002e002e7308 */ /* 0x000e620000002400 */
[----:B------:R-:W-:Y:S02]  /*5500*/  FMNMX3.FTZ R24, R24, R9, R199, !PT ;  /* 0x0000000918187276 */ /* 0x000fe400078100c7 */
[----:B------:R-:W-:Y:S01]  /*5510*/  FSEL R215, R44, -INF , !P6 ;  /* 0xff8000002cd77808 */ /* 0x000fe20007000000 */
[C---:B--2---:R-:W-:Y:S01]  /*5520*/  FFMA.FTZ R41, R18.reuse, UR5, R41 ;  /* 0x0000000512297c23 */ /* 0x044fe20008010029 */
[----:B------:R-:W-:Y:S01]  /*5530*/  ISETP.GE.AND P6, PT, R89, R209, PT ;  /* 0x000000d15900720c */ /* 0x000fe20003fc6270 */
[----:B---3--:R-:W-:Y:S02]  /*5540*/  FFMA.FTZ R43, R18, UR5, R43 ;  /* 0x00000005122b7c23 */ /* 0x008fe4000801002b */
[----:B------:R-:W2:Y:S01]  /*5550*/  MUFU.TANH R47, R47 ;  /* 0x0000002f002f7308 */ /* 0x000ea20000002400 */
[----:B------:R-:W-:-:S02]  /*5560*/  FMNMX3.FTZ R18, R24, R193, R197, !PT ;  /* 0x000000c118127276 */ /* 0x000fc400078100c5 */
[----:B------:R-:W-:Y:S02]  /*5570*/  FSEL R213, R45, -INF , !P1 ;  /* 0xff8000002dd57808 */ /* 0x000fe40004800000 */
[----:B------:R-:W-:Y:S02]  /*5580*/  FSEL R6, R6, -INF , !P5 ;  /* 0xff80000006067808 */ /* 0x000fe40006800000 */
[----:B------:R-:W-:Y:S01]  /*5590*/  FMNMX3.FTZ R18, R18, R195, R215, !PT ;  /* 0x000000c312127276 */ /* 0x000fe200078100d7 */
[----:B-1----:R-:W-:Y:S01]  /*55a0*/  FFMA.FTZ R46, R19, UR5, R46 ;  /* 0x00000005132e7c23 */ /* 0x002fe2000801002e */
[----:B------:R-:W-:Y:S02]  /*55b0*/  ISETP.GE.AND P1, PT, R89, R208, PT ;  /* 0x000000d05900720c */ /* 0x000fe40003f26270 */
[----:B------:R-:W-:Y:S02]  /*55c0*/  FSEL R205, R41, -INF , !P6 ;  /* 0xff80000029cd7808 */ /* 0x000fe40007000000 */
[----:B------:R-:W-:-:S02]  /*55d0*/  FMNMX3.FTZ R21, R6, R20, R10, !PT ;  /* 0x0000001406157276 */ /* 0x000fc4000781000a */
[----:B------:R-:W-:Y:S01]  /*55e0*/  FMNMX3.FTZ R18, R18, R213, R207, !PT ;  /* 0x000000d512127276 */ /* 0x000fe200078100cf */
[----:B--2---:R-:W-:Y:S01]  /*55f0*/  FFMA.FTZ R47, R22, UR5, R47 ;  /* 0x00000005162f7c23 */ /* 0x004fe2000801002f */
        /* <DEDUP_REMOVED lines=22> */
[----:B------:R-:W-:Y:S01]  /*5760*/  IMAD.U32 R22, RZ, RZ, UR15 ;  /* 0x0000000fff167e24 */ /* 0x000fe2000f8e00ff */
[-C--:B------:R-:W-:Y:S01]  /*5770*/  LEA.HI.X R27, R28, R236.reuse, R25, 0x1, P3 ;  /* 0x000000ec1c1b7211 */ /* 0x080fe200018f0c19 */
        /* <DEDUP_REMOVED lines=95> */
.L_x_752:
        /* <DEDUP_REMOVED lines=58> */
[----:B------:R-:W-:Y:S01]  /*6110*/  FFMA.FTZ R207, R207, UR4, -R210 ;  /* 0x00000004cfcf7c23 */ /* 0x000fe200080108d2 */
        /* <DEDUP_REMOVED lines=19> */
[----:B------:R-:W-:Y:S01]  /*6250*/  IADD3 R212, PT, PT, R166, R165, RZ ;  /* 0x000000a5a6d47210 */ /* 0x000fe20007ffe0ff */
[----:B------:R-:W-:Y:S01]  /*6260*/  MUFU.EX2 R188, R188 ;  /* 0x000000bc00bc7308 */ /* 0x000fe20000000800 */
[----:B------:R-:W2:Y:S01]  /*6270*/  LDSM.16.MT88.4 R12, [R216+0x10800] ;  /* 0x01080000d80c783b */ /* 0x000ea20000004200 */
[--C-:B------:R-:W-:Y:S01]  /*6280*/  FFMA.FTZ R204, R204, UR4, -R203.reuse ;  /* 0x00000004cccc7c23 */ /* 0x100fe200080108cb */
[--C-:B------:R-:W-:Y:S01]  /*6290*/  FFMA.FTZ R201, R201, UR4, -R203.reuse ;  /* 0x00000004c9c97c23 */ /* 0x100fe200080108cb */
[----:B------:R-:W-:Y:S01]  /*62a0*/  FFMA.FTZ R200, R200, UR4, -R203 ;  /* 0x00000004c8c87c23 */ /* 0x000fe200080108cb */
[----:B------:R-:W-:Y:S01]  /*62b0*/  LDSM.16.MT88.4 R168, [R165+0x10800] ;  /* 0x01080000a5a8783b */ /* 0x000fe20000004200 */
[----:B------:R-:W-:-:S02]  /*62c0*/  FADD.FTZ R189, R190, R189 ;  /* 0x000000bdbebd7221 */ /* 0x000fc40000010000 */
[----:B------:R-:W3:Y:S01]  /*62d0*/  MUFU.EX2 R187, R187 ;  /* 0x000000bb00bb7308 */ /* 0x000ee20000000800 */
[----:B-1----:R-:W-:Y:S01]  /*62e0*/  F2FP.BF16.F32.PACK_AB R130, R185, R186 ;  /* 0x000000bab982723e */ /* 0x002fe200000010ff */
[----:B------:R-:W-:Y:S01]  /*62f0*/  LDSM.16.MT88.4 R32, [R191+0x10800] ;  /* 0x01080000bf20783b */ /* 0x000fe20000004200 */
[----:B------:R-:W-:-:S03]  /*6300*/  FADD.FTZ R186, R186, R189 ;  /* 0x000000bdbaba7221 */ /* 0x000fc60000010000 */
[----:B------:R-:W-:Y:S01]  /*6310*/  LDSM.16.MT88.4 R28, [R216+0x12800] ;  /* 0x01280000d81c783b */ /* 0x000fe20000004200 */
[----:B------:R-:W-:Y:S01]  /*6320*/  FADD.FTZ R185, R185, R186 ;  /* 0x000000bab9b97221 */ /* 0x000fe20000010000 */
[----:B------:R-:W-:Y:S02]  /*6330*/  MUFU.EX2 R184, R184 ;  /* 0x000000b800b87308 */ /* 0x000fe40000000800 */
[----:B------:R-:W-:Y:S06]  /*6340*/  LDSM.16.MT88.4 R24, [R191+0x12800] ;  /* 0x01280000bf18783b */ /* 0x000fec0000004200 */
        /* <DEDUP_REMOVED lines=128> */
[--C-:B---3--:R-:W-:Y:S01]  /*6b50*/  FFMA.FTZ R212, R215, UR4, -R210.reuse ;  /* 0x00000004d7d47c23 */ /* 0x108fe200080108d2 */
[----:B------:R-:W-:Y:S01]  /*6b60*/  FFMA.FTZ R210, R205, UR4, -R210 ;  /* 0x00000004cdd27c23 */ /* 0x000fe200080108d2 */
[----:B------:R-:W-:Y:S01]  /*6b70*/  FFMA.FTZ R205, R206, UR4, -R203 ;  /* 0x00000004cecd7c23 */ /* 0x000fe200080108cb */
[----:B------:R-:W-:-:S03]  /*6b80*/  IADD3 R203, PT, PT, R166, R165, RZ ;  /* 0x000000a5a6cb7210 */ /* 0x000fc60007ffe0ff */
[C---:B-----5:R-:W-:Y:S01]  /*6b90*/  HMMA.16816.F32.BF16 R152, R4.reuse, R12, R152 ;  /* 0x0000000c0498723c */ /* 0x060fe20000041898 */
[----:B------:R-:W3:Y:S07]  /*6ba0*/  MUFU.EX2 R212, R212 ;  /* 0x000000d400d47308 */ /* 0x000eee0000000800 */
[C---:B------:R-:W-:Y:S01]  /*6bb0*/  HMMA.16816.F32.BF16 R148, R4.reuse, R14, R148 ;  /* 0x0000000e0494723c */ /* 0x040fe20000041894 */
[----:B------:R-:W4:Y:S01]  /*6bc0*/  LDSM.16.MT88.4 R12, [R165+0x11000] ;  /* 0x01100000a50c783b */ /* 0x000f220000004200 */
[----:B------:R-:W-:Y:S06]  /*6bd0*/  MUFU.EX2 R210, R210 ;  /* 0x000000d200d27308 */ /* 0x000fec0000000800 */
[C---:B--2---:R-:W-:Y:S02]  /*6be0*/  HMMA.16816.F32.BF16 R76, R4.reuse, R16, R76 ;  /* 0x00000010044c723c */ /* 0x044fe4000004184c */
[----:B------:R-:W2:Y:S06]  /*6bf0*/  MUFU.EX2 R205, R205 ;  /* 0x000000cd00cd7308 */ /* 0x000eac0000000800 */
[C---:B------:R-:W-:Y:S01]  /*6c00*/  HMMA.16816.F32.BF16 R80, R4.reuse, R18, R80 ;  /* 0x000000120450723c */ /* 0x040fe20000041850 */
[----:B------:R-:W5:Y:S07]  /*6c10*/  LDSM.16.MT88.4 R16, [R191+0x13000] ;  /* 0x01300000bf10783b */ /* 0x000f6e0000004200 */
[C---:B------:R-:W-:Y:S08]  /*6c20*/  HMMA.16816.F32.BF16 R52, R4.reuse, R20, R52 ;  /* 0x000000140434723c */ /* 0x040ff00000041834 */
[C---:B-1----:R-:W-:Y:S08]  /*6c30*/  HMMA.16816.F32.BF16 R36, R4.reuse, R8, R36 ;  /* 0x000000080424723c */ /* 0x042ff00000041824 */
[C---:B------:R-:W-:Y:S01]  /*6c40*/  HMMA.16816.F32.BF16 R40, R4.reuse, R10, R40 ;  /* 0x0000000a0428723c */ /* 0x040fe20000041828 */
[----:B------:R-:W1:Y:S07]  /*6c50*/  LDSM.16.MT88.4 R8, [R165+0x17000] ;  /* 0x01700000a508783b */ /* 0x000e6e0000004200 */
[C---:B----4-:R-:W-:Y:S08]  /*6c60*/  HMMA.16816.F32.BF16 R160, R4.reuse, R12, R160 ;  /* 0x0000000c04a0723c */ /* 0x050ff000000418a0 */
[C---:B------:R-:W-:Y:S01]  /*6c70*/  HMMA.16816.F32.BF16 R156, R4.reuse, R14, R156 ;  /* 0x0000000e049c723c */ /* 0x040fe2000004189c */
[----:B------:R-:W4:Y:S07]  /*6c80*/  LDSM.16.MT88.4 R12, [R191+0x15000] ;  /* 0x01500000bf0c783b */ /* 0x000f2e0000004200 */
[C---:B-----5:R-:W-:Y:S08]  /*6c90*/  HMMA.16816.F32.BF16 R60, R4.reuse, R16, R60 ;  /* 0x00000010043c723c */ /* 0x060ff0000004183c */
[C---:B------:R-:W-:Y:S01]  /*6ca0*/  HMMA.16816.F32.BF16 R64, R4.reuse, R18, R64 ;  /* 0x000000120440723c */ /* 0x040fe20000041840 */
[----:B------:R-:W5:Y:S07]  /*6cb0*/  LDSM.16.MT88.4 R16, [R191+0x17000] ;  /* 0x01700000bf10783b */ /* 0x000f6e0000004200 */
[C---:B------:R-:W-:Y:S01]  /*6cc0*/  HMMA.16816.F32.BF16 R56, R4.reuse, R22, R56 ;  /* 0x000000160438723c */ /* 0x040fe20000041838 */
[----:B------:R-:W3:Y:S07]  /*6cd0*/  LDSM.16.MT88.4 R20, [R165+0x15000] ;  /* 0x01500000a514783b */ /* 0x000eee0000004200 */
        /* <DEDUP_REMOVED lines=27> */
[----:B------:R-:W3:Y:S01]  /*6e90*/  LDSM.16.MT88.4 R20, [R196+0x15800] ;  /* 0x01580000c414783b */ /* 0x000ee20000004200 */
[----:B--2---:R-:W-:Y:S01]  /*6ea0*/  F2FP.BF16.F32.PACK_AB R5, R204, R205 ;  /* 0x000000cdcc05723e */ /* 0x004fe200000010ff */
        /* <DEDUP_REMOVED lines=11> */
[----:B------:R-:W2:Y:S07]  /*6f60*/  LDSM.16.MT88.4 R12, [R203+0x11800] ;  /* 0x01180000cb0c783b */ /* 0x000eae0000004200 */
[C---:B-----5:R-:W-:Y:S08]  /*6f70*/  HMMA.16816.F32.BF16 R108, R4.reuse, R16, R108 ;  /* 0x00000010046c723c */ /* 0x060ff0000004186c */
[C---:B------:R-:W-:Y:S01]  /*6f80*/  HMMA.16816.F32.BF16 R112, R4.reuse, R18, R112 ;  /* 0x000000120470723c */ /* 0x040fe20000041870 */
[----:B------:R-:W4:Y:S07]  /*6f90*/  LDSM.16.MT88.4 R16, [R165+0x15800] ;  /* 0x01580000a510783b */ /* 0x000f2e0000004200 */
[C---:B---3--:R-:W-:Y:S08]  /*6fa0*/  HMMA.16816.F32.BF16 R76, R4.reuse, R20, R76 ;  /* 0x00000014044c723c */ /* 0x048ff0000004184c */
[C---:B-1----:R-:W-:Y:S08]  /*6fb0*/  HMMA.16816.F32.BF16 R160, R4.reuse, R8, R160 ;  /* 0x0000000804a0723c */ /* 0x042ff000000418a0 */
[C---:B------:R-:W-:Y:S01]  /*6fc0*/  HMMA.16816.F32.BF16 R156, R4.reuse, R10, R156 ;  /* 0x0000000a049c723c */ /* 0x040fe2000004189c */
[----:B------:R-:W1:Y:S07]  /*6fd0*/  LDSM.16.MT88.4 R8, [R165+0x17800] ;  /* 0x01780000a508783b */ /* 0x000e6e0000004200 */
[C---:B------:R-:W-:Y:S01]  /*6fe0*/  HMMA.16816.F32.BF16 R80, R4.reuse, R22, R80 ;  /* 0x000000160450723c */ /* 0x040fe20000041850 */
[----:B------:R-:W3:Y:S07]  /*6ff0*/  LDSM.16.MT88.4 R20, [R191+0x13800] ;  /* 0x01380000bf14783b */ /* 0x000eee0000004200 */
[C---:B--2---:R-:W-:Y:S08]  /*7000*/  HMMA.16816.F32.BF16 R144, R4.reuse, R12, R144 ;  /* 0x0000000c0490723c */ /* 0x044ff00000041890 */
[C---:B------:R-:W-:Y:S01]  /*7010*/  HMMA.16816.F32.BF16 R140, R4.reuse, R14, R140 ;  /* 0x0000000e048c723c */ /* 0x040fe2000004188c */
[----:B------:R-:W2:Y:S07]  /*7020*/  LDSM.16.MT88.4 R12, [R191+0x15800] ;  /* 0x01580000bf0c783b */ /* 0x000eae0000004200 */
[C---:B----4-:R-:W-:Y:S08]  /*7030*/  HMMA.16816.F32.BF16 R68, R4.reuse, R16, R68 ;  /* 0x000000100444723c */ /* 0x050ff00000041844 */
[C---:B------:R-:W-:Y:S01]  /*7040*/  HMMA.16816.F32.BF16 R72, R4.reuse, R18, R72 ;  /* 0x000000120448723c */ /* 0x040fe20000041848 */
[----:B------:R-:W4:Y:S07]  /*7050*/  LDSM.16.MT88.4 R16, [R191+0x17800] ;  /* 0x01780000bf10783b */ /* 0x000f2e0000004200 */
        /* <DEDUP_REMOVED lines=23> */
[C---:B--2---:R-:W-:Y:S08]  /*71d0*/  HMMA.16816.F32.BF16 R92, R4.reuse, R12, R92 ;  /* 0x0000000c045c723c */ /* 0x044ff0000004185c */
[C---:B------:R-:W-:Y:S08]  /*71e0*/  HMMA.16816.F32.BF16 R96, R4.reuse, R14, R96 ;  /* 0x0000000e0460723c */ /* 0x040ff00000041860 */
[C---:B------:R-:W-:Y:S08]  /*71f0*/  HMMA.16816.F32.BF16 R104, R4.reuse, R10, R104 ;  /* 0x0000000a0468723c */ /* 0x040ff00000041868 */
[C---:B----4-:R-:W-:Y:S08]  /*7200*/  HMMA.16816.F32.BF16 R124, R4.reuse, R16, R124 ;  /* 0x00000010047c723c */ /* 0x050ff0000004187c */
        /* <DEDUP_REMOVED lines=20> */
[----:B------:R-:W-:Y:S01]  /*7350*/  UIADD3 UR14, UPT, UPT, UR23, UR14, URZ ;  /* 0x0000000e170e7290 */ /* 0x000fe2000fffe0ff */
[----:B------:R-:W-:Y:S01]  /*7360*/  IMAD.U32 R4, RZ, RZ, UR13 ;  /* 0x0000000dff047e24 */ /* 0x000fe2000f8e00ff */
[----:B------:R-:W-:Y:S01]  /*7370*/  ULEA.HI.X UR12, UR22, UR15, UR12, 0x6, UP0 ;  /* 0x0000000f160c7291 */ /* 0x000fe200080f340c */
[-C--:B------:R-:W-:Y:S01]  /*7380*/  LEA R14, P3, R6, R235.reuse, 0x7 ;  /* 0x000000eb060e7211 */ /* 0x080fe200078638ff */
[----:B------:R-:W-:Y:S01]  /*7390*/  UIADD3 UR16, UP1, UPT, UR13, UR16, URZ ;  /* 0x000000100d107290 */ /* 0x000fe2000ff3e0ff */
[----:B------:R-:W-:Y:S01]  /*73a0*/  LEA R215, R215, UR6, 0x1 ;  /* 0x00000006d7d77c11 */ /* 0x000fe2000f8e08ff */
        /* <DEDUP_REMOVED lines=16> */
[----:B------:R-:W-:Y:S01]  /*74b0*/  IMAD.MOV.U32 R200, RZ, RZ, 0x20 ;  /* 0x00000020ffc87424 */ /* 0x000fe200078e00ff */
[----:B------:R-:W-:Y:S01]  /*74c0*/  ISETP.GE.AND P4, PT, R244, UR4, PT ;  /* 0x00000004f4007c0c */ /* 0x000fe2000bf86270 */
[----:B------:R-:W-:Y:S01]  /*74d0*/  VIADD R167, R211, UR6 ;  /* 0x00000006d3a77c36 */ /* 0x000fe20008000000 */
[-C--:B------:R-:W-:Y:S01]  /*74e0*/  LEA.HI.X R11, R6, R234.reuse, R7, 0x1, P3 ;  /* 0x000000ea060b7211 */ /* 0x080fe200018f0c07 */
[----:B------:R-:W-:Y:S01]  /*74f0*/  IMAD.IADD R212, R166, 0x1, R215 ;  /* 0x00000001a6d47824 */ /* 0x000fe200078e02d7 */
[----:B------:R-:W-:Y:S01]  /*7500*/  ISETP.GE.AND P3, PT, R243, UR4, PT ;  /* 0x00000004f3007c0c */ /* 0x000fe2000bf66270 */
[----:B------:R-:W-:Y:S01]  /*7510*/  UISETP.GE.U32.AND UP0, UPT, UR19, 0x3, UPT ;  /* 0x000000031300788c */ /* 0x000fe2000bf06070 */
[----:B------:R-:W-:-:S02]  /*7520*/  LEA.HI.X R9, R4, R234, R5, 0x1, P1 ;  /* 0x000000ea04097211 */ /* 0x000fc400008f0c05 */
[----:B------:R-:W-:Y:S01]  /*7530*/  ISETP.GE.AND P1, PT, R242, UR4, PT ;  /* 0x00000004f2007c0c */ /* 0x000fe2000bf26270 */
[----:B------:R-:W1:Y:S01]  /*7540*/  LDCU UR4, c[0x0][0x50c] ;  /* 0x0000a180ff0477ac */ /* 0x000e620008000800 */
[----:B------:R-:W-:-:S05]  /*7550*/  SEL R200, R200, 0xffffffe0, !P2 ;  /* 0xffffffe0c8c87807 */ /* 0x000fca0005000000 */
        /* <DEDUP_REMOVED lines=86> */
[----:B--2---:R-:W2:Y:S04]  /*7ac0*/  LDSM.16.M88.4 R12, [R211+UR6+0x8000] ;  /* 0x00800006d30c783b */ /* 0x004ea80008000200 */
[----:B------:R-:W4:Y:S04]  /*7ad0*/  LDSM.16.M88.4 R184, [R211+UR6+0x8800] ;  /* 0x00880006d3b8783b */ /* 0x000f280008000200 */
[----:B------:R-:W5:Y:S04]  /*7ae0*/  LDSM.16.M88.4 R176, [R211+UR6+0x9000] ;  /* 0x00900006d3b0783b */ /* 0x000f680008000200 */
[----:B------:R-:W1:Y:S04]  /*7af0*/  LDSM.16.M88.4 R24, [R211+UR6+0x9800] ;  /* 0x00980006d318783b */ /* 0x000e680008000200 */
[----:B------:R-:W-:Y:S04]  /*7b00*/  LDSM.16.M88.4 R28, [R214] ;  /* 0x00000000d61c783b */ /* 0x000fe80000000200 */
[----:B------:R-:W1:Y:S04]  /*7b10*/  LDSM.16.M88.4 R20, [R210+0x8000] ;  /* 0x00800000d214783b */ /* 0x000e680000000200 */
[----:B---3--:R-:W3:Y:S04]  /*7b20*/  LDSM.16.M88.4 R8, [R210+0x8800] ;  /* 0x00880000d208783b */ /* 0x008ee80000000200 */
[----:B------:R-:W3:Y:S04]  /*7b30*/  LDSM.16.M88.4 R4, [R210+0x9000] ;  /* 0x00900000d204783b */ /* 0x000ee80000000200 */
[----:B------:R-:W3:Y:S04]  /*7b40*/  LDSM.16.M88.4 R32, [R210+0x9800] ;  /* 0x00980000d220783b */ /* 0x000ee80000000200 */
[----:B------:R-:W-:Y:S01]  /*7b50*/  LDSM.16.M88.4 R192, [R212] ;  /* 0x00000000d4c0783b */ /* 0x000fe20000000200 */
[C---:B--2---:R-:W-:Y:S03]  /*7b60*/  HMMA.16816.F32.BF16 R16, R168.reuse, R12, RZ ;  /* 0x0000000ca810723c */ /* 0x044fe600000418ff */
        /* <DEDUP_REMOVED lines=14> */
[----:B------:R-:W2:Y:S07]  /*7c50*/  LDSM.16.M88.4 R20, [R167+0x8800] ;  /* 0x00880000a714783b */ /* 0x000eae0000000200 */
[C---:B---3--:R-:W-:Y:S08]  /*7c60*/  HMMA.16816.F32.BF16 R188, R28.reuse, R8, R188 ;  /* 0x000000081cbc723c */ /* 0x048ff000000418bc */
        /* <DEDUP_REMOVED lines=14> */
[----:B------:R-:W2:Y:S07]  /*7d50*/  LDSM.16.M88.4 R20, [R211+UR6+0xa000] ;  /* 0x00a00006d314783b */ /* 0x000eae0008000200 */
[C---:B------:R-:W-:Y:S08]  /*7d60*/  HMMA.16816.F32.BF16 R180, R192.reuse, R204, R180 ;  /* 0x000000ccc0b4723c */ /* 0x040ff000000418b4 */
[C---:B------:R-:W-:Y:S01]  /*7d70*/  HMMA.16816.F32.BF16 R176, R192.reuse, R206, R176 ;  /* 0x000000cec0b0723c */ /* 0x040fe200000418b0 */
[----:B------:R-:W-:Y:S07]  /*7d80*/  LDSM.16.M88.4 R204, [R211+UR6+0xb800] ;  /* 0x00b80006d3cc783b */ /* 0x000fee0008000200 */
[C---:B------:R-:W-:Y:S08]  /*7d90*/  HMMA.16816.F32.BF16 R172, R192.reuse, R196, R172 ;  /* 0x000000c4c0ac723c */ /* 0x040ff000000418ac */
[----:B------:R-:W-:Y:S01]  /*7da0*/  HMMA.16816.F32.BF16 R168, R192, R198, R168 ;  /* 0x000000c6c0a8723c */ /* 0x000fe200000418a8 */
[----:B------:R-:W-:Y:S04]  /*7db0*/  LDSM.16.M88.4 R196, [R210+0xb000] ;  /* 0x00b00000d2c4783b */ /* 0x000fe80000000200 */
[----:B------:R-:W-:Y:S03]  /*7dc0*/  LDSM.16.M88.4 R192, [R210+0xb800] ;  /* 0x00b80000d2c0783b */ /* 0x000fe60000000200 */
[C---:B---3--:R-:W-:Y:S08]  /*7dd0*/  HMMA.16816.F32.BF16 R16, R8.reuse, R4, R16 ;  /* 0x000000040810723c */ /* 0x048ff00000041810 */
[C---:B------:R-:W-:Y:S01]  /*7de0*/  HMMA.16816.F32.BF16 R12, R8.reuse, R6, R12 ;  /* 0x00000006080c723c */ /* 0x040fe2000004180c */
[----:B------:R-:W3:Y:S07]  /*7df0*/  LDSM.16.M88.4 R4, [R211+UR6+0xa800] ;  /* 0x00a80006d304783b */ /* 0x000eee0008000200 */
        /* <DEDUP_REMOVED lines=18> */
[----:B------:R-:W3:Y:S07]  /*7f20*/  LDSM.16.M88.4 R32, [R167+0xa800] ;  /* 0x00a80000a720783b */ /* 0x000eee0000000200 */
[C---:B-1----:R-:W-:Y:S08]  /*7f30*/  HMMA.16816.F32.BF16 R16, R24.reuse, R28, R16 ;  /* 0x0000001c1810723c */ /* 0x042ff00000041810 */
[C---:B------:R-:W-:Y:S01]  /*7f40*/  HMMA.16816.F32.BF16 R12, R24.reuse, R30, R12 ;  /* 0x0000001e180c723c */ /* 0x040fe2000004180c */
[----:B------:R-:W-:Y:S07]  /*7f50*/  LDSM.16.M88.4 R28, [R167+0xb800] ;  /* 0x00b80000a71c783b */ /* 0x000fee0000000200 */
[C---:B-----5:R-:W-:Y:S08]  /*7f60*/  HMMA.16816.F32.BF16 R188, R24.reuse, R8, R188 ;  /* 0x0000000818bc723c */ /* 0x060ff000000418bc */
[----:B------:R-:W-:Y:S01]  /*7f70*/  HMMA.16816.F32.BF16 R184, R24, R10, R184 ;  /* 0x0000000a18b8723c */ /* 0x000fe200000418b8 */
        /* <DEDUP_REMOVED lines=20> */
[----:B------:R-:W-:Y:S07]  /*80c0*/  LDSM.16.M88.4 R8, [R215+0x4000] ;  /* 0x00400000d708783b */ /* 0x000fee0000000200 */
[C---:B------:R-:W-:Y:S08]  /*80d0*/  HMMA.16816.F32.BF16 R172, R4.reuse, R28, R172 ;  /* 0x0000001c04ac723c */ /* 0x040ff000000418ac */
[----:B------:R-:W-:Y:S01]  /*80e0*/  HMMA.16816.F32.BF16 R168, R4, R30, R168 ;  /* 0x0000001e04a8723c */ /* 0x000fe200000418a8 */
[----:B------:R-:W1:Y:S04]  /*80f0*/  LDSM.16.M88.4 R4, [R211+UR6+0xc800] ;  /* 0x00c80006d304783b */ /* 0x000e680008000200 */
[----:B------:R-:W3:Y:S03]  /*8100*/  LDSM.16.M88.4 R28, [R211+UR6+0xd000] ;  /* 0x00d00006d31c783b */ /* 0x000ee60008000200 */
[C---:B----4-:R-:W-:Y:S08]  /*8110*/  HMMA.16816.F32.BF16 R16, R196.reuse, R24, R16 ;  /* 0x00000018c410723c */ /* 0x050ff00000041810 */
[C---:B------:R-:W-:Y:S01]  /*8120*/  HMMA.16816.F32.BF16 R12, R196.reuse, R26, R12 ;  /* 0x0000001ac40c723c */ /* 0x040fe2000004180c */
[----:B------:R-:W4:Y:S07]  /*8130*/  LDSM.16.M88.4 R24, [R211+UR6+0xd800] ;  /* 0x00d80006d318783b */ /* 0x000f2e0008000200 */
[C---:B--2---:R-:W-:Y:S08]  /*8140*/  HMMA.16816.F32.BF16 R188, R196.reuse, R20, R188 ;  /* 0x00000014c4bc723c */ /* 0x044ff000000418bc */
[C---:B------:R-:W-:Y:S01]  /*8150*/  HMMA.16816.F32.BF16 R184, R196.reuse, R22, R184 ;  /* 0x00000016c4b8723c */ /* 0x040fe200000418b8 */
[----:B------:R-:W2:Y:S07]  /*8160*/  LDSM.16.M88.4 R20, [R210+0xc000] ;  /* 0x00c00000d214783b */ /* 0x000eae0000000200 */
[----:B------:R-:W-:Y:S08]  /*8170*/  HMMA.16816.F32.BF16 R180, R196, R204, R180 ;  /* 0x000000ccc4b4723c */ /* 0x000ff000000418b4 */
[C---:B-1----:R-:W-:Y:S08]  /*8180*/  HMMA.16816.F32.BF16 R188, R8.reuse, R4, R188 ;  /* 0x0000000408bc723c */ /* 0x042ff000000418bc */
[----:B------:R-:W-:Y:S01]  /*8190*/  HMMA.16816.F32.BF16 R184, R8, R6, R184 ;  /* 0x0000000608b8723c */ /* 0x000fe200000418b8 */
[----:B------:R-:W1:Y:S07]  /*81a0*/  LDSM.16.M88.4 R4, [R210+0xd000] ;  /* 0x00d00000d204783b */ /* 0x000e6e0000000200 */
[C---:B------:R-:W-:Y:S01]  /*81b0*/  HMMA.16816.F32.BF16 R176, R196.reuse, R206, R176 ;  /* 0x000000cec4b0723c */ /* 0x040fe200000418b0 */
[----:B------:R-:W-:Y:S07]  /*81c0*/  LDSM.16.M88.4 R204, [R213+0x4000] ;  /* 0x00400000d5cc783b */ /* 0x000fee0000000200 */
[C---:B------:R-:W-:Y:S08]  /*81d0*/  HMMA.16816.F32.BF16 R172, R196.reuse, R200, R172 ;  /* 0x000000c8c4ac723c */ /* 0x040ff000000418ac */
[----:B------:R-:W-:Y:S01]  /*81e0*/  HMMA.16816.F32.BF16 R168, R196, R202, R168 ;  /* 0x000000cac4a8723c */ /* 0x000fe200000418a8 */
[----:B------:R-:W5:Y:S04]  /*81f0*/  LDSM.16.M88.4 R200, [R210+0xc800] ;  /* 0x00c80000d2c8783b */ /* 0x000f680000000200 */
[----:B------:R-:W5:Y:S03]  /*8200*/  LDSM.16.M88.4 R196, [R210+0xd800] ;  /* 0x00d80000d2c4783b */ /* 0x000f660000000200 */
        /* <DEDUP_REMOVED lines=10> */
[C---:B--2---:R-:W-:Y:S08]  /*82b0*/  HMMA.16816.F32.BF16 R16, R192.reuse, R20, R16 ;  /* 0x00000014c010723c */ /* 0x044ff00000041810 */
[C---:B------:R-:W-:Y:S01]  /*82c0*/  HMMA.16816.F32.BF16 R12, R192.reuse, R22, R12 ;  /* 0x00000016c00c723c */ /* 0x040fe2000004180c */
[----:B------:R-:W2:Y:S07]  /*82d0*/  LDSM.16.M88.4 R20, [R167+0xd800] ;  /* 0x00d80000a714783b */ /* 0x000eae0000000200 */
        /* <DEDUP_REMOVED lines=15> */
[----:B------:R-:W3:Y:S07]  /*83d0*/  LDSM.16.M88.4 R28, [R211+UR6+0xe000] ;  /* 0x00e00006d31c783b */ /* 0x000eee0008000200 */
[C---:B----4-:R-:W-:Y:S08]  /*83e0*/  HMMA.16816.F32.BF16 R180, R8.reuse, R24, R180 ;  /* 0x0000001808b4723c */ /* 0x050ff000000418b4 */
[C---:B------:R-:W-:Y:S01]  /*83f0*/  HMMA.16816.F32.BF16 R176, R8.reuse, R26, R176 ;  /* 0x0000001a08b0723c */ /* 0x040fe200000418b0 */
[----:B------:R-:W-:Y:S07]  /*8400*/  LDSM.16.M88.4 R24, [R211+UR6+0xe800] ;  /* 0x00e80006d318783b */ /* 0x000fee0008000200 */
[C---:B--2---:R-:W-:Y:S08]  /*8410*/  HMMA.16816.F32.BF16 R172, R8.reuse, R20, R172 ;  /* 0x0000001408ac723c */ /* 0x044ff000000418ac */
[----:B------:R-:W-:Y:S01]  /*8420*/  HMMA.16816.F32.BF16 R168, R8, R22, R168 ;  /* 0x0000001608a8723c */ /* 0x000fe200000418a8 */
[----:B------:R-:W-:Y:S04]  /*8430*/  LDSM.16.M88.4 R8, [R214+0x6000] ;  /* 0x00600000d608783b */ /* 0x000fe80000000200 */
[----:B------:R-:W-:Y:S03]  /*8440*/  LDSM.16.M88.4 R20, [R211+UR6+0xf000] ;  /* 0x00f00006d314783b */ /* 0x000fe60008000200 */
[C---:B-1----:R-:W-:Y:S08]  /*8450*/  HMMA.16816.F32.BF16 R16, R204.reuse, R4, R16 ;  /* 0x00000004cc10723c */ /* 0x042ff00000041810 */
[C---:B------:R-:W-:Y:S01]  /*8460*/  HMMA.16816.F32.BF16 R12, R204.reuse, R6, R12 ;  /* 0x00000006cc0c723c */ /* 0x040fe2000004180c */
[----:B------:R-:W1:Y:S07]  /*8470*/  LDSM.16.M88.4 R4, [R210+0xe000] ;  /* 0x00e00000d204783b */ /* 0x000e6e0000000200 */
[C---:B-----5:R-:W-:Y:S08]  /*8480*/  HMMA.16816.F32.BF16 R172, R204.reuse, R192, R172 ;  /* 0x000000c0ccac723c */ /* 0x060ff000000418ac */
[C---:B------:R-:W-:Y:S08]  /*8490*/  HMMA.16816.F32.BF16 R168, R204.reuse, R194, R168 ;  /* 0x000000c2cca8723c */ /* 0x040ff000000418a8 */
[C---:B------:R-:W-:Y:S08]  /*84a0*/  HMMA.16816.F32.BF16 R180, R204.reuse, R196, R180 ;  /* 0x000000c4ccb4723c */ /* 0x040ff000000418b4 */
[----:B------:R-:W-:Y:S01]  /*84b0*/  HMMA.16816.F32.BF16 R176, R204, R198, R176 ;  /* 0x000000c6ccb0723c */ /* 0x000fe200000418b0 */
[----:B------:R-:W-:Y:S07]  /*84c0*/  LDSM.16.M88.4 R196, [R211+UR6+0xf800] ;  /* 0x00f80006d3c4783b */ /* 0x000fee0008000200 */
[C---:B---3--:R-:W-:Y:S08]  /*84d0*/  HMMA.16816.F32.BF16 R16, R32.reuse, R28, R16 ;  /* 0x0000001c2010723c */ /* 0x048ff00000041810 */
[----:B------:R-:W-:Y:S01]  /*84e0*/  HMMA.16816.F32.BF16 R192, R32, R30, R12 ;  /* 0x0000001e20c0723c */ /* 0x000fe2000004180c */
[----:B------:R-:W-:Y:S04]  /*84f0*/  LDSM.16.M88.4 R28, [R212+0x6000] ;  /* 0x00600000d41c783b */ /* 0x000fe80000000200 */
[----:B------:R-:W2:Y:S03]  /*8500*/  LDSM.16.M88.4 R12, [R167+0xe000] ;  /* 0x00e00000a70c783b */ /* 0x000ea60000000200 */
[C---:B------:R-:W-:Y:S08]  /*8510*/  HMMA.16816.F32.BF16 R188, R204.reuse, R200, R188 ;  /* 0x000000c8ccbc723c */ /* 0x040ff000000418bc */
[----:B------:R-:W-:Y:S08]  /*8520*/  HMMA.16816.F32.BF16 R184, R204, R202, R184 ;  /* 0x000000caccb8723c */ /* 0x000ff000000418b8 */
[C---:B-1----:R-:W-:Y:S01]  /*8530*/  HMMA.16816.F32.BF16 R200, R8.reuse, R4, R16 ;  /* 0x0000000408c8723c */ /* 0x042fe20000041810 */
[----:B------:R-:W-:Y:S07]  /*8540*/  LDSM.16.M88.4 R16, [R166+0xe000] ;  /* 0x00e00000a610783b */ /* 0x000fee0000000200 */
[----:B------:R-:W-:Y:S01]  /*8550*/  HMMA.16816.F32.BF16 R192, R8, R6, R192 ;  /* 0x0000000608c0723c */ /* 0x000fe200000418c0 */
[----:B------:R-:W1:Y:S07]  /*8560*/  LDSM.16.M88.4 R4, [R210+0xf800] ;  /* 0x00f80000d204783b */ /* 0x000e6e0000000200 */
[C---:B------:R-:W-:Y:S08]  /*8570*/  HMMA.16816.F32.BF16 R188, R32.reuse, R24, R188 ;  /* 0x0000001820bc723c */ /* 0x040ff000000418bc */
[C---:B------:R-:W-:Y:S01]  /*8580*/  HMMA.16816.F32.BF16 R184, R32.reuse, R26, R184 ;  /* 0x0000001a20b8723c */ /* 0x040fe200000418b8 */
[----:B------:R-:W3:Y:S07]  /*8590*/  LDSM.16.M88.4 R24, [R213+0x6000] ;  /* 0x00600000d518783b */ /* 0x000eee0000000200 */
[C---:B------:R-:W-:Y:S08]  /*85a0*/  HMMA.16816.F32.BF16 R180, R32.reuse, R20, R180 ;  /* 0x0000001420b4723c */ /* 0x040ff000000418b4 */
[----:B------:R-:W-:Y:S01]  /*85b0*/  HMMA.16816.F32.BF16 R176, R32, R22, R176 ;  /* 0x0000001620b0723c */ /* 0x000fe200000418b0 */
[----:B------:R-:W4:Y:S07]  /*85c0*/  LDSM.16.M88.4 R20, [R210+0xe800] ;  /* 0x00e80000d214783b */ /* 0x000f2e0000000200 */
[----:B--2---:R-:W-:Y:S08]  /*85d0*/  HMMA.16816.F32.BF16 R200, R28, R12, R200 ;  /* 0x0000000c1cc8723c */ /* 0x004ff000000418c8 */
[----:B------:R-:W-:Y:S08]  /*85e0*/  HMMA.16816.F32.BF16 R168, R32, R198, R168 ;  /* 0x000000c620a8723c */ /* 0x000ff000000418a8 */
[----:B------:R-:W-:Y:S01]  /*85f0*/  HMMA.16816.F32.BF16 R192, R28, R14, R192 ;  /* 0x0000000e1cc0723c */ /* 0x000fe200000418c0 */
[----:B------:R-:W2:Y:S07]  /*8600*/  LDSM.16.M88.4 R12, [R167+0xf800] ;  /* 0x00f80000a70c783b */ /* 0x000eae0000000200 */
[----:B------:R-:W-:Y:S01]  /*8610*/  HMMA.16816.F32.BF16 R172, R32, R196, R172 ;  /* 0x000000c420ac723c */ /* 0x000fe200000418ac */
[----:B------:R-:W5:Y:S07]  /*8620*/  LDSM.16.M88.4 R32, [R167+0xe800] ;  /* 0x00e80000a720783b */ /* 0x000f6e0000000200 */
[----:B-1----:R-:W-:Y:S01]  /*8630*/  HMMA.16816.F32.BF16 R204, R8, R6, R168 ;  /* 0x0000000608cc723c */ /* 0x002fe200000418a8 */
[----:B------:R-:W1:Y:S07]  /*8640*/  LDSM.16.M88.4 R168, [R166+0xf800] ;  /* 0x00f80000a6a8783b */ /* 0x000e6e0000000200 */
[C---:B---3--:R-:W-:Y:S08]  /*8650*/  HMMA.16816.F32.BF16 R200, R24.reuse, R16, R200 ;  /* 0x0000001018c8723c */ /* 0x048ff000000418c8 */
[----:B------:R-:W-:Y:S01]  /*8660*/  HMMA.16816.F32.BF16 R192, R24, R18, R192 ;  /* 0x0000001218c0723c */ /* 0x000fe200000418c0 */
[----:B------:R-:W3:Y:S07]  /*8670*/  LDSM.16.M88.4 R16, [R210+0xf000] ;  /* 0x00f00000d210783b */ /* 0x000eee0000000200 */
[----:B----4-:R-:W-:Y:S01]  /*8680*/  HMMA.16816.F32.BF16 R196, R8, R20, R188 ;  /* 0x0000001408c4723c */ /* 0x010fe200000418bc */
[----:B------:R-:W4:Y:S02]  /*8690*/  LDSM.16.M88.4 R188, [R166+0xe800] ;  /* 0x00e80000a6bc783b */ /* 0x000f240000000200 */
[----:B------:R-:W-:Y:S01]  /*86a0*/  FMUL.FTZ R7, R200, UR4 ;  /* 0x00000004c8077c20 */ /* 0x000fe20008410000 */
[----:B------:R-:W-:-:S04]  /*86b0*/  FMUL.FTZ R6, R201, UR4 ;  /* 0x00000004c9067c20 */ /* 0x000fc80008410000 */
[----:B--2---:R-:W-:Y:S01]  /*86c0*/  HMMA.16816.F32.BF16 R204, R28, R14, R204 ;  /* 0x0000000e1ccc723c */ /* 0x004fe200000418cc */
[----:B------:R-:W-:Y:S01]  /*86d0*/  IMAD.SHL.U32 R14, R222, 0x2, RZ ;  /* 0x00000002de0e7824 */ /* 0x000fe200078e00ff */
[----:B------:R-:W2:Y:S01]  /*86e0*/  MUFU.TANH R7, R7 ;  /* 0x0000000700077308 */ /* 0x000ea20000002400 */
[----:B------:R-:W-:-:S05]  /*86f0*/  FMUL.FTZ R15, R203, UR4 ;  /* 0x00000004cb0f7c20 */ /* 0x000fca0008410000 */
[----:B------:R-:W-:Y:S01]  /*8700*/  HMMA.16816.F32.BF16 R184, R8, R22, R184 ;  /* 0x0000001608b8723c */ /* 0x000fe200000418b8 */
[----:B------:R2:W4:Y:S01]  /*8710*/  LDSM.16.M88.4 R20, [R167+0xf000] ;  /* 0x00f00000a714783b */ /* 0x0005220000000200 */
[----:B------:R-:W-:Y:S06]  /*8720*/  MUFU.TANH R6, R6 ;  /* 0x0000000600067308 */ /* 0x000fec0000002400 */
[----:B-----5:R-:W-:Y:S01]  /*8730*/  HMMA.16816.F32.BF16 R196, R28, R32, R196 ;  /* 0x000000201cc4723c */ /* 0x020fe200000418c4 */
[----:B------:R-:W-:Y:S01]  /*8740*/  FMUL.FTZ R33, R202, UR4 ;  /* 0x00000004ca217c20 */ /* 0x000fe20008410000 */
[----:B------:R-:W-:Y:S01]  /*8750*/  FMUL.FTZ R32, R192, UR4 ;  /* 0x00000004c0207c20 */ /* 0x000fe20008410000 */
[----:B------:R-:W-:Y:S05]  /*8760*/  MUFU.TANH R15, R15 ;  /* 0x0000000f000f7308 */ /* 0x000fea0000002400 */
[----:B-1----:R-:W-:Y:S01]  /*8770*/  HMMA.16816.F32.BF16 R204, R24, R170, R204 ;  /* 0x000000aa18cc723c */ /* 0x002fe200000418cc */
[----:B------:R-:W-:-:S02]  /*8780*/  FMUL.FTZ R170, R194, UR4 ;  /* 0x00000004c2aa7c20 */ /* 0x000fc40008410000 */
[----:B------:R-:W1:Y:S05]  /*8790*/  MUFU.TANH R33, R33 ;  /* 0x0000002100217308 */ /* 0x000e6a0000002400 */
[----:B------:R-:W-:Y:S01]  /*87a0*/  HMMA.16816.F32.BF16 R184, R28, R34, R184 ;  /* 0x000000221cb8723c */ /* 0x000fe200000418b8 */
[----:B------:R-:W-:Y:S02]  /*87b0*/  FMUL.FTZ R34, R195, UR4 ;  /* 0x00000004c3227c20 */ /* 0x000fe40008410000 */
[----:B------:R-:W-:Y:S05]  /*87c0*/  MUFU.TANH R32, R32 ;  /* 0x0000002000207308 */ /* 0x000fea0000002400 */
[----:B---3--:R-:W-:Y:S01]  /*87d0*/  HMMA.16816.F32.BF16 R180, R8, R16, R180 ;  /* 0x0000001008b4723c */ /* 0x008fe200000418b4 */
[----:B------:R-:W-:Y:S01]  /*87e0*/  LOP3.LUT R17, R14, 0x6, RZ, 0xc0, !PT ;  /* 0x000000060e117812 */ /* 0x000fe200078ec0ff */
[----:B------:R-:W-:-:S02]  /*87f0*/  IMAD.U32 R16, RZ, RZ, UR19 ;  /* 0x00000013ff107e24 */ /* 0x000fc4000f8e00ff */
[----:B--2---:R-:W-:Y:S01]  /*8800*/  FMUL.FTZ R167, R204, UR4 ;  /* 0x00000004cca77c20 */ /* 0x004fe20008410000 */
[----:B------:R-:W-:Y:S01]  /*8810*/  FMUL.FTZ R171, R206, UR4 ;  /* 0x00000004ceab7c20 */ /* 0x000fe20008410000 */
[----:B------:R-:W-:Y:S01]  /*8820*/  MUFU.TANH R170, R170 ;  /* 0x000000aa00aa7308 */ /* 0x000fe20000002400 */
[----:B------:R-:W-:Y:S01]  /*8830*/  IMAD R14, R16, 0x40, R17 ;  /* 0x00000040100e7824 */ /* 0x000fe200078e0211 */
[----:B----4-:R-:W-:Y:S01]  /*8840*/  HMMA.16816.F32.BF16 R196, R24, R188, R196 ;  /* 0x000000bc18c4723c */ /* 0x010fe200000418c4 */
[----:B------:R-:W-:Y:S02]  /*8850*/  FMUL.FTZ R188, R193, UR4 ;  /* 0x00000004c1bc7c20 */ /* 0x000fe40008410000 */
[----:B------:R-:W-:-:S03]  /*8860*/  VIADD R189, R14, 0xffffff80 ;  /* 0xffffff800ebd7836 */ /* 0x000fc60000000000 */
[----:B------:R-:W2:Y:S02]  /*8870*/  MUFU.TANH R167, R167 ;  /* 0x000000a700a77308 */ /* 0x000ea40000002400 */
[----:B------:R-:W-:Y:S01]  /*8880*/  I2FP.F32.U32 R192, R189 ;  /* 0x000000bd00c07245 */ /* 0x000fe20000201000 */
[----:B------:R-:W-:Y:S01]  /*8890*/  HMMA.16816.F32.BF16 R176, R8, R18, R176 ;  /* 0x0000001208b0723c */ /* 0x000fe200000418b0 */
[----:B------:R3:W4:Y:S01]  /*88a0*/  LDSM.16.M88.4 R16, [R166+0xf000] ;  /* 0x00f00000a610783b */ /* 0x0007220000000200 */
[----:B------:R-:W-:Y:S01]  /*88b0*/  ISETP.GE.AND P6, PT, R189, R209, PT ;  /* 0x000000d1bd00720c */ /* 0x000fe20003fc6270 */
[----:B------:R-:W-:-:S04]  /*88c0*/  DEPBAR.LE SB0, 0x0 ;  /* 0x000080000000791a */ /* 0x000fc80000000000 */
[----:B------:R-:W3:Y:S01]  /*88d0*/  MUFU.TANH R171, R171 ;  /* 0x000000ab00ab7308 */ /* 0x000ee20000002400 */
[----:B------:R-:W-:Y:S01]  /*88e0*/  HMMA.16816.F32.BF16 R184, R24, R190, R184 ;  /* 0x000000be18b8723c */ /* 0x000fe200000418b8 */
[----:B------:R-:W-:Y:S02]  /*88f0*/  VIADD R191, R14, 0xffffffb8 ;  /* 0xffffffb80ebf7836 */ /* 0x000fe40000000000 */
[C---:B------:R-:W-:Y:S01]  /*8900*/  FFMA.FTZ R7, R192.reuse, UR5, R7 ;  /* 0x00000005c0077c23 */ /* 0x040fe20008010007 */
[----:B-1----:R-:W-:Y:S01]  /*8910*/  FFMA.FTZ R192, R192, UR5, R33 ;  /* 0x00000005c0c07c23 */ /* 0x002fe20008010021 */
[----:B------:R-:W-:Y:S01]  /*8920*/  FMUL.FTZ R35, R196, UR4 ;  /* 0x00000004c4237c20 */ /* 0x000fe20008410000 */
[----:B------:R-:W-:Y:S01]  /*8930*/  FMUL.FTZ R197, R197, UR4 ;  /* 0x00000004c5c57c20 */ /* 0x000fe20008410000 */
[----:B------:R-:W-:Y:S01]  /*8940*/  I2FP.F32.U32 R190, R191 ;  /* 0x000000bf00be7245 */ /* 0x000fe20000201000 */
[----:B------:R-:W1:Y:S01]  /*8950*/  MUFU.TANH R188, R188 ;  /* 0x000000bc00bc7308 */ /* 0x000e620000002400 */
[----:B------:R-:W-:Y:S01]  /*8960*/  FSEL R7, R7, -INF , !P6 ;  /* 0xff80000007077808 */ /* 0x000fe20007000000 */
[----:B------:R-:W-:Y:S01]  /*8970*/  HMMA.16816.F32.BF16 R180, R28, R20, R180 ;  /* 0x000000141cb4723c */ /* 0x000fe200000418b4 */
[----:B------:R-:W-:Y:S01]  /*8980*/  ISETP.GE.AND P6, PT, R189, R208, PT ;  /* 0x000000d0bd00720c */ /* 0x000fe20003fc6270 */
[----:B--2---:R-:W-:Y:S01]  /*8990*/  FFMA.FTZ R167, R190, UR5, R167 ;  /* 0x00000005bea77c23 */ /* 0x004fe200080100a7 */
[----:B------:R-:W-:-:S02]  /*89a0*/  VIADD R189, R14, 0xffffff81 ;  /* 0xffffff810ebd7836 */ /* 0x000fc40000000000 */
[----:B------:R-:W-:Y:S01]  /*89b0*/  FMUL.FTZ R20, R198, UR4 ;  /* 0x00000004c6147c20 */ /* 0x000fe20008410000 */
[----:B------:R-:W-:Y:S01]  /*89c0*/  FSEL R21, R192, -INF , !P6 ;  /* 0xff800000c0157808 */ /* 0x000fe20007000000 */
[----:B------:R-:W2:Y:S01]  /*89d0*/  MUFU.TANH R34, R34 ;  /* 0x0000002200227308 */ /* 0x000ea20000002400 */
[----:B------:R-:W-:Y:S01]  /*89e0*/  ISETP.GE.AND P6, PT, R191, R209, PT ;  /* 0x000000d1bf00720c */ /* 0x000fe20003fc6270 */
[----:B------:R-:W-:Y:S01]  /*89f0*/  HMMA.16816.F32.BF16 R172, R8, R4, R172 ;  /* 0x0000000408ac723c */ /* 0x000fe200000418ac */
[----:B------:R-:W-:Y:S01]  /*8a00*/  I2FP.F32.U32 R9, R189 ;  /* 0x000000bd00097245 */ /* 0x000fe20000201000 */
[----:B---3--:R-:W-:Y:S01]  /*8a10*/  FFMA.FTZ R166, R190, UR5, R171 ;  /* 0x00000005bea67c23 */ /* 0x008fe200080100ab */
[----:B------:R-:W-:Y:S01]  /*8a20*/  FSEL R167, R167, -INF , !P6 ;  /* 0xff800000a7a77808 */ /* 0x000fe20007000000 */
[----:B------:R-:W-:Y:S01]  /*8a30*/  VIADD R10, R14, 0xffffff88 ;  /* 0xffffff880e0a7836 */ /* 0x000fe20000000000 */
[----:B------:R-:W-:Y:S01]  /*8a40*/  ISETP.GE.AND P6, PT, R191, R208, PT ;  /* 0x000000d0bf00720c */ /* 0x000fe20003fc6270 */
[C---:B------:R-:W-:Y:S01]  /*8a50*/  FFMA.FTZ R5, R9.reuse, UR5, R6 ;  /* 0x0000000509057c23 */ /* 0x040fe20008010006 */
[----:B------:R-:W-:Y:S01]  /*8a60*/  FFMA.FTZ R9, R9, UR5, R15 ;  /* 0x0000000509097c23 */ /* 0x000fe2000801000f */
[----:B------:R-:W3:Y:S01]  /*8a70*/  MUFU.TANH R35, R35 ;  /* 0x0000002300237308 */ /* 0x000ee20000002400 */
[----:B------:R-:W-:Y:S01]  /*8a80*/  FSEL R166, R166, -INF , !P6 ;  /* 0xff800000a6a67808 */ /* 0x000fe20007000000 */
[----:B------:R-:W-:Y:S01]  /*8a90*/  HMMA.16816.F32.BF16 R176, R28, R22, R176 ;  /* 0x000000161cb0723c */ /* 0x000fe200000418b0 */
[-C--:B------:R-:W-:Y:S01]  /*8aa0*/  ISETP.GE.AND P6, PT, R189, R209.reuse, PT ;  /* 0x000000d1bd00720c */ /* 0x080fe20003fc6270 */
[C---:B------:R-:W-:Y:S01]  /*8ab0*/  VIADD R23, R14.reuse, 0xffffff90 ;  /* 0xffffff900e177836 */ /* 0x040fe20000000000 */
[----:B------:R-:W-:Y:S01]  /*8ac0*/  I2FP.F32.U32 R15, R10 ;  /* 0x0000000a000f7245 */ /* 0x000fe20000201000 */
[----:B------:R-:W-:Y:S01]  /*8ad0*/  FMUL.FTZ R199, R199, UR4 ;  /* 0x00000004c7c77c20 */ /* 0x000fe20008410000 */
[----:B------:R-:W-:Y:S01]  /*8ae0*/  FSEL R5, R5, -INF , !P6 ;  /* 0xff80000005057808 */ /* 0x000fe20007000000 */
[----:B------:R-:W5:Y:S01]  /*8af0*/  MUFU.TANH R20, R20 ;  /* 0x0000001400147308 */ /* 0x000f620000002400 */
[----:B------:R-:W-:Y:S01]  /*8b00*/  ISETP.GE.AND P6, PT, R189, R208, PT ;  /* 0x000000d0bd00720c */ /* 0x000fe20003fc6270 */
[----:B------:R-:W-:Y:S01]  /*8b10*/  FFMA.FTZ R11, R15, UR5, R32 ;  /* 0x000000050f0b7c23 */ /* 0x000fe20008010020 */
[----:B------:R-:W-:Y:S01]  /*8b20*/  VIADD R32, R14, 0xffffff89 ;  /* 0xffffff890e207836 */ /* 0x000fe20000000000 */
[----:B----4-:R-:W-:Y:S01]  /*8b30*/  HMMA.16816.F32.BF16 R180, R24, R16, R180 ;  /* 0x0000001018b4723c */ /* 0x010fe200000418b4 */
[----:B------:R-:W-:Y:S01]  /*8b40*/  FSEL R9, R9, -INF , !P6 ;  /* 0xff80000009097808 */ /* 0x000fe20007000000 */
[----:B------:R-:W-:Y:S01]  /*8b50*/  FFMA.FTZ R15, R15, UR5, R170 ;  /* 0x000000050f0f7c23 */ /* 0x000fe200080100aa */
[----:B------:R-:W-:Y:S01]  /*8b60*/  ISETP.GE.AND P6, PT, R10, R209, PT ;  /* 0x000000d10a00720c */ /* 0x000fe20003fc6270 */
[----:B------:R-:W4:Y:S01]  /*8b70*/  MUFU.TANH R33, R197 ;  /* 0x000000c500217308 */ /* 0x000f220000002400 */
[----:B------:R-:W-:Y:S01]  /*8b80*/  I2FP.F32.U32 R17, R32 ;  /* 0x0000002000117245 */ /* 0x000fe20000201000 */
[----:B------:R-:W-:Y:S01]  /*8b90*/  FMUL.FTZ R184, R184, UR4 ;  /* 0x00000004b8b87c20 */ /* 0x000fe20008410000 */
[----:B------:R-:W-:Y:S01]  /*8ba0*/  FSEL R11, R11, -INF , !P6 ;  /* 0xff8000000b0b7808 */ /* 0x000fe20007000000 */
[----:B------:R-:W-:Y:S01]  /*8bb0*/  HMMA.16816.F32.BF16 R172, R28, R12, R172 ;  /* 0x0000000c1cac723c */ /* 0x000fe200000418ac */
[-C--:B------:R-:W-:Y:S01]  /*8bc0*/  ISETP.GE.AND P6, PT, R10, R208.reuse, PT ;  /* 0x000000d00a00720c */ /* 0x080fe20003fc6270 */
[C---:B-1----:R-:W-:Y:S01]  /*8bd0*/  FFMA.FTZ R188, R17.reuse, UR5, R188 ;  /* 0x0000000511bc7c23 */ /* 0x042fe200080100bc */
[----:B--2---:R-:W-:Y:S01]  /*8be0*/  FFMA.FTZ R34, R17, UR5, R34 ;  /* 0x0000000511227c23 */ /* 0x004fe20008010022 */
[----:B------:R-:W-:Y:S01]  /*8bf0*/  I2FP.F32.U32 R22, R23 ;  /* 0x0000001700167245 */ /* 0x000fe20000201000 */
[----:B------:R-:W1:Y:S01]  /*8c00*/  MUFU.TANH R4, R199 ;  /* 0x000000c700047308 */ /* 0x000e620000002400 */
[----:B------:R-:W-:Y:S01]  /*8c10*/  FSEL R15, R15, -INF , !P6 ;  /* 0xff8000000f0f7808 */ /* 0x000fe20007000000 */
[----:B------:R-:W-:Y:S01]  /*8c20*/  VIADD R28, R14, 0xffffff91 ;  /* 0xffffff910e1c7836 */ /* 0x000fe20000000000 */
[-C--:B------:R-:W-:Y:S01]  /*8c30*/  ISETP.GE.AND P6, PT, R32, R209.reuse, PT ;  /* 0x000000d12000720c */ /* 0x080fe20003fc6270 */
[----:B---3--:R-:W-:Y:S01]  /*8c40*/  FFMA.FTZ R35, R22, UR5, R35 ;  /* 0x0000000516237c23 */ /* 0x008fe20008010023 */
[----:B------:R-:W-:Y:S01]  /*8c50*/  FMUL.FTZ R10, R186, UR4 ;  /* 0x00000004ba0a7c20 */ /* 0x000fe20008410000 */
[----:B-----5:R-:W-:Y:S01]  /*8c60*/  FFMA.FTZ R20, R22, UR5, R20 ;  /* 0x0000000516147c23 */ /* 0x020fe20008010014 */
[----:B------:R-:W-:Y:S01]  /*8c70*/  FSEL R17, R188, -INF , !P6 ;  /* 0xff800000bc117808 */ /* 0x000fe20007000000 */
[----:B------:R-:W2:Y:S01]  /*8c80*/  MUFU.TANH R6, R184 ;  /* 0x000000b800067308 */ /* 0x000ea20000002400 */
[----:B------:R-:W-:Y:S01]  /*8c90*/  ISETP.GE.AND P6, PT, R32, R208, PT ;  /* 0x000000d02000720c */ /* 0x000fe20003fc6270 */
[----:B------:R-:W-:Y:S01]  /*8ca0*/  FMUL.FTZ R8, R185, UR4 ;  /* 0x00000004b9087c20 */ /* 0x000fe20008410000 */
[----:B------:R-:W-:Y:S01]  /*8cb0*/  I2FP.F32.U32 R30, R28 ;  /* 0x0000001c001e7245 */ /* 0x000fe20000201000 */
[----:B------:R-:W-:Y:S01]  /*8cc0*/  VIADD R22, R14, 0xffffff98 ;  /* 0xffffff980e167836 */ /* 0x000fe20000000000 */
[----:B------:R-:W-:Y:S01]  /*8cd0*/  FSEL R13, R34, -INF , !P6 ;  /* 0xff800000220d7808 */ /* 0x000fe20007000000 */
[----:B------:R-:W-:Y:S01]  /*8ce0*/  FMUL.FTZ R16, R187, UR4 ;  /* 0x00000004bb107c20 */ /* 0x000fe20008410000 */
[-C--:B------:R-:W-:Y:S01]  /*8cf0*/  ISETP.GE.AND P6, PT, R23, R209.reuse, PT ;  /* 0x000000d11700720c */ /* 0x080fe20003fc6270 */
[----:B------:R-:W3:Y:S01]  /*8d00*/  MUFU.TANH R10, R10 ;  /* 0x0000000a000a7308 */ /* 0x000ee20000002400 */
[C---:B----4-:R-:W-:Y:S01]  /*8d10*/  FFMA.FTZ R33, R30.reuse, UR5, R33 ;  /* 0x000000051e217c23 */ /* 0x050fe20008010021 */
[C---:B------:R-:W-:Y:S01]  /*8d20*/  HMMA.16816.F32.BF16 R176, R24.reuse, R18, R176 ;  /* 0x0000001218b0723c */ /* 0x040fe200000418b0 */
[----:B------:R-:W-:Y:S01]  /*8d30*/  FSEL R195, R35, -INF , !P6 ;  /* 0xff80000023c37808 */ /* 0x000fe20007000000 */
[----:B-1----:R-:W-:Y:S01]  /*8d40*/  FFMA.FTZ R191, R30, UR5, R4 ;  /* 0x000000051ebf7c23 */ /* 0x002fe20008010004 */
[----:B------:R-:W-:Y:S01]  /*8d50*/  ISETP.GE.AND P6, PT, R23, R208, PT ;  /* 0x000000d01700720c */ /* 0x000fe20003fc6270 */
[----:B------:R-:W-:Y:S01]  /*8d60*/  FMUL.FTZ R12, R180, UR4 ;  /* 0x00000004b40c7c20 */ /* 0x000fe20008410000 */
[----:B------:R-:W-:Y:S01]  /*8d70*/  I2FP.F32.U32 R19, R22 ;  /* 0x0000001600137245 */ /* 0x000fe20000201000 */
[----:B------:R-:W1:Y:S01]  /*8d80*/  MUFU.TANH R8, R8 ;  /* 0x0000000800087308 */ /* 0x000e620000002400 */
[----:B------:R-:W-:Y:S01]  /*8d90*/  FSEL R193, R20, -INF , !P6 ;  /* 0xff80000014c17808 */ /* 0x000fe20007000000 */
[----:B------:R-:W-:Y:S01]  /*8da0*/  VIADD R20, R14, 0xffffff99 ;  /* 0xffffff990e147836 */ /* 0x000fe20000000000 */
[-C--:B------:R-:W-:Y:S01]  /*8db0*/  ISETP.GE.AND P6, PT, R28, R209.reuse, PT ;  /* 0x000000d11c00720c */ /* 0x080fe20003fc6270 */
[----:B--2---:R-:W-:Y:S01]  /*8dc0*/  FFMA.FTZ R189, R19, UR5, R6 ;  /* 0x0000000513bd7c23 */ /* 0x004fe20008010006 */
[----:B------:R-:W-:Y:S01]  /*8dd0*/  FMUL.FTZ R182, R182, UR4 ;  /* 0x00000004b6b67c20 */ /* 0x000fe20008410000 */
[----:B------:R-:W-:Y:S01]  /*8de0*/  FMUL.FTZ R181, R181, UR4 ;  /* 0x00000004b5b57c20 */ /* 0x000fe20008410000 */
[----:B------:R-:W-:Y:S01]  /*8df0*/  FSEL R229, R33, -INF , !P6 ;  /* 0xff80000021e57808 */ /* 0x000fe20007000000 */
[----:B------:R-:W2:Y:S01]  /*8e00*/  MUFU.TANH R16, R16 ;  /* 0x0000001000107308 */ /* 0x000ea20000002400 */
[----:B------:R-:W-:Y:S01]  /*8e10*/  ISETP.GE.AND P6, PT, R28, R208, PT ;  /* 0x000000d01c00720c */ /* 0x000fe20003fc6270 */
[----:B---3--:R-:W-:Y:S01]  /*8e20*/  FFMA.FTZ R171, R19, UR5, R10 ;  /* 0x0000000513ab7c23 */ /* 0x008fe2000801000a */
[----:B------:R-:W-:Y:S01]  /*8e30*/  I2FP.F32.U32 R23, R20 ;  /* 0x0000001400177245 */ /* 0x000fe20000201000 */
[----:B------:R-:W-:Y:S01]  /*8e40*/  VIADD R10, R14, 0xffffffa0 ;  /* 0xffffffa00e0a7836 */ /* 0x000fe20000000000 */
[----:B------:R-:W-:Y:S01]  /*8e50*/  FSEL R191, R191, -INF , !P6 ;  /* 0xff800000bfbf7808 */ /* 0x000fe20007000000 */
[----:B------:R-:W-:Y:S01]  /*8e60*/  FMUL.FTZ R183, R183, UR4 ;  /* 0x00000004b7b77c20 */ /* 0x000fe20008410000 */
[-C--:B------:R-:W-:Y:S01]  /*8e70*/  ISETP.GE.AND P6, PT, R22, R209.reuse, PT ;  /* 0x000000d11600720c */ /* 0x080fe20003fc6270 */
[----:B------:R-:W3:Y:S01]  /*8e80*/  MUFU.TANH R12, R12 ;  /* 0x0000000c000c7308 */ /* 0x000ee20000002400 */
[----:B-1----:R-:W-:Y:S01]  /*8e90*/  FFMA.FTZ R227, R23, UR5, R8 ;  /* 0x0000000517e37c23 */ /* 0x002fe20008010008 */
[----:B------:R-:W-:Y:S01]  /*8ea0*/  I2FP.F32.U32 R19, R10 ;  /* 0x0000000a00137245 */ /* 0x000fe20000201000 */
[----:B------:R-:W-:Y:S01]  /*8eb0*/  FMUL.FTZ R176, R176, UR4 ;  /* 0x00000004b0b07c20 */ /* 0x000fe20008410000 */
[----:B------:R-:W-:Y:S01]  /*8ec0*/  FSEL R189, R189, -INF , !P6 ;  /* 0xff800000bdbd7808 */ /* 0x000fe20007000000 */
[----:B------:R-:W-:Y:S01]  /*8ed0*/  HMMA.16816.F32.BF16 R172, R24, R168, R172 ;  /* 0x000000a818ac723c */ /* 0x000fe200000418ac */
[----:B------:R-:W-:Y:S01]  /*8ee0*/  ISETP.GE.AND P6, PT, R22, R208, PT ;  /* 0x000000d01600720c */ /* 0x000fe20003fc6270 */
[----:B------:R-:W-:Y:S01]  /*8ef0*/  FMUL.FTZ R178, R178, UR4 ;  /* 0x00000004b2b27c20 */ /* 0x000fe20008410000 */
[----:B------:R-:W1:Y:S01]  /*8f00*/  MUFU.TANH R4, R182 ;  /* 0x000000b600047308 */ /* 0x000e620000002400 */
[----:B--2---:R-:W-:Y:S01]  /*8f10*/  FFMA.FTZ R16, R23, UR5, R16 ;  /* 0x0000000517107c23 */ /* 0x004fe20008010010 */
[----:B------:R-:W-:Y:S01]  /*8f20*/  FSEL R171, R171, -INF , !P6 ;  /* 0xff800000abab7808 */ /* 0x000fe20007000000 */
[----:B------:R-:W-:Y:S01]  /*8f30*/  FMUL.FTZ R177, R177, UR4 ;  /* 0x00000004b1b17c20 */ /* 0x000fe20008410000 */
[----:B------:R-:W-:Y:S01]  /*8f40*/  ISETP.GE.AND P6, PT, R20, R209, PT ;  /* 0x000000d11400720c */ /* 0x000fe20003fc6270 */
[----:B------:R-:W-:-:S03]  /*8f50*/  FMUL.FTZ R179, R179, UR4 ;  /* 0x00000004b3b37c20 */ /* 0x000fc60008410000 */
[----:B------:R-:W2:Y:S01]  /*8f60*/  MUFU.TANH R18, R181 ;  /* 0x000000b500127308 */ /* 0x000ea20000002400 */
[----:B------:R-:W-:Y:S01]  /*8f70*/  FSEL R227, R227, -INF , !P6 ;  /* 0xff800000e3e37808 */ /* 0x000fe20007000000 */
[----:B---3--:R-:W-:Y:S01]  /*8f80*/  FFMA.FTZ R221, R19, UR5, R12 ;  /* 0x0000000513dd7c23 */ /* 0x008fe2000801000c */
[----:B------:R-:W-:-:S04]  /*8f90*/  ISETP.GE.AND P6, PT, R20, R208, PT ;  /* 0x000000d01400720c */ /* 0x000fc80003fc6270 */
[----:B------:R-:W-:Y:S01]  /*8fa0*/  FSEL R169, R16, -INF , !P6 ;  /* 0xff80000010a97808 */ /* 0x000fe20007000000 */
[----:B------:R-:W3:Y:S01]  /*8fb0*/  MUFU.TANH R6, R183 ;  /* 0x000000b700067308 */ /* 0x000ee20000002400 */
[----:B------:R-:W-:Y:S01]  /*8fc0*/  VIADD R16, R14, 0xffffffa1 ;  /* 0xffffffa10e107836 */ /* 0x000fe20000000000 */
[----:B------:R-:W-:Y:S01]  /*8fd0*/  ISETP.GE.AND P6, PT, R10, R209, PT ;  /* 0x000000d10a00720c */ /* 0x000fe20003fc6270 */
[----:B-1----:R-:W-:Y:S01]  /*8fe0*/  FFMA.FTZ R213, R19, UR5, R4 ;  /* 0x0000000513d57c23 */ /* 0x002fe20008010004 */
[----:B------:R-:W-:Y:S01]  /*8ff0*/  FMUL.FTZ R172, R172, UR4 ;  /* 0x00000004acac7c20 */ /* 0x000fe20008410000 */
[----:B------:R-:W-:Y:S01]  /*9000*/  FMUL.FTZ R174, R174, UR4 ;  /* 0x00000004aeae7c20 */ /* 0x000fe20008410000 */
[----:B------:R-:W-:Y:S01]  /*9010*/  FSEL R221, R221, -INF , !P6 ;  /* 0xff800000dddd7808 */ /* 0x000fe20007000000 */
[----:B------:R-:W-:Y:S01]  /*9020*/  FMUL.FTZ R20, R175, UR4 ;  /* 0x00000004af147c20 */ /* 0x000fe20008410000 */
[----:B------:R-:W1:Y:S01]  /*9030*/  MUFU.TANH R176, R176 ;  /* 0x000000b000b07308 */ /* 0x000e620000002400 */
[----:B------:R-:W-:Y:S01]  /*9040*/  I2FP.F32.U32 R23, R16 ;  /* 0x0000001000177245 */ /* 0x000fe20000201000 */
[----:B------:R-:W-:Y:S01]  /*9050*/  BAR.SYNC.DEFER_BLOCKING 0x0 ;  /* 0x0000000000007b1d */ /* 0x000fe20000010000 */
[----:B------:R-:W-:Y:S01]  /*9060*/  ISETP.GE.AND P6, PT, R10, R208, PT ;  /* 0x000000d00a00720c */ /* 0x000fe20003fc6270 */
[----:B------:R-:W-:-:S02]  /*9070*/  VIADD R10, R14, 0xffffffa8 ;  /* 0xffffffa80e0a7836 */ /* 0x000fc40000000000 */
[----:B--2---:R-:W-:Y:S01]  /*9080*/  FFMA.FTZ R18, R23, UR5, R18 ;  /* 0x0000000517127c23 */ /* 0x004fe20008010012 */
[----:B------:R-:W-:Y:S01]  /*9090*/  FSEL R213, R213, -INF , !P6 ;  /* 0xff800000d5d57808 */ /* 0x000fe20007000000 */
[----:B------:R-:W2:Y:S01]  /*90a0*/  MUFU.TANH R12, R178 ;  /* 0x000000b2000c7308 */ /* 0x000ea20000002400 */
[----:B------:R-:W-:Y:S01]  /*90b0*/  ISETP.GE.AND P6, PT, R16, R209, PT ;  /* 0x000000d11000720c */ /* 0x000fe20003fc6270 */
[----:B---3--:R-:W-:Y:S01]  /*90c0*/  FFMA.FTZ R211, R23, UR5, R6 ;  /* 0x0000000517d37c23 */ /* 0x008fe20008010006 */
[----:B------:R-:W-:Y:S02]  /*90d0*/  I2FP.F32.U32 R19, R10 ;  /* 0x0000000a00137245 */ /* 0x000fe40000201000 */
[----:B------:R-:W-:Y:S01]  /*90e0*/  FSEL R219, R18, -INF , !P6 ;  /* 0xff80000012db7808 */ /* 0x000fe20007000000 */
[----:B------:R-:W-:Y:S01]  /*90f0*/  VIADD R18, R14, 0xffffffa9 ;  /* 0xffffffa90e127836 */ /* 0x000fe20000000000 */
[----:B------:R-:W-:Y:S01]  /*9100*/  ISETP.GE.AND P6, PT, R16, R208, PT ;  /* 0x000000d01000720c */ /* 0x000fe20003fc6270 */
[----:B------:R-:W3:Y:S01]  /*9110*/  MUFU.TANH R8, R177 ;  /* 0x000000b100087308 */ /* 0x000ee20000002400 */
[----:B-1----:R-:W-:Y:S01]  /*9120*/  FFMA.FTZ R176, R19, UR5, R176 ;  /* 0x0000000513b07c23 */ /* 0x002fe200080100b0 */
[----:B------:R-:W-:Y:S01]  /*9130*/  FMUL.FTZ R16, R173, UR4 ;  /* 0x00000004ad107c20 */ /* 0x000fe20008410000 */
[----:B------:R-:W-:-:S02]  /*9140*/  FSEL R211, R211, -INF , !P6 ;  /* 0xff800000d3d37808 */ /* 0x000fc40007000000 */
[----:B------:R-:W-:Y:S02]  /*9150*/  ISETP.GE.AND P6, PT, R10, R209, PT ;  /* 0x000000d10a00720c */ /* 0x000fe40003fc6270 */
[----:B------:R-:W-:Y:S01]  /*9160*/  I2FP.F32.U32 R23, R18 ;  /* 0x0000001200177245 */ /* 0x000fe20000201000 */
[----:B------:R-:W1:Y:S01]  /*9170*/  MUFU.TANH R4, R179 ;  /* 0x000000b300047308 */ /* 0x000e620000002400 */
[----:B------:R-:W-:Y:S01]  /*9180*/  FSEL R217, R176, -INF , !P6 ;  /* 0xff800000b0d97808 */ /* 0x000fe20007000000 */
[----:B--2---:R-:W-:Y:S01]  /*9190*/  FFMA.FTZ R19, R19, UR5, R12 ;  /* 0x0000000513137c23 */ /* 0x004fe2000801000c */
[----:B------:R-:W-:Y:S01]  /*91a0*/  ISETP.GE.AND P6, PT, R10, R208, PT ;  /* 0x000000d00a00720c */ /* 0x000fe20003fc6270 */
[----:B------:R-:W-:-:S03]  /*91b0*/  VIADD R12, R14, 0xffffffb0 ;  /* 0xffffffb00e0c7836 */ /* 0x000fc60000000000 */
[----:B------:R-:W-:Y:S01]  /*91c0*/  FSEL R175, R19, -INF , !P6 ;  /* 0xff80000013af7808 */ /* 0x000fe20007000000 */
[----:B------:R-:W2:Y:S01]  /*91d0*/  MUFU.TANH R6, R172 ;  /* 0x000000ac00067308 */ /* 0x000ea20000002400 */
[----:B---3--:R-:W-:Y:S01]  /*91e0*/  FFMA.FTZ R215, R23, UR5, R8 ;  /* 0x0000000517d77c23 */ /* 0x008fe20008010008 */
[C---:B------:R-:W-:Y:S02]  /*91f0*/  ISETP.GE.AND P6, PT, R18.reuse, R209, PT ;  /* 0x000000d11200720c */ /* 0x040fe40003fc6270 */
[----:B------:R-:W-:Y:S02]  /*9200*/  I2FP.F32.U32 R19, R12 ;  /* 0x0000000c00137245 */ /* 0x000fe40000201000 */
[----:B------:R-:W-:Y:S02]  /*9210*/  FSEL R215, R215, -INF , !P6 ;  /* 0xff800000d7d77808 */ /* 0x000fe40007000000 */
[----:B------:R-:W3:Y:S01]  /*9220*/  MUFU.TANH R10, R174 ;  /* 0x000000ae000a7308 */ /* 0x000ee20000002400 */
[----:B-1----:R-:W-:Y:S01]  /*9230*/  FFMA.FTZ R173, R23, UR5, R4 ;  /* 0x0000000517ad7c23 */ /* 0x002fe20008010004 */
[----:B------:R-:W-:Y:S01]  /*9240*/  ISETP.GE.AND P6, PT, R18, R208, PT ;  /* 0x000000d01200720c */ /* 0x000fe20003fc6270 */
[----:B------:R-:W-:Y:S01]  /*9250*/  FMUL.FTZ R18, R205, UR4 ;  /* 0x00000004cd127c20 */ /* 0x000fe20008410000 */
[----:B------:R-:W-:-:S02]  /*9260*/  VIADD R4, R14, 0xffffffb1 ;  /* 0xffffffb10e047836 */ /* 0x000fc40000000000 */
[----:B------:R-:W-:Y:S01]  /*9270*/  FSEL R173, R173, -INF , !P6 ;  /* 0xff800000adad7808 */ /* 0x000fe20007000000 */
[----:B------:R-:W-:Y:S01]  /*9280*/  VIADD R14, R14, 0xffffffb9 ;  /* 0xffffffb90e0e7836 */ /* 0x000fe20000000000 */
[----:B------:R-:W1:Y:S01]  /*9290*/  MUFU.TANH R16, R16 ;  /* 0x0000001000107308 */ /* 0x000e620000002400 */
[C---:B--2---:R-:W-:Y:S01]  /*92a0*/  FFMA.FTZ R6, R19.reuse, UR5, R6 ;  /* 0x0000000513067c23 */ /* 0x044fe20008010006 */
[----:B------:R-:W-:Y:S02]  /*92b0*/  ISETP.GE.AND P6, PT, R12, R209, PT ;  /* 0x000000d10c00720c */ /* 0x000fe40003fc6270 */
[----:B------:R-:W-:Y:S02]  /*92c0*/  I2FP.F32.U32 R23, R4 ;  /* 0x0000000400177245 */ /* 0x000fe40000201000 */
[----:B------:R-:W-:Y:S02]  /*92d0*/  FSEL R205, R6, -INF , !P6 ;  /* 0xff80000006cd7808 */ /* 0x000fe40007000000 */
[----:B------:R-:W2:Y:S01]  /*92e0*/  MUFU.TANH R8, R20 ;  /* 0x0000001400087308 */ /* 0x000ea20000002400 */
[----:B---3--:R-:W-:Y:S01]  /*92f0*/  FFMA.FTZ R10, R19, UR5, R10 ;  /* 0x00000005130a7c23 */ /* 0x008fe2000801000a */
[----:B------:R-:W-:Y:S01]  /*9300*/  ISETP.GE.AND P6, PT, R12, R208, PT ;  /* 0x000000d00c00720c */ /* 0x000fe20003fc6270 */
[----:B------:R-:W-:Y:S01]  /*9310*/  FMUL.FTZ R12, R207, UR4 ;  /* 0x00000004cf0c7c20 */ /* 0x000fe20008410000 */
[----:B------:R-:W-:-:S02]  /*9320*/  I2FP.F32.U32 R19, R14 ;  /* 0x0000000e00137245 */ /* 0x000fc40000201000 */
[----:B------:R-:W-:Y:S02]  /*9330*/  FSEL R203, R10, -INF , !P6 ;  /* 0xff8000000acb7808 */ /* 0x000fe40007000000 */
[----:B------:R-:W3:Y:S01]  /*9340*/  MUFU.TANH R6, R18 ;  /* 0x0000001200067308 */ /* 0x000ee20000002400 */
[----:B------:R-:W-:Y:S01]  /*9350*/  FMNMX3.FTZ R10, R164, R7, R5, !PT ;  /* 0x00000007a40a7276 */ /* 0x000fe20007810005 */
[C---:B-1----:R-:W-:Y:S01]  /*9360*/  FFMA.FTZ R16, R23.reuse, UR5, R16 ;  /* 0x0000000517107c23 */ /* 0x042fe20008010010 */
[----:B------:R-:W-:Y:S02]  /*9370*/  ISETP.GE.AND P6, PT, R4, R209, PT ;  /* 0x000000d10400720c */ /* 0x000fe40003fc6270 */
[----:B------:R-:W-:Y:S02]  /*9380*/  FMNMX3.FTZ R10, R10, R11, R17, !PT ;  /* 0x0000000b0a0a7276 */ /* 0x000fe40007810011 */
[----:B------:R-:W-:Y:S01]  /*9390*/  FSEL R207, R16, -INF , !P6 ;  /* 0xff80000010cf7808 */ /* 0x000fe20007000000 */
[----:B------:R-:W1:Y:S01]  /*93a0*/  MUFU.TANH R12, R12 ;  /* 0x0000000c000c7308 */ /* 0x000e620000002400 */
[----:B------:R-:W-:Y:S01]  /*93b0*/  FMNMX3.FTZ R10, R10, R195, R229, !PT ;  /* 0x000000c30a0a7276 */ /* 0x000fe200078100e5 */
[----:B--2---:R-:W-:Y:S01]  /*93c0*/  FFMA.FTZ R8, R23, UR5, R8 ;  /* 0x0000000517087c23 */ /* 0x004fe20008010008 */
[----:B------:R-:W-:-:S02]  /*93d0*/  ISETP.GE.AND P6, PT, R4, R208, PT ;  /* 0x000000d00400720c */ /* 0x000fc40003fc6270 */
[----:B------:R-:W-:Y:S02]  /*93e0*/  FMNMX3.FTZ R4, R10, R189, R227, !PT ;  /* 0x000000bd0a047276 */ /* 0x000fe400078100e3 */
[----:B------:R-:W-:Y:S01]  /*93f0*/  FSEL R201, R8, -INF , !P6 ;  /* 0xff80000008c97808 */ /* 0x000fe20007000000 */
[----:B---3--:R-:W-:Y:S01]  /*9400*/  FFMA.FTZ R6, R19, UR5, R6 ;  /* 0x0000000513067c23 */ /* 0x008fe20008010006 */
[----:B------:R-:W-:Y:S02]  /*9410*/  ISETP.GE.AND P6, PT, R14, R209, PT ;  /* 0x000000d10e00720c */ /* 0x000fe40003fc6270 */
[----:B------:R-:W-:Y:S02]  /*9420*/  FMNMX3.FTZ R4, R4, R221, R219, !PT ;  /* 0x000000dd04047276 */ /* 0x000fe400078100db */
[----:B------:R-:W-:Y:S02]  /*9430*/  FSEL R200, R6, -INF , !P6 ;  /* 0xff80000006c87808 */ /* 0x000fe40007000000 */
[----:B------:R-:W-:Y:S01]  /*9440*/  FMNMX3.FTZ R6, R3, R21, R9, !PT ;  /* 0x0000001503067276 */ /* 0x000fe20007810009 */
[----:B-1----:R-:W-:Y:S01]  /*9450*/  FFMA.FTZ R12, R19, UR5, R12 ;  /* 0x00000005130c7c23 */ /* 0x002fe2000801000c */
[----:B------:R-:W-:-:S02]  /*9460*/  FMNMX3.FTZ R4, R4, R217, R215, !PT ;  /* 0x000000d904047276 */ /* 0x000fc400078100d7 */
[----:B------:R-:W-:Y:S02]  /*9470*/  ISETP.GE.AND P6, PT, R14, R208, PT ;  /* 0x000000d00e00720c */ /* 0x000fe40003fc6270 */
[----:B------:R-:W-:Y:S02]  /*9480*/  FMNMX3.FTZ R6, R6, R15, R13, !PT ;  /* 0x0000000f06067276 */ /* 0x000fe4000781000d */
        /* <DEDUP_REMOVED lines=114> */
.L_x_754:
[----:B------:R-:W-:Y:S01]  /*9bb0*/  FMNMX3.FTZ R4, R8, R171, R169, !PT ;  /* 0x000000ab08047276 */ /* 0x000fe200078100a9 */
[----:B-1----:R-:W1:Y:S01]  /*9bc0*/  SHFL.BFLY PT, R19, R10, 0x2, 0x1f ;  /* 0x0c401f000a137f89 */ /* 0x002e6200000e0000 */
[----:B------:R-:W2:Y:S01]  /*9bd0*/  LDCU UR4, c[0x0][0x45c] ;  /* 0x00008b80ff0477ac */ /* 0x000ea20008000800 */
[C---:B------:R-:W-:Y:S02]  /*9be0*/  IADD3 R16, PT, PT, R165.reuse, 0x10000, RZ ;  /* 0x00010000a5107810 */ /* 0x040fe40007ffe0ff */
[----:B------:R-:W-:Y:S01]  /*9bf0*/  FMNMX3.FTZ R4, R4, R213, R211, !PT ;  /* 0x000000d504047276 */ /* 0x000fe200078100d3 */
[----:B------:R-:W-:Y:S01]  /*9c00*/  UIADD3 UR12, UPT, UPT, UR19, -0x3, URZ ;  /* 0xfffffffd130c7890 */ /* 0x000fe2000fffe0ff */
[----:B------:R-:W-:Y:S02]  /*9c10*/  IADD3 R196, PT, PT, R165, 0x10040, RZ ;  /* 0x00010040a5c47810 */ /* 0x000fe40007ffe0ff */
[----:B------:R-:W-:Y:S02]  /*9c20*/  FMNMX3.FTZ R4, R4, R175, R173, !PT ;  /* 0x000000af04047276 */ /* 0x000fe400078100ad */
[----:B------:R-:W-:-:S02]  /*9c30*/  @P0 IADD3 R196, PT, PT, R16, -0x40, RZ ;  /* 0xffffffc010c40810 */ /* 0x000fc40007ffe0ff */
[----:B------:R-:W-:Y:S02]  /*9c40*/  FMNMX3.FTZ R23, R4, R203, R201, !PT ;  /* 0x000000cb04177276 */ /* 0x000fe400078100c9 */
[----:B------:R-:W-:Y:S01]  /*9c50*/  MOV R187, 0x20 ;  /* 0x0000002000bb7802 */ /* 0x000fe20000000f00 */
[----:B------:R-:W-:Y:S01]  /*9c60*/  LDSM.16.MT88.4 R28, [R196] ;  /* 0x00000000c41c783b */ /* 0x000fe20000004200 */
[----:B------:R-:W-:Y:S02]  /*9c70*/  FMNMX3.FTZ R23, R23, R166, R199, !PT ;  /* 0x000000a617177276 */ /* 0x000fe400078100c7 */
[----:B------:R-:W-:-:S03]  /*9c80*/  SEL R187, R187, 0xffffffe0, !P2 ;  /* 0xffffffe0bbbb7807 */ /* 0x000fc60005000000 */
[----:B------:R-:W3:Y:S01]  /*9c90*/  SHFL.BFLY PT, R4, R23, 0x2, 0x1f ;  /* 0x0c401f0017047f89 */ /* 0x000ee200000e0000 */
[C---:B------:R-:W-:Y:S02]  /*9ca0*/  IADD3 R197, PT, PT, R187.reuse, R165, RZ ;  /* 0x000000a5bbc57210 */ /* 0x040fe40007ffe0ff */
[----:B-1----:R-:W-:Y:S02]  /*9cb0*/  FMNMX.FTZ R19, R10, R19, !PT ;  /* 0x000000130a137209 */ /* 0x002fe40007810000 */
[----:B------:R-:W-:-:S03]  /*9cc0*/  IADD3 R187, PT, PT, R187, R196, RZ ;  /* 0x000000c4bbbb7210 */ /* 0x000fc60007ffe0ff */
[----:B------:R-:W1:Y:S01]  /*9cd0*/  SHFL.BFLY PT, R184, R19, 0x1, 0x1f ;  /* 0x0c201f0013b87f89 */ /* 0x000e6200000e0000 */
[----:B---3--:R-:W-:-:S05]  /*9ce0*/  FMNMX.FTZ R4, R23, R4, !PT ;  /* 0x0000000417047209 */ /* 0x008fca0007810000 */
[----:B------:R-:W3:Y:S01]  /*9cf0*/  SHFL.BFLY PT, R183, R4, 0x1, 0x1f ;  /* 0x0c201f0004b77f89 */ /* 0x000ee200000e0000 */
[----:B-1----:R-:W-:-:S04]  /*9d00*/  FMNMX.FTZ R184, R19, R184, !PT ;  /* 0x000000b813b87209 */ /* 0x002fc80007810000 */
[C---:B------:R-:W-:Y:S01]  /*9d10*/  FSETP.NEU.FTZ.AND P3, PT, R184.reuse, -INF , PT ;  /* 0xff800000b800780b */ /* 0x040fe20003f7d000 */
[----:B--2---:R-:W-:-:S05]  /*9d20*/  FMUL.FTZ R202, R184, UR4 ;  /* 0x00000004b8ca7c20 */ /* 0x004fca0008410000 */
[----:B------:R-:W-:-:S05]  /*9d30*/  FSEL R202, R202, RZ, P3 ;  /* 0x000000ffcaca7208 */ /* 0x000fca0001800000 */
[--C-:B------:R-:W-:Y:S01]  /*9d40*/  FFMA.FTZ R181, R5, UR4, -R202.reuse ;  /* 0x0000000405b57c23 */ /* 0x100fe200080108ca */
[----:B------:R-:W-:Y:S01]  /*9d50*/  FSEL R5, R184, RZ, P3 ;  /* 0x000000ffb8057208 */ /* 0x000fe20001800000 */
[--C-:B------:R-:W-:Y:S01]  /*9d60*/  FFMA.FTZ R182, R7, UR4, -R202.reuse ;  /* 0x0000000407b67c23 */ /* 0x100fe200080108ca */
[--C-:B------:R-:W-:Y:S01]  /*9d70*/  FFMA.FTZ R180, R11, UR4, -R202.reuse ;  /* 0x000000040bb47c23 */ /* 0x100fe200080108ca */
[--C-:B------:R-:W-:Y:S01]  /*9d80*/  FFMA.FTZ R179, R17, UR4, -R202.reuse ;  /* 0x0000000411b37c23 */ /* 0x100fe200080108ca */
[--C-:B------:R-:W-:Y:S01]  /*9d90*/  FFMA.FTZ R195, R195, UR4, -R202.reuse ;  /* 0x00000004c3c37c23 */ /* 0x100fe200080108ca */
[----:B---3--:R-:W-:Y:S01]  /*9da0*/  FMNMX.FTZ R183, R4, R183, !PT ;  /* 0x000000b704b77209 */ /* 0x008fe20007810000 */
[----:B------:R-:W-:Y:S01]  /*9db0*/  FADD.FTZ R186, R164, -R5 ;  /* 0x80000005a4ba7221 */ /* 0x000fe20000010000 */
[----:B------:R-:W-:Y:S01]  /*9dc0*/  MUFU.EX2 R182, R182 ;  /* 0x000000b600b67308 */ /* 0x000fe20000000800 */
[--C-:B------:R-:W-:Y:S01]  /*9dd0*/  FFMA.FTZ R190, R229, UR4, -R202.reuse ;  /* 0x00000004e5be7c23 */ /* 0x100fe200080108ca */
[C---:B------:R-:W-:Y:S01]  /*9de0*/  FSETP.NEU.FTZ.AND P1, PT, R183.reuse, -INF , PT ;  /* 0xff800000b700780b */ /* 0x040fe20003f3d000 */
[----:B------:R-:W-:Y:S01]  /*9df0*/  FMUL.FTZ R198, R183, UR4 ;  /* 0x00000004b7c67c20 */ /* 0x000fe20008410000 */
[----:B------:R-:W-:Y:S01]  /*9e00*/  FMUL.FTZ R186, R186, UR4 ;  /* 0x00000004baba7c20 */ /* 0x000fe20008410000 */
[--C-:B------:R-:W-:Y:S01]  /*9e10*/  FFMA.FTZ R189, R189, UR4, -R202.reuse ;  /* 0x00000004bdbd7c23 */ /* 0x100fe200080108ca */
        /* <DEDUP_REMOVED lines=9> */
[--C-:B------:R-:W-:Y:S01]  /*9eb0*/  FFMA.FTZ R176, R15, UR4, -R198.reuse ;  /* 0x000000040fb07c23 */ /* 0x100fe200080108c6 */
[--C-:B------:R-:W-:Y:S01]  /*9ec0*/  FFMA.FTZ R185, R13, UR4, -R198.reuse ;  /* 0x000000040db97c23 */ /* 0x100fe200080108c6 */
[----:B------:R-:W-:Y:S01]  /*9ed0*/  FMUL.FTZ R3, R3, UR4 ;  /* 0x0000000403037c20 */ /* 0x000fe20008410000 */
[----:B------:R-:W-:Y:S01]  /*9ee0*/  MUFU.EX2 R180, R180 ;  /* 0x000000b400b47308 */ /* 0x000fe20000000800 */
[----:B------:R-:W-:Y:S01]  /*9ef0*/  LDSM.16.MT88.4 R12, [R165+0x10000] ;  /* 0x01000000a50c783b */ /* 0x000fe20000004200 */
[--C-:B------:R-:W-:Y:S01]  /*9f00*/  FFMA.FTZ R194, R193, UR4, -R198.reuse ;  /* 0x00000004c1c27c23 */ /* 0x100fe200080108c6 */
[--C-:B------:R-:W-:Y:S01]  /*9f10*/  FFMA.FTZ R191, R191, UR4, -R198.reuse ;  /* 0x00000004bfbf7c23 */ /* 0x100fe200080108c6 */
[--C-:B------:R-:W-:Y:S01]  /*9f20*/  FFMA.FTZ R193, R171, UR4, -R198.reuse ;  /* 0x00000004abc17c23 */ /* 0x100fe200080108c6 */
[----:B------:R-:W-:Y:S01]  /*9f30*/  LDSM.16.MT88.4 R20, [R197+0x10000] ;  /* 0x01000000c514783b */ /* 0x000fe20000004200 */
[--C-:B------:R-:W-:Y:S01]  /*9f40*/  FFMA.FTZ R192, R169, UR4, -R198.reuse ;  /* 0x00000004a9c07c23 */ /* 0x100fe200080108c6 */
[----:B------:R-:W-:Y:S01]  /*9f50*/  FFMA.FTZ R208, R213, UR4, -R198 ;  /* 0x00000004d5d07c23 */ /* 0x000fe200080108c6 */
[----:B------:R-:W2:Y:S01]  /*9f60*/  MUFU.EX2 R179, R179 ;  /* 0x000000b300b37308 */ /* 0x000ea20000000800 */
[----:B-1----:R-:W-:Y:S01]  /*9f70*/  F2FP.BF16.F32.PACK_AB R4, R181, R182 ;  /* 0x000000b6b504723e */ /* 0x002fe200000010ff */
[----:B------:R-:W-:Y:S01]  /*9f80*/  LDSM.16.MT88.4 R168, [R165+0x12800] ;  /* 0x01280000a5a8783b */ /* 0x000fe20000004200 */
[--C-:B------:R-:W-:Y:S01]  /*9f90*/  FFMA.FTZ R206, R217, UR4, -R202.reuse ;  /* 0x00000004d9ce7c23 */ /* 0x100fe200080108ca */
[----:B------:R-:W-:Y:S01]  /*9fa0*/  FFMA.FTZ R215, R215, UR4, -R202 ;  /* 0x00000004d7d77c23 */ /* 0x000fe200080108ca */
[--C-:B------:R-:W-:Y:S01]  /*9fb0*/  FFMA.FTZ R211, R211, UR4, -R198.reuse ;  /* 0x00000004d3d37c23 */ /* 0x100fe200080108c6 */
[--C-:B------:R-:W-:Y:S01]  /*9fc0*/  FFMA.FTZ R210, R175, UR4, -R198.reuse ;  /* 0x00000004afd27c23 */ /* 0x100fe200080108c6 */
[----:B------:R-:W-:Y:S01]  /*9fd0*/  FFMA.FTZ R213, R173, UR4, -R198 ;  /* 0x00000004add57c23 */ /* 0x000fe200080108c6 */
[----:B------:R-:W-:Y:S01]  /*9fe0*/  MUFU.EX2 R178, R178 ;  /* 0x000000b200b27308 */ /* 0x000fe20000000800 */
[----:B------:R-:W-:Y:S01]  /*9ff0*/  LDSM.16.MT88.4 R172, [R187+0x1000] ;  /* 0x00100000bbac783b */ /* 0x000fe20000004200 */
[--C-:B------:R-:W-:Y:S01]  /*a000*/  FFMA.FTZ R212, R207, UR4, -R202.reuse ;  /* 0x00000004cfd47c23 */ /* 0x100fe200080108ca */
[--C-:B------:R-:W-:Y:S01]  /*a010*/  FFMA.FTZ R205, R205, UR4, -R202.reuse ;  /* 0x00000004cdcd7c23 */ /* 0x100fe200080108ca */
[--C-:B------:R-:W-:Y:S01]  /*a020*/  FFMA.FTZ R207, R167, UR4, -R202.reuse ;  /* 0x00000004a7cf7c23 */ /* 0x100fe200080108ca */
[----:B------:R-:W-:Y:S01]  /*a030*/  FFMA.FTZ R200, R200, UR4, -R202 ;  /* 0x00000004c8c87c23 */ /* 0x000fe200080108ca */
[--C-:B------:R-:W-:Y:S01]  /*a040*/  FFMA.FTZ R202, R203, UR4, -R198.reuse ;  /* 0x00000004cbca7c23 */ /* 0x100fe200080108c6 */
[--C-:B------:R-:W-:Y:S01]  /*a050*/  FFMA.FTZ R201, R201, UR4, -R198.reuse ;  /* 0x00000004c9c97c23 */ /* 0x100fe200080108c6 */
[----:B------:R-:W1:Y:S01]  /*a060*/  MUFU.EX2 R177, R177 ;  /* 0x000000b100b17308 */ /* 0x000e620000000800 */
[----:B--2---:R-:W-:Y:S01]  /*a070*/  F2FP.BF16.F32.PACK_AB R6, R179, R180 ;  /* 0x000000b4b306723e */ /* 0x004fe200000010ff */
[--C-:B------:R-:W-:Y:S01]  /*a080*/  FFMA.FTZ R203, R166, UR4, -R198.reuse ;  /* 0x00000004a6cb7c23 */ /* 0x100fe200080108c6 */
[----:B------:R-:W-:-:S05]  /*a090*/  FFMA.FTZ R198, R199, UR4, -R198 ;  /* 0x00000004c7c67c23 */ /* 0x000fca00080108c6 */
[----:B------:R-:W-:Y:S08]  /*a0a0*/  MUFU.EX2 R176, R176 ;  /* 0x000000b000b07308 */ /* 0x000ff00000000800 */
[----:B------:R-:W2:Y:S01]  /*a0b0*/  MUFU.EX2 R185, R185 ;  /* 0x000000b900b97308 */ /* 0x000ea20000000800 */
[----:B-1----:R-:W-:-:S07]  /*a0c0*/  F2FP.BF16.F32.PACK_AB R5, R177, R178 ;  /* 0x000000b2b105723e */ /* 0x002fce00000010ff */
[----:B------:R-:W1:Y:S08]  /*a0d0*/  MUFU.EX2 R186, R186 ;  /* 0x000000ba00ba7308 */ /* 0x000e700000000800 */
[----:B------:R-:W3:Y:S01]  /*a0e0*/  MUFU.EX2 R3, R3 ;  /* 0x0000000300037308 */ /* 0x000ee20000000800 */
[----:B--2---:R-:W-:-:S07]  /*a0f0*/  F2FP.BF16.F32.PACK_AB R7, R185, R176 ;  /* 0x000000b0b907723e */ /* 0x004fce00000010ff */
        /* <DEDUP_REMOVED lines=9> */
[-C--:B---3--:R-:W-:Y:S01]  /*a190*/  FMUL.FTZ R26, R146, R3.reuse ;  /* 0x00000003921a7220 */ /* 0x088fe20000410000 */
        /* <DEDUP_REMOVED lines=376> */
.L_x_753:
        /* <DEDUP_REMOVED lines=35> */
.L_x_758:
        /* <DEDUP_REMOVED lines=8> */
[C---:B------:R-:W-:Y:S02]  /*bbd0*/  LEA R17, P5, R24.reuse, R16, 0x6 ;  /* 0x0000001018117211 */ /* 0x040fe400078a30ff */
[C-C-:B------:R-:W-:Y:S02]  /*bbe0*/  LEA.HI.X R21, R24.reuse, R236, R8.reuse, 0x7, P6 ;  /* 0x000000ec18157211 */ /* 0x140fe400030f3c08 */
[----:B------:R-:W-:Y:S02]  /*bbf0*/  LEA.HI.X R12, R24, R5, R8, 0x6, P5 ;  /* 0x00000005180c7211 */ /* 0x000fe400028f3408 */
[----:B------:R-:W-:Y:S02]  /*bc00*/  LOP3.LUT R8, R19, 0x38, R222, 0x78, !PT ;  /* 0x0000003813087812 */ /* 0x000fe400078e78de */
[-C--:B------:R-:W-:Y:S02]  /*bc10*/  LEA R4, P5, R2, R17.reuse, 0x5 ;  /* 0x0000001102047211 */ /* 0x080fe400078a28ff */
[----:B------:R-:W-:Y:S02]  /*bc20*/  LOP3.LUT R8, R8, 0x1e00, R245, 0xf8, !PT ;  /* 0x00001e0008087812 */ /* 0x000fe400078ef8f5 */
[----:B------:R-:W-:Y:S02]  /*bc30*/  LEA.HI.X R3, R2, R12, R3, 0x5, P5 ;  /* 0x0000000c02037211 */ /* 0x000fe400028f2c03 */
[----:B------:R-:W-:Y:S02]  /*bc40*/  LEA R238, R8, UR6, 0x1 ;  /* 0x0000000608ee7c11 */ /* 0x000fe4000f8e08ff */
[----:B------:R-:W-:Y:S02]  /*bc50*/  IADD3 R2, P5, PT, R16, R17, RZ ;  /* 0x0000001110027210 */ /* 0x000fe40007fbe0ff */
[-C--:B------:R-:W-:Y:S01]  /*bc60*/  LEA R16, P6, R17, R237.reuse, 0x1 ;  /* 0x000000ed11107211 */ /* 0x080fe200078c08ff */
[----:B------:R-:W-:Y:S01]  /*bc70*/  @!PT LDS RZ, [RZ] ;  /* 0x00000000fffff984 */ /* 0x000fe20000000800 */
[----:B------:R-:W-:Y:S01]  /*bc80*/  @!PT LDS RZ, [RZ] ;  /* 0x00000000fffff984 */ /* 0x000fe20000000800 */
[----:B------:R-:W-:Y:S01]  /*bc90*/  @!PT LDS RZ, [RZ] ;  /* 0x00000000fffff984 */ /* 0x000fe20000000800 */
[----:B------:R1:W-:Y:S02]  /*bca0*/  @!P1 LDGSTS.E.BYPASS.LTC128B.128 [R238+0x8000], desc[UR20][R20.64] ;  /* 0x0800000014ee9fae */ /* 0x0003e4000b981a14 */
[--C-:B------:R-:W-:Y:S01]  /*bcb0*/  IMAD.X R5, R5, 0x1, R12.reuse, P5 ;  /* 0x0000000105057824 */ /* 0x100fe200028e060c */
[-C--:B------:R-:W-:Y:S01]  /*bcc0*/  LEA.HI.X R17, R17, R236.reuse, R12, 0x1, P6 ;  /* 0x000000ec11117211 */ /* 0x080fe200030f0c0c */
[----:B------:R1:W-:Y:S01]  /*bcd0*/  @P1 STS.128 [R238+0x8000], RZ ;  /* 0x008000ffee001388 */ /* 0x0003e20000000c00 */
[-C--:B------:R-:W-:Y:S02]  /*bce0*/  LEA R26, P6, R2, R237.reuse, 0x1 ;  /* 0x000000ed021a7211 */ /* 0x080fe400078c08ff */
[----:B------:R-:W-:Y:S01]  /*bcf0*/  LEA R24, P5, R4, R237, 0x1 ;  /* 0x000000ed04187211 */ /* 0x000fe200078a08ff */
[----:B------:R-:W-:Y:S01]  /*bd00*/  @!PT LDS RZ, [RZ] ;  /* 0x00000000fffff984 */ /* 0x000fe20000000800 */
[----:B------:R-:W-:Y:S01]  /*bd10*/  @!PT LDS RZ, [RZ] ;  /* 0x00000000fffff984 */ /* 0x000fe20000000800 */
[----:B------:R-:W-:Y:S01]  /*bd20*/  @!PT LDS RZ, [RZ] ;  /* 0x00000000fffff984 */ /* 0x000fe20000000800 */
[----:B------:R1:W-:Y:S01]  /*bd30*/  @!P4 LDGSTS.E.BYPASS.LTC128B.128 [R238+0xa000], desc[UR20][R20.64+0x80] ;  /* 0x0a00008014eecfae */ /* 0x0003e2000b981a14 */
[-C--:B------:R-:W-:Y:S02]  /*bd40*/  LEA.HI.X R27, R2, R236.reuse, R5, 0x1, P6 ;  /* 0x000000ec021b7211 */ /* 0x080fe400030f0c05 */
        /* <DEDUP_REMOVED lines=74> */
.L_x_756:
[----:B------:R-:W-:Y:S04]  /*c1f0*/  DEPBAR.LE SB0, 0x0 ;  /* 0x000080000000791a */ /* 0x000fe80000000000 */
[----:B------:R-:W-:Y:S01]  /*c200*/  BAR.SYNC.DEFER_BLOCKING 0x0 ;  /* 0x0000000000007b1d */ /* 0x000fe20000010000 */
[----:B------:R-:W-:Y:S01]  /*c210*/  SHF.L.U32 R245, R222, 0x3, RZ ;  /* 0x00000003def57819 */ /* 0x000fe200000006ff */
[----:B------:R-:W-:Y:S01]  /*c220*/  IMAD.WIDE.U32 R166, R230, UR12, RZ ;  /* 0x0000000ce6a67c25 */ /* 0x000fe2000f8e00ff */
[----:B------:R-:W-:Y:S01]  /*c230*/  LOP3.LUT R225, R239, 0x7c00, RZ, 0xc0, !PT ;  /* 0x00007c00efe17812 */ /* 0x000fe200078ec0ff */
        /* <DEDUP_REMOVED lines=10> */
[----:B------:R-:W-:Y:S02]  /*c2e0*/  ISETP.GE.AND P2, PT, R242, UR11, PT ;  /* 0x0000000bf2007c0c */ /* 0x000fe4000bf46270 */
[C---:B------:R-:W-:Y:S01]  /*c2f0*/  LEA R207, P0, R166.reuse, R228, 0x6 ;  /* 0x000000e4a6cf7211 */ /* 0x040fe200078030ff */
[----:B------:R-:W-:Y:S01]  /*c300*/  @!PT LDS RZ, [RZ] ;  /* 0x00000000fffff984 */ /* 0x000fe20000000800 */
[----:B------:R-:W-:Y:S01]  /*c310*/  @!PT LDS RZ, [RZ] ;  /* 0x00000000fffff984 */ /* 0x000fe20000000800 */
[----:B------:R-:W-:Y:S01]  /*c320*/  @!PT LDS RZ, [RZ] ;  /* 0x00000000fffff984 */ /* 0x000fe20000000800 */
[----:B------:R-:W-:Y:S01]  /*c330*/  @!P1 LDGSTS.E.BYPASS.LTC128B.128 [R238+0x10000], desc[UR20][R210.64] ;  /* 0x10000000d2ee9fae */ /* 0x000fe2000b981a14 */
[----:B------:R-:W-:Y:S01]  /*c340*/  SHF.R.U32.HI R224, RZ, 0x1, R222 ;  /* 0x00000001ffe07819 */ /* 0x000fe200000116de */
[----:B------:R-:W-:Y:S01]  /*c350*/  UMOV UR6, UR9 ;  /* 0x0000000900067c82 */ /* 0x000fe20008000000 */
[----:B------:R-:W-:Y:S02]  /*c360*/  LEA R208, P6, R207, R235, 0x1 ;  /* 0x000000ebcfd07211 */ /* 0x000fe400078c08ff */
[----:B------:R-:W-:Y:S01]  /*c370*/  @P1 STS.128 [R238+0x10000], RZ ;  /* 0x010000ffee001388 */ /* 0x000fe20000000c00 */
[----:B------:R-:W-:Y:S02]  /*c380*/  ISETP.GE.AND P1, PT, R223, UR11, PT ;  /* 0x0000000bdf007c0c */ /* 0x000fe4000bf26270 */
[----:B------:R-:W-:Y:S02]  /*c390*/  LEA.HI.X R167, R166, R232, R167, 0x6, P0 ;  /* 0x000000e8a6a77211 */ /* 0x000fe400000f34a7 */
[----:B------:R-:W-:Y:S01]  /*c3a0*/  @!PT LDS RZ, [RZ] ;  /* 0x00000000fffff984 */ /* 0x000fe20000000800 */
[----:B------:R-:W-:Y:S01]  /*c3b0*/  @!PT LDS RZ, [RZ] ;  /* 0x00000000fffff984 */ /* 0x000fe20000000800 */
[----:B------:R-:W-:Y:S01]  /*c3c0*/  @!PT LDS RZ, [RZ] ;  /* 0x00000000fffff984 */ /* 0x000fe20000000800 */
[----:B------:R-:W-:Y:S01]  /*c3d0*/  @!P4 LDGSTS.E.BYPASS.LTC128B.128 [R238+0x12000], desc[UR20][R210.64+0x80] ;  /* 0x12000080d2eecfae */ /* 0x000fe2000b981a14 */
[C---:B------:R-:W-:Y:S02]  /*c3e0*/  IADD3 R166, P5, PT, R207.reuse, R228, RZ ;  /* 0x000000e4cfa67210 */ /* 0x040fe40007fbe0ff */
[-C--:B------:R-:W-:Y:S02]  /*c3f0*/  LEA.HI.X R209, R207, R234.reuse, R167, 0x1, P6 ;  /* 0x000000eacfd17211 */ /* 0x080fe400030f0ca7 */
[----:B------:R-:W-:Y:S01]  /*c400*/  @P4 STS.128 [R238+0x12000], RZ ;  /* 0x012000ffee004388 */ /* 0x000fe20000000c00 */
[----:B------:R-:W-:Y:S01]  /*c410*/  LEA R168, P0, R230, R207, 0x5 ;  /* 0x000000cfe6a87211 */ /* 0x000fe200078028ff */
[----:B------:R-:W-:Y:S01]  /*c420*/  IMAD.X R3, R167, 0x1, R232, P5 ;  /* 0x00000001a7037824 */ /* 0x000fe200028e06e8 */
[----:B------:R-:W-:Y:S02]  /*c430*/  LEA R206, P5, R166, R235, 0x1 ;  /* 0x000000eba6ce7211 */ /* 0x000fe400078a08ff */
[----:B------:R-:W-:Y:S01]  /*c440*/  @!PT LDS RZ, [RZ] ;  /* 0x00000000fffff984 */ /* 0x000fe20000000800 */
[----:B------:R-:W-:Y:S01]  /*c450*/  @!PT LDS RZ, [RZ] ;  /* 0x00000000fffff984 */ /* 0x000fe20000000800 */
[----:B------:R-:W-:Y:S01]  /*c460*/  @!PT LDS RZ, [RZ] ;  /* 0x00000000fffff984 */ /* 0x000fe20000000800 */
[----:B------:R-:W-:Y:S01]  /*c470*/  @!P3 LDGSTS.E.BYPASS.LTC128B.128 [R238+0x14000], desc[UR20][R210.64+0x100] ;  /* 0x14000100d2eebfae */ /* 0x000fe2000b981a14 */
[----:B------:R-:W-:Y:S02]  /*c480*/  LEA.HI.X R165, R230, R167, R231, 0x5, P0 ;  /* 0x000000a7e6a57211 */ /* 0x000fe400000f2ce7 */
[-C--:B------:R-:W-:Y:S02]  /*c490*/  LEA.HI.X R207, R166, R234.reuse, R3, 0x1, P5 ;  /* 0x000000eaa6cf7211 */ /* 0x080fe400028f0c03 */
[----:B------:R-:W-:Y:S01]  /*c4a0*/  @P3 STS.128 [R238+0x14000], RZ ;  /* 0x014000ffee003388 */ /* 0x000fe20000000c00 */
[C---:B------:R-:W-:Y:S02]  /*c4b0*/  LEA R2, P0, R168.reuse, R235, 0x1 ;  /* 0x000000eba8027211 */ /* 0x040fe400078008ff */
[--C-:B------:R-:W-:Y:S02]  /*c4c0*/  LOP3.LUT R173, R223, 0x1c0, R218.reuse, 0xf8, !PT ;  /* 0x000001c0dfad7812 */ /* 0x100fe400078ef8da */
[----:B------:R-:W-:Y:S01]  /*c4d0*/  @!PT LDS RZ, [RZ] ;  /* 0x00000000fffff984 */ /* 0x000fe20000000800 */
[----:B------:R-:W-:Y:S01]  /*c4e0*/  @!PT LDS RZ, [RZ] ;  /* 0x00000000fffff984 */ /* 0x000fe20000000800 */
[----:B------:R-:W-:Y:S01]  /*c4f0*/  @!PT LDS RZ, [RZ] ;  /* 0x00000000fffff984 */ /* 0x000fe20000000800 */
[----:B------:R-:W-:Y:S01]  /*c500*/  @!P2 LDGSTS.E.BYPASS.LTC128B.128 [R238+0x16000], desc[UR20][R210.64+0x180] ;  /* 0x16000180d2eeafae */ /* 0x000fe2000b981a14 */
[----:B------:R-:W-:Y:S02]  /*c510*/  LEA.HI.X R3, R168, R234, R165, 0x1, P0 ;  /* 0x000000eaa8037211 */ /* 0x000fe400000f0ca5 */
[----:B------:R-:W-:Y:S02]  /*c520*/  LOP3.LUT R171, R225, 0x200, R218, 0xf8, !PT ;  /* 0x00000200e1ab7812 */ /* 0x000fe400078ef8da */
[----:B------:R-:W-:Y:S01]  /*c530*/  @P2 STS.128 [R238+0x16000], RZ ;  /* 0x016000ffee002388 */ /* 0x000fe20000000c00 */
[----:B------:R-:W-:Y:S02]  /*c540*/  LOP3.LUT R164, R224, 0x8, RZ, 0xc0, !PT ;  /* 0x00000008e0a47812 */ /* 0x000fe400078ec0ff */
[----:B------:R-:W-:Y:S02]  /*c550*/  LOP3.LUT R170, R173, 0x8, R222, 0x78, !PT ;  /* 0x00000008adaa7812 */ /* 0x000fe400078e78de */
[----:B------:R-:W-:Y:S01]  /*c560*/  @!PT LDS RZ, [RZ] ;  /* 0x00000000fffff984 */ /* 0x000fe20000000800 */
[----:B------:R-:W-:Y:S01]  /*c570*/  @!PT LDS RZ, [RZ] ;  /* 0x00000000fffff984 */ /* 0x000fe20000000800 */
[----:B------:R-:W-:Y:S01]  /*c580*/  @!PT LDS RZ, [RZ] ;  /* 0x00000000fffff984 */ /* 0x000fe20000000800 */
[----:B------:R-:W-:Y:S01]  /*c590*/  @!P1 LDGSTS.E.BYPASS.LTC128B.128 [R238+0x10800], desc[UR20][R208.64] ;  /* 0x10800000d0ee9fae */ /* 0x000fe2000b981a14 */
[----:B------:R-:W-:Y:S02]  /*c5a0*/  LOP3.LUT R164, R171, R173, R164, 0xf6, !PT ;  /* 0x000000adaba47212 */ /* 0x000fe400078ef6a4 */
[----:B------:R-:W-:Y:S02]  /*c5b0*/  LEA R227, R170, R217, 0x1 ;  /* 0x000000d9aae37211 */ /* 0x000fe400078e08ff */
[----:B------:R-:W-:Y:S01]  /*c5c0*/  @P1 STS.128 [R238+0x10800], RZ ;  /* 0x010800ffee001388 */ /* 0x000fe20000000c00 */
[----:B------:R-:W-:Y:S02]  /*c5d0*/  LEA R229, R164, UR6, 0x1 ;  /* 0x00000006a4e57c11 */ /* 0x000fe4000f8e08ff */
[----:B------:R-:W-:Y:S02]  /*c5e0*/  LOP3.LUT P0, RZ, R222, 0x4, RZ, 0xc0, !PT ;  /* 0x00000004deff7812 */ /* 0x000fe4000780c0ff */
[----:B------:R-:W-:Y:S01]  /*c5f0*/  @!PT LDS RZ, [RZ] ;  /* 0x00000000fffff984 */ /* 0x000fe20000000800 */
[----:B------:R-:W-:Y:S01]  /*c600*/  @!PT LDS RZ, [RZ] ;  /* 0x00000000fffff984 */ /* 0x000fe20000000800 */
[----:B------:R-:W-:Y:S01]  /*c610*/  @!PT LDS RZ, [RZ] ;  /* 0x00000000fffff984 */ /* 0x000fe20000000800 */
[----:B------:R-:W-:Y:S01]  /*c620*/  @!P4 LDGSTS.E.BYPASS.LTC128B.128 [R238+0x12800], desc[UR20][R208.64+0x80] ;  /* 0x12800080d0eecfae */ /* 0x000fe2000b981a14 */
[----:B------:R-:W-:Y:S01]  /*c630*/  VIADD R205, R227, UR6 ;  /* 0x00000006e3cd7c36 */ /* 0x000fe20008000000 */
[-C--:B------:R-:W-:Y:S03]  /*c640*/  IADD3 R226, PT, PT, R216, R229.reuse, RZ ;  /* 0x000000e5d8e27210 */ /* 0x080fe60007ffe0ff */
[----:B------:R-:W-:Y:S01]  /*c650*/  @P4 STS.128 [R238+0x12800], RZ ;  /* 0x012800ffee004388 */ /* 0x000fe20000000c00 */
[----:B------:R-:W-:Y:S04]  /*c660*/  IMAD.IADD R170, R205, 0x1, R216 ;  /* 0x00000001cdaa7824 */ /* 0x000fe800078e02d8 */
        /* <DEDUP_REMOVED lines=53> */
[----:B------:R-:W5:Y:S01]  /*c9c0*/  LDSM.16.M88.4 R184, [R227+UR6+0x9000] ;  /* 0x00900006e3b8783b */ /* 0x000f620008000200 */
[----:B--2---:R-:W-:Y:S04]  /*c9d0*/  SEL R2, R219, 0xffffffc0, !P0 ;  /* 0xffffffc0db027807 */ /* 0x004fe80004000000 */
[----:B------:R-:W0:Y:S01]  /*c9e0*/  LDGDEPBAR ;  /* 0x00000000000079af */ /* 0x000e220000000000 */
[----:B------:R-:W-:Y:S04]  /*c9f0*/  IADD3 R171, PT, PT, R2, R229, RZ ;  /* 0x000000e502ab7210 */ /* 0x000fe80007ffe0ff */
[----:B------:R-:W2:Y:S01]  /*ca00*/  LDSM.16.M88.4 R188, [R227+UR6+0x9800] ;  /* 0x00980006e3bc783b */ /* 0x000ea20008000200 */
[----:B------:R-:W-:Y:S01]  /*ca10*/  IMAD.IADD R3, R205, 0x1, R2 ;  /* 0x00000001cd037824 */ /* 0x000fe200078e0202 */
[C---:B------:R-:W-:Y:S03]  /*ca20*/  IADD3 R168, PT, PT, R216.reuse, R171, RZ ;  /* 0x000000abd8a87210 */ /* 0x040fe60007ffe0ff */
[----:B------:R-:W-:Y:S01]  /*ca30*/  LDSM.16.M88.4 R192, [R226] ;  /* 0x00000000e2c0783b */ /* 0x000fe20000000200 */
[----:B------:R-:W-:Y:S04]  /*ca40*/  IMAD.IADD R2, R216, 0x1, R3 ;  /* 0x00000001d8027824 */ /* 0x000fe800078e0203 */
[----:B------:R-:W1:Y:S05]  /*ca50*/  LDSM.16.M88.4 R196, [R170+0x8000] ;  /* 0x00800000aac4783b */ /* 0x000e6a0000000200 */
[----:B------:R-:W1:Y:S05]  /*ca60*/  LDSM.16.M88.4 R200, [R170+0x8800] ;  /* 0x00880000aac8783b */ /* 0x000e6a0000000200 */
[----:B------:R-:W-:Y:S01]  /*ca70*/  LDSM.16.M88.4 R164, [R170+0x9800] ;  /* 0x00980000aaa4783b */ /* 0x000fe20000000200 */
[C---:B---3--:R-:W-:Y:S04]  /*ca80*/  HMMA.16816.F32.BF16 R4, R172.reuse, R176, RZ ;  /* 0x000000b0ac04723c */ /* 0x048fe800000418ff */
[----:B------:R-:W-:Y:S04]  /*ca90*/  LDSM.16.M88.4 R204, [R2+0x8000] ;  /* 0x0080000002cc783b */ /* 0x000fe80000000200 */
[C---:B------:R-:W-:Y:S01]  /*caa0*/  HMMA.16816.F32.BF16 R8, R172.reuse, R178, RZ ;  /* 0x000000b2ac08723c */ /* 0x040fe200000418ff */
[----:B------:R-:W-:Y:S05]  /*cab0*/  LDSM.16.M88.4 R176, [R171] ;  /* 0x00000000abb0783b */ /* 0x000fea0000000200 */
        /* <DEDUP_REMOVED lines=8> */
[C---:B--2---:R-:W-:Y:S08]  /*cb40*/  HMMA.16816.F32.BF16 R28, R172.reuse, R188, RZ ;  /* 0x000000bcac1c723c */ /* 0x044ff000000418ff */
[----:B------:R-:W-:Y:S01]  /*cb50*/  HMMA.16816.F32.BF16 R32, R172, R190, RZ ;  /* 0x000000beac20723c */ /* 0x000fe200000418ff */
[----:B------:R-:W2:Y:S05]  /*cb60*/  LDSM.16.M88.4 R172, [R170+0x9000] ;  /* 0x00900000aaac783b */ /* 0x000eaa0000000200 */
[----:B------:R-:W3:Y:S02]  /*cb70*/  LDSM.16.M88.4 R188, [R3+0x9000] ;  /* 0x0090000003bc783b */ /* 0x000ee40000000200 */
[C---:B-1----:R-:W-:Y:S08]  /*cb80*/  HMMA.16816.F32.BF16 R4, R192.reuse, R196, R4 ;  /* 0x000000c4c004723c */ /* 0x042ff00000041804 */
[C---:B------:R-:W-:Y:S01]  /*cb90*/  HMMA.16816.F32.BF16 R8, R192.reuse, R198, R8 ;  /* 0x000000c6c008723c */ /* 0x040fe20000041808 */
[----:B------:R-:W1:Y:S07]  /*cba0*/  LDSM.16.M88.4 R196, [R3+0x9800] ;  /* 0x0098000003c4783b */ /* 0x000e6e0000000200 */
[C---:B------:R-:W-:Y:S08]  /*cbb0*/  HMMA.16816.F32.BF16 R12, R192.reuse, R200, R12 ;  /* 0x000000c8c00c723c */ /* 0x040ff0000004180c */
[C---:B------:R-:W-:Y:S01]  /*cbc0*/  HMMA.16816.F32.BF16 R16, R192.reuse, R202, R16 ;  /* 0x000000cac010723c */ /* 0x040fe20000041810 */
[----:B------:R-:W4:Y:S07]  /*cbd0*/  LDSM.16.M88.4 R200, [R168] ;  /* 0x00000000a8c8783b */ /* 0x000f2e0000000200 */
[C---:B--2---:R-:W-:Y:S08]  /*cbe0*/  HMMA.16816.F32.BF16 R20, R192.reuse, R172, R20 ;  /* 0x000000acc014723c */ /* 0x044ff00000041814 */
[C---:B------:R-:W-:Y:S01]  /*cbf0*/  HMMA.16816.F32.BF16 R24, R192.reuse, R174, R24 ;  /* 0x000000aec018723c */ /* 0x040fe20000041818 */
[----:B------:R-:W-:Y:S07]  /*cc00*/  LDSM.16.M88.4 R172, [R2+0x9000] ;  /* 0x0090000002ac783b */ /* 0x000fee0000000200 */
[C---:B------:R-:W-:Y:S08]  /*cc10*/  HMMA.16816.F32.BF16 R28, R192.reuse, R164, R28 ;  /* 0x000000a4c01c723c */ /* 0x040ff0000004181c */
[----:B------:R-:W-:Y:S01]  /*cc20*/  HMMA.16816.F32.BF16 R32, R192, R166, R32 ;  /* 0x000000a6c020723c */ /* 0x000fe20000041820 */
[----:B------:R-:W2:Y:S05]  /*cc30*/  LDSM.16.M88.4 R164, [R2+0x8800] ;  /* 0x0088000002a4783b */ /* 0x000eaa0000000200 */
[----:B------:R-:W-:Y:S02]  /*cc40*/  LDSM.16.M88.4 R192, [R227+UR6+0xb000] ;  /* 0x00b00006e3c0783b */ /* 0x000fe40008000200 */
[C---:B------:R-:W-:Y:S08]  /*cc50*/  HMMA.16816.F32.BF16 R4, R176.reuse, R180, R4 ;  /* 0x000000b4b004723c */ /* 0x040ff00000041804 */
[C---:B------:R-:W-:Y:S01]  /*cc60*/  HMMA.16816.F32.BF16 R8, R176.reuse, R182, R8 ;  /* 0x000000b6b008723c */ /* 0x040fe20000041808 */
[----:B------:R-:W-:Y:S07]  /*cc70*/  LDSM.16.M88.4 R180, [R229+0x2000] ;  /* 0x00200000e5b4783b */ /* 0x000fee0000000200 */
[C---:B------:R-:W-:Y:S08]  /*cc80*/  HMMA.16816.F32.BF16 R12, R176.reuse, R184, R12 ;  /* 0x000000b8b00c723c */ /* 0x040ff0000004180c */
[C---:B------:R-:W-:Y:S01]  /*cc90*/  HMMA.16816.F32.BF16 R16, R176.reuse, R186, R16 ;  /* 0x000000bab010723c */ /* 0x040fe20000041810 */
[----:B------:R-:W-:Y:S07]  /*cca0*/  LDSM.16.M88.4 R184, [R227+UR6+0xa000] ;  /* 0x00a00006e3b8783b */ /* 0x000fee0008000200 */
[C---:B---3--:R-:W-:Y:S08]  /*ccb0*/  HMMA.16816.F32.BF16 R20, R176.reuse, R188, R20 ;  /* 0x000000bcb014723c */ /* 0x048ff00000041814 */
[C---:B------:R-:W-:Y:S01]  /*ccc0*/  HMMA.16816.F32.BF16 R24, R176.reuse, R190, R24 ;  /* 0x000000beb018723c */ /* 0x040fe20000041818 */
[----:B------:R-:W-:Y:S07]  /*ccd0*/  LDSM.16.M88.4 R188, [R227+UR6+0xa800] ;  /* 0x00a80006e3bc783b */ /* 0x000fee0008000200 */
[C---:B-1----:R-:W-:Y:S08]  /*cce0*/  HMMA.16816.F32.BF16 R28, R176.reuse, R196, R28 ;  /* 0x000000c4b01c723c */ /* 0x042ff0000004181c */
[----:B------:R-:W-:Y:S01]  /*ccf0*/  HMMA.16816.F32.BF16 R32, R176, R198, R32 ;  /* 0x000000c6b020723c */ /* 0x000fe20000041820 */
[----:B------:R-:W1:Y:S05]  /*cd00*/  LDSM.16.M88.4 R176, [R2+0x9800] ;  /* 0x0098000002b0783b */ /* 0x000e6a0000000200 */
[----:B------:R-:W-:Y:S02]  /*cd10*/  LDSM.16.M88.4 R196, [R226+0x2000] ;  /* 0x00200000e2c4783b */ /* 0x000fe40000000200 */
[C---:B----4-:R-:W-:Y:S08]  /*cd20*/  HMMA.16816.F32.BF16 R4, R200.reuse, R204, R4 ;  /* 0x000000ccc804723c */ /* 0x050ff00000041804 */
[C---:B------:R-:W-:Y:S01]  /*cd30*/  HMMA.16816.F32.BF16 R8, R200.reuse, R206, R8 ;  /* 0x000000cec808723c */ /* 0x040fe20000041808 */
[----:B------:R-:W-:Y:S07]  /*cd40*/  LDSM.16.M88.4 R204, [R170+0xa000] ;  /* 0x00a00000aacc783b */ /* 0x000fee0000000200 */
[C---:B--2---:R-:W-:Y:S08]  /*cd50*/  HMMA.16816.F32.BF16 R12, R200.reuse, R164, R12 ;  /* 0x000000a4c80c723c */ /* 0x044ff0000004180c */
[C---:B------:R-:W-:Y:S01]  /*cd60*/  HMMA.16816.F32.BF16 R16, R200.reuse, R166, R16 ;  /* 0x000000a6c810723c */ /* 0x040fe20000041810 */
[----:B------:R-:W2:Y:S07]  /*cd70*/  LDSM.16.M88.4 R164, [R227+UR6+0xb800] ;  /* 0x00b80006e3a4783b */ /* 0x000eae0008000200 */
[C---:B------:R-:W-:Y:S08]  /*cd80*/  HMMA.16816.F32.BF16 R20, R200.reuse, R172, R20 ;  /* 0x000000acc814723c */ /* 0x040ff00000041814 */
[C---:B------:R-:W-:Y:S01]  /*cd90*/  HMMA.16816.F32.BF16 R24, R200.reuse, R174, R24 ;  /* 0x000000aec818723c */ /* 0x040fe20000041818 */
[----:B------:R-:W3:Y:S07]  /*cda0*/  LDSM.16.M88.4 R172, [R170+0xa800] ;  /* 0x00a80000aaac783b */ /* 0x000eee0000000200 */
[C---:B-1----:R-:W-:Y:S08]  /*cdb0*/  HMMA.16816.F32.BF16 R28, R200.reuse, R176, R28 ;  /* 0x000000b0c81c723c */ /* 0x042ff0000004181c */
[----:B------:R-:W-:Y:S01]  /*cdc0*/  HMMA.16816.F32.BF16 R32, R200, R178, R32 ;  /* 0x000000b2c820723c */ /* 0x000fe20000041820 */
[----:B------:R-:W1:Y:S05]  /*cdd0*/  LDSM.16.M88.4 R176, [R170+0xb000] ;  /* 0x00b00000aab0783b */ /* 0x000e6a0000000200 */
        /* <DEDUP_REMOVED lines=12> */
[----:B------:R-:W2:Y:S05]  /*cea0*/  LDSM.16.M88.4 R164, [R3+0xa800] ;  /* 0x00a8000003a4783b */ /* 0x000eaa0000000200 */
[----:B------:R-:W5:Y:S02]  /*ceb0*/  LDSM.16.M88.4 R180, [R3+0xb000] ;  /* 0x00b0000003b4783b */ /* 0x000f640000000200 */
[C---:B------:R-:W-:Y:S08]  /*cec0*/  HMMA.16816.F32.BF16 R4, R196.reuse, R204, R4 ;  /* 0x000000ccc404723c */ /* 0x040ff00000041804 */
[C---:B------:R-:W-:Y:S01]  /*ced0*/  HMMA.16816.F32.BF16 R8, R196.reuse, R206, R8 ;  /* 0x000000cec408723c */ /* 0x040fe20000041808 */
[----:B------:R-:W5:Y:S07]  /*cee0*/  LDSM.16.M88.4 R204, [R2+0xa000] ;  /* 0x00a0000002cc783b */ /* 0x000f6e0000000200 */
[C---:B---3--:R-:W-:Y:S08]  /*cef0*/  HMMA.16816.F32.BF16 R12, R196.reuse, R172, R12 ;  /* 0x000000acc40c723c */ /* 0x048ff0000004180c */
[C---:B------:R-:W-:Y:S01]  /*cf00*/  HMMA.16816.F32.BF16 R16, R196.reuse, R174, R16 ;  /* 0x000000aec410723c */ /* 0x040fe20000041810 */
[----:B------:R-:W3:Y:S07]  /*cf10*/  LDSM.16.M88.4 R172, [R2+0xa800] ;  /* 0x00a8000002ac783b */ /* 0x000eee0000000200 */
[C---:B-1----:R-:W-:Y:S08]  /*cf20*/  HMMA.16816.F32.BF16 R20, R196.reuse, R176, R20 ;  /* 0x000000b0c414723c */ /* 0x042ff00000041814 */
[C---:B------:R-:W-:Y:S01]  /*cf30*/  HMMA.16816.F32.BF16 R24, R196.reuse, R178, R24 ;  /* 0x000000b2c418723c */ /* 0x040fe20000041818 */
[----:B------:R-:W1:Y:S07]  /*cf40*/  LDSM.16.M88.4 R176, [R2+0xb000] ;  /* 0x00b0000002b0783b */ /* 0x000e6e0000000200 */
[C---:B----4-:R-:W-:Y:S08]  /*cf50*/  HMMA.16816.F32.BF16 R28, R196.reuse, R184, R28 ;  /* 0x000000b8c41c723c */ /* 0x050ff0000004181c */
[----:B------:R-:W-:Y:S01]  /*cf60*/  HMMA.16816.F32.BF16 R32, R196, R186, R32 ;  /* 0x000000bac420723c */ /* 0x000fe20000041820 */
[----:B------:R-:W4:Y:S05]  /*cf70*/  LDSM.16.M88.4 R184, [R2+0xb800] ;  /* 0x00b8000002b8783b */ /* 0x000f2a0000000200 */
[----:B------:R-:W-:Y:S02]  /*cf80*/  LDSM.16.M88.4 R196, [R229+0x4000] ;  /* 0x00400000e5c4783b */ /* 0x000fe40000000200 */
[C---:B------:R-:W-:Y:S08]  /*cf90*/  HMMA.16816.F32.BF16 R4, R200.reuse, R208, R4 ;  /* 0x000000d0c804723c */ /* 0x040ff00000041804 */
[C---:B------:R-:W-:Y:S01]  /*cfa0*/  HMMA.16816.F32.BF16 R8, R200.reuse, R210, R8 ;  /* 0x000000d2c808723c */ /* 0x040fe20000041808 */
[----:B------:R-:W4:Y:S07]  /*cfb0*/  LDSM.16.M88.4 R208, [R227+UR6+0xc000] ;  /* 0x00c00006e3d0783b */ /* 0x000f2e0008000200 */
[C---:B--2---:R-:W-:Y:S08]  /*cfc0*/  HMMA.16816.F32.BF16 R12, R200.reuse, R164, R12 ;  /* 0x000000a4c80c723c */ /* 0x044ff0000004180c */
[C---:B------:R-:W-:Y:S01]  /*cfd0*/  HMMA.16816.F32.BF16 R16, R200.reuse, R166, R16 ;  /* 0x000000a6c810723c */ /* 0x040fe20000041810 */
[----:B------:R-:W2:Y:S07]  /*cfe0*/  LDSM.16.M88.4 R164, [R227+UR6+0xc800] ;  /* 0x00c80006e3a4783b */ /* 0x000eae0008000200 */
        /* <DEDUP_REMOVED lines=19> */
[----:B------:R-:W4:Y:S02]  /*d120*/  LDSM.16.M88.4 R192, [R171+0x4000] ;  /* 0x00400000abc0783b */ /* 0x000f240000000200 */
        /* <DEDUP_REMOVED lines=8> */
[----:B------:R-:W5:Y:S07]  /*d1b0*/  LDSM.16.M88.4 R180, [R3+0xd000] ;  /* 0x00d0000003b4783b */ /* 0x000f6e0000000200 */
[C---:B------:R-:W-:Y:S08]  /*d1c0*/  HMMA.16816.F32.BF16 R28, R196.reuse, R188, R28 ;  /* 0x000000bcc41c723c */ /* 0x040ff0000004181c */
[----:B------:R-:W-:Y:S01]  /*d1d0*/  HMMA.16816.F32.BF16 R32, R196, R190, R32 ;  /* 0x000000bec420723c */ /* 0x000fe20000041820 */
[----:B------:R-:W5:Y:S05]  /*d1e0*/  LDSM.16.M88.4 R188, [R3+0xd800] ;  /* 0x00d8000003bc783b */ /* 0x000f6a0000000200 */
        /* <DEDUP_REMOVED lines=26> */
[----:B------:R-:W-:Y:S02]  /*d390*/  LDSM.16.M88.4 R192, [R226+0x6000] ;  /* 0x00600000e2c0783b */ /* 0x000fe40000000200 */
        /* <DEDUP_REMOVED lines=15> */
[----:B------:R-:W4:Y:S07]  /*d490*/  LDSM.16.M88.4 R204, [R3+0xe000] ;  /* 0x00e0000003cc783b */ /* 0x000f2e0000000200 */
        /* <DEDUP_REMOVED lines=11> */
[C---:B------:R-:W-:Y:S08]  /*d550*/  HMMA.16816.F32.BF16 R8, R192.reuse, R210, R8 ;  /* 0x000000d2c008723c */ /* 0x040ff00000041808 */
[C---:B---3--:R-:W-:Y:S08]  /*d560*/  HMMA.16816.F32.BF16 R12, R192.reuse, R172, R12 ;  /* 0x000000acc00c723c */ /* 0x048ff0000004180c */
[C---:B------:R-:W-:Y:S01]  /*d570*/  HMMA.16816.F32.BF16 R16, R192.reuse, R174, R16 ;  /* 0x000000aec010723c */ /* 0x040fe20000041810 */
[----:B------:R-:W-:Y:S07]  /*d580*/  LDSM.16.M88.4 R172, [R2+0xf000] ;  /* 0x00f0000002ac783b */ /* 0x000fee0000000200 */
[C---:B-1----:R-:W-:Y:S08]  /*d590*/  HMMA.16816.F32.BF16 R20, R192.reuse, R176, R20 ;  /* 0x000000b0c014723c */ /* 0x042ff00000041814 */
[C---:B------:R-:W-:Y:S08]  /*d5a0*/  HMMA.16816.F32.BF16 R24, R192.reuse, R178, R24 ;  /* 0x000000b2c018723c */ /* 0x040ff00000041818 */
[C---:B----4-:R-:W-:Y:S08]  /*d5b0*/  HMMA.16816.F32.BF16 R28, R192.reuse, R184, R28 ;  /* 0x000000b8c01c723c */ /* 0x050ff0000004181c */
[----:B------:R-:W-:Y:S08]  /*d5c0*/  HMMA.16816.F32.BF16 R32, R192, R186, R32 ;  /* 0x000000bac020723c */ /* 0x000ff00000041820 */
[C---:B------:R-:W-:Y:S08]  /*d5d0*/  HMMA.16816.F32.BF16 R4, R196.reuse, R204, R4 ;  /* 0x000000ccc404723c */ /* 0x040ff00000041804 */
[C---:B------:R-:W-:Y:S08]  /*d5e0*/  HMMA.16816.F32.BF16 R8, R196.reuse, R206, R8 ;  /* 0x000000cec408723c */ /* 0x040ff00000041808 */
[C---:B--2---:R-:W-:Y:S08]  /*d5f0*/  HMMA.16816.F32.BF16 R12, R196.reuse, R164, R12 ;  /* 0x000000a4c40c723c */ /* 0x044ff0000004180c */
[C---:B------:R-:W-:Y:S01]  /*d600*/  HMMA.16816.F32.BF16 R16, R196.reuse, R166, R16 ;  /* 0x000000a6c410723c */ /* 0x040fe20000041810 */
[----:B------:R-:W1:Y:S07]  /*d610*/  LDSM.16.M88.4 R164, [R2+0xe800] ;  /* 0x00e8000002a4783b */ /* 0x000e6e0000000200 */
[C---:B-----5:R-:W-:Y:S08]  /*d620*/  HMMA.16816.F32.BF16 R20, R196.reuse, R180, R20 ;  /* 0x000000b4c414723c */ /* 0x060ff00000041814 */
[C---:B------:R-:W-:Y:S08]  /*d630*/  HMMA.16816.F32.BF16 R24, R196.reuse, R182, R24 ;  /* 0x000000b6c418723c */ /* 0x040ff00000041818 */
[C---:B------:R-:W-:Y:S08]  /*d640*/  HMMA.16816.F32.BF16 R28, R196.reuse, R188, R28 ;  /* 0x000000bcc41c723c */ /* 0x040ff0000004181c */
[----:B------:R-:W-:Y:S08]  /*d650*/  HMMA.16816.F32.BF16 R32, R196, R190, R32 ;  /* 0x000000bec420723c */ /* 0x000ff00000041820 */
[C---:B------:R-:W-:Y:S08]  /*d660*/  HMMA.16816.F32.BF16 R4, R200.reuse, R212, R4 ;  /* 0x000000d4c804723c */ /* 0x040ff00000041804 */
[C---:B------:R-:W-:Y:S08]  /*d670*/  HMMA.16816.F32.BF16 R8, R200.reuse, R214, R8 ;  /* 0x000000d6c808723c */ /* 0x040ff00000041808 */
[C---:B-1----:R-:W-:Y:S03]  /*d680*/  HMMA.16816.F32.BF16 R12, R200.reuse, R164, R12 ;  /* 0x000000a4c80c723c */ /* 0x042fe6000004180c */
[----:B------:R-:W-:Y:S01]  /*d690*/  FMUL.FTZ R3, R7, UR8 ;  /* 0x0000000807037c20 */ /* 0x000fe20008410000 */
[----:B------:R-:W-:Y:S01]  /*d6a0*/  FMUL.FTZ R204, R5, UR8 ;  /* 0x0000000805cc7c20 */ /* 0x000fe20008410000 */
[----:B------:R-:W-:Y:S01]  /*d6b0*/  FMUL.FTZ R206, R4, UR8 ;  /* 0x0000000804ce7c20 */ /* 0x000fe20008410000 */
[----:B------:R-:W-:Y:S02]  /*d6c0*/  FMUL.FTZ R168, R6, UR8 ;  /* 0x0000000806a87c20 */ /* 0x000fe40008410000 */
[C---:B------:R-:W-:Y:S01]  /*d6d0*/  HMMA.16816.F32.BF16 R16, R200.reuse, R166, R16 ;  /* 0x000000a6c810723c */ /* 0x040fe20000041810 */
[----:B------:R-:W1:Y:S02]  /*d6e0*/  MUFU.TANH R3, R3 ;  /* 0x0000000300037308 */ /* 0x000e640000002400 */
[----:B------:R-:W-:Y:S01]  /*d6f0*/  FMUL.FTZ R210, R9, UR8 ;  /* 0x0000000809d27c20 */ /* 0x000fe20008410000 */
[----:B------:R-:W-:Y:S01]  /*d700*/  FMUL.FTZ R209, R8, UR8 ;  /* 0x0000000808d17c20 */ /* 0x000fe20008410000 */
[----:B------:R-:W-:Y:S01]  /*d710*/  FMUL.FTZ R207, R10, UR8 ;  /* 0x000000080acf7c20 */ /* 0x000fe20008410000 */
[----:B------:R-:W-:Y:S02]  /*d720*/  FMUL.FTZ R208, R11, UR8 ;  /* 0x000000080bd07c20 */ /* 0x000fe40008410000 */
[C---:B------:R-:W-:Y:S03]  /*d730*/  HMMA.16816.F32.BF16 R20, R200.reuse, R172, R20 ;  /* 0x000000acc814723c */ /* 0x040fe60000041814 */
[----:B------:R2:W-:Y:S01]  /*d740*/  MUFU.TANH R9, R210 ;  /* 0x000000d200097308 */ /* 0x0005e20000002400 */
[----:B------:R-:W-:Y:S01]  /*d750*/  FMUL.FTZ R165, R12, UR8 ;  /* 0x000000080ca57c20 */ /* 0x000fe20008410000 */
[----:B------:R-:W-:Y:S01]  /*d760*/  FMUL.FTZ R211, R15, UR8 ;  /* 0x000000080fd37c20 */ /* 0x000fe20008410000 */
[----:B------:R-:W-:Y:S01]  /*d770*/  FMUL.FTZ R212, R13, UR8 ;  /* 0x000000080dd47c20 */ /* 0x000fe20008410000 */
[----:B------:R-:W-:Y:S01]  /*d780*/  FMUL.FTZ R252, R14, UR8 ;  /* 0x000000080efc7c20 */ /* 0x000fe20008410000 */
[C---:B------:R-:W-:Y:S05]  /*d790*/  HMMA.16816.F32.BF16 R24, R200.reuse, R174, R24 ;  /* 0x000000aec818723c */ /* 0x040fea0000041818 */
[----:B------:R3:W-:Y:S01]  /*d7a0*/  MUFU.TANH R193, R165 ;  /* 0x000000a500c17308 */ /* 0x0007e20000002400 */
[----:B------:R-:W-:Y:S01]  /*d7b0*/  FMUL.FTZ R248, R18, UR8 ;  /* 0x0000000812f87c20 */ /* 0x000fe20008410000 */
[----:B------:R-:W-:Y:S01]  /*d7c0*/  FMUL.FTZ R250, R17, UR8 ;  /* 0x0000000811fa7c20 */ /* 0x000fe20008410000 */
[----:B------:R-:W-:Y:S07]  /*d7d0*/  FMUL.FTZ R246, R19, UR8 ;  /* 0x0000000813f67c20 */ /* 0x000fee0008410000 */
[----:B------:R-:W-:Y:S01]  /*d7e0*/  MUFU.TANH R194, R211 ;  /* 0x000000d300c27308 */ /* 0x000fe20000002400 */
[----:B--2---:R-:W-:Y:S01]  /*d7f0*/  FMUL.FTZ R210, R16, UR8 ;  /* 0x0000000810d27c20 */ /* 0x004fe20008410000 */
[----:B------:R-:W-:Y:S01]  /*d800*/  FMUL.FTZ R214, R20, UR8 ;  /* 0x0000000814d67c20 */ /* 0x000fe20008410000 */
[----:B------:R-:W-:Y:S07]  /*d810*/  FMUL.FTZ R251, R21, UR8 ;  /* 0x0000000815fb7c20 */ /* 0x000fee0008410000 */
[----:B------:R2:W-:Y:S01]  /*d820*/  MUFU.TANH R195, R212 ;  /* 0x000000d400c37308 */ /* 0x0005e20000002400 */
[----:B---3--:R3:W4:Y:S01]  /*d830*/  LDSM.16.M88.4 R164, [R2+0xf800] ;  /* 0x00f8000002a4783b */ /* 0x0087220000000200 */
[----:B------:R-:W-:Y:S04]  /*d840*/  DEPBAR.LE SB0, 0x0 ;  /* 0x000080000000791a */ /* 0x000fe80000000000 */
[----:B------:R-:W-:Y:S01]  /*d850*/  FMUL.FTZ R215, R24, UR8 ;  /* 0x0000000818d77c20 */ /* 0x000fe20008410000 */
[----:B------:R-:W-:Y:S03]  /*d860*/  FMUL.FTZ R213, R25, UR8 ;  /* 0x0000000819d57c20 */ /* 0x000fe60008410000 */
[----:B------:R-:W5:Y:S01]  /*d870*/  MUFU.TANH R204, R204 ;  /* 0x000000cc00cc7308 */ /* 0x000f620000002400 */
[----:B------:R-:W-:Y:S09]  /*d880*/  BAR.SYNC.DEFER_BLOCKING 0x0 ;  /* 0x0000000000007b1d */ /* 0x000ff20000010000 */
[----:B------:R-:W5:Y:S01]  /*d890*/  MUFU.TANH R209, R209 ;  /* 0x000000d100d17308 */ /* 0x000f620000002400 */
[----:B--2---:R-:W-:Y:S09]  /*d8a0*/  FMUL.FTZ R212, R22, UR8 ;  /* 0x0000000816d47c20 */ /* 0x004ff20008410000 */
[----:B------:R-:W2:Y:S01]  /*d8b0*/  MUFU.TANH R207, R207 ;  /* 0x000000cf00cf7308 */ /* 0x000ea20000002400 */
[----:B---3--:R-:W-:Y:S05]  /*d8c0*/  MOV R2, UR12 ;  /* 0x0000000c00027c02 */ /* 0x008fea0008000f00 */
[----:B------:R-:W-:Y:S04]  /*d8d0*/  IMAD R2, R2, 0x40, R233 ;  /* 0x0000004002027824 */ /* 0x000fe800078e02e9 */
[----:B------:R3:W-:Y:S01]  /*d8e0*/  MUFU.TANH R197, R210 ;  /* 0x000000d200c57308 */ /* 0x0007e20000002400 */
[C---:B------:R-:W-:Y:S02]  /*d8f0*/  IADD3 R211, PT, PT, R2.reuse, 0x1, RZ ;  /* 0x0000000102d37810 */ /* 0x040fe40007ffe0ff */
[----:B------:R-:W-:Y:S02]  /*d900*/  I2FP.F32.U32 R5, R2 ;  /* 0x0000000200057245 */ /* 0x000fe40000201000 */
[----:B------:R-:W-:Y:S05]  /*d910*/  I2FP.F32.U32 R211, R211 ;  /* 0x000000d300d37245 */ /* 0x000fea0000201000 */
[----:B------:R-:W2:Y:S01]  /*d920*/  MUFU.TANH R206, R206 ;  /* 0x000000ce00ce7308 */ /* 0x000ea20000002400 */
[C---:B----4-:R-:W-:Y:S05]  /*d930*/  HMMA.16816.F32.BF16 R28, R200.reuse, R164, R28 ;  /* 0x000000a4c81c723c */ /* 0x050fea000004181c */
[C---:B------:R-:W-:Y:S02]  /*d940*/  VIADD R165, R2.reuse, 0x8 ;  /* 0x0000000802a57836 */ /* 0x040fe40000000000 */
[C---:B-1----:R-:W-:Y:S02]  /*d950*/  FFMA.FTZ R14, R211.reuse, UR5, R3 ;  /* 0x00000005d30e7c23 */ /* 0x042fe40008010003 */
[----:B------:R-:W1:Y:S01]  /*d960*/  MUFU.TANH R168, R168 ;  /* 0x000000a800a87308 */ /* 0x000e620000002400 */
[C---:B------:R-:W-:Y:S02]  /*d970*/  VIADD R3, R2.reuse, 0x10 ;  /* 0x0000001002037836 */ /* 0x040fe40000000000 */
[----:B-----5:R-:W-:Y:S01]  /*d980*/  FFMA.FTZ R13, R211, UR5, R204 ;  /* 0x00000005d30d7c23 */ /* 0x020fe200080100cc */
[----:B------:R-:W-:Y:S01]  /*d990*/  I2FP.F32.U32 R165, R165 ;  /* 0x000000a500a57245 */ /* 0x000fe20000201000 */
[----:B---3--:R-:W-:Y:S01]  /*d9a0*/  FMUL.FTZ R210, R23, UR8 ;  /* 0x0000000817d27c20 */ /* 0x008fe20008410000 */
[----:B------:R-:W-:Y:S04]  /*d9b0*/  HMMA.16816.F32.BF16 R32, R200, R166, R32 ;  /* 0x000000a6c820723c */ /* 0x000fe80000041820 */
[----:B------:R-:W3:Y:S01]  /*d9c0*/  MUFU.TANH R252, R252 ;  /* 0x000000fc00fc7308 */ /* 0x000ee20000002400 */
[----:B------:R-:W-:Y:S01]  /*d9d0*/  I2FP.F32.U32 R204, R3 ;  /* 0x0000000300cc7245 */ /* 0x000fe20000201000 */
[C---:B------:R-:W-:Y:S01]  /*d9e0*/  FFMA.FTZ R11, R165.reuse, UR5, R209 ;  /* 0x00000005a50b7c23 */ /* 0x040fe200080100d1 */
[----:B--2---:R-:W-:Y:S01]  /*d9f0*/  FFMA.FTZ R18, R165, UR5, R207 ;  /* 0x00000005a5127c23 */ /* 0x004fe200080100cf */
[----:B------:R-:W-:Y:S01]  /*da00*/  IADD3 R165, PT, PT, R2, 0x11, RZ ;  /* 0x0000001102a57810 */ /* 0x000fe20007ffe0ff */
[C---:B------:R-:W-:Y:S01]  /*da10*/  FFMA.FTZ R15, R5.reuse, UR5, R206 ;  /* 0x00000005050f7c23 */ /* 0x040fe200080100ce */
[----:B------:R-:W-:Y:S01]  /*da20*/  FFMA.FTZ R193, R204, UR5, R193 ;  /* 0x00000005ccc17c23 */ /* 0x000fe200080100c1 */
[C---:B------:R-:W-:Y:S03]  /*da30*/  IADD3 R3, PT, PT, R2.reuse, 0x18, RZ ;  /* 0x0000001802037810 */ /* 0x040fe60007ffe0ff */
[----:B------:R2:W4:Y:S01]  /*da40*/  MUFU.TANH R10, R208 ;  /* 0x000000d0000a7308 */ /* 0x0005220000002400 */
[----:B-1----:R-:W-:Y:S01]  /*da50*/  FFMA.FTZ R22, R5, UR5, R168 ;  /* 0x0000000505167c23 */ /* 0x002fe200080100a8 */
[----:B------:R-:W-:Y:S01]  /*da60*/  FMUL.FTZ R206, R27, UR8 ;  /* 0x000000081bce7c20 */ /* 0x000fe20008410000 */
[----:B------:R-:W-:Y:S01]  /*da70*/  IADD3 R168, PT, PT, R2, 0x9, RZ ;  /* 0x0000000902a87810 */ /* 0x000fe20007ffe0ff */
[----:B------:R-:W-:Y:S01]  /*da80*/  FMUL.FTZ R211, R28, UR8 ;  /* 0x000000081cd37c20 */ /* 0x000fe20008410000 */
[----:B------:R-:W-:Y:S01]  /*da90*/  I2FP.F32.U32 R166, R3 ;  /* 0x0000000300a67245 */ /* 0x000fe20000201000 */
[----:B------:R-:W-:Y:S01]  /*daa0*/  FMUL.FTZ R209, R29, UR8 ;  /* 0x000000081dd17c20 */ /* 0x000fe20008410000 */
[----:B------:R-:W-:Y:S03]  /*dab0*/  I2FP.F32.U32 R168, R168 ;  /* 0x000000a800a87245 */ /* 0x000fe60000201000 */
[----:B------:R-:W1:Y:S01]  /*dac0*/  MUFU.TANH R248, R248 ;  /* 0x000000f800f87308 */ /* 0x000e620000002400 */
[----:B---3--:R-:W-:Y:S01]  /*dad0*/  FFMA.FTZ R252, R204, UR5, R252 ;  /* 0x00000005ccfc7c23 */ /* 0x008fe200080100fc */
[----:B------:R-:W-:Y:S01]  /*dae0*/  I2FP.F32.U32 R204, R165 ;  /* 0x000000a500cc7245 */ /* 0x000fe20000201000 */
[C---:B------:R-:W-:Y:S01]  /*daf0*/  VIADD R165, R2.reuse, 0x19 ;  /* 0x0000001902a57836 */ /* 0x040fe20000000000 */
[----:B------:R-:W-:Y:S01]  /*db00*/  IADD3 R3, PT, PT, R2, 0x20, RZ ;  /* 0x0000002002037810 */ /* 0x000fe20007ffe0ff */
[----:B------:R-:W-:Y:S01]  /*db10*/  FFMA.FTZ R9, R168, UR5, R9 ;  /* 0x00000005a8097c23 */ /* 0x000fe20008010009 */
[----:B------:R-:W-:Y:S01]  /*db20*/  FFMA.FTZ R197, R166, UR5, R197 ;  /* 0x00000005a6c57c23 */ /* 0x000fe200080100c5 */
[----:B------:R-:W-:Y:S03]  /*db30*/  FFMA.FTZ R195, R204, UR5, R195 ;  /* 0x00000005ccc37c23 */ /* 0x000fe600080100c3 */
[----:B------:R-:W3:Y:S01]  /*db40*/  MUFU.TANH R250, R250 ;  /* 0x000000fa00fa7308 */ /* 0x000ee20000002400 */
[----:B--2---:R-:W-:Y:S01]  /*db50*/  FMUL.FTZ R208, R26, UR8 ;  /* 0x000000081ad07c20 */ /* 0x004fe20008410000 */
[----:B------:R-:W-:Y:S01]  /*db60*/  I2FP.F32.U32 R165, R165 ;  /* 0x000000a500a57245 */ /* 0x000fe20000201000 */
[----:B----4-:R-:W-:Y:S01]  /*db70*/  FFMA.FTZ R10, R168, UR5, R10 ;  /* 0x00000005a80a7c23 */ /* 0x010fe2000801000a */
[----:B------:R-:W-:Y:S01]  /*db80*/  I2FP.F32.U32 R3, R3 ;  /* 0x0000000300037245 */ /* 0x000fe20000201000 */
[----:B------:R-:W-:Y:S01]  /*db90*/  FMUL.FTZ R168, R30, UR8 ;  /* 0x000000081ea87c20 */ /* 0x000fe20008410000 */
[----:B------:R-:W-:Y:S01]  /*dba0*/  FFMA.FTZ R194, R204, UR5, R194 ;  /* 0x00000005ccc27c23 */ /* 0x000fe200080100c2 */
[----:B------:R-:W-:Y:S03]  /*dbb0*/  FMUL.FTZ R207, R32, UR8 ;  /* 0x0000000820cf7c20 */ /* 0x000fe60008410000 */
[----:B------:R-:W2:Y:S01]  /*dbc0*/  MUFU.TANH R246, R246 ;  /* 0x000000f600f67308 */ /* 0x000ea20000002400 */
[----:B-1----:R-:W-:Y:S01]  /*dbd0*/  FFMA.FTZ R248, R166, UR5, R248 ;  /* 0x00000005a6f87c23 */ /* 0x002fe200080100f8 */
[C---:B------:R-:W-:Y:S01]  /*dbe0*/  IADD3 R166, PT, PT, R2.reuse, 0x21, RZ ;  /* 0x0000002102a67810 */ /* 0x040fe20007ffe0ff */
[----:B------:R-:W-:Y:S01]  /*dbf0*/  FMUL.FTZ R167, R31, UR8 ;  /* 0x000000081fa77c20 */ /* 0x000fe20008410000 */
[C---:B------:R-:W-:Y:S01]  /*dc00*/  IADD3 R5, PT, PT, R2.reuse, 0x30, RZ ;  /* 0x0000003002057810 */ /* 0x040fe20007ffe0ff */
[----:B------:R-:W-:Y:S01]  /*dc10*/  VIADD R26, R2, 0x31 ;  /* 0x00000031021a7836 */ /* 0x000fe20000000000 */
[----:B------:R-:W-:Y:S04]  /*dc20*/  I2FP.F32.U32 R166, R166 ;  /* 0x000000a600a67245 */ /* 0x000fe80000201000 */
[----:B------:R-:W1:Y:S01]  /*dc30*/  MUFU.TANH R214, R214 ;  /* 0x000000d600d67308 */ /* 0x000e620000002400 */
[----:B---3--:R-:W-:Y:S01]  /*dc40*/  FFMA.FTZ R250, R165, UR5, R250 ;  /* 0x00000005a5fa7c23 */ /* 0x008fe200080100fa */
[----:B------:R-:W-:Y:S02]  /*dc50*/  FMNMX3.FTZ R6, R169, R15, R13, !PT ;  /* 0x0000000fa9067276 */ /* 0x000fe4000781000d */
[----:B------:R-:W-:Y:S02]  /*dc60*/  I2FP.F32.U32 R26, R26 ;  /* 0x0000001a001a7245 */ /* 0x000fe40000201000 */
[----:B------:R-:W-:Y:S04]  /*dc70*/  FMNMX3.FTZ R6, R6, R11, R9, !PT ;  /* 0x0000000b06067276 */ /* 0x000fe80007810009 */
[----:B------:R-:W3:Y:S01]  /*dc80*/  MUFU.TANH R212, R212 ;  /* 0x000000d400d47308 */ /* 0x000ee20000002400 */
[----:B--2---:R-:W-:Y:S01]  /*dc90*/  FFMA.FTZ R246, R165, UR5, R246 ;  /* 0x00000005a5f67c23 */ /* 0x004fe200080100f6 */
[----:B------:R-:W-:Y:S01]  /*dca0*/  VIADD R165, R2, 0x28 ;  /* 0x0000002802a57836 */ /* 0x000fe20000000000 */
[----:B------:R-:W-:Y:S04]  /*dcb0*/  FMNMX3.FTZ R6, R6, R193, R195, !PT ;  /* 0x000000c106067276 */ /* 0x000fe800078100c3 */
[----:B------:R-:W-:Y:S03]  /*dcc0*/  I2FP.F32.U32 R204, R165 ;  /* 0x000000a500cc7245 */ /* 0x000fe60000201000 */
[----:B------:R-:W2:Y:S01]  /*dcd0*/  MUFU.TANH R251, R251 ;  /* 0x000000fb00fb7308 */ /* 0x000ea20000002400 */
[C---:B-1----:R-:W-:Y:S01]  /*dce0*/  FFMA.FTZ R214, R3.reuse, UR5, R214 ;  /* 0x0000000503d67c23 */ /* 0x042fe200080100d6 */
[----:B------:R-:W-:Y:S08]  /*dcf0*/  FMNMX3.FTZ R6, R6, R197, R250, !PT ;  /* 0x000000c506067276 */ /* 0x000ff000078100fa */
[----:B------:R-:W1:Y:S01]  /*dd00*/  MUFU.TANH R210, R210 ;  /* 0x000000d200d27308 */ /* 0x000e620000002400 */
[----:B---3--:R-:W-:Y:S01]  /*dd10*/  FFMA.FTZ R212, R3, UR5, R212 ;  /* 0x0000000503d47c23 */ /* 0x008fe200080100d4 */
[----:B------:R-:W-:Y:S04]  /*dd20*/  IADD3 R3, PT, PT, R2, 0x29, RZ ;  /* 0x0000002902037810 */ /* 0x000fe80007ffe0ff */
[----:B------:R-:W-:Y:S04]  /*dd30*/  I2FP.F32.U32 R165, R3 ;  /* 0x0000000300a57245 */ /* 0x000fe80000201000 */
[----:B------:R-:W3:Y:S01]  /*dd40*/  MUFU.TANH R215, R215 ;  /* 0x000000d700d77308 */ /* 0x000ee20000002400 */
[----:B--2---:R-:W-:Y:S01]  /*dd50*/  FFMA.FTZ R251, R166, UR5, R251 ;  /* 0x00000005a6fb7c23 */ /* 0x004fe200080100fb */
[----:B------:R-:W-:Y:S02]  /*dd60*/  I2FP.F32.U32 R3, R5 ;  /* 0x0000000500037245 */ /* 0x000fe40000201000 */
[----:B------:R-:W-:Y:S02]  /*dd70*/  FMNMX3.FTZ R5, R0, R22, R14, !PT ;  /* 0x0000001600057276 */ /* 0x000fe4000781000e */
[----:B------:R-:W-:Y:S04]  /*dd80*/  FMNMX3.FTZ R6, R6, R214, R251, !PT ;  /* 0x000000d606067276 */ /* 0x000fe800078100fb */
[----:B------:R-:W2:Y:S01]  /*dd90*/  MUFU.TANH R208, R208 ;  /* 0x000000d000d07308 */ /* 0x000ea20000002400 */
[----:B-1----:R-:W-:Y:S01]  /*dda0*/  FFMA.FTZ R210, R166, UR5, R210 ;  /* 0x00000005a6d27c23 */ /* 0x002fe200080100d2 */
[----:B------:R-:W-:Y:S01]  /*ddb0*/  FMUL.FTZ R166, R34, UR8 ;  /* 0x0000000822a67c20 */ /* 0x000fe20008410000 */
[----:B------:R-:W-:Y:S04]  /*ddc0*/  FMNMX3.FTZ R5, R5, R18, R10, !PT ;  /* 0x0000001205057276 */ /* 0x000fe8000781000a */
[----:B------:R-:W-:Y:S03]  /*ddd0*/  FMNMX3.FTZ R5, R5, R252, R194, !PT ;  /* 0x000000fc05057276 */ /* 0x000fe600078100c2 */
[----:B------:R-:W1:Y:S01]  /*dde0*/  MUFU.TANH R213, R213 ;  /* 0x000000d500d57308 */ /* 0x000e620000002400 */
[C---:B---3--:R-:W-:Y:S01]  /*ddf0*/  FFMA.FTZ R215, R204.reuse, UR5, R215 ;  /* 0x00000005ccd77c23 */ /* 0x048fe200080100d7 */
[----:B------:R-:W-:Y:S08]  /*de00*/  FMNMX3.FTZ R5, R5, R248, R246, !PT ;  /* 0x000000f805057276 */ /* 0x000ff000078100f6 */
[----:B------:R-:W3:Y:S01]  /*de10*/  MUFU.TANH R206, R206 ;  /* 0x000000ce00ce7308 */ /* 0x000ee20000002400 */
[----:B--2---:R-:W-:Y:S01]  /*de20*/  FFMA.FTZ R208, R204, UR5, R208 ;  /* 0x00000005ccd07c23 */ /* 0x004fe200080100d0 */
[----:B------:R-:W-:Y:S08]  /*de30*/  FMUL.FTZ R204, R33, UR8 ;  /* 0x0000000821cc7c20 */ /* 0x000ff00008410000 */
[----:B------:R-:W2:Y:S01]  /*de40*/  MUFU.TANH R211, R211 ;  /* 0x000000d300d37308 */ /* 0x000ea20000002400 */
[C---:B-1----:R-:W-:Y:S05]  /*de50*/  FFMA.FTZ R213, R165.reuse, UR5, R213 ;  /* 0x00000005a5d57c23 */ /* 0x042fea00080100d5 */
[----:B------:R-:W-:Y:S04]  /*de60*/  FMNMX3.FTZ R6, R6, R215, R213, !PT ;  /* 0x000000d706067276 */ /* 0x000fe800078100d5 */
[----:B------:R-:W1:Y:S01]  /*de70*/  MUFU.TANH R168, R168 ;  /* 0x000000a800a87308 */ /* 0x000e620000002400 */
[----:B---3--:R-:W-:Y:S01]  /*de80*/  FFMA.FTZ R206, R165, UR5, R206 ;  /* 0x00000005a5ce7c23 */ /* 0x008fe200080100ce */
[----:B------:R-:W-:Y:S08]  /*de90*/  FMUL.FTZ R165, R35, UR8 ;  /* 0x0000000823a57c20 */ /* 0x000ff00008410000 */
[----:B------:R-:W3:Y:S01]  /*dea0*/  MUFU.TANH R209, R209 ;  /* 0x000000d100d17308 */ /* 0x000ee20000002400 */
[C---:B--2---:R-:W-:Y:S09]  /*deb0*/  FFMA.FTZ R211, R3.reuse, UR5, R211 ;  /* 0x0000000503d37c23 */ /* 0x044ff200080100d3 */
[----:B------:R-:W2:Y:S01]  /*dec0*/  MUFU.TANH R207, R207 ;  /* 0x000000cf00cf7308 */ /* 0x000ea20000002400 */
[----:B-1----:R-:W-:Y:S01]  /*ded0*/  FFMA.FTZ R168, R3, UR5, R168 ;  /* 0x0000000503a87c23 */ /* 0x002fe200080100a8 */
[C---:B------:R-:W-:Y:S02]  /*dee0*/  IADD3 R3, PT, PT, R2.reuse, 0x38, RZ ;  /* 0x0000003802037810 */ /* 0x040fe40007ffe0ff */
[----:B------:R-:W-:Y:S02]  /*def0*/  IADD3 R2, PT, PT, R2, 0x39, RZ ;  /* 0x0000003902027810 */ /* 0x000fe40007ffe0ff */
[----:B------:R-:W-:Y:S04]  /*df00*/  I2FP.F32.U32 R3, R3 ;  /* 0x0000000300037245 */ /* 0x000fe80000201000 */
[----:B------:R-:W1:Y:S01]  /*df10*/  MUFU.TANH R166, R166 ;  /* 0x000000a600a67308 */ /* 0x000e620000002400 */
[----:B------:R-:W-:Y:S01]  /*df20*/  I2FP.F32.U32 R2, R2 ;  /* 0x0000000200027245 */ /* 0x000fe20000201000 */
[C---:B---3--:R-:W-:Y:S08]  /*df30*/  FFMA.FTZ R209, R26.reuse, UR5, R209 ;  /* 0x000000051ad17c23 */ /* 0x048ff000080100d1 */
[----:B------:R-:W3:Y:S01]  /*df40*/  MUFU.TANH R167, R167 ;  /* 0x000000a700a77308 */ /* 0x000ee20000002400 */
[C---:B--2---:R-:W-:Y:S09]  /*df50*/  FFMA.FTZ R207, R3.reuse, UR5, R207 ;  /* 0x0000000503cf7c23 */ /* 0x044ff200080100cf */
[----:B------:R-:W2:Y:S01]  /*df60*/  MUFU.TANH R204, R204 ;  /* 0x000000cc00cc7308 */ /* 0x000ea20000002400 */
[----:B-1----:R-:W-:Y:S01]  /*df70*/  FFMA.FTZ R166, R3, UR5, R166 ;  /* 0x0000000503a67c23 */ /* 0x002fe200080100a6 */
[----:B------:R-:W-:Y:S04]  /*df80*/  FMNMX3.FTZ R3, R5, R212, R210, !PT ;  /* 0x000000d405037276 */ /* 0x000fe800078100d2 */
[----:B------:R-:W-:Y:S04]  /*df90*/  FMNMX3.FTZ R7, R3, R208, R206, !PT ;  /* 0x000000d003077276 */ /* 0x000fe800078100ce */
[----:B------:R-:W1:Y:S01]  /*dfa0*/  MUFU.TANH R165, R165 ;  /* 0x000000a500a57308 */ /* 0x000e620000002400 */
[----:B---3--:R-:W-:Y:S05]  /*dfb0*/  FFMA.FTZ R167, R26, UR5, R167 ;  /* 0x000000051aa77c23 */ /* 0x008fea00080100a7 */
[----:B------:R-:W-:Y:S01]  /*dfc0*/  FMNMX3.FTZ R7, R7, R168, R167, !PT ;  /* 0x000000a807077276 */ /* 0x000fe200078100a7 */
[C---:B--2---:R-:W-:Y:S01]  /*dfd0*/  FFMA.FTZ R204, R2.reuse, UR5, R204 ;  /* 0x0000000502cc7c23 */ /* 0x044fe200080100cc */
[----:B-1----:R-:W-:Y:S01]  /*dfe0*/  FFMA.FTZ R165, R2, UR5, R165 ;  /* 0x0000000502a57c23 */ /* 0x002fe200080100a5 */
[----:B------:R-:W-:Y:S04]  /*dff0*/  FMNMX3.FTZ R2, R6, R211, R209, !PT ;  /* 0x000000d306027276 */ /* 0x000fe800078100d1 */
[----:B------:R-:W-:Y:S01]  /*e000*/  FMNMX3.FTZ R6, R2, R207, R204, !PT ;  /* 0x000000cf02067276 */ /* 0x000fe200078100cc */
[----:B------:R-:W-:Y:S06]  /*e010*/  BRA.U.ANY UP0, `(.L_x_758) ;  /* 0xffffffd900cc7547 */ /* 0x000fec000b93ffff */
.L_x_757:
[----:B------:R-:W1:Y:S01]  /*e020*/  SHFL.BFLY PT, R3, R6, 0x2, 0x1f ;  /* 0x0c401f0006037f89 */ /* 0x000e6200000e0000 */
[----:B------:R-:W-:Y:S01]  /*e030*/  FMNMX3.FTZ R7, R7, R166, R165, !PT ;  /* 0x000000a607077276 */ /* 0x000fe200078100a5 */
[----:B------:R-:W-:Y:S01]  /*e040*/  UISETP.NE.AND UP0, UPT, UR12, URZ, UPT ;  /* 0x000000ff0c00728c */ /* 0x000fe2000bf05270 */
[----:B------:R-:W-:Y:S05]  /*e050*/  MOV R181, R240 ;  /* 0x000000f000b57202 */ /* 0x000fea0000000f00 */
[----:B------:R-:W-:Y:S01]  /*e060*/  LDSM.16.MT88.4 R176, [R221+0x15000] ;  /* 0x01500000ddb0783b */ /* 0x000fe20000004200 */
[----:B------:R-:W-:Y:S01]  /*e070*/  @P0 IADD3 R181, PT, PT, R241, -0x40, RZ ;  /* 0xffffffc0f1b50810 */ /* 0x000fe20007ffe0ff */
[----:B------:R-:W-:Y:S03]  /*e080*/  UIADD3 UR12, UPT, UPT, UR12, -0x1, URZ ;  /* 0xffffffff0c0c7890 */ /* 0x000fe6000fffe0ff */
[----:B------:R-:W-:Y:S03]  /*e090*/  IADD3 R180, PT, PT, R216, R181, RZ ;  /* 0x000000b5d8b47210 */ /* 0x000fe60007ffe0ff */
[----:B------:R-:W2:Y:S08]  /*e0a0*/  SHFL.BFLY PT, R2, R7, 0x2, 0x1f ;  /* 0x0c401f0007027f89 */ /* 0x000eb000000e0000 */
[----:B------:R-:W-:Y:S08]  /*e0b0*/  LDSM.16.MT88.4 R28, [R181] ;  /* 0x00000000b51c783b */ /* 0x000ff00000004200 */
[----:B------:R-:W-:Y:S01]  /*e0c0*/  LDSM.16.MT88.4 R172, [R180+0x4800] ;  /* 0x00480000b4ac783b */ /* 0x000fe20000004200 */
[----:B-1----:R-:W-:Y:S07]  /*e0d0*/  FMNMX.FTZ R17, R6, R3, !PT ;  /* 0x0000000306117209 */ /* 0x002fee0007810000 */
[----:B------:R-:W1:Y:S01]  /*e0e0*/  SHFL.BFLY PT, R164, R17, 0x1, 0x1f ;  /* 0x0c201f0011a47f89 */ /* 0x000e6200000e0000 */
[----:B--2---:R-:W-:Y:S07]  /*e0f0*/  FMNMX.FTZ R4, R7, R2, !PT ;  /* 0x0000000207047209 */ /* 0x004fee0007810000 */
[----:B------:R-:W2:Y:S01]  /*e100*/  SHFL.BFLY PT, R3, R4, 0x1, 0x1f ;  /* 0x0c201f0004037f89 */ /* 0x000ea200000e0000 */
[----:B-1----:R-:W-:Y:S04]  /*e110*/  FMNMX.FTZ R164, R17, R164, !PT ;  /* 0x000000a411a47209 */ /* 0x002fe80007810000 */
        /* <DEDUP_REMOVED lines=15> */
[----:B------:R-:W1:Y:S01]  /*e210*/  MUFU.EX2 R2, R5 ;  /* 0x0000000500027308 */ /* 0x000e620000000800 */
[--C-:B------:R-:W-:Y:S01]  /*e220*/  FFMA.FTZ R188, R193, UR4, -R170.reuse ;  /* 0x00000004c1bc7c23 */ /* 0x100fe200080108aa */
[--C-:B------:R-:W-:Y:S01]  /*e230*/  FFMA.FTZ R184, R14, UR4, -R169.reuse ;  /* 0x000000040eb87c23 */ /* 0x100fe200080108a9 */
[--C-:B------:R-:W-:Y:S01]  /*e240*/  FFMA.FTZ R189, R22, UR4, -R169.reuse ;  /* 0x0000000416bd7c23 */ /* 0x100fe200080108a9 */
[----:B------:R-:W2:Y:S01]  /*e250*/  LDSM.16.MT88.4 R12, [R221+0x10000] ;  /* 0x01000000dd0c783b */ /* 0x000ea20000004200 */
[--C-:B------:R-:W-:Y:S01]  /*e260*/  FFMA.FTZ R183, R18, UR4, -R169.reuse ;  /* 0x0000000412b77c23 */ /* 0x100fe200080108a9 */
[--C-:B------:R-:W-:Y:S01]  /*e270*/  FFMA.FTZ R182, R10, UR4, -R169.reuse ;  /* 0x000000040ab67c23 */ /* 0x100fe200080108a9 */
[--C-:B------:R-:W-:Y:S03]  /*e280*/  FFMA.FTZ R193, R195, UR4, -R170.reuse ;  /* 0x00000004c3c17c23 */ /* 0x100fe600080108aa */
[----:B------:R-:W3:Y:S01]  /*e290*/  MUFU.EX2 R0, R6 ;  /* 0x0000000600007308 */ /* 0x000ee20000000800 */
[--C-:B------:R-:W-:Y:S01]  /*e2a0*/  FFMA.FTZ R190, R194, UR4, -R169.reuse ;  /* 0x00000004c2be7c23 */ /* 0x100fe200080108a9 */
[--C-:B------:R-:W-:Y:S01]  /*e2b0*/  FFMA.FTZ R195, R252, UR4, -R169.reuse ;  /* 0x00000004fcc37c23 */ /* 0x100fe200080108a9 */
[--C-:B------:R-:W-:Y:S01]  /*e2c0*/  FFMA.FTZ R197, R197, UR4, -R170.reuse ;  /* 0x00000004c5c57c23 */ /* 0x100fe200080108aa */
[----:B------:R-:W4:Y:S01]  /*e2d0*/  LDSM.16.MT88.4 R20, [R220+0x10000] ;  /* 0x01000000dc14783b */ /* 0x000f220000004200 */
        /* <DEDUP_REMOVED lines=26> */
[----:B------:R-:W-:Y:S03]  /*e480*/  LDSM.16.MT88.4 R140, [R180+0x2000] ;  /* 0x00200000b48c783b */ /* 0x000fe60000004200 */
[----:B------:R-:W3:Y:S01]  /*e490*/  MUFU.EX2 R184, R184 ;  /* 0x000000b800b87308 */ /* 0x000ee20000000800 */
[----:B-1----:R-:W-:Y:S01]  /*e4a0*/  F2FP.BF16.F32.PACK_AB R160, R187, R191 ;  /* 0x000000bfbba0723e */ /* 0x002fe200000010ff */
[----:B------:R-:W-:Y:S01]  /*e4b0*/  FMUL.FTZ R35, R0, R135 ;  /* 0x0000008700237220 */ /* 0x000fe20000410000 */
[C---:B------:R-:W-:Y:S01]  /*e4c0*/  FMUL.FTZ R36, R2.reuse, R36 ;  /* 0x0000002402247220 */ /* 0x040fe20000410000 */
[----:B------:R-:W-:Y:S01]  /*e4d0*/  FMUL.FTZ R37, R2, R37 ;  /* 0x0000002502257220 */ /* 0x000fe20000410000 */
        /* <DEDUP_REMOVED lines=11> */
[----:B------:R-:W1:Y:S01]  /*e590*/  MUFU.EX2 R185, R185 ;  /* 0x000000b900b97308 */ /* 0x000e620000000800 */
[----:B---3--:R-:W-:Y:S01]  /*e5a0*/  F2FP.BF16.F32.PACK_AB R161, R184, R189 ;  /* 0x000000bdb8a1723e */ /* 0x008fe200000010ff */
        /* <DEDUP_REMOVED lines=14> */
[----:B------:R-:W3:Y:S01]  /*e690*/  MUFU.EX2 R182, R182 ;  /* 0x000000b600b67308 */ /* 0x000ee20000000800 */
        /* <DEDUP_REMOVED lines=16> */
[----:B---3--:R-:W-:Y:S01]  /*e7a0*/  F2FP.BF16.F32.PACK_AB R163, R182, R183 ;  /* 0x000000b7b6a3723e */ /* 0x008fe200000010ff */
[C---:B------:R-:W-:Y:S01]  /*e7b0*/  FMUL.FTZ R74, R0.reuse, R74 ;  /* 0x0000004a004a7220 */ /* 0x040fe20000410000 */
[----:B------:R-:W-:Y:S01]  /*e7c0*/  FMUL.FTZ R75, R0, R75 ;  /* 0x0000004b004b7220 */ /* 0x000fe20000410000 */
[C---:B------:R-:W-:Y:S01]  /*e7d0*/  FMUL.FTZ R76, R2.reuse, R76 ;  /* 0x0000004c024c7220 */ /* 0x040fe20000410000 */
[----:B------:R-:W-:Y:S01]  /*e7e0*/  FMUL.FTZ R77, R2, R77 ;  /* 0x0000004d024d7220 */ /* 0x000fe20000410000 */
[C---:B------:R-:W-:Y:S01]  /*e7f0*/  FMUL.FTZ R78, R0.reuse, R78 ;  /* 0x0000004e004e7220 */ /* 0x040fe20000410000 */
[----:B------:R-:W-:Y:S01]  /*e800*/  FMUL.FTZ R79, R0, R79 ;  /* 0x0000004f004f7220 */ /* 0x000fe20000410000 */
[C---:B--2---:R-:W-:Y:S01]  /*e810*/  HMMA.16816.F32.BF16 R4, R160.reuse, R12, R4 ;  /* 0x0000000ca004723c */ /* 0x044fe20000041804 */
        /* <DEDUP_REMOVED lines=14> */
[C---:B----4-:R-:W-:Y:S01]  /*e900*/  HMMA.16816.F32.BF16 R12, R160.reuse, R20, R12 ;  /* 0x00000014a00c723c */ /* 0x050fe2000004180c */
        /* <DEDUP_REMOVED lines=64> */
[C---:B---3--:R-:W-:Y:S03]  /*ed10*/  HMMA.16816.F32.BF16 R44, R160.reuse, R136, R44 ;  /* 0x00000088a02c723c */ /* 0x048fe6000004182c */
        /* <DEDUP_REMOVED lines=9> */
[--C-:B------:R-:W-:Y:S01]  /*edb0*/  FFMA.FTZ R205, R213, UR4, -R170.reuse ;  /* 0x00000004d5cd7c23 */ /* 0x100fe200080108aa */
[--C-:B------:R-:W-:Y:S01]  /*edc0*/  FFMA.FTZ R196, R214, UR4, -R170.reuse ;  /* 0x00000004d6c47c23 */ /* 0x100fe200080108aa */
[--C-:B------:R-:W-:Y:S01]  /*edd0*/  FFMA.FTZ R201, R251, UR4, -R170.reuse ;  /* 0x00000004fbc97c23 */ /* 0x100fe200080108aa */
[C---:B------:R-:W-:Y:S03]  /*ede0*/  HMMA.16816.F32.BF16 R52, R160.reuse, R132, R52 ;  /* 0x00000084a034723c */ /* 0x040fe60000041834 */
[----:B------:R-:W-:Y:S01]  /*edf0*/  MUFU.EX2 R205, R205 ;  /* 0x000000cd00cd7308 */ /* 0x000fe20000000800 */
[--C-:B------:R-:W-:Y:S01]  /*ee00*/  FFMA.FTZ R198, R212, UR4, -R169.reuse ;  /* 0x00000004d4c67c23 */ /* 0x100fe200080108a9 */
[--C-:B------:R-:W-:Y:S01]  /*ee10*/  FFMA.FTZ R203, R210, UR4, -R169.reuse ;  /* 0x00000004d2cb7c23 */ /* 0x100fe200080108a9 */
[--C-:B------:R-:W-:Y:S01]  /*ee20*/  FFMA.FTZ R200, R215, UR4, -R170.reuse ;  /* 0x00000004d7c87c23 */ /* 0x100fe200080108aa */
[--C-:B------:R-:W-:Y:S01]  /*ee30*/  FFMA.FTZ R202, R208, UR4, -R169.reuse ;  /* 0x00000004d0ca7c23 */ /* 0x100fe200080108a9 */
[C---:B------:R-:W-:Y:S01]  /*ee40*/  HMMA.16816.F32.BF16 R56, R160.reuse, R134, R56 ;  /* 0x00000086a038723c */ /* 0x040fe20000041838 */
[----:B------:R-:W2:Y:S04]  /*ee50*/  LDSM.16.MT88.4 R132, [R220+0x14000] ;  /* 0x01400000dc84783b */ /* 0x000ea80000004200 */
[----:B------:R-:W-:Y:S01]  /*ee60*/  MUFU.EX2 R196, R196 ;  /* 0x000000c400c47308 */ /* 0x000fe20000000800 */
[--C-:B------:R-:W-:Y:S01]  /*ee70*/  FFMA.FTZ R208, R168, UR4, -R169.reuse ;  /* 0x00000004a8d07c23 */ /* 0x100fe200080108a9 */
[--C-:B------:R-:W-:Y:S01]  /*ee80*/  FFMA.FTZ R213, R206, UR4, -R169.reuse ;  /* 0x00000004ced57c23 */ /* 0x100fe200080108a9 */
[--C-:B------:R-:W-:Y:S01]  /*ee90*/  FFMA.FTZ R206, R211, UR4, -R170.reuse ;  /* 0x00000004d3ce7c23 */ /* 0x100fe200080108aa */
[--C-:B------:R-:W-:Y:S01]  /*eea0*/  FFMA.FTZ R209, R209, UR4, -R170.reuse ;  /* 0x00000004d1d17c23 */ /* 0x100fe200080108aa */
[C---:B------:R-:W-:Y:S05]  /*eeb0*/  HMMA.16816.F32.BF16 R60, R160.reuse, R140, R60 ;  /* 0x0000008ca03c723c */ /* 0x040fea000004183c */
[----:B------:R-:W-:Y:S01]  /*eec0*/  MUFU.EX2 R201, R201 ;  /* 0x000000c900c97308 */ /* 0x000fe20000000800 */
[--C-:B------:R-:W-:Y:S01]  /*eed0*/  FFMA.FTZ R167, R167, UR4, -R169.reuse ;  /* 0x00000004a7a77c23 */ /* 0x100fe200080108a9 */
[--C-:B------:R-:W-:Y:S01]  /*eee0*/  FFMA.FTZ R207, R207, UR4, -R170.reuse ;  /* 0x00000004cfcf7c23 */ /* 0x100fe200080108aa */
[----:B------:R-:W-:Y:S01]  /*eef0*/  FFMA.FTZ R170, R204, UR4, -R170 ;  /* 0x00000004ccaa7c23 */ /* 0x000fe200080108aa */
[--C-:B------:R-:W-:Y:S01]  /*ef00*/  FFMA.FTZ R166, R166, UR4, -R169.reuse ;  /* 0x00000004a6a67c23 */ /* 0x100fe200080108a9 */
[C---:B------:R-:W-:Y:S01]  /*ef10*/  HMMA.16816.F32.BF16 R64, R160.reuse, R142, R64 ;  /* 0x0000008ea040723c */ /* 0x040fe20000041840 */
[----:B------:R-:W3:Y:S04]  /*ef20*/  LDSM.16.MT88.4 R140, [R181+0x4000] ;  /* 0x00400000b58c783b */ /* 0x000ee80000004200 */
[----:B------:R-:W-:Y:S01]  /*ef30*/  MUFU.EX2 R198, R198 ;  /* 0x000000c600c67308 */ /* 0x000fe20000000800 */
[----:B------:R-:W-:Y:S01]  /*ef40*/  FFMA.FTZ R169, R165, UR4, -R169 ;  /* 0x00000004a5a97c23 */ /* 0x000fe200080108a9 */
[----:B------:R-:W-:Y:S01]  /*ef50*/  FFMA.FTZ R191, R2, R249, R191 ;  /* 0x000000f902bf7223 */ /* 0x000fe200000100bf */
[----:B------:R-:W-:Y:S01]  /*ef60*/  FFMA.FTZ R189, R0, R247, R189 ;  /* 0x000000f700bd7223 */ /* 0x000fe200000100bd */
[----:B------:R-:W-:Y:S01]  /*ef70*/  MOV R0, R3 ;  /* 0x0000000300007202 */ /* 0x000fe20000000f00 */
[C---:B-1----:R-:W-:Y:S05]  /*ef80*/  HMMA.16816.F32.BF16 R68, R160.reuse, R136, R68 ;  /* 0x00000088a044723c */ /* 0x042fea0000041844 */
[----:B------:R-:W-:Y:S01]  /*ef90*/  MUFU.EX2 R203, R203 ;  /* 0x000000cb00cb7308 */ /* 0x000fe20000000800 */
[----:B------:R-:W-:Y:S01]  /*efa0*/  FADD.FTZ R191, R187, R191 ;  /* 0x000000bfbbbf7221 */ /* 0x000fe20000010000 */
[----:B------:R-:W-:Y:S03]  /*efb0*/  FADD.FTZ R184, R184, R189 ;  /* 0x000000bdb8b87221 */ /* 0x000fe60000010000 */
[----:B------:R-:W-:Y:S01]  /*efc0*/  FADD.FTZ R186, R186, R191 ;  /* 0x000000bfbaba7221 */ /* 0x000fe20000010000 */
[C---:B------:R-:W-:Y:S01]  /*efd0*/  HMMA.16816.F32.BF16 R72, R160.reuse, R138, R72 ;  /* 0x0000008aa048723c */ /* 0x040fe20000041848 */
[----:B------:R-:W1:Y:S03]  /*efe0*/  LDSM.16.MT88.4 R136, [R180+0x4000] ;  /* 0x00400000b488783b */ /* 0x000e660000004200 */
[----:B------:R-:W-:Y:S01]  /*eff0*/  MUFU.EX2 R200, R200 ;  /* 0x000000c800c87308 */ /* 0x000fe20000000800 */
[----:B------:R-:W-:Y:S01]  /*f000*/  FADD.FTZ R183, R183, R184 ;  /* 0x000000b8b7b77221 */ /* 0x000fe20000010000 */
[----:B------:R-:W-:Y:S03]  /*f010*/  FADD.FTZ R185, R185, R186 ;  /* 0x000000bab9b97221 */ /* 0x000fe60000010000 */
[----:B------:R-:W-:Y:S01]  /*f020*/  FADD.FTZ R182, R182, R183 ;  /* 0x000000b7b6b67221 */ /* 0x000fe20000010000 */
[C---:B--2---:R-:W-:Y:S04]  /*f030*/  HMMA.16816.F32.BF16 R76, R160.reuse, R132, R76 ;  /* 0x00000084a04c723c */ /* 0x044fe8000004184c */
[----:B------:R-:W-:Y:S04]  /*f040*/  MUFU.EX2 R202, R202 ;  /* 0x000000ca00ca7308 */ /* 0x000fe80000000800 */
[C---:B------:R-:W-:Y:S01]  /*f050*/  HMMA.16816.F32.BF16 R80, R160.reuse, R134, R80 ;  /* 0x00000086a050723c */ /* 0x040fe20000041850 */
[----:B------:R-:W2:Y:S05]  /*f060*/  LDSM.16.MT88.4 R132, [R221+0x16000] ;  /* 0x01600000dd84783b */ /* 0x000eaa0000004200 */
[----:B------:R-:W-:Y:S02]  /*f070*/  MUFU.EX2 R213, R213 ;  /* 0x000000d500d57308 */ /* 0x000fe40000000800 */
        /* <DEDUP_REMOVED lines=9> */
[----:B------:R-:W-:Y:S01]  /*f110*/  MUFU.EX2 R167, R167 ;  /* 0x000000a700a77308 */ /* 0x000fe20000000800 */
[----:B----4-:R-:W-:Y:S01]  /*f120*/  F2FP.BF16.F32.PACK_AB R168, R209, R206 ;  /* 0x000000ced1a8723e */ /* 0x010fe200000010ff */
[C---:B--2---:R-:W-:Y:S08]  /*f130*/  HMMA.16816.F32.BF16 R100, R160.reuse, R132, R100 ;  /* 0x00000084a064723c */ /* 0x044ff00000041864 */
[----:B------:R-:W-:Y:S01]  /*f140*/  MUFU.EX2 R207, R207 ;  /* 0x000000cf00cf7308 */ /* 0x000fe20000000800 */
[C---:B------:R-:W-:Y:S01]  /*f150*/  HMMA.16816.F32.BF16 R104, R160.reuse, R134, R104 ;  /* 0x00000086a068723c */ /* 0x040fe20000041868 */
[----:B------:R-:W2:Y:S08]  /*f160*/  LDSM.16.MT88.4 R132, [R180+0x6000] ;  /* 0x00600000b484783b */ /* 0x000eb00000004200 */
[----:B------:R-:W4:Y:S01]  /*f170*/  MUFU.EX2 R204, R170 ;  /* 0x000000aa00cc7308 */ /* 0x000f220000000800 */
[C---:B---3--:R-:W-:Y:S09]  /*f180*/  HMMA.16816.F32.BF16 R108, R160.reuse, R140, R108 ;  /* 0x0000008ca06c723c */ /* 0x048ff2000004186c */
[----:B------:R-:W-:Y:S01]  /*f190*/  MUFU.EX2 R166, R166 ;  /* 0x000000a600a67308 */ /* 0x000fe20000000800 */
[C---:B------:R-:W-:Y:S01]  /*f1a0*/  HMMA.16816.F32.BF16 R112, R160.reuse, R142, R112 ;  /* 0x0000008ea070723c */ /* 0x040fe20000041870 */
[----:B------:R-:W3:Y:S08]  /*f1b0*/  LDSM.16.MT88.4 R140, [R221+0x10800] ;  /* 0x01080000dd8c783b */ /* 0x000ef00000004200 */
[----:B------:R5:W2:Y:S01]  /*f1c0*/  MUFU.EX2 R165, R169 ;  /* 0x000000a900a57308 */ /* 0x000aa20000000800 */
[----:B----4-:R-:W-:Y:S01]  /*f1d0*/  F2FP.BF16.F32.PACK_AB R170, R204, R207 ;  /* 0x000000cfccaa723e */ /* 0x010fe200000010ff */
[C---:B-1----:R-:W-:Y:S08]  /*f1e0*/  HMMA.16816.F32.BF16 R116, R160.reuse, R136, R116 ;  /* 0x00000088a074723c */ /* 0x042ff00000041874 */
[C---:B------:R-:W-:Y:S01]  /*f1f0*/  HMMA.16816.F32.BF16 R120, R160.reuse, R138, R120 ;  /* 0x0000008aa078723c */ /* 0x040fe20000041878 */
[----:B------:R-:W1:Y:S02]  /*f200*/  LDSM.16.MT88.4 R136, [R181+0x800] ;  /* 0x00080000b588783b */ /* 0x000e640000004200 */
[----:B-----5:R-:W-:Y:S02]  /*f210*/  F2FP.BF16.F32.PACK_AB R169, R167, R208 ;  /* 0x000000d0a7a9723e */ /* 0x020fe400000010ff */
[----:B--2---:R-:W-:Y:S03]  /*f220*/  F2FP.BF16.F32.PACK_AB R171, R165, R166 ;  /* 0x000000a6a5ab723e */ /* 0x004fe600000010ff */
[C---:B------:R-:W-:Y:S03]  /*f230*/  HMMA.16816.F32.BF16 R124, R160.reuse, R132, R124 ;  /* 0x00000084a07c723c */ /* 0x040fe6000004187c */
        /* <DEDUP_REMOVED lines=12> */
[C---:B---3--:R-:W-:Y:S05]  /*f300*/  HMMA.16816.F32.BF16 R4, R132.reuse, R140, R4 ;  /* 0x0000008c8404723c */ /* 0x048fea0000041804 */
        /* <DEDUP_REMOVED lines=159> */
.L_x_755:
        /* <DEDUP_REMOVED lines=328> */
.L_x_759:
        /* <DEDUP_REMOVED lines=46> */
.L_x_761:
[----:B------:R-:W-:Y:S05]  /*11460*/  BSYNC.RECONVERGENT B0 ;  /* 0x0000000000007941 */ /* 0x000fea0003800200 */
.L_x_760:
        /* <DEDUP_REMOVED lines=41> */
.L_x_763:
[----:B------:R-:W-:Y:S05]  /*11700*/  BSYNC.RECONVERGENT B0 ;  /* 0x0000000000007941 */ /* 0x000fea0003800200 */
.L_x_762:
        /* <DEDUP_REMOVED lines=27> */
.L_x_765:
[----:B------:R-:W-:Y:S05]  /*118c0*/  BSYNC.RECONVERGENT B0 ;  /* 0x0000000000007941 */ /* 0x000fea0003800200 */
.L_x_764:
        /* <DEDUP_REMOVED lines=27> */
.L_x_767:
[----:B------:R-:W-:Y:S05]  /*11a80*/  BSYNC.RECONVERGENT B0 ;  /* 0x0000000000007941 */ /* 0x000fea0003800200 */
.L_x_766:
        /* <DEDUP_REMOVED lines=27> */
.L_x_768:
        /* <DEDUP_REMOVED lines=12> */
.L_x_1196:


//--------------------- .text._ZN5flash16flash_fwd_kernelI23Flash_fwd_kernel_traitsILi256ELi128ELi64ELi8ELb0ELb0EN7cutlass10bfloat16_tE19Flash_kernel_traitsILi256ELi128ELi64ELi8ES3_EELb1ELb1ELb0ELb0ELb0ELb0ELb0ELb0EEEvNS_16Flash_fwd_paramsE --------------------------
	.section	.text._ZN5flash16flash_fwd_kernelI23Flash_fwd_kernel_traitsILi256ELi128ELi64ELi8ELb0ELb0EN7cutlass10bfloat16_tE19Flash_kernel_traitsILi256ELi128ELi64ELi8ES3_EELb1ELb1ELb0ELb0ELb0ELb0ELb0ELb0EEEvNS_16Flash_fwd_paramsE,"ax",@progbits
	.align	128
        .global         _ZN5flash16flash_fwd_kernelI23Flash_fwd_kernel_traitsILi256ELi128ELi64ELi8ELb0ELb0EN7cutlass10bfloat16_tE19Flash_kernel_traitsILi256ELi128ELi64ELi8ES3_EELb1ELb1ELb0ELb0ELb0ELb0ELb0ELb0EEEvNS_16Flash_fwd_paramsE
        .type           _ZN5flash16flash_fwd_kernelI23Flash_fwd_kernel_traitsILi256ELi128ELi64ELi8ELb0ELb0EN7cutlass10bfloat16_tE19Flash_kernel_traitsILi256ELi128ELi64ELi8ES3_EELb1ELb1ELb0ELb0ELb0ELb0ELb0ELb0EEEvNS_16Flash_fwd_paramsE,@function
        .size           _ZN5flash16flash_fwd_kernelI23Flash_fwd_kernel_traitsILi256ELi128ELi64ELi8ELb0ELb0EN7cutlass10bfloat16_tE19Flash_kernel_traitsILi256ELi128ELi64ELi8ES3_EELb1ELb1ELb0ELb0ELb0ELb0ELb0ELb0EEEvNS_16Flash_fwd_paramsE,(.L_x_1197 - _ZN5flash16flash_fwd_kernelI23Flash_fwd_kernel_traitsILi256ELi128ELi64ELi8ELb0ELb0EN7cutlass10bfloat16_tE19Flash_kernel_traitsILi256ELi128ELi64ELi8ES3_EELb1ELb1ELb0ELb0ELb0ELb0ELb0ELb0EEEvNS_16Flash_fwd_paramsE)
        .other          _ZN5flash16flash_fwd_kernelI23Flash_fwd_kernel_traitsILi256ELi128ELi64ELi8ELb0ELb0EN7cutlass10bfloat16_tE19Flash_kernel_traitsILi256ELi128ELi64ELi8ES3_EELb1ELb1ELb0ELb0ELb0ELb0ELb0ELb0EEEvNS_16Flash_fwd_paramsE,@"STO_CUDA_ENTRY STV_DEFAULT"
_ZN5flash16flash_fwd_kernelI23Flash_fwd_kernel_traitsILi256ELi128ELi64ELi8ELb0ELb0EN7cutlass10bfloat16_tE19Flash_kernel_traitsILi256ELi128ELi64ELi8ES3_EELb1ELb1ELb0ELb0ELb0ELb0ELb0ELb0EEEvNS_16Flash_fwd_paramsE:
.text._ZN5flash16flash_fwd_kernelI23Flash_fwd_kernel_traitsILi256ELi128ELi64ELi8ELb0ELb0EN7cutlass10bfloat16_tE19Flash_kernel_traitsILi256ELi128ELi64ELi8ES3_EELb1ELb1ELb0ELb0ELb0ELb0ELb0ELb0EEEvNS_16Flash_fwd_paramsE:
        /* <DEDUP_REMOVED lines=97> */
.L_x_769:
        /* <DEDUP_REMOVED lines=47> */
.L_x_771:
        /* <DEDUP_REMOVED lines=30> */
[----:B------:R-:W-:Y:S01]  /*0ae0*/  LOP3.LUT R10, R0, 0xc0, RZ, 0xfc, !PT ;  /* 0x000000c0000a7812 */ /* 0x000fe200078efcff */
[----:B------:R-:W-:Y:S01]  /*0af0*/  USHF.R.S32.HI UR10, URZ, 0x1f, UR26 ;  /* 0x0000001fff0a7899 */ /* 0x000fe2000801141a */
[----:B------:R-:W-:Y:S01]  /*0b00*/  IMAD R17, R16, UR22, R3 ;  /* 0x0000001610117c24 */ /* 0x000fe2000f8e0203 */
        /* <DEDUP_REMOVED lines=25> */
.L_x_773:
[----:B------:R-:W-:Y:S05]  /*0ca0*/  BSYNC.RECONVERGENT B0 ;  /* 0x0000000000007941 */ /* 0x000fea0003800200 */
.L_x_772:
        /* <DEDUP_REMOVED lines=24> */
.L_x_775:
[----:B------:R-:W-:Y:S05]  /*0e30*/  BSYNC.RECONVERGENT B0 ;  /* 0x0000000000007941 */ /* 0x000fea0003800200 */
.L_x_774:
        /* <DEDUP_REMOVED lines=24> */
.L_x_777:
[----:B------:R-:W-:Y:S05]  /*0fc0*/  BSYNC.RECONVERGENT B0 ;  /* 0x0000000000007941 */ /* 0x000fea0003800200 */
.L_x_776:
        /* <DEDUP_REMOVED lines=26> */
.L_x_779:
[----:B------:R-:W-:Y:S05]  /*1170*/  BSYNC.RECONVERGENT B0 ;  /* 0x0000000000007941 */ /* 0x000fea0003800200 */
.L_x_778:
        /* <DEDUP_REMOVED lines=10> */
.L_x_781:
[----:B------:R-:W-:Y:S05]  /*1220*/  BSYNC.RECONVERGENT B0 ;  /* 0x0000000000007941 */ /* 0x000fea0003800200 */
.L_x_780:
        /* <DEDUP_REMOVED lines=10> */
.L_x_783:
[----:B------:R-:W-:Y:S05]  /*12d0*/  BSYNC.RECONVERGENT B0 ;  /* 0x0000000000007941 */ /* 0x000fea0003800200 */
.L_x_782:
        /* <DEDUP_REMOVED lines=10> */
.L_x_785:
[----:B------:R-:W-:Y:S05]  /*1380*/  BSYNC.RECONVERGENT B0 ;  /* 0x0000000000007941 */ /* 0x000fea0003800200 */
.L_x_784:
        /* <DEDUP_REMOVED lines=10> */
.L_x_770:
        /* <DEDUP_REMOVED lines=21> */
.L_x_786:
[----:B------:R-:W1:Y:S01]  /*1580*/  LDCU.64 UR10, c[0x0][0x3b8] ;  /* 0x00007700ff0a77ac */ /* 0x000e620008000a00 */
[----:B------:R-:W-:-:S04]  /*1590*/  UIADD3 UR14, UPT, UPT, UR12, UR13, URZ ;  /* 0x0000000d0c0e7290 */ /* 0x000fc8000fffe0ff */
[----:B-1----:R-:W-:Y:S02]  /*15a0*/  UIMAD.WIDE.U32 UR6, UR14, UR10, URZ ;  /* 0x0000000a0e0672a5 */ /* 0x002fe4000f8e00ff */
[----:B------:R-:W-:-:S04]  /*15b0*/  UIMAD UR14, UR14, UR11, URZ ;  /* 0x0000000b0e0e72a4 */ /* 0x000fc8000f8e02ff */
[----:B------:R-:W-:Y:S02]  /*15c0*/  UIADD3 UR14, UPT, UPT, UR7, UR14, URZ ;  /* 0x0000000e070e7290 */ /* 0x000fe4000fffe0ff */
.L_x_787:
        /* <DEDUP_REMOVED lines=39> */
.L_x_788:
[----:B------:R-:W1:Y:S01]  /*1840*/  LDCU.64 UR8, c[0x0][0x3c0] ;  /* 0x00007800ff0877ac */ /* 0x000e620008000a00 */
[----:B------:R-:W-:-:S04]  /*1850*/  UIADD3 UR12, UPT, UPT, UR12, UR13, URZ ;  /* 0x0000000d0c0c7290 */ /* 0x000fc8000fffe0ff */
[----:B-1----:R-:W-:Y:S02]  /*1860*/  UIMAD.WIDE.U32 UR4, UR12, UR8, URZ ;  /* 0x000000080c0472a5 */ /* 0x002fe4000f8e00ff */
[----:B------:R-:W-:-:S04]  /*1870*/  UIMAD UR12, UR12, UR9, URZ ;  /* 0x000000090c0c72a4 */ /* 0x000fc8000f8e02ff */
[----:B------:R-:W-:-:S12]  /*1880*/  UIADD3 UR15, UPT, UPT, UR5, UR12, URZ ;  /* 0x0000000c050f7290 */ /* 0x000fd8000fffe0ff */
.L_x_789:
[----:B------:R-:W-:Y:S01]  /*1890*/  IMAD.SHL.U32 R233, R208, 0x8, RZ ;  /* 0x00000008d0e97824 */ /* 0x000fe200078e00ff */
[----:B------:R-:W-:Y:S01]  /*18a0*/  SHF.R.U32.HI R6, RZ, 0x3, R208 ;  /* 0x00000003ff067819 */ /* 0x000fe200000116d0 */
[----:B------:R-:W1:Y:S01]  /*18b0*/  S2UR UR35, SR_CgaCtaId ;  /* 0x00000000002379c3 */ /* 0x000e620000008800 */
[----:B------:R-:W-:Y:S01]  /*18c0*/  SHF.R.S32.HI R223, RZ, 0x1f, R4 ;  /* 0x0000001fffdf7819 */ /* 0x000fe20000011404 */
[----:B------:R-:W2:Y:S01]  /*18d0*/  LDCU.64 UR16, c[0x0][0x388] ;  /* 0x00007100ff1077ac */ /* 0x000ea20008000a00 */
[C---:B------:R-:W-:Y:S01]  /*18e0*/  LOP3.LUT R207, R233.reuse, 0x38, RZ, 0xc0, !PT ;  /* 0x00000038e9cf7812 */ /* 0x040fe200078ec0ff */
[C---:B------:R-:W-:Y:S01]  /*18f0*/  VIADD R2, R6.reuse, 0x40 ;  /* 0x0000004006027836 */ /* 0x040fe20000000000 */
[----:B------:R-:W-:Y:S01]  /*1900*/  LOP3.LUT R227, R233, 0x1f8, RZ, 0xc0, !PT ;  /* 0x000001f8e9e37812 */ /* 0x000fe200078ec0ff */
[----:B------:R-:W3:Y:S01]  /*1910*/  LDCU.64 UR12, c[0x0][0x3c8] ;  /* 0x00007900ff0c77ac */ /* 0x000ee20008000a00 */
[C---:B------:R-:W-:Y:S01]  /*1920*/  IADD3 R10, P1, PT, R207.reuse, UR6, RZ ;  /* 0x00000006cf0a7c10 */ /* 0x040fe2000ff3e0ff */
[----:B------:R-:W-:Y:S01]  /*1930*/  BSSY.RECONVERGENT B0, `(.L_x_790) ;  /* 0x0000058000007945 */ /* 0x000fe20003800200 */
        /* <DEDUP_REMOVED lines=8> */
[----:B------:R-:W-:Y:S01]  /*19c0*/  IADD3 R12, P0, PT, R207, UR34, RZ ;  /* 0x00000022cf0c7c10 */ /* 0x000fe2000ff1e0ff */
[----:B------:R-:W-:-:S02]  /*19d0*/  UIADD3 UR18, UPT, UPT, -UR26, UR28, URZ ;  /* 0x0000001c1a127290 */ /* 0x000fc4000fffe1ff */
[C---:B------:R-:W-:Y:S01]  /*19e0*/  IMAD.WIDE.U32 R14, R6.reuse, UR8, R14 ;  /* 0x00000008060e7c25 */ /* 0x040fe2000f8e000e */
[----:B------:R-:W-:Y:S01]  /*19f0*/  IADD3.X R13, PT, PT, RZ, UR29, RZ, P0, !PT ;  /* 0x0000001dff0d7c10 */ /* 0x000fe200087fe4ff */
[----:B------:R-:W-:Y:S01]  /*1a00*/  UMOV UR36, 0x400 ;  /* 0x0000040000247882 */ /* 0x000fe20000000000 */
[----:B------:R-:W-:Y:S01]  /*1a10*/  UIMAD.WIDE.U32 UR32, UR32, 0x80, URZ ;  /* 0x00000080202078a5 */ /* 0x000fe2000f8e00ff */
[C---:B------:R-:W-:Y:S01]  /*1a20*/  IMAD R11, R6.reuse, UR11, R11 ;  /* 0x0000000b060b7c24 */ /* 0x040fe2000f8e020b */
[----:B------:R-:W-:Y:S01]  /*1a30*/  LOP3.LUT R227, R227, R0, RZ, 0xfc, !PT ;  /* 0x00000000e3e37212 */ /* 0x000fe200078efcff */
[----:B------:R-:W-:Y:S01]  /*1a40*/  IMAD R15, R6, UR9, R15 ;  /* 0x00000009060f7c24 */ /* 0x000fe2000f8e020f */
[----:B------:R-:W-:Y:S01]  /*1a50*/  USHF.L.U32 UR29, UR10, 0x6, URZ ;  /* 0x000000060a1d7899 */ /* 0x000fe200080006ff */
[C---:B----4-:R-:W-:Y:S01]  /*1a60*/  IMAD R225, R223.reuse, UR4, RZ ;  /* 0x00000004dfe17c24 */ /* 0x050fe2000f8e02ff */
[----:B------:R-:W-:Y:S01]  /*1a70*/  USHF.L.U64.HI UR34, UR10, 0x5, UR11 ;  /* 0x000000050a227899 */ /* 0x000fe2000801020b */
[----:B------:R-:W-:Y:S01]  /*1a80*/  IMAD R223, R223, UR6, RZ ;  /* 0x00000006dfdf7c24 */ /* 0x000fe2000f8e02ff */
[----:B------:R-:W-:Y:S01]  /*1a90*/  ISETP.GE.AND P1, PT, R2, UR18, PT ;  /* 0x0000001202007c0c */ /* 0x000fe2000bf26270 */
[C---:B------:R-:W-:Y:S01]  /*1aa0*/  IMAD R225, R4.reuse, UR5, R225 ;  /* 0x0000000504e17c24 */ /* 0x040fe2000f8e02e1 */
[----:B-1----:R-:W-:Y:S01]  /*1ab0*/  ULEA UR5, UR35, UR36, 0x18 ;  /* 0x0000002423057291 */ /* 0x002fe2000f8ec0ff */
[C---:B------:R-:W-:Y:S01]  /*1ac0*/  IMAD R223, R4.reuse, UR7, R223 ;  /* 0x0000000704df7c24 */ /* 0x040fe2000f8e02df */
[C---:B------:R-:W-:Y:S01]  /*1ad0*/  LOP3.LUT R232, R207.reuse, 0x40, RZ, 0xfc, !PT ;  /* 0x00000040cfe87812 */ /* 0x040fe200078efcff */
[----:B------:R-:W-:Y:S01]  /*1ae0*/  IMAD.WIDE.U32 R10, R4, UR4, R10 ;  /* 0x00000004040a7c25 */ /* 0x000fe2000f8e000a */
[----:B------:R-:W-:Y:S01]  /*1af0*/  USHF.L.U64.HI UR4, UR10, 0x6, UR11 ;  /* 0x000000060a047899 */ /* 0x000fe2000801020b */
[----:B------:R-:W-:-:S02]  /*1b00*/  LOP3.LUT R231, R207, 0x80, RZ, 0xfc, !PT ;  /* 0x00000080cfe77812 */ /* 0x000fc400078efcff */
[----:B------:R-:W-:Y:S01]  /*1b10*/  IMAD.WIDE.U32 R4, R4, UR6, R14 ;  /* 0x0000000604047c25 */ /* 0x000fe2000f8e000e */
[----:B--2---:R-:W-:Y:S01]  /*1b20*/  LEA R226, P2, R10, UR16, 0x1 ;  /* 0x000000100ae27c11 */ /* 0x004fe2000f8408ff */
[----:B------:R-:W-:Y:S01]  /*1b30*/  USHF.L.U64.HI UR16, UR8, 0x6, UR9 ;  /* 0x0000000608107899 */ /* 0x000fe20008010209 */
[----:B------:R-:W-:Y:S01]  /*1b40*/  LOP3.LUT R230, R207, 0xc0, RZ, 0xfc, !PT ;  /* 0x000000c0cfe67812 */ /* 0x000fe200078efcff */
[----:B------:R-:W-:Y:S01]  /*1b50*/  IMAD.IADD R223, R5, 0x1, R223 ;  /* 0x0000000105df7824 */ /* 0x000fe200078e02df */
[C---:B-----5:R-:W-:Y:S01]  /*1b60*/  LEA R224, P0, R4.reuse, UR14, 0x1 ;  /* 0x0000000e04e07c11 */ /* 0x060fe2000f8008ff */
[----:B------:R-:W-:Y:S01]  /*1b70*/  IMAD.IADD R225, R11, 0x1, R225 ;  /* 0x000000010be17824 */ /* 0x000fe200078e02e1 */
[----:B------:R-:W-:Y:S01]  /*1b80*/  UIADD3 UR14, UPT, UPT, UR20, -0x1, URZ ;  /* 0xffffffff140e7890 */ /* 0x000fe2000fffe0ff */
[----:B---3--:R-:W-:Y:S01]  /*1b90*/  IMAD.U32 R8, RZ, RZ, UR12 ;  /* 0x0000000cff087e24 */ /* 0x008fe2000f8e00ff */
[----:B------:R-:W-:Y:S01]  /*1ba0*/  LEA.HI.X R223, R4, UR15, R223, 0x1, P0 ;  /* 0x0000000f04df7c11 */ /* 0x000fe200080f0cdf */
[----:B------:R-:W-:Y:S01]  /*1bb0*/  USHF.L.U32 UR15, UR8, 0x6, URZ ;  /* 0x00000006080f7899 */ /* 0x000fe200080006ff */
[----:B------:R-:W-:Y:S01]  /*1bc0*/  ISETP.GE.AND P0, PT, R6, UR18, PT ;  /* 0x0000001206007c0c */ /* 0x000fe2000bf06270 */
[----:B------:R-:W-:Y:S01]  /*1bd0*/  IMAD.WIDE.U32 R8, R8, UR22, R12 ;  /* 0x0000001608087c25 */ /* 0x000fe2000f8e000c */
[----:B------:R-:W-:Y:S01]  /*1be0*/  LEA.HI.X R225, R10, UR17, R225, 0x1, P2 ;  /* 0x000000110ae17c11 */ /* 0x000fe200090f0ce1 */
[----:B------:R-:W-:Y:S01]  /*1bf0*/  USHF.L.U32 UR17, UR14, 0x6, URZ ;  /* 0x000000060e117899 */ /* 0x000fe200080006ff */
[C---:B------:R-:W-:Y:S01]  /*1c00*/  IADD3 R5, PT, PT, R6.reuse, 0x20, RZ ;  /* 0x0000002006057810 */ /* 0x040fe20007ffe0ff */
[----:B------:R-:W-:Y:S01]  /*1c10*/  IMAD.U32 R10, RZ, RZ, UR13 ;  /* 0x0000000dff0a7e24 */ /* 0x000fe2000f8e00ff */
[C---:B------:R-:W-:Y:S01]  /*1c20*/  LOP3.LUT R4, R6.reuse, UR32, RZ, 0xfc, !PT ;  /* 0x0000002006047c12 */ /* 0x040fe2000f8efcff */
[----:B------:R-:W-:Y:S01]  /*1c30*/  VIADD R2, R6, 0x60 ;  /* 0x0000006006027836 */ /* 0x000fe20000000000 */
[----:B------:R-:W-:Y:S01]  /*1c40*/  ISETP.GE.AND P2, PT, R5, UR18, PT ;  /* 0x0000001205007c0c */ /* 0x000fe2000bf46270 */
[----:B------:R-:W-:Y:S01]  /*1c50*/  IMAD R11, R10, UR22, R9 ;  /* 0x000000160a0b7c24 */ /* 0x000fe2000f8e0209 */
[----:B------:R-:W-:-:S03]  /*1c60*/  LEA R227, R227, UR5, 0x1 ;  /* 0x00000005e3e37c11 */ /* 0x000fc6000f8e08ff */
[----:B------:R-:W-:Y:S08]  /*1c70*/  @P0 BRA `(.L_x_791) ;  /* 0x00000000008c0947 */ /* 0x000ff00003800000 */
        /* <DEDUP_REMOVED lines=35> */
.L_x_791:
[----:B------:R-:W-:Y:S05]  /*1eb0*/  BSYNC.RECONVERGENT B0 ;  /* 0x0000000000007941 */ /* 0x000fea0003800200 */
.L_x_790:
[----:B------:R-:W-:Y:S01]  /*1ec0*/  UIADD3 UR35, UPT, UPT, -UR17, UR27, URZ ;  /* 0x0000001b11237290 */ /* 0x000fe2000fffe1ff */
        /* <DEDUP_REMOVED lines=40> */
.L_x_793:
[----:B------:R-:W-:Y:S05]  /*2150*/  BSYNC.RECONVERGENT B0 ;  /* 0x0000000000007941 */ /* 0x000fea0003800200 */
.L_x_792:
        /* <DEDUP_REMOVED lines=9> */
[----:B------:R-:W-:Y:S01]  /*21f0*/  IMAD.X R2, RZ, RZ, UR33, P1 ;  /* 0x00000021ff027e24 */ /* 0x000fe200088e06ff */
[----:B------:R-:W5:Y:S03]  /*2200*/  LDCU.64 UR6, c[0x0][0x380] ;  /* 0x00007000ff0677ac */ /* 0x000f660008000a00 */
[----:B---3--:R-:W-:-:S02]  /*2210*/  IMAD R2, R2, UR12, RZ ;  /* 0x0000000c02027c24 */ /* 0x008fc4000f8e02ff */
[----:B------:R-:W-:Y:S01]  /*2220*/  IMAD.WIDE.U32 R6, R0, UR12, R6 ;  /* 0x0000000c00067c25 */ /* 0x000fe2000f8e0006 */
[----:B----4-:R-:W-:-:S03]  /*2230*/  ISETP.GE.AND P4, PT, R207, UR37, PT ;  /* 0x00000025cf007c0c */ /* 0x010fc6000bf86270 */
[----:B------:R-:W-:Y:S01]  /*2240*/  IMAD R2, R0, UR13, R2 ;  /* 0x0000000d00027c24 */ /* 0x000fe2000f8e0202 */
[----:B------:R-:W-:Y:S02]  /*2250*/  ISETP.GE.AND P3, PT, R232, UR37, PT ;  /* 0x00000025e8007c0c */ /* 0x000fe4000bf66270 */
[----:B-----5:R-:W-:Y:S01]  /*2260*/  LEA R12, P5, R6, UR6, 0x1 ;  /* 0x00000006060c7c11 */ /* 0x020fe2000f8a08ff */
        /* <DEDUP_REMOVED lines=24> */
.L_x_795:
[----:B------:R-:W-:Y:S05]  /*23f0*/  BSYNC.RECONVERGENT B0 ;  /* 0x0000000000007941 */ /* 0x000fea0003800200 */
.L_x_794:
[----:B------:R-:W-:Y:S01]  /*2400*/  UIMAD.WIDE.U32 UR38, UR29, UR14, URZ ;  /* 0x0000000e1d2672a5 */ /* 0x000fe2000f8e00ff */
[----:B------:R-:W-:Y:S01]  /*2410*/  BSSY.RECONVERGENT B0, `(.L_x_796) ;  /* 0x0000028000007945 */ /* 0x000fe20003800200 */
[----:B------:R-:W-:-:S03]  /*2420*/  ISETP.GE.AND P5, PT, R5, UR35, PT ;  /* 0x0000002305007c0c */ /* 0x000fc6000bfa6270 */
[----:B------:R-:W-:Y:S10]  /*2430*/  @P0 BRA `(.L_x_797) ;  /* 0x0000000000940947 */ /* 0x000ff40003800000 */
[----:B------:R-:W4:Y:S01]  /*2440*/  LDCU.64 UR12, c[0x0][0x3b0] ;  /* 0x00007600ff0c77ac */ /* 0x000f220008000a00 */
[----:B------:R-:W-:Y:S01]  /*2450*/  IADD3 R4, P0, PT, R4, 0x60, RZ ;  /* 0x0000006004047810 */ /* 0x000fe20007f1e0ff */
[----:B------:R-:W-:Y:S01]  /*2460*/  IMAD.MOV.U32 R6, RZ, RZ, R8 ;  /* 0x000000ffff067224 */ /* 0x000fe200078e0008 */
[----:B------:R-:W5:Y:S01]  /*2470*/  LDCU UR37, c[0x0][0x440] ;  /* 0x00008800ff2577ac */ /* 0x000f620008000800 */
[----:B------:R-:W-:Y:S02]  /*2480*/  IMAD.MOV.U32 R7, RZ, RZ, R11 ;  /* 0x000000ffff077224 */ /* 0x000fe400078e000b */
        /* <DEDUP_REMOVED lines=32> */
.L_x_797:
[----:B------:R-:W-:Y:S05]  /*2690*/  BSYNC.RECONVERGENT B0 ;  /* 0x0000000000007941 */ /* 0x000fea0003800200 */
.L_x_796:
        /* <DEDUP_REMOVED lines=8> */
[----:B----4-:R-:W-:-:S04]  /*2720*/  LEA R8, P4, R6, R226, 0x1 ;  /* 0x000000e206087211 */ /* 0x010fc800078808ff */
        /* <DEDUP_REMOVED lines=25> */
.L_x_799:
[----:B------:R-:W-:Y:S05]  /*28c0*/  BSYNC.RECONVERGENT B0 ;  /* 0x0000000000007941 */ /* 0x000fea0003800200 */
.L_x_798:
[----:B------:R-:W-:Y:S04]  /*28d0*/  BSSY.RECONVERGENT B0, `(.L_x_800) ;  /* 0x0000021000007945 */ /* 0x000fe80003800200 */
[----:B------:R-:W-:Y:S05]  /*28e0*/  @P5 BRA `(.L_x_801) ;  /* 0x00000000007c5947 */ /* 0x000fea0003800000 */
        /* <DEDUP_REMOVED lines=31> */
.L_x_801:
[----:B------:R-:W-:Y:S05]  /*2ae0*/  BSYNC.RECONVERGENT B0 ;  /* 0x0000000000007941 */ /* 0x000fea0003800200 */
.L_x_800:
[----:B------:R-:W5:Y:S01]  /*2af0*/  LDCU UR6, c[0x0][0x3e0] ;  /* 0x00007c00ff0677ac */ /* 0x000f620008000800 */
[----:B------:R-:W0:Y:S01]  /*2b00*/  LDGDEPBAR ;  /* 0x00000000000079af */ /* 0x000e220000000000 */
[--C-:B------:R-:W-:Y:S01]  /*2b10*/  SHF.R.U32.HI R211, RZ, 0x1, R208.reuse ;  /* 0x00000001ffd37819 */ /* 0x100fe200000116d0 */
[----:B------:R-:W-:Y:S01]  /*2b20*/  IMAD.U32 R0, RZ, RZ, UR26 ;  /* 0x0000001aff007e24 */ /* 0x000fe2000f8e00ff */
[----:B------:R-:W-:Y:S01]  /*2b30*/  SHF.R.U32.HI R4, RZ, 0x2, R208 ;  /* 0x00000002ff047819 */ /* 0x000fe200000116d0 */
[C---:B------:R-:W-:Y:S01]  /*2b40*/  IMAD.SHL.U32 R210, R208.reuse, 0x20, RZ ;  /* 0x00000020d0d27824 */ /* 0x040fe200078e00ff */
[C---:B------:R-:W-:Y:S01]  /*2b50*/  LOP3.LUT R2, R211.reuse, 0x1f0, RZ, 0xc0, !PT ;  /* 0x000001f0d3027812 */ /* 0x040fe200078ec0ff */
[----:B------:R-:W-:Y:S01]  /*2b60*/  IMAD.SHL.U32 R77, R208, 0x40, RZ ;  /* 0x00000040d04d7824 */ /* 0x000fe200078e00ff */
[----:B------:R-:W-:Y:S01]  /*2b70*/  LOP3.LUT R4, R4, 0x7, RZ, 0xc0, !PT ;  /* 0x0000000704047812 */ /* 0x000fe200078ec0ff */
[----:B------:R-:W-:Y:S01]  /*2b80*/  UIMAD.WIDE.U32 UR12, UR15, UR14, URZ ;  /* 0x0000000e0f0c72a5 */ /* 0x000fe2000f8e00ff */
[----:B------:R-:W-:Y:S01]  /*2b90*/  IADD3 R0, PT, PT, R2, 0x1, R0 ;  /* 0x0000000102007810 */ /* 0x000fe20007ffe000 */
[----:B------:R-:W-:Y:S01]  /*2ba0*/  UIMAD UR16, UR16, UR14, URZ ;  /* 0x0000000e101072a4 */ /* 0x000fe2000f8e02ff */
[----:B------:R-:W-:Y:S01]  /*2bb0*/  LOP3.LUT R2, R208, 0x1f, RZ, 0xc0, !PT ;  /* 0x0000001fd0027812 */ /* 0x000fe200078ec0ff */
[----:B------:R-:W-:Y:S01]  /*2bc0*/  BSSY.RECONVERGENT B0, `(.L_x_802) ;  /* 0x0000036000007945 */ /* 0x000fe20003800200 */
[----:B------:R-:W-:Y:S01]  /*2bd0*/  IADD3 R0, PT, PT, R0, -UR28, R4 ;  /* 0x8000001c00007c10 */ /* 0x000fe2000fffe004 */
[----:B------:R-:W-:Y:S01]  /*2be0*/  UIADD3 UR16, UPT, UPT, UR13, UR16, URZ ;  /* 0x000000100d107290 */ /* 0x000fe2000fffe0ff */
[----:B------:R-:W-:Y:S01]  /*2bf0*/  LOP3.LUT R210, R210, 0x7c00, RZ, 0xc0, !PT ;  /* 0x00007c00d2d27812 */ /* 0x000fe200078ec0ff */
[----:B-----5:R-:W-:Y:S01]  /*2c00*/  UIMAD UR6, UR23, UR6, UR22 ;  /* 0x00000006170672a4 */ /* 0x020fe2000f8e0216 */
[----:B------:R-:W-:-:S02]  /*2c10*/  LOP3.LUT R177, R211, 0x8, RZ, 0xc0, !PT ;  /* 0x00000008d3b17812 */ /* 0x000fc400078ec0ff */
[--C-:B-1----:R-:W-:Y:S01]  /*2c20*/  LOP3.LUT R6, R207, 0x1c0, R77.reuse, 0xf8, !PT ;  /* 0x000001c0cf067812 */ /* 0x102fe200078ef84d */
[----:B------:R-:W-:Y:S01]  /*2c30*/  USHF.L.U32 UR6, UR6, 0x5, URZ ;  /* 0x0000000506067899 */ /* 0x000fe200080006ff */
[----:B------:R-:W-:Y:S01]  /*2c40*/  LOP3.LUT R178, R210, 0x200, R77, 0xf8, !PT ;  /* 0x00000200d2b27812 */ /* 0x000fe200078ef84d */
[----:B------:R-:W-:-:S04]  /*2c50*/  DEPBAR.LE SB0, 0x0 ;  /* 0x000080000000791a */ /* 0x000fc80000000000 */
[----:B------:R-:W-:Y:S01]  /*2c60*/  BAR.SYNC.DEFER_BLOCKING 0x0 ;  /* 0x0000000000007b1d */ /* 0x000fe20000010000 */
[----:B------:R-:W-:Y:S01]  /*2c70*/  IADD3 R78, P1, P0, R78, UR6, R2 ;  /* 0x000000064e4e7c10 */ /* 0x000fe2000f83e002 */
[----:B------:R-:W-:Y:S01]  /*2c80*/  USHF.R.S32.HI UR6, URZ, 0x1f, UR6 ;  /* 0x0000001fff067899 */ /* 0x000fe20008011406 */
[----:B------:R-:W-:Y:S01]  /*2c90*/  IMAD.U32 R2, RZ, RZ, UR27 ;  /* 0x0000001bff027e24 */ /* 0x000fe2000f8e00ff */
[----:B------:R-:W-:-:S04]  /*2ca0*/  LOP3.LUT R177, R6, R177, RZ, 0x3c, !PT ;  /* 0x000000b106b17212 */ /* 0x000fc800078e3cff */
[----:B------:R-:W-:Y:S02]  /*2cb0*/  IADD3.X R3, PT, PT, R3, UR6, RZ, P1, P0 ;  /* 0x0000000603037c10 */ /* 0x000fe40008fe04ff */
[----:B------:R-:W-:Y:S02]  /*2cc0*/  IADD3 R0, PT, PT, R0, UR21, R2 ;  /* 0x0000001500007c10 */ /* 0x000fe4000fffe002 */
[----:B------:R-:W-:Y:S01]  /*2cd0*/  LOP3.LUT R2, R208, 0x4, RZ, 0xc0, !PT ;  /* 0x00000004d0027812 */ /* 0x000fe200078ec0ff */
[----:B------:R-:W-:Y:S06]  /*2ce0*/  @P6 BRA `(.L_x_803) ;  /* 0x00000000007c6947 */ /* 0x000fec0003800000 */
[----:B------:R-:W1:Y:S01]  /*2cf0*/  LDCU UR6, c[0x0][0x440] ;  /* 0x00008800ff0677ac */ /* 0x000e620008000800 */
[----:B----4-:R-:W-:Y:S02]  /*2d00*/  IMAD.U32 R8, RZ, RZ, UR12 ;  /* 0x0000000cff087e24 */ /* 0x010fe4000f8e00ff */
        /* <DEDUP_REMOVED lines=29> */
.L_x_803:
[----:B------:R1:W-:Y:S04]  /*2ee0*/  STS.128 [R227+0x18000], RZ ;  /* 0x018000ffe3007388 */ /* 0x0003e80000000c00 */
[----:B------:R1:W-:Y:S04]  /*2ef0*/  STS.128 [R227+0x1a000], RZ ;  /* 0x01a000ffe3007388 */ /* 0x0003e80000000c00 */
[----:B------:R1:W-:Y:S04]  /*2f00*/  STS.128 [R227+0x1c000], RZ ;  /* 0x01c000ffe3007388 */ /* 0x0003e80000000c00 */
[----:B------:R1:W-:Y:S02]  /*2f10*/  STS.128 [R227+0x1e000], RZ ;  /* 0x01e000ffe3007388 */ /* 0x0003e40000000c00 */
.L_x_804:
[----:B------:R-:W-:Y:S05]  /*2f20*/  BSYNC.RECONVERGENT B0 ;  /* 0x0000000000007941 */ /* 0x000fea0003800200 */
.L_x_802:
[----:B------:R-:W-:Y:S01]  /*2f30*/  ISETP.GE.AND P0, PT, R5, UR35, PT ;  /* 0x0000002305007c0c */ /* 0x000fe2000bf06270 */
[----:B------:R-:W-:Y:S01]  /*2f40*/  IMAD.IADD R84, R178, 0x1, R177 ;  /* 0x00000001b2547824 */ /* 0x000fe200078e02b1 */
[----:B------:R-:W-:Y:S01]  /*2f50*/  LOP3.LUT R4, R208, 0x8, RZ, 0xc0, !PT ;  /* 0x00000008d0047812 */ /* 0x000fe200078ec0ff */
[----:B------:R-:W-:Y:S01]  /*2f60*/  BSSY.RECONVERGENT B0, `(.L_x_805) ;  /* 0x0000029000007945 */ /* 0x000fe20003800200 */
        /* <DEDUP_REMOVED lines=40> */
.L_x_806:
[----:B------:R-:W-:Y:S05]  /*31f0*/  BSYNC.RECONVERGENT B0 ;  /* 0x0000000000007941 */ /* 0x000fea0003800200 */
.L_x_805:
[----:B------:R-:W-:Y:S01]  /*3200*/  LDSM.16.M88.4 R60, [R84] ;  /* 0x00000000543c783b */ /* 0x000fe20000000200 */
[----:B------:R-:W-:Y:S01]  /*3210*/  IMAD.MOV.U32 R165, RZ, RZ, 0x20 ;  /* 0x00000020ffa57424 */ /* 0x000fe200078e00ff */
[C---:B------:R-:W-:Y:S01]  /*3220*/  LOP3.LUT P0, R176, R208.reuse, 0x2, RZ, 0xc0, !PT ;  /* 0x00000002d0b07812 */ /* 0x040fe2000780c0ff */
[----:B------:R-:W-:Y:S01]  /*3230*/  VIADD R217, R83, UR5 ;  /* 0x0000000553d97c36 */ /* 0x000fe20008000000 */
[----:B------:R-:W5:Y:S01]  /*3240*/  LDSM.16.M88.4 R32, [R83+UR5+0x10000] ;  /* 0x010000055320783b */ /* 0x000f620008000200 */
[----:B------:R-:W-:Y:S01]  /*3250*/  IMAD.MOV.U32 R167, RZ, RZ, 0x40 ;  /* 0x00000040ffa77424 */ /* 0x000fe200078e00ff */
[----:B------:R-:W-:Y:S01]  /*3260*/  SEL R76, R165, 0xffffffe0, !P0 ;  /* 0xffffffe0a54c7807 */ /* 0x000fe20004000000 */
[----:B------:R-:W-:Y:S01]  /*3270*/  IMAD.SHL.U32 R216, R208, 0x2, RZ ;  /* 0x00000002d0d87824 */ /* 0x000fe200078e00ff */
[----:B------:R-:W2:Y:S01]  /*3280*/  LDSM.16.M88.4 R24, [R83+UR5+0x10800] ;  /* 0x010800055318783b */ /* 0x000ea20008000200 */
[----:B------:R-:W-:Y:S01]  /*3290*/  ISETP.NE.AND P0, PT, R2, RZ, PT ;  /* 0x000000ff0200720c */ /* 0x000fe20003f05270 */
[----:B------:R-:W-:Y:S01]  /*32a0*/  UISETP.NE.AND UP1, UPT, UR20, 0x1, UPT ;  /* 0x000000011400788c */ /* 0x000fe2000bf25270 */
[--C-:B------:R-:W-:Y:S01]  /*32b0*/  IMAD.IADD R82, R84, 0x1, R76.reuse ;  /* 0x0000000154527824 */ /* 0x100fe200078e024c */
[----:B------:R-:W2:Y:S01]  /*32c0*/  LDSM.16.M88.4 R16, [R83+UR5+0x11000] ;  /* 0x011000055310783b */ /* 0x000ea20008000200 */
[----:B------:R-:W-:Y:S01]  /*32d0*/  IMAD.IADD R79, R217, 0x1, R76 ;  /* 0x00000001d94f7824 */ /* 0x000fe200078e024c */
[----:B------:R-:W-:-:S02]  /*32e0*/  SEL R167, R167, 0xffffffc0, !P0 ;  /* 0xffffffc0a7a77807 */ /* 0x000fc40004000000 */
[----:B-1----:R-:W1:Y:S01]  /*32f0*/  LDSM.16.M88.4 R4, [R83+UR5+0x11800] ;  /* 0x011800055304783b */ /* 0x002e620008000200 */
[----:B------:R-:W-:Y:S02]  /*3300*/  LOP3.LUT R216, R216, 0x6, RZ, 0xc0, !PT ;  /* 0x00000006d8d87812 */ /* 0x000fe400078ec0ff */
[--C-:B------:R-:W-:Y:S01]  /*3310*/  IMAD.IADD R81, R84, 0x1, R167.reuse ;  /* 0x0000000154517824 */ /* 0x100fe200078e02a7 */
[----:B------:R-:W-:Y:S01]  /*3320*/  LDSM.16.M88.4 R40, [R82] ;  /* 0x000000005228783b */ /* 0x000fe20000000200 */
[----:B------:R-:W-:Y:S02]  /*3330*/  IMAD.IADD R218, R217, 0x1, R167 ;  /* 0x00000001d9da7824 */ /* 0x000fe400078e02a7 */
[C---:B------:R-:W-:Y:S01]  /*3340*/  IMAD.IADD R80, R76.reuse, 0x1, R81 ;  /* 0x000000014c507824 */ /* 0x040fe200078e0251 */
[----:B------:R-:W1:Y:S01]  /*3350*/  LDSM.16.M88.4 R52, [R79+0x10000] ;  /* 0x010000004f34783b */ /* 0x000e620000000200 */
[----:B------:R-:W-:-:S03]  /*3360*/  IMAD.IADD R2, R76, 0x1, R218 ;  /* 0x000000014c027824 */ /* 0x000fc600078e02da */
[----:B------:R-:W1:Y:S04]  /*3370*/  LDSM.16.M88.4 R48, [R79+0x10800] ;  /* 0x010800004f30783b */ /* 0x000e680000000200 */
[----:B------:R-:W1:Y:S04]  /*3380*/  LDSM.16.M88.4 R56, [R79+0x11000] ;  /* 0x011000004f38783b */ /* 0x000e680000000200 */
[----:B----4-:R-:W-:Y:S04]  /*3390*/  LDSM.16.M88.4 R8, [R81] ;  /* 0x000000005108783b */ /* 0x010fe80000000200 */
[----:B------:R-:W4:Y:S01]  /*33a0*/  LDSM.16.M88.4 R44, [R79+0x11800] ;  /* 0x011800004f2c783b */ /* 0x000f220000000200 */
[C---:B-----5:R-:W-:Y:S03]  /*33b0*/  HMMA.16816.F32.BF16 R36, R60.reuse, R32, RZ ;  /* 0x000000203c24723c */ /* 0x060fe600000418ff */
[----:B--23--:R-:W2:Y:S04]  /*33c0*/  LDSM.16.M88.4 R12, [R218+0x10000] ;  /* 0x01000000da0c783b */ /* 0x00cea80000000200 */
        /* <DEDUP_REMOVED lines=14> */
[C---:B------:R-:W-:Y:S08]  /*34b0*/  HMMA.16816.F32.BF16 R28, R40.reuse, R48, R28 ;  /* 0x00000030281c723c */ /* 0x040ff0000004181c */
[C---:B------:R-:W-:Y:S01]  /*34c0*/  HMMA.16816.F32.BF16 R24, R40.reuse, R50, R24 ;  /* 0x000000322818723c */ /* 0x040fe20000041818 */
[----:B------:R-:W5:Y:S07]  /*34d0*/  LDSM.16.M88.4 R48, [R218+0x11800] ;  /* 0x01180000da30783b */ /* 0x000f6e0000000200 */
[C---:B------:R-:W-:Y:S08]  /*34e0*/  HMMA.16816.F32.BF16 R20, R40.reuse, R56, R20 ;  /* 0x000000382814723c */ /* 0x040ff00000041814 */
[C---:B------:R-:W-:Y:S01]  /*34f0*/  HMMA.16816.F32.BF16 R16, R40.reuse, R58, R16 ;  /* 0x0000003a2810723c */ /* 0x040fe20000041810 */
[----:B------:R-:W-:Y:S07]  /*3500*/  LDSM.16.M88.4 R56, [R83+UR5+0x13000] ;  /* 0x013000055338783b */ /* 0x000fee0008000200 */
[C---:B----4-:R-:W-:Y:S08]  /*3510*/  HMMA.16816.F32.BF16 R64, R40.reuse, R44, R64 ;  /* 0x0000002c2840723c */ /* 0x050ff00000041840 */
[----:B------:R-:W-:Y:S01]  /*3520*/  HMMA.16816.F32.BF16 R60, R40, R46, R60 ;  /* 0x0000002e283c723c */ /* 0x000fe2000004183c */
[----:B------:R-:W-:Y:S04]  /*3530*/  LDSM.16.M88.4 R40, [R80] ;  /* 0x000000005028783b */ /* 0x000fe80000000200 */
[----:B------:R-:W-:Y:S03]  /*3540*/  LDSM.16.M88.4 R44, [R2+0x10000] ;  /* 0x01000000022c783b */ /* 0x000fe60000000200 */
[C---:B--2---:R-:W-:Y:S08]  /*3550*/  HMMA.16816.F32.BF16 R36, R8.reuse, R12, R36 ;  /* 0x0000000c0824723c */ /* 0x044ff00000041824 */
[C---:B------:R-:W-:Y:S01]  /*3560*/  HMMA.16816.F32.BF16 R32, R8.reuse, R14, R32 ;  /* 0x0000000e0820723c */ /* 0x040fe20000041820 */
[----:B------:R-:W2:Y:S07]  /*3570*/  LDSM.16.M88.4 R12, [R2+0x10800] ;  /* 0x01080000020c783b */ /* 0x000eae0000000200 */
[C---:B-1----:R-:W-:Y:S08]  /*3580*/  HMMA.16816.F32.BF16 R28, R8.reuse, R4, R28 ;  /* 0x00000004081c723c */ /* 0x042ff0000004181c */
[C---:B------:R-:W-:Y:S01]  /*3590*/  HMMA.16816.F32.BF16 R24, R8.reuse, R6, R24 ;  /* 0x000000060818723c */ /* 0x040fe20000041818 */
[----:B------:R-:W1:Y:S07]  /*35a0*/  LDSM.16.M88.4 R4, [R2+0x11000] ;  /* 0x011000000204783b */ /* 0x000e6e0000000200 */
[C---:B---3--:R-:W-:Y:S08]  /*35b0*/  HMMA.16816.F32.BF16 R20, R8.reuse, R52, R20 ;  /* 0x000000340814723c */ /* 0x048ff00000041814 */
        /* <DEDUP_REMOVED lines=87> */
[C---:B----4-:R-:W-:Y:S08]  /*3b30*/  HMMA.16816.F32.BF16 R28, R40.reuse, R52, R28 ;  /* 0x00000034281c723c */ /* 0x050ff0000004181c */
[C---:B------:R-:W-:Y:S01]  /*3b40*/  HMMA.16816.F32.BF16 R24, R40.reuse, R54, R24 ;  /* 0x000000362818723c */ /* 0x040fe20000041818 */
[----:B------:R-:W4:Y:S07]  /*3b50*/  LDSM.16.M88.4 R52, [R2+0x14000] ;  /* 0x014000000234783b */ /* 0x000f2e0000000200 */
[C---:B-----5:R-:W-:Y:S08]  /*3b60*/  HMMA.16816.F32.BF16 R20, R40.reuse, R48, R20 ;  /* 0x000000302814723c */ /* 0x060ff00000041814 */
        /* <DEDUP_REMOVED lines=8> */
[----:B------:R-:W-:Y:S07]  /*3bf0*/  LDSM.16.M88.4 R12, [R84+0xc000] ;  /* 0x00c00000540c783b */ /* 0x000fee0000000200 */
[C---:B------:R-:W-:Y:S08]  /*3c00*/  HMMA.16816.F32.BF16 R28, R72.reuse, R8, R28 ;  /* 0x00000008481c723c */ /* 0x040ff0000004181c */
[C---:B------:R-:W-:Y:S01]  /*3c10*/  HMMA.16816.F32.BF16 R24, R72.reuse, R10, R24 ;  /* 0x0000000a4818723c */ /* 0x040fe20000041818 */
[----:B------:R-:W3:Y:S07]  /*3c20*/  LDSM.16.M88.4 R8, [R83+UR5+0x16000] ;  /* 0x016000055308783b */ /* 0x000eee0008000200 */
[C---:B-1----:R-:W-:Y:S08]  /*3c30*/  HMMA.16816.F32.BF16 R20, R72.reuse, R4, R20 ;  /* 0x000000044814723c */ /* 0x042ff00000041814 */
[----:B------:R-:W-:Y:S01]  /*3c40*/  HMMA.16816.F32.BF16 R16, R72, R6, R16 ;  /* 0x000000064810723c */ /* 0x000fe20000041810 */
[----:B------:R-:W1:Y:S07]  /*3c50*/  LDSM.16.M88.4 R4, [R83+UR5+0x16800] ;  /* 0x016800055304783b */ /* 0x000e6e0008000200 */
[C---:B----4-:R-:W-:Y:S08]  /*3c60*/  HMMA.16816.F32.BF16 R36, R56.reuse, R52, R36 ;  /* 0x000000343824723c */ /* 0x050ff00000041824 */
[C---:B------:R-:W-:Y:S01]  /*3c70*/  HMMA.16816.F32.BF16 R32, R56.reuse, R54, R32 ;  /* 0x000000363820723c */ /* 0x040fe20000041820 */
[----:B------:R-:W-:Y:S07]  /*3c80*/  LDSM.16.M88.4 R52, [R83+UR5+0x17800] ;  /* 0x017800055334783b */ /* 0x000fee0008000200 */
[C---:B-----5:R-:W-:Y:S08]  /*3c90*/  HMMA.16816.F32.BF16 R28, R56.reuse, R48, R28 ;  /* 0x00000030381c723c */ /* 0x060ff0000004181c */
[----:B------:R-:W-:Y:S01]  /*3ca0*/  HMMA.16816.F32.BF16 R24, R56, R50, R24 ;  /* 0x000000323818723c */ /* 0x000fe20000041818 */
[----:B------:R-:W4:Y:S07]  /*3cb0*/  LDSM.16.M88.4 R48, [R83+UR5+0x17000] ;  /* 0x017000055330783b */ /* 0x000f2e0008000200 */
[C---:B------:R-:W-:Y:S08]  /*3cc0*/  HMMA.16816.F32.BF16 R64, R72.reuse, R68, R64 ;  /* 0x000000444840723c */ /* 0x040ff00000041840 */
[----:B------:R-:W-:Y:S01]  /*3cd0*/  HMMA.16816.F32.BF16 R60, R72, R70, R60 ;  /* 0x00000046483c723c */ /* 0x000fe2000004183c */
[----:B------:R-:W-:Y:S04]  /*3ce0*/  LDSM.16.M88.4 R72, [R82+0xc000] ;  /* 0x00c000005248783b */ /* 0x000fe80000000200 */
[----:B------:R-:W5:Y:S03]  /*3cf0*/  LDSM.16.M88.4 R68, [R79+0x16000] ;  /* 0x016000004f44783b */ /* 0x000f660000000200 */
[C---:B--2---:R-:W-:Y:S08]  /*3d00*/  HMMA.16816.F32.BF16 R20, R56.reuse, R44, R20 ;  /* 0x0000002c3814723c */ /* 0x044ff00000041814 */
[C---:B------:R-:W-:Y:S01]  /*3d10*/  HMMA.16816.F32.BF16 R16, R56.reuse, R46, R16 ;  /* 0x0000002e3810723c */ /* 0x040fe20000041810 */
[----:B------:R-:W-:Y:S04]  /*3d20*/  LDSM.16.M88.4 R44, [R81+0xc000] ;  /* 0x00c00000512c783b */ /* 0x000fe80000000200 */
[----:B------:R-:W-:Y:S03]  /*3d30*/  LDSM.16.M88.4 R80, [R80+0xc000] ;  /* 0x00c000005050783b */ /* 0x000fe60000000200 */
[C---:B------:R-:W-:Y:S08]  /*3d40*/  HMMA.16816.F32.BF16 R64, R56.reuse, R40, R64 ;  /* 0x000000283840723c */ /* 0x040ff00000041840 */
        /* <DEDUP_REMOVED lines=8> */
[----:B------:R-:W1:Y:S07]  /*3dd0*/  LDSM.16.M88.4 R4, [R79+0x17800] ;  /* 0x017800004f04783b */ /* 0x000e6e0000000200 */
[C---:B----4-:R-:W-:Y:S08]  /*3de0*/  HMMA.16816.F32.BF16 R20, R12.reuse, R48, R20 ;  /* 0x000000300c14723c */ /* 0x050ff00000041814 */
[C---:B------:R-:W-:Y:S01]  /*3df0*/  HMMA.16816.F32.BF16 R16, R12.reuse, R50, R16 ;  /* 0x000000320c10723c */ /* 0x040fe20000041810 */
[----:B------:R-:W-:Y:S07]  /*3e00*/  LDSM.16.M88.4 R48, [R218+0x16800] ;  /* 0x01680000da30783b */ /* 0x000fee0000000200 */
[C---:B------:R-:W-:Y:S08]  /*3e10*/  HMMA.16816.F32.BF16 R64, R12.reuse, R52, R64 ;  /* 0x000000340c40723c */ /* 0x040ff00000041840 */
[----:B------:R-:W-:Y:S01]  /*3e20*/  HMMA.16816.F32.BF16 R60, R12, R54, R60 ;  /* 0x000000360c3c723c */ /* 0x000fe2000004183c */
[----:B------:R-:W4:Y:S04]  /*3e30*/  LDSM.16.M88.4 R12, [R218+0x16000] ;  /* 0x01600000da0c783b */ /* 0x000f280000000200 */
[----:B------:R-:W-:Y:S03]  /*3e40*/  LDSM.16.M88.4 R52, [R2+0x16800] ;  /* 0x016800000234783b */ /* 0x000fe60000000200 */
[C---:B-----5:R-:W-:Y:S08]  /*3e50*/  HMMA.16816.F32.BF16 R36, R72.reuse, R68, R36 ;  /* 0x000000444824723c */ /* 0x060ff00000041824 */
[C---:B------:R-:W-:Y:S08]  /*3e60*/  HMMA.16816.F32.BF16 R32, R72.reuse, R70, R32 ;  /* 0x000000464820723c */ /* 0x040ff00000041820 */
        /* <DEDUP_REMOVED lines=11> */
[----:B------:R4:W5:Y:S01]  /*3f20*/  LDSM.16.M88.4 R12, [R2+0x17800] ;  /* 0x01780000020c783b */ /* 0x0009620000000200 */
[----:B------:R-:W-:-:S06]  /*3f30*/  DEPBAR.LE SB0, 0x0 ;  /* 0x000080000000791a */ /* 0x000fcc0000000000 */
[C---:B------:R-:W-:Y:S08]  /*3f40*/  HMMA.16816.F32.BF16 R28, R44.reuse, R48, R28 ;  /* 0x000000302c1c723c */ /* 0x040ff0000004181c */
[C---:B------:R-:W-:Y:S08]  /*3f50*/  HMMA.16816.F32.BF16 R24, R44.reuse, R50, R24 ;  /* 0x000000322c18723c */ /* 0x040ff00000041818 */
[----:B--2---:R-:W-:Y:S01]  /*3f60*/  HMMA.16816.F32.BF16 R16, R44, R42, R16 ;  /* 0x0000002a2c10723c */ /* 0x004fe20000041810 */
[----:B----4-:R-:W-:-:S07]  /*3f70*/  VIMNMX R2, PT, PT, R0, UR27, PT ;  /* 0x0000001b00027c48 */ /* 0x010fce000bfe0100 */
        /* <DEDUP_REMOVED lines=8> */
[C---:B-----5:R-:W-:Y:S08]  /*4000*/  HMMA.16816.F32.BF16 R64, R80.reuse, R12, R64 ;  /* 0x0000000c5040723c */ /* 0x060ff00000041840 */
[C---:B------:R-:W-:Y:S08]  /*4010*/  HMMA.16816.F32.BF16 R60, R80.reuse, R14, R60 ;  /* 0x0000000e503c723c */ /* 0x040ff0000004183c */
[----:B------:R-:W-:Y:S01]  /*4020*/  HMMA.16816.F32.BF16 R20, R80, R4, R20 ;  /* 0x000000045014723c */ /* 0x000fe20000041814 */
[----:B------:R-:W-:Y:S01]  /*4030*/  IMAD.U32 R4, RZ, RZ, UR27 ;  /* 0x0000001bff047e24 */ /* 0x000fe2000f8e00ff */
[----:B------:R-:W-:-:S04]  /*4040*/  LOP3.LUT R5, R216, UR17, RZ, 0xfc, !PT ;  /* 0x00000011d8057c12 */ /* 0x000fc8000f8efcff */
[----:B------:R-:W-:Y:S01]  /*4050*/  VIADDMNMX R0, R0, 0x8, R4, PT ;  /* 0x0000000800007846 */ /* 0x000fe20003800104 */
[----:B------:R-:W-:Y:S01]  /*4060*/  IMAD.U32 R4, RZ, RZ, UR17 ;  /* 0x00000011ff047e24 */ /* 0x000fe2000f8e00ff */
[----:B------:R-:W-:Y:S01]  /*4070*/  BAR.SYNC.DEFER_BLOCKING 0x0 ;  /* 0x0000000000007b1d */ /* 0x000fe20000010000 */
[C---:B------:R-:W-:Y:S02]  /*4080*/  ISETP.GE.AND P6, PT, R5.reuse, R2, PT ;  /* 0x000000020500720c */ /* 0x040fe40003fc6270 */
[----:B------:R-:W-:Y:S02]  /*4090*/  ISETP.GE.AND P5, PT, R5, R0, PT ;  /* 0x000000000500720c */ /* 0x000fe40003fa6270 */
[C-C-:B------:R-:W-:Y:S02]  /*40a0*/  LOP3.LUT R9, R4.reuse, 0x1, R216.reuse, 0xfe, !PT ;  /* 0x0000000104097812 */ /* 0x140fe400078efed8 */
[----:B------:R-:W-:Y:S01]  /*40b0*/  LOP3.LUT R8, R4, 0x8, R216, 0xfe, !PT ;  /* 0x0000000804087812 */ /* 0x000fe200078efed8 */
[----:B------:R-:W-:Y:S08]  /*40c0*/  BRA.U !UP1, `(.L_x_807) ;  /* 0x0000000109f47547 */ /* 0x000ff0000b800000 */
        /* <DEDUP_REMOVED lines=61> */
.L_x_807:
[----:B------:R-:W-:Y:S01]  /*44a0*/  ISETP.GE.AND P4, PT, R9, R2, PT ;  /* 0x000000020900720c */ /* 0x000fe20003f86270 */
[----:B------:R-:W-:Y:S01]  /*44b0*/  USHF.L.U32 UR6, UR14, 0x1, URZ ;  /* 0x000000010e067899 */ /* 0x000fe200080006ff */
[--C-:B------:R-:W-:Y:S01]  /*44c0*/  LOP3.LUT R5, R4, 0x9, R216.reuse, 0xfe, !PT ;  /* 0x0000000904057812 */ /* 0x100fe200078efed8 */
        /* <DEDUP_REMOVED lines=9> */
[----:B------:R-:W-:Y:S01]  /*4560*/  ISETP.GE.AND P1, PT, R9, R0, PT ;  /* 0x000000000900720c */ /* 0x000fe20003f26270 */
[----:B------:R-:W3:Y:S01]  /*4570*/  LDC R173, c[0x0][0x4f8] ;  /* 0x00013e00ffad7b82 */ /* 0x000ee20000000800 */
[C---:B------:R-:W-:Y:S01]  /*4580*/  ISETP.GE.AND P3, PT, R8.reuse, R2, PT ;  /* 0x000000020800720c */ /* 0x040fe20003f66270 */
[----:B------:R-:W-:Y:S01]  /*4590*/  UIADD3 UR15, UPT, UPT, UR31, 0x76cf5d0a, URZ ;  /* 0x76cf5d0a1f0f7890 */ /* 0x000fe2000fffe0ff */
[----:B------:R-:W-:Y:S01]  /*45a0*/  ISETP.GE.AND P0, PT, R8, R0, PT ;  /* 0x000000000800720c */ /* 0x000fe20003f06270 */
[----:B------:R-:W-:Y:S01]  /*45b0*/  UIADD3 UR14, UPT, UPT, UR31, 0x32370b8f, URZ ;  /* 0x32370b8f1f0e7890 */ /* 0x000fe2000fffe0ff */
[C---:B------:R-:W-:Y:S01]  /*45c0*/  ISETP.GE.AND P2, PT, R5.reuse, R2, PT ;  /* 0x000000020500720c */ /* 0x040fe20003f46270 */
[----:B------:R-:W-:Y:S01]  /*45d0*/  UIADD3 UR22, UPT, UPT, UR30, -0x255992d5, URZ ;  /* 0xdaa66d2b1e167890 */ /* 0x000fe2000fffe0ff */
[----:B------:R-:W-:Y:S01]  /*45e0*/  ISETP.GE.AND P6, PT, R5, R0, PT ;  /* 0x000000000500720c */ /* 0x000fe20003fc6270 */
[----:B------:R-:W-:Y:S01]  /*45f0*/  UIADD3 UR21, UPT, UPT, UR30, 0x78dde6e4, URZ ;  /* 0x78dde6e41e157890 */ /* 0x000fe2000fffe0ff */
[C---:B------:R-:W-:Y:S01]  /*4600*/  ISETP.GE.AND P5, PT, R6.reuse, R2, PT ;  /* 0x000000020600720c */ /* 0x040fe20003fa6270 */
[----:B------:R-:W-:Y:S01]  /*4610*/  UIADD3 UR12, UPT, UPT, UR31, -0x56f99767, URZ ;  /* 0xa90668991f0c7890 */ /* 0x000fe2000fffe0ff */
[----:B------:R-:W-:Y:S01]  /*4620*/  ISETP.GE.AND P4, PT, R6, R0, PT ;  /* 0x000000000600720c */ /* 0x000fe20003f86270 */
[----:B------:R-:W-:Y:S01]  /*4630*/  UIADD3 UR13, UPT, UPT, UR31, -0x126145ec, URZ ;  /* 0xed9eba141f0d7890 */ /* 0x000fe2000fffe0ff */
[C-C-:B------:R-:W-:Y:S01]  /*4640*/  LOP3.LUT R5, R4.reuse, 0x11, R216.reuse, 0xfe, !PT ;  /* 0x0000001104057812 */ /* 0x140fe200078efed8 */
[----:B------:R-:W-:Y:S01]  /*4650*/  UIADD3 UR16, UPT, UPT, UR30, -0x4ab325aa, URZ ;  /* 0xb54cda561e107890 */ /* 0x000fe2000fffe0ff */
[----:B------:R-:W-:Y:S01]  /*4660*/  LOP3.LUT R6, R4, 0x18, R216, 0xfe, !PT ;  /* 0x0000001804067812 */ /* 0x000fe200078efed8 */
[----:B------:R-:W-:Y:S01]  /*4670*/  UIADD3 UR17, UPT, UPT, UR30, 0x1715609d, URZ ;  /* 0x1715609d1e117890 */ /* 0x000fe2000fffe0ff */
[----:B------:R-:W-:-:S02]  /*4680*/  FSEL R39, R39, -INF , !P1 ;  /* 0xff80000027277808 */ /* 0x000fc40004800000 */
[----:B------:R-:W-:Y:S02]  /*4690*/  FSEL R32, R32, -INF , !P3 ;  /* 0xff80000020207808 */ /* 0x000fe40005800000 */
[----:B------:R-:W-:Y:S02]  /*46a0*/  FSEL R34, R34, -INF , !P0 ;  /* 0xff80000022227808 */ /* 0x000fe40004000000 */
[----:B------:R-:W-:Y:S02]  /*46b0*/  FSEL R33, R33, -INF , !P2 ;  /* 0xff80000021217808 */ /* 0x000fe40005000000 */
[C---:B------:R-:W-:Y:S02]  /*46c0*/  ISETP.GE.AND P1, PT, R5.reuse, R2, PT ;  /* 0x000000020500720c */ /* 0x040fe40003f26270 */
        /* <DEDUP_REMOVED lines=10> */
[C---:B------:R-:W-:Y:S02]  /*4770*/  ISETP.GE.AND P6, PT, R5.reuse, R2, PT ;  /* 0x000000020500720c */ /* 0x040fe40003fc6270 */
[----:B------:R-:W-:Y:S02]  /*4780*/  ISETP.GE.AND P5, PT, R5, R0, PT ;  /* 0x000000000500720c */ /* 0x000fe40003fa6270 */
        /* <DEDUP_REMOVED lines=36> */
[----:B------:R-:W-:Y:S02]  /*49d0*/  FMNMX3.FTZ R10, R38, R39, R34, !PT ;  /* 0x00000027260a7276 */ /* 0x000fe40007810022 */
[----:B------:R-:W-:-:S02]  /*49e0*/  FSEL R26, R26, -INF , !P2 ;  /* 0xff8000001a1a7808 */ /* 0x000fc40005000000 */
[----:B------:R-:W-:Y:S02]  /*49f0*/  ISETP.GE.AND P2, PT, R7, R0, PT ;  /* 0x000000000700720c */ /* 0x000fe40003f46270 */
[----:B------:R-:W-:Y:S02]  /*4a00*/  FMNMX.FTZ R7, R214, R8, !PT ;  /* 0x00000008d6077209 */ /* 0x000fe40007810000 */
[----:B------:R-:W-:Y:S01]  /*4a10*/  FMNMX3.FTZ R10, R10, R35, R30, !PT ;  /* 0x000000230a0a7276 */ /* 0x000fe2000781001e */
[----:B------:R-:W4:Y:S01]  /*4a20*/  S2R R8, SR_CTAID.X ;  /* 0x0000000000087919 */ /* 0x000f220000002500 */
[----:B------:R-:W-:Y:S02]  /*4a30*/  FSEL R27, R27, -INF , !P5 ;  /* 0xff8000001b1b7808 */ /* 0x000fe40006800000 */
[----:B------:R-:W-:Y:S01]  /*4a40*/  FSEL R202, R22, -INF , !P1 ;  /* 0xff80000016ca7808 */ /* 0x000fe20004800000 */
[----:B------:R-:W5:Y:S01]  /*4a50*/  SHFL.BFLY PT, R9, R7, 0x2, 0x1f ;  /* 0x0c401f0007097f89 */ /* 0x000f6200000e0000 */
        /* <DEDUP_REMOVED lines=17> */
[----:B-----5:R-:W-:Y:S01]  /*4b70*/  FMNMX.FTZ R9, R7, R9, !PT ;  /* 0x0000000907097209 */ /* 0x020fe20007810000 */
[----:B----4-:R-:W-:Y:S01]  /*4b80*/  IMAD R6, R8, 0x8, R6 ;  /* 0x0000000808067824 */ /* 0x010fe200078e0206 */
[----:B---3--:R-:W-:Y:S01]  /*4b90*/  LOP3.LUT R173, R173, 0xff, RZ, 0xc0, !PT ;  /* 0x000000ffadad7812 */ /* 0x008fe200078ec0ff */
[----:B------:R-:W3:Y:S01]  /*4ba0*/  SHFL.BFLY PT, R5, R4, 0x2, 0x1f ;  /* 0x0c401f0004057f89 */ /* 0x000ee200000e0000 */
[----:B------:R-:W-:Y:S01]  /*4bb0*/  LOP3.LUT R166, R177, 0x200, R77, 0xf8, !PT ;  /* 0x00000200b1a67812 */ /* 0x000fe200078ef84d */
[----:B------:R-:W-:-:S02]  /*4bc0*/  IMAD.WIDE.U32 R240, R6, -0x326172a9, RZ ;  /* 0xcd9e8d5706f07825 */ /* 0x000fc400078e00ff */
[----:B------:R-:W4:Y:S01]  /*4bd0*/  SHFL.BFLY PT, R164, R9, 0x1, 0x1f ;  /* 0x0c201f0009a47f89 */ /* 0x000f2200000e0000 */
        /* <DEDUP_REMOVED lines=9> */
[C---:B------:R-:W-:Y:S01]  /*4c70*/  IMAD.IADD R195, R76.reuse, 0x1, R196 ;  /* 0x000000014cc37824 */ /* 0x040fe200078e02c4 */
[----:B------:R-:W-:Y:S01]  /*4c80*/  LDSM.16.MT88.4 R64, [R197+0x1a000] ;  /* 0x01a00000c540783b */ /* 0x000fe20000004200 */
[----:B------:R-:W-:Y:S01]  /*4c90*/  IMAD.IADD R172, R76, 0x1, R197 ;  /* 0x000000014cac7824 */ /* 0x000fe200078e02c5 */
[----:B------:R-:W-:Y:S01]  /*4ca0*/  LOP3.LUT R3, R3, UR31, R237, 0x96, !PT ;  /* 0x0000001f03037c12 */ /* 0x000fe2000f8e96ed */
[----:B------:R-:W-:Y:S01]  /*4cb0*/  IMAD.WIDE.U32 R228, R228, -0x326172a9, RZ ;  /* 0xcd9e8d57e4e47825 */ /* 0x000fe200078e00ff */
[----:B------:R-:W-:Y:S01]  /*4cc0*/  LDSM.16.MT88.4 R56, [R195+0x18000] ;  /* 0x01800000c338783b */ /* 0x000fe20000004200 */
[----:B---3--:R-:W-:Y:S01]  /*4cd0*/  FMNMX.FTZ R4, R4, R5, !PT ;  /* 0x0000000504047209 */ /* 0x008fe20007810000 */
[----:B------:R-:W-:Y:S01]  /*4ce0*/  UIADD3 UR7, UPT, UPT, UR31, 0x646e171e, URZ ;  /* 0x646e171e1f077890 */ /* 0x000fe2000fffe0ff */
[----:B-1----:R-:W-:Y:S01]  /*4cf0*/  IMAD.WIDE.U32 R12, R3, -0x326172a9, RZ ;  /* 0xcd9e8d57030c7825 */ /* 0x002fe200078e00ff */
[----:B------:R-:W-:Y:S01]  /*4d00*/  LDSM.16.MT88.4 R40, [R172+0x18000] ;  /* 0x01800000ac28783b */ /* 0x000fe20000004200 */
[----:B----4-:R-:W-:Y:S01]  /*4d10*/  FMNMX.FTZ R164, R9, R164, !PT ;  /* 0x000000a409a47209 */ /* 0x010fe20007810000 */
[----:B------:R-:W-:-:S02]  /*4d20*/  UIADD3 UR6, UPT, UPT, UR6, 0x1, URZ ;  /* 0x0000000106067890 */ /* 0x000fc4000fffe0ff */
[----:B------:R-:W1:Y:S01]  /*4d30*/  SHFL.BFLY PT, R3, R4, 0x1, 0x1f ;  /* 0x0c201f0004037f89 */ /* 0x000e6200000e0000 */
[----:B------:R-:W-:Y:S01]  /*4d40*/  LOP3.LUT R10, R240, UR26, R13, 0x96, !PT ;  /* 0x0000001af00a7c12 */ /* 0x000fe2000f8e960d */
[----:B--2---:R-:W-:Y:S01]  /*4d50*/  FMUL.FTZ R213, R164, UR4 ;  /* 0x00000004a4d57c20 */ /* 0x004fe20008410000 */
[----:B------:R-:W-:Y:S01]  /*4d60*/  LOP3.LUT R12, R12, UR23, R229, 0x96, !PT ;  /* 0x000000170c0c7c12 */ /* 0x000fe2000f8e96e5 */
[----:B------:R-:W2:Y:S01]  /*4d70*/  LDSM.16.MT88.4 R72, [R172+0x1a000] ;  /* 0x01a00000ac48783b */ /* 0x000ea20000004200 */
[----:B------:R-:W-:Y:S01]  /*4d80*/  FSETP.NEU.FTZ.AND P0, PT, R164, -INF , PT ;  /* 0xff800000a400780b */ /* 0x000fe20003f1d000 */
[----:B------:R-:W-:Y:S02]  /*4d90*/  IMAD.WIDE.U32 R10, R10, -0x2daee0ad, RZ ;  /* 0xd2511f530a0a7825 */ /* 0x000fe400078e00ff */
[----:B------:R-:W3:Y:S01]  /*4da0*/  LDSM.16.MT88.4 R104, [R172+0x1c000] ;  /* 0x01c00000ac68783b */ /* 0x000ee20000004200 */
[----:B------:R-:W-:Y:S01]  /*4db0*/  FSEL R213, R213, RZ, P0 ;  /* 0x000000ffd5d57208 */ /* 0x000fe20000000000 */
[----:B------:R-:W-:Y:S01]  /*4dc0*/  IMAD.WIDE.U32 R12, R12, -0x2daee0ad, RZ ;  /* 0xd2511f530c0c7825 */ /* 0x000fe200078e00ff */
[----:B------:R-:W-:Y:S01]  /*4dd0*/  LOP3.LUT R5, R234, UR15, R11, 0x96, !PT ;  /* 0x0000000fea057c12 */ /* 0x000fe2000f8e960b */
[----:B------:R-:W4:Y:S02]  /*4de0*/  LDSM.16.MT88.4 R136, [R172+0x1e000] ;  /* 0x01e00000ac88783b */ /* 0x000f240000004200 */
        /* <DEDUP_REMOVED lines=8> */
[----:B------:R-:W-:Y:S02]  /*4e70*/  LDSM.16.MT88.4 R80, [R196+0x1a000] ;  /* 0x01a00000c450783b */ /* 0x000fe40000004200 */
[--C-:B------:R-:W-:Y:S01]  /*4e80*/  FFMA.FTZ R181, R25, UR4, -R213.reuse ;  /* 0x0000000419b57c23 */ /* 0x100fe200080108d5 */
[----:B-1----:R-:W-:Y:S01]  /*4e90*/  FMNMX.FTZ R3, R4, R3, !PT ;  /* 0x0000000304037209 */ /* 0x002fe20007810000 */
[----:B------:R-:W-:Y:S01]  /*4ea0*/  FFMA.FTZ R188, R28, UR4, -R213 ;  /* 0x000000041cbc7c23 */ /* 0x000fe200080108d5 */
[----:B------:R-:W-:Y:S01]  /*4eb0*/  LOP3.LUT R4, R228, UR22, R9, 0x96, !PT ;  /* 0x00000016e4047c12 */ /* 0x000fe2000f8e9609 */
[----:B------:R-:W-:Y:S01]  /*4ec0*/  LDSM.16.MT88.4 R88, [R195+0x1a000] ;  /* 0x01a00000c358783b */ /* 0x000fe20000004200 */
[----:B------:R-:W-:Y:S01]  /*4ed0*/  LOP3.LUT R8, R8, UR21, R11, 0x96, !PT ;  /* 0x0000001508087c12 */ /* 0x000fe2000f8e960b */
[C---:B------:R-:W-:Y:S01]  /*4ee0*/  FMUL.FTZ R174, R3.reuse, UR4 ;  /* 0x0000000403ae7c20 */ /* 0x040fe20008410000 */
[----:B------:R-:W-:Y:S01]  /*4ef0*/  FSETP.NEU.FTZ.AND P0, PT, R3, -INF , PT ;  /* 0xff8000000300780b */ /* 0x000fe20003f1d000 */
[----:B------:R-:W-:Y:S01]  /*4f00*/  IMAD.WIDE.U32 R4, R4, -0x2daee0ad, RZ ;  /* 0xd2511f5304047825 */ /* 0x000fe200078e00ff */
[----:B------:R-:W1:Y:S01]  /*4f10*/  MUFU.EX2 R189, R189 ;  /* 0x000000bd00bd7308 */ /* 0x000e620000000800 */
        /* <DEDUP_REMOVED lines=21> */
[----:B------:R-:W5:Y:S01]  /*5070*/  MUFU.EX2 R193, R193 ;  /* 0x000000c100c17308 */ /* 0x000f620000000800 */
[C---:B------:R-:W-:Y:S01]  /*5080*/  PRMT R4, R14.reuse, 0x7772, RZ ;  /* 0x000077720e047816 */ /* 0x040fe200000000ff */
[----:B------:R-:W-:Y:S01]  /*5090*/  LDSM.16.MT88.4 R140, [R196+0x1e000] ;  /* 0x01e00000c48c783b */ /* 0x000fe20000004200 */
[----:B------:R-:W-:Y:S01]  /*50a0*/  PRMT R146, R14, 0x7771, RZ ;  /* 0x000077710e927816 */ /* 0x000fe200000000ff */
[----:B------:R-:W-:Y:S01]  /*50b0*/  IMAD.MOV.U32 R25, RZ, RZ, R10 ;  /* 0x000000ffff197224 */ /* 0x000fe200078e000a */
[----:B------:R-:W-:Y:S01]  /*50c0*/  LOP3.LUT R6, R6, 0xff, RZ, 0xc0, !PT ;  /* 0x000000ff06067812 */ /* 0x000fe200078ec0ff */
[--C-:B------:R-:W-:Y:S01]  /*50d0*/  FFMA.FTZ R180, R26, UR4, -R174.reuse ;  /* 0x000000041ab47c23 */ /* 0x100fe200080108ae */
[C---:B------:R-:W-:Y:S01]  /*50e0*/  LOP3.LUT R144, R145.reuse, 0xffff, RZ, 0xc0, !PT ;  /* 0x0000ffff91907812 */ /* 0x040fe200078ec0ff */
[----:B------:R-:W-:Y:S01]  /*50f0*/  MUFU.EX2 R191, R191 ;  /* 0x000000bf00bf7308 */ /* 0x000fe20000000800 */
[----:B------:R-:W-:Y:S01]  /*5100*/  PRMT R5, R145, 0x7632, R5 ;  /* 0x0000763291057816 */ /* 0x000fe20000000005 */
[----:B------:R-:W-:Y:S01]  /*5110*/  FFMA.FTZ R179, R27, UR4, -R174 ;  /* 0x000000041bb37c23 */ /* 0x000fe200080108ae */
[----:B------:R-:W-:Y:S01]  /*5120*/  PRMT R147, R4, 0x5410, R147 ;  /* 0x0000541004937816 */ /* 0x000fe20000000093 */
[----:B------:R-:W-:Y:S01]  /*5130*/  FFMA.FTZ R184, R24, UR4, -R213 ;  /* 0x0000000418b87c23 */ /* 0x000fe200080108d5 */
[----:B------:R-:W-:Y:S01]  /*5140*/  PRMT R146, R6, 0x5410, R146 ;  /* 0x0000541006927816 */ /* 0x000fe20000000092 */
[----:B------:R-:W-:Y:S01]  /*5150*/  FFMA.FTZ R183, R30, UR4, -R174 ;  /* 0x000000041eb77c23 */ /* 0x000fe200080108ae */
[----:B------:R-:W-:Y:S01]  /*5160*/  LOP3.LUT R4, R145, 0xff, RZ, 0xc0, !PT ;  /* 0x000000ff91047812 */ /* 0x000fe200078ec0ff */
[----:B------:R-:W-:Y:S01]  /*5170*/  MUFU.EX2 R187, R187 ;  /* 0x000000bb00bb7308 */ /* 0x000fe20000000800 */
[----:B------:R-:W-:Y:S01]  /*5180*/  SHF.R.U32.HI R144, RZ, 0x8, R144 ;  /* 0x00000008ff907819 */ /* 0x000fe20000011690 */
[----:B------:R-:W-:Y:S01]  /*5190*/  FFMA.FTZ R182, R31, UR4, -R174 ;  /* 0x000000041fb67c23 */ /* 0x000fe200080108ae */
[----:B------:R-:W-:Y:S01]  /*51a0*/  SHF.R.U32.HI R145, RZ, 0x18, R145 ;  /* 0x00000018ff917819 */ /* 0x000fe20000011691 */
[----:B------:R-:W-:Y:S01]  /*51b0*/  LDSM.16.MT88.4 R12, [R172+0x1c800] ;  /* 0x01c80000ac0c783b */ /* 0x000fe20000004200 */
[----:B------:R-:W-:Y:S01]  /*51c0*/  LOP3.LUT R5, R5, 0xff, RZ, 0xc0, !PT ;  /* 0x000000ff05057812 */ /* 0x000fe200078ec0ff */
[--C-:B------:R-:W-:Y:S01]  /*51d0*/  FFMA.FTZ R200, R200, UR4, -R213.reuse ;  /* 0x00000004c8c87c23 */ /* 0x100fe200080108d5 */
[----:B------:R-:W-:Y:S01]  /*51e0*/  PRMT R144, R4, 0x5410, R144 ;  /* 0x0000541004907816 */ /* 0x000fe20000000090 */
[----:B------:R-:W2:Y:S01]  /*51f0*/  MUFU.EX2 R186, R186 ;  /* 0x000000ba00ba7308 */ /* 0x000ea20000000800 */
[--C-:B------:R-:W-:Y:S01]  /*5200*/  HSET2.LE.AND R146, R146, R173.reuse, PT ;  /* 0x000000ad92927233 */ /* 0x100fe20003803000 */
[----:B------:R-:W-:Y:S01]  /*5210*/  LDSM.16.MT88.4 R16, [R172+0x1a800] ;  /* 0x01a80000ac10783b */ /* 0x000fe20000004200 */
[----:B-1----:R-:W-:Y:S01]  /*5220*/  F2FP.BF16.F32.PACK_AB R4, R189, R192 ;  /* 0x000000c0bd04723e */ /* 0x002fe200000010ff */
[----:B------:R-:W-:Y:S01]  /*5230*/  FFMA.FTZ R201, R201, UR4, -R213 ;  /* 0x00000004c9c97c23 */ /* 0x000fe200080108d5 */
[----:B------:R-:W-:Y:S01]  /*5240*/  LOP3.LUT R147, R147, 0xff00ff, RZ, 0xc0, !PT ;  /* 0x00ff00ff93937812 */ /* 0x000fe200078ec0ff */
[----:B------:R-:W-:Y:S01]  /*5250*/  LDSM.16.MT88.4 R32, [R197+0x18800] ;  /* 0x01880000c520783b */ /* 0x000fe20000004200 */
[----:B------:R-:W-:Y:S01]  /*5260*/  PRMT R145, R5, 0x5410, R145 ;  /* 0x0000541005917816 */ /* 0x000fe20000000091 */
[----:B------:R-:W1:Y:S01]  /*5270*/  MUFU.EX2 R190, R190 ;  /* 0x000000be00be7308 */ /* 0x000e620000000800 */
[----:B------:R-:W-:Y:S01]  /*5280*/  LOP3.LUT R146, R4, R146, RZ, 0xc0, !PT ;  /* 0x0000009204927212 */ /* 0x000fe200078ec0ff */
[----:B------:R-:W-:Y:S01]  /*5290*/  LDSM.16.MT88.4 R168, [R172+0x1e800] ;  /* 0x01e80000aca8783b */ /* 0x000fe20000004200 */
[--C-:B------:R-:W-:Y:S01]  /*52a0*/  HSET2.LE.AND R147, R147, R173.reuse, PT ;  /* 0x000000ad93937233 */ /* 0x100fe20003803000 */
[--C-:B------:R-:W-:Y:S01]  /*52b0*/  FFMA.FTZ R203, R203, UR4, -R174.reuse ;  /* 0x00000004cbcb7c23 */ /* 0x100fe200080108ae */
[--C-:B------:R-:W-:Y:S01]  /*52c0*/  HSET2.LE.AND R144, R144, R173.reuse, PT ;  /* 0x000000ad90907233 */ /* 0x100fe20003803000 */
[----:B------:R-:W-:Y:S01]  /*52d0*/  LDSM.16.MT88.4 R28, [R195+0x18800] ;  /* 0x01880000c31c783b */ /* 0x000fe20000004200 */
[----:B-----5:R-:W-:Y:S01]  /*52e0*/  F2FP.BF16.F32.PACK_AB R5, R193, R194 ;  /* 0x000000c2c105723e */ /* 0x020fe200000010ff */
[----:B------:R-:W-:Y:S01]  /*52f0*/  MUFU.EX2 R180, R180 ;  /* 0x000000b400b47308 */ /* 0x000fe20000000800 */
[----:B--2---:R-:W-:Y:S01]  /*5300*/  F2FP.BF16.F32.PACK_AB R6, R186, R187 ;  /* 0x000000bbba06723e */ /* 0x004fe200000010ff */
[--C-:B------:R-:W-:Y:S01]  /*5310*/  FFMA.FTZ R204, R204, UR4, -R174.reuse ;  /* 0x00000004cccc7c23 */ /* 0x100fe200080108ae */
[----:B------:R-:W-:Y:S01]  /*5320*/  HSET2.LE.AND R145, R145, R173, PT ;  /* 0x000000ad91917233 */ /* 0x000fe20003803000 */
[--C-:B------:R-:W-:Y:S01]  /*5330*/  FFMA.FTZ R198, R198, UR4, -R213.reuse ;  /* 0x00000004c6c67c23 */ /* 0x100fe200080108d5 */
[----:B------:R-:W-:Y:S01]  /*5340*/  LOP3.LUT R147, R6, R147, RZ, 0xc0, !PT ;  /* 0x0000009306937212 */ /* 0x000fe200078ec0ff */
[----:B------:R-:W-:Y:S01]  /*5350*/  FFMA.FTZ R199, R199, UR4, -R213 ;  /* 0x00000004c7c77c23 */ /* 0x000fe200080108d5 */
[----:B------:R-:W-:Y:S01]  /*5360*/  LOP3.LUT R144, R5, R144, RZ, 0xc0, !PT ;  /* 0x0000009005907212 */ /* 0x000fe200078ec0ff */
[----:B------:R-:W-:Y:S01]  /*5370*/  MUFU.EX2 R179, R179 ;  /* 0x000000b300b37308 */ /* 0x000fe20000000800 */
[----:B-1----:R-:W-:Y:S01]  /*5380*/  F2FP.BF16.F32.PACK_AB R4, R190, R191 ;  /* 0x000000bfbe04723e */ /* 0x002fe200000010ff */
[--C-:B------:R-:W-:Y:S01]  /*5390*/  FFMA.FTZ R202, R202, UR4, -R174.reuse ;  /* 0x00000004caca7c23 */ /* 0x100fe200080108ae */
[----:B------:R-:W-:Y:S01]  /*53a0*/  LOP3.LUT R23, R8, UR7, R11, 0x96, !PT ;  /* 0x0000000708177c12 */ /* 0x000fe2000f8e960b */
[--C-:B------:R-:W-:Y:S01]  /*53b0*/  FFMA.FTZ R205, R205, UR4, -R174.reuse ;  /* 0x00000004cdcd7c23 */ /* 0x100fe200080108ae */
[----:B------:R-:W-:Y:S01]  /*53c0*/  LOP3.LUT R145, R4, R145, RZ, 0xc0, !PT ;  /* 0x0000009104917212 */ /* 0x000fe200078ec0ff */
[--C-:B------:R-:W-:Y:S01]  /*53d0*/  FFMA.FTZ R206, R206, UR4, -R174.reuse ;  /* 0x00000004cece7c23 */ /* 0x100fe200080108ae */
[----:B------:R-:W1:Y:S01]  /*53e0*/  LDSM.16.MT88.4 R4, [R195+0x1e000] ;  /* 0x01e00000c304783b */ /* 0x000e620000004200 */
[C---:B------:R-:W-:Y:S01]  /*53f0*/  PRMT R20, R10.reuse, 0x7771, RZ ;  /* 0x000077710a147816 */ /* 0x040fe200000000ff */
[----:B------:R-:W-:Y:S01]  /*5400*/  MUFU.EX2 R188, R188 ;  /* 0x000000bc00bc7308 */ /* 0x000fe20000000800 */
[C---:B------:R-:W-:Y:S01]  /*5410*/  PRMT R22, R10.reuse, 0x7773, RZ ;  /* 0x000077730a167816 */ /* 0x040fe200000000ff */
[----:B------:R-:W-:Y:S01]  /*5420*/  FFMA.FTZ R238, R175, UR4, -R174 ;  /* 0x00000004afee7c23 */ /* 0x000fe200080108ae */
[----:B------:R-:W-:Y:S01]  /*5430*/  PRMT R21, R10, 0x7772, RZ ;  /* 0x000077720a157816 */ /* 0x000fe200000000ff */
[C---:B------:R-:W-:Y:S01]  /*5440*/  HMMA.16816.F32.BF16 R36, R144.reuse, R40, RZ ;  /* 0x000000289024723c */ /* 0x040fe200000418ff */
[----:B------:R-:W2:Y:S01]  /*5450*/  LDSM.16.MT88.4 R8, [R172+0x18800] ;  /* 0x01880000ac08783b */ /* 0x000ea20000004200 */
[C---:B------:R-:W-:Y:S01]  /*5460*/  LOP3.LUT R26, R23.reuse, 0xffff, RZ, 0xc0, !PT ;  /* 0x0000ffff171a7812 */ /* 0x040fe200078ec0ff */
[----:B------:R-:W-:Y:S01]  /*5470*/  FFMA.FTZ R220, R220, UR4, -R213 ;  /* 0x00000004dcdc7c23 */ /* 0x000fe200080108d5 */
[----:B------:R-:W5:Y:S01]  /*5480*/  MUFU.EX2 R185, R185 ;  /* 0x000000b900b97308 */ /* 0x000f620000000800 */
[----:B------:R-:W-:Y:S01]  /*5490*/  PRMT R27, R23, 0x7632, R27 ;  /* 0x00007632171b7816 */ /* 0x000fe2000000001b */
        /* <DEDUP_REMOVED lines=9> */
[----:B------:R-:W-:Y:S01]  /*5530*/  SHF.R.U32.HI R26, RZ, 0x8, R26 ;  /* 0x00000008ff1a7819 */ /* 0x000fe2000001161a */
[C---:B------:R-:W-:Y:S01]  /*5540*/  HMMA.16816.F32.BF16 R68, R144.reuse, R72, RZ ;  /* 0x000000489044723c */ /* 0x040fe200000418ff */
[----:B------:R-:W-:Y:S01]  /*5550*/  LOP3.LUT R22, R21, 0xff00ff, RZ, 0xc0, !PT ;  /* 0x00ff00ff15167812 */ /* 0x000fe200078ec0ff */
[--C-:B------:R-:W-:Y:S01]  /*5560*/  FFMA.FTZ R212, R212, UR4, -R174.reuse ;  /* 0x00000004d4d47c23 */ /* 0x100fe200080108ae */
[----:B------:R-:W-:Y:S01]  /*5570*/  FFMA.FTZ R209, R209, UR4, -R174 ;  /* 0x00000004d1d17c23 */ /* 0x000fe200080108ae */
[----:B------:R-:W-:Y:S01]  /*5580*/  MUFU.EX2 R181, R181 ;  /* 0x000000b500b57308 */ /* 0x000fe20000000800 */
[----:B-----5:R-:W-:Y:S01]  /*5590*/  F2FP.BF16.F32.PACK_AB R21, R185, R188 ;  /* 0x000000bcb915723e */ /* 0x020fe200000010ff */
[----:B------:R-:W-:Y:S01]  /*55a0*/  FADD.FTZ R193, R194, R193 ;  /* 0x000000c1c2c17221 */ /* 0x000fe20000010000 */
[----:B------:R-:W-:Y:S01]  /*55b0*/  FADD.FTZ R190, R191, R190 ;  /* 0x000000bebfbe7221 */ /* 0x000fe20000010000 */
[C---:B---3--:R-:W-:Y:S02]  /*55c0*/  HMMA.16816.F32.BF16 R100, R144.reuse, R104, RZ ;  /* 0x000000689064723c */ /* 0x048fe400000418ff */
[----:B------:R-:W-:Y:S01]  /*55d0*/  FADD.FTZ R192, R192, R193 ;  /* 0x000000c1c0c07221 */ /* 0x000fe20000010000 */
[----:B------:R-:W-:Y:S01]  /*55e0*/  FADD.FTZ R190, R187, R190 ;  /* 0x000000bebbbe7221 */ /* 0x000fe20000010000 */
[----:B------:R-:W3:Y:S02]  /*55f0*/  MUFU.EX2 R183, R183 ;  /* 0x000000b700b77308 */ /* 0x000ee40000000800 */
[----:B------:R-:W-:Y:S01]  /*5600*/  FADD.FTZ R192, R189, R192 ;  /* 0x000000c0bdc07221 */ /* 0x000fe20000010000 */
[----:B------:R-:W-:Y:S01]  /*5610*/  FADD.FTZ R186, R186, R190 ;  /* 0x000000bebaba7221 */ /* 0x000fe20000010000 */
[----:B----4-:R-:W-:Y:S02]  /*5620*/  HMMA.16816.F32.BF16 R132, R144, R136, RZ ;  /* 0x000000889084723c */ /* 0x010fe400000418ff */
[----:B------:R-:W-:-:S02]  /*5630*/  FADD.FTZ R188, R188, R192 ;  /* 0x000000c0bcbc7221 */ /* 0x000fc40000010000 */
[----:B------:R-:W4:Y:S02]  /*5640*/  MUFU.EX2 R182, R182 ;  /* 0x000000b600b67308 */ /* 0x000f240000000800 */
[----:B------:R-:W-:Y:S02]  /*5650*/  FADD.FTZ R188, R185, R188 ;  /* 0x000000bcb9bc7221 */ /* 0x000fe40000010000 */
[C---:B-1----:R-:W-:Y:S01]  /*5660*/  HMMA.16816.F32.BF16 R148, R144.reuse, R4, RZ ;  /* 0x000000049094723c */ /* 0x042fe200000418ff */
[----:B------:R-:W-:Y:S02]  /*5670*/  LOP3.LUT R5, R27, 0xff, RZ, 0xc0, !PT ;  /* 0x000000ff1b057812 */ /* 0x000fe400078ec0ff */
[----:B------:R-:W-:Y:S01]  /*5680*/  PRMT R4, R25, 0x5410, R20 ;  /* 0x0000541019047816 */ /* 0x000fe20000000014 */
[----:B------:R-:W-:Y:S01]  /*5690*/  MUFU.EX2 R200, R200 ;  /* 0x000000c800c87308 */ /* 0x000fe20000000800 */
[----:B------:R-:W-:Y:S01]  /*56a0*/  PRMT R20, R24, 0x5410, R26 ;  /* 0x0000541018147816 */ /* 0x000fe2000000001a */
[----:B---3--:R-:W-:Y:S01]  /*56b0*/  FADD.FTZ R186, R183, R186 ;  /* 0x000000bab7ba7221 */ /* 0x008fe20000010000 */
[----:B------:R-:W-:Y:S01]  /*56c0*/  PRMT R5, R5, 0x5410, R23 ;  /* 0x0000541005057816 */ /* 0x000fe20000000017 */
[----:B------:R-:W-:Y:S01]  /*56d0*/  HMMA.16816.F32.BF16 R160, R144, R156, RZ ;  /* 0x0000009c90a0723c */ /* 0x000fe200000418ff */
[--C-:B------:R-:W-:Y:S01]  /*56e0*/  HSET2.LE.AND R23, R4, R173.reuse, PT ;  /* 0x000000ad04177233 */ /* 0x100fe20003803000 */
[----:B------:R-:W-:Y:S01]  /*56f0*/  LDSM.16.MT88.4 R24, [R197+0x1a800] ;  /* 0x01a80000c518783b */ /* 0x000fe20000004200 */
[--C-:B------:R-:W-:Y:S01]  /*5700*/  HSET2.LE.AND R4, R22, R173.reuse, PT ;  /* 0x000000ad16047233 */ /* 0x100fe20003803000 */
[----:B------:R-:W-:Y:S01]  /*5710*/  MUFU.EX2 R201, R201 ;  /* 0x000000c900c97308 */ /* 0x000fe20000000800 */
[----:B------:R-:W-:-:S02]  /*5720*/  HSET2.LE.AND R20, R20, R173, PT ;  /* 0x000000ad14147233 */ /* 0x000fc40003803000 */
[----:B------:R-:W-:Y:S01]  /*5730*/  HSET2.LE.AND R5, R5, R173, PT ;  /* 0x000000ad05057233 */ /* 0x000fe20003803000 */
[C---:B------:R-:W-:Y:S01]  /*5740*/  HMMA.16816.F32.BF16 R44, R144.reuse, R48, RZ ;  /* 0x00000030902c723c */ /* 0x040fe200000418ff */
[C---:B----4-:R-:W-:Y:S01]  /*5750*/  F2FP.BF16.F32.PACK_AB R22, R182.reuse, R183 ;  /* 0x000000b7b616723e */ /* 0x050fe200000010ff */
[----:B------:R-:W-:Y:S02]  /*5760*/  FADD.FTZ R182, R182, R186 ;  /* 0x000000bab6b67221 */ /* 0x000fe40000010000 */
[----:B------:R-:W-:Y:S01]  /*5770*/  MUFU.EX2 R203, R203 ;  /* 0x000000cb00cb7308 */ /* 0x000fe20000000800 */
[----:B------:R-:W-:Y:S01]  /*5780*/  LOP3.LUT R5, R22, R5, RZ, 0xc0, !PT ;  /* 0x0000000516057212 */ /* 0x000fe200078ec0ff */
[----:B------:R-:W-:Y:S02]  /*5790*/  FADD.FTZ R182, R180, R182 ;  /* 0x000000b6b4b67221 */ /* 0x000fe40000010000 */
        /* <DEDUP_REMOVED lines=9> */
[----:B------:R-:W3:Y:S04]  /*5830*/  MUFU.EX2 R205, R205 ;  /* 0x000000cd00cd7308 */ /* 0x000ee80000000800 */
        /* <DEDUP_REMOVED lines=13> */
[----:B------:R-:W4:Y:S04]  /*5910*/  MUFU.EX2 R212, R212 ;  /* 0x000000d400d47308 */ /* 0x000f280000000800 */
        /* <DEDUP_REMOVED lines=22> */
[----:B------:R-:W1:Y:S05]  /*5a80*/  LDSM.16.MT88.4 R20, [R197+0x1c800] ;  /* 0x01c80000c514783b */ /* 0x000e6a0000004200 */
[C---:B--2---:R-:W-:Y:S08]  /*5a90*/  HMMA.16816.F32.BF16 R36, R4.reuse, R8, R36 ;  /* 0x000000080424723c */ /* 0x044ff00000041824 */
        /* <DEDUP_REMOVED lines=8> */
[----:B-1----:R-:W-:Y:S01]  /*5b20*/  HMMA.16816.F32.BF16 R92, R4, R20, R92 ;  /* 0x00000014045c723c */ /* 0x002fe2000004185c */
[----:B------:R-:W-:Y:S01]  /*5b30*/  IMAD.U32 R20, RZ, RZ, UR6 ;  /* 0x00000006ff147e24 */ /* 0x000fe2000f8e00ff */
[----:B------:R-:W-:-:S04]  /*5b40*/  UMOV UR6, 0xffffffff ;  /* 0xffffffff00067882 */ /* 0x000fc80000000000 */
[----:B------:R-:W-:Y:S02]  /*5b50*/  LOP3.LUT R20, R20, UR31, R237, 0x96, !PT ;  /* 0x0000001f14147c12 */ /* 0x000fe4000f8e96ed */
[----:B--2---:R-:W-:Y:S03]  /*5b60*/  HMMA.16816.F32.BF16 R44, R4, R8, R44 ;  /* 0x00000008042c723c */ /* 0x004fe6000004182c */
[----:B------:R-:W-:-:S05]  /*5b70*/  IMAD.WIDE.U32 R20, R20, -0x326172a9, RZ ;  /* 0xcd9e8d5714147825 */ /* 0x000fca00078e00ff */
[----:B------:R-:W-:Y:S01]  /*5b80*/  HMMA.16816.F32.BF16 R48, R4, R10, R48 ;  /* 0x0000000a0430723c */ /* 0x000fe20000041830 */
[----:B------:R-:W1:Y:S01]  /*5b90*/  LDSM.16.MT88.4 R8, [R196+0x1c800] ;  /* 0x01c80000c408783b */ /* 0x000e620000004200 */
[----:B------:R-:W-:-:S06]  /*5ba0*/  LOP3.LUT R20, R20, UR23, R229, 0x96, !PT ;  /* 0x0000001714147c12 */ /* 0x000fcc000f8e96e5 */
[C---:B---3--:R-:W-:Y:S08]  /*5bb0*/  HMMA.16816.F32.BF16 R84, R4.reuse, R12, R84 ;  /* 0x0000000c0454723c */ /* 0x048ff00000041854 */
[C---:B------:R-:W-:Y:S01]  /*5bc0*/  HMMA.16816.F32.BF16 R88, R4.reuse, R14, R88 ;  /* 0x0000000e0458723c */ /* 0x040fe20000041858 */
[----:B------:R-:W2:Y:S07]  /*5bd0*/  LDSM.16.MT88.4 R12, [R197+0x1e800] ;  /* 0x01e80000c50c783b */ /* 0x000eae0000004200 */
[----:B------:R-:W-:Y:S01]  /*5be0*/  HMMA.16816.F32.BF16 R156, R4, R34, R156 ;  /* 0x00000022049c723c */ /* 0x000fe2000004189c */
[----:B------:R-:W-:Y:S01]  /*5bf0*/  LOP3.LUT R34, R240, UR26, R21, 0x96, !PT ;  /* 0x0000001af0227c12 */ /* 0x000fe2000f8e9615 */
[----:B------:R-:W-:-:S04]  /*5c00*/  IMAD.WIDE.U32 R20, R20, -0x2daee0ad, RZ ;  /* 0xd2511f5314147825 */ /* 0x000fc800078e00ff */
[----:B------:R-:W-:Y:S02]  /*5c10*/  IMAD.WIDE.U32 R34, R34, -0x2daee0ad, RZ ;  /* 0xd2511f5322227825 */ /* 0x000fe400078e00ff */
[----:B------:R-:W-:Y:S03]  /*5c20*/  HMMA.16816.F32.BF16 R160, R4, R32, R160 ;  /* 0x0000002004a0723c */ /* 0x000fe600000418a0 */
[----:B------:R-:W-:Y:S02]  /*5c30*/  LOP3.LUT R32, R234, UR15, R35, 0x96, !PT ;  /* 0x0000000fea207c12 */ /* 0x000fe4000f8e9623 */
[----:B------:R-:W-:-:S03]  /*5c40*/  LOP3.LUT R34, R34, UR14, R21, 0x96, !PT ;  /* 0x0000000e22227c12 */ /* 0x000fc6000f8e9615 */
[----:B----4-:R-:W-:Y:S01]  /*5c50*/  HMMA.16816.F32.BF16 R76, R4, R16, R76 ;  /* 0x00000010044c723c */ /* 0x010fe2000004184c */
[----:B------:R-:W-:-:S04]  /*5c60*/  IMAD.WIDE.U32 R32, R32, -0x326172a9, RZ ;  /* 0xcd9e8d5720207825 */ /* 0x000fc800078e00ff */
[----:B------:R-:W-:-:S03]  /*5c70*/  IMAD.WIDE.U32 R34, R34, -0x326172a9, RZ ;  /* 0xcd9e8d5722227825 */ /* 0x000fc600078e00ff */
[----:B-1----:R-:W-:Y:S02]  /*5c80*/  HMMA.16816.F32.BF16 R108, R4, R8, R108 ;  /* 0x00000008046c723c */ /* 0x002fe4000004186c */
[----:B------:R-:W-:-:S06]  /*5c90*/  LOP3.LUT R32, R32, UR21, R35, 0x96, !PT ;  /* 0x0000001520207c12 */ /* 0x000fcc000f8e9623 */
[C---:B------:R-:W-:Y:S01]  /*5ca0*/  HMMA.16816.F32.BF16 R112, R4.reuse, R10, R112 ;  /* 0x0000000a0470723c */ /* 0x040fe20000041870 */
[----:B------:R-:W1:Y:S07]  /*5cb0*/  LDSM.16.MT88.4 R8, [R196+0x1e800] ;  /* 0x01e80000c408783b */ /* 0x000e6e0000004200 */
[C---:B------:R-:W-:Y:S01]  /*5cc0*/  HMMA.16816.F32.BF16 R80, R4.reuse, R18, R80 ;  /* 0x000000120450723c */ /* 0x040fe20000041850 */
[----:B------:R-:W3:Y:S07]  /*5cd0*/  LDSM.16.MT88.4 R16, [R195+0x1c800] ;  /* 0x01c80000c310783b */ /* 0x000eee0000004200 */
[----:B------:R-:W-:Y:S01]  /*5ce0*/  HMMA.16816.F32.BF16 R132, R4, R168, R132 ;  /* 0x000000a80484723c */ /* 0x000fe20000041884 */
[----:B------:R-:W-:Y:S01]  /*5cf0*/  LOP3.LUT R168, R228, UR22, R33, 0x96, !PT ;  /* 0x00000016e4a87c12 */ /* 0x000fe2000f8e9621 */
[----:B------:R-:W-:-:S04]  /*5d00*/  IMAD.WIDE.U32 R32, R32, -0x2daee0ad, RZ ;  /* 0xd2511f5320207825 */ /* 0x000fc800078e00ff */
[----:B------:R-:W-:Y:S02]  /*5d10*/  IMAD.WIDE.U32 R168, R168, -0x2daee0ad, RZ ;  /* 0xd2511f53a8a87825 */ /* 0x000fe400078e00ff */
[C---:B------:R-:W-:Y:S08]  /*5d20*/  HMMA.16816.F32.BF16 R52, R4.reuse, R28, R52 ;  /* 0x0000001c0434723c */ /* 0x040ff00000041834 */
[C---:B------:R-:W-:Y:S01]  /*5d30*/  HMMA.16816.F32.BF16 R56, R4.reuse, R30, R56 ;  /* 0x0000001e0438723c */ /* 0x040fe20000041838 */
[----:B------:R-:W4:Y:S07]  /*5d40*/  LDSM.16.MT88.4 R28, [R195+0x1e800] ;  /* 0x01e80000c31c783b */ /* 0x000f2e0000004200 */
[----:B--2---:R-:W-:Y:S01]  /*5d50*/  HMMA.16816.F32.BF16 R124, R4, R12, R124 ;  /* 0x0000000c047c723c */ /* 0x004fe2000004187c */
[----:B------:R-:W-:-:S02]  /*5d60*/  LOP3.LUT R12, R168, UR12, R33, 0x96, !PT ;  /* 0x0000000ca80c7c12 */ /* 0x000fc4000f8e9621 */
[----:B------:R-:W-:-:S03]  /*5d70*/  LOP3.LUT R168, R20, UR13, R169, 0x96, !PT ;  /* 0x0000000d14a87c12 */ /* 0x000fc6000f8e96a9 */
[----:B------:R-:W-:Y:S02]  /*5d80*/  IMAD.WIDE.U32 R12, R12, -0x326172a9, RZ ;  /* 0xcd9e8d570c0c7825 */ /* 0x000fe400078e00ff */
[----:B------:R-:W-:Y:S02]  /*5d90*/  HMMA.16816.F32.BF16 R128, R4, R14, R128 ;  /* 0x0000000e0480723c */ /* 0x000fe40000041880 */
[----:B------:R-:W-:Y:S01]  /*5da0*/  IMAD.MOV.U32 R15, RZ, RZ, R12 ;  /* 0x000000ffff0f7224 */ /* 0x000fe200078e000c */
[----:B------:R-:W-:Y:S01]  /*5db0*/  PRMT R14, R12, 0x7771, RZ ;  /* 0x000077710c0e7816 */ /* 0x000fe200000000ff */
[----:B------:R-:W-:-:S03]  /*5dc0*/  IMAD.WIDE.U32 R168, R168, -0x326172a9, RZ ;  /* 0xcd9e8d57a8a87825 */ /* 0x000fc600078e00ff */
[----:B------:R-:W-:Y:S01]  /*5dd0*/  LOP3.LUT R15, R15, 0xff, RZ, 0xc0, !PT ;  /* 0x000000ff0f0f7812 */ /* 0x000fe200078ec0ff */
[C---:B-1----:R-:W-:Y:S01]  /*5de0*/  HMMA.16816.F32.BF16 R152, R4.reuse, R8, R152 ;  /* 0x000000080498723c */ /* 0x042fe20000041898 */
[----:B------:R-:W-:Y:S02]  /*5df0*/  LOP3.LUT R13, R168, UR16, R13, 0x96, !PT ;  /* 0x00000010a80d7c12 */ /* 0x000fe4000f8e960d */
[----:B------:R-:W-:Y:S02]  /*5e00*/  PRMT R8, R15, 0x5410, R14 ;  /* 0x000054100f087816 */ /* 0x000fe4000000000e */
[C---:B------:R-:W-:Y:S02]  /*5e10*/  LOP3.LUT R15, R13.reuse, 0xffff, RZ, 0xc0, !PT ;  /* 0x0000ffff0d0f7812 */ /* 0x040fe400078ec0ff */
[----:B------:R-:W-:Y:S01]  /*5e20*/  PRMT R9, R13, 0x7632, R9 ;  /* 0x000076320d097816 */ /* 0x000fe20000000009 */
[----:B---3--:R-:W-:Y:S01]  /*5e30*/  HMMA.16816.F32.BF16 R116, R4, R16, R116 ;  /* 0x000000100474723c */ /* 0x008fe20000041874 */
[----:B------:R-:W-:-:S02]  /*5e40*/  PRMT R16, R12, 0x7773, RZ ;  /* 0x000077730c107816 */ /* 0x000fc400000000ff */
[----:B------:R-:W-:Y:S02]  /*5e50*/  PRMT R12, R12, 0x7772, RZ ;  /* 0x000077720c0c7816 */ /* 0x000fe400000000ff */
[----:B------:R-:W-:Y:S02]  /*5e60*/  LOP3.LUT R14, R13, 0xff, RZ, 0xc0, !PT ;  /* 0x000000ff0d0e7812 */ /* 0x000fe400078ec0ff */
[----:B------:R-:W-:Y:S01]  /*5e70*/  SHF.R.U32.HI R15, RZ, 0x8, R15 ;  /* 0x00000008ff0f7819 */ /* 0x000fe2000001160f */
[----:B------:R-:W-:Y:S01]  /*5e80*/  HMMA.16816.F32.BF16 R120, R4, R18, R120 ;  /* 0x000000120478723c */ /* 0x000fe20000041878 */
[----:B------:R-:W-:Y:S02]  /*5e90*/  LOP3.LUT R9, R9, 0xff, RZ, 0xc0, !PT ;  /* 0x000000ff09097812 */ /* 0x000fe400078ec0ff */
[----:B------:R-:W-:Y:S02]  /*5ea0*/  SHF.R.U32.HI R13, RZ, 0x18, R13 ;  /* 0x00000018ff0d7819 */ /* 0x000fe4000001160d */
[----:B------:R-:W-:-:S02]  /*5eb0*/  PRMT R12, R12, 0x5410, R16 ;  /* 0x000054100c0c7816 */ /* 0x000fc40000000010 */
[----:B------:R-:W-:Y:S01]  /*5ec0*/  PRMT R15, R14, 0x5410, R15 ;  /* 0x000054100e0f7816 */ /* 0x000fe2000000000f */
[C---:B------:R-:W-:Y:S01]  /*5ed0*/  HMMA.16816.F32.BF16 R140, R4.reuse, R10, R140 ;  /* 0x0000000a048c723c */ /* 0x040fe2000004188c */
[----:B------:R-:W1:Y:S01]  /*5ee0*/  LDSM.16.MT88.4 R16, [R172+0x1d000] ;  /* 0x01d00000ac10783b */ /* 0x000e620000004200 */
[----:B------:R-:W-:Y:S02]  /*5ef0*/  PRMT R13, R9, 0x5410, R13 ;  /* 0x00005410090d7816 */ /* 0x000fe4000000000d */
[--C-:B------:R-:W-:Y:S02]  /*5f00*/  HSET2.LE.AND R14, R8, R173.reuse, PT ;  /* 0x000000ad080e7233 */ /* 0x100fe40003803000 */
[----:B------:R-:W2:Y:S01]  /*5f10*/  LDSM.16.MT88.4 R8, [R172+0x1f000] ;  /* 0x01f00000ac08783b */ /* 0x000ea20000004200 */
[----:B------:R-:W-:Y:S01]  /*5f20*/  LOP3.LUT R12, R12, 0xff00ff, RZ, 0xc0, !PT ;  /* 0x00ff00ff0c0c7812 */ /* 0x000fe200078ec0ff */
[----:B------:R-:W-:Y:S01]  /*5f30*/  HMMA.16816.F32.BF16 R136, R4, R170, R136 ;  /* 0x000000aa0488723c */ /* 0x000fe20000041888 */
[----:B------:R-:W-:-:S02]  /*5f40*/  HSET2.LE.AND R13, R13, R173, PT ;  /* 0x000000ad0d0d7233 */ /* 0x000fc40003803000 */
[----:B------:R-:W-:Y:S02]  /*5f50*/  LOP3.LUT R34, R34, UR17, R169, 0x96, !PT ;  /* 0x0000001122227c12 */ /* 0x000fe4000f8e96a9 */
[----:B------:R-:W-:Y:S01]  /*5f60*/  HSET2.LE.AND R12, R12, R173, PT ;  /* 0x000000ad0c0c7233 */ /* 0x000fe20003803000 */
[----:B------:R-:W-:Y:S02]  /*5f70*/  LDSM.16.MT88.4 R168, [R197+0x1d800] ;  /* 0x01d80000c5a8783b */ /* 0x000fe40000004200 */
[----:B------:R-:W-:Y:S01]  /*5f80*/  HMMA.16816.F32.BF16 R60, R4, R24, R60 ;  /* 0x00000018043c723c */ /* 0x000fe2000004183c */
[----:B------:R-:W-:-:S05]  /*5f90*/  IMAD.WIDE.U32 R34, R34, -0x2daee0ad, RZ ;  /* 0xd2511f5322227825 */ /* 0x000fca00078e00ff */
[----:B------:R-:W-:Y:S02]  /*5fa0*/  LOP3.LUT R32, R32, UR7, R35, 0x96, !PT ;  /* 0x0000000720207c12 */ /* 0x000fe4000f8e9623 */
[C---:B------:R-:W-:Y:S01]  /*5fb0*/  HMMA.16816.F32.BF16 R64, R4.reuse, R26, R64 ;  /* 0x0000001a0440723c */ /* 0x040fe20000041840 */
[----:B------:R-:W-:Y:S07]  /*5fc0*/  LDSM.16.MT88.4 R24, [R172+0x1b000] ;  /* 0x01b00000ac18783b */ /* 0x000fee0000004200 */
[C---:B------:R-:W-:Y:S01]  /*5fd0*/  HMMA.16816.F32.BF16 R96, R4.reuse, R22, R96 ;  /* 0x000000160460723c */ /* 0x040fe20000041860 */
[----:B------:R-:W-:Y:S07]  /*5fe0*/  LDSM.16.MT88.4 R20, [R172+0x19000] ;  /* 0x01900000ac14783b */ /* 0x000fee0000004200 */
[----:B----4-:R-:W-:Y:S01]  /*5ff0*/  HMMA.16816.F32.BF16 R148, R4, R28, R148 ;  /* 0x0000001c0494723c */ /* 0x010fe20000041894 */
[----:B------:R-:W-:-:S02]  /*6000*/  F2FP.BF16.F32.PACK_AB R28, R201, R200 ;  /* 0x000000c8c91c723e */ /* 0x000fc400000010ff */
[----:B------:R-:W-:Y:S02]  /*6010*/  F2FP.BF16.F32.PACK_AB R29, R204, R203 ;  /* 0x000000cbcc1d723e */ /* 0x000fe400000010ff */
[----:B------:R-:W-:Y:S02]  /*6020*/  LOP3.LUT R14, R28, R14, RZ, 0xc0, !PT ;  /* 0x0000000e1c0e7212 */ /* 0x000fe400078ec0ff */
[----:B------:R-:W-:Y:S01]  /*6030*/  F2FP.BF16.F32.PACK_AB R28, R199, R198 ;  /* 0x000000c6c71c723e */ /* 0x000fe200000010ff */
[----:B------:R-:W-:Y:S01]  /*6040*/  HMMA.16816.F32.BF16 R144, R4, R30, R144 ;  /* 0x0000001e0490723c */ /* 0x000fe20000041890 */
[----:B------:R-:W3:Y:S01]  /*6050*/  LDSM.16.MT88.4 R4, [R197+0x19000] ;  /* 0x01900000c504783b */ /* 0x000ee20000004200 */
[----:B------:R-:W-:Y:S01]  /*6060*/  HSET2.LE.AND R30, R15, R173, PT ;  /* 0x000000ad0f1e7233 */ /* 0x000fe20003803000 */
[----:B------:R-:W-:Y:S01]  /*6070*/  FADD.FTZ R198, R198, R184 ;  /* 0x000000b8c6c67221 */ /* 0x000fe20000010000 */
[C---:B------:R-:W-:Y:S01]  /*6080*/  F2FP.BF16.F32.PACK_AB R31, R205.reuse, R202 ;  /* 0x000000cacd1f723e */ /* 0x040fe200000010ff */
[----:B------:R-:W-:Y:S01]  /*6090*/  FADD.FTZ R205, R205, R179 ;  /* 0x000000b3cdcd7221 */ /* 0x000fe20000010000 */
[----:B------:R-:W-:Y:S01]  /*60a0*/  LOP3.LUT R15, R29, R12, RZ, 0xc0, !PT ;  /* 0x0000000c1d0f7212 */ /* 0x000fe200078ec0ff */
[----:B------:R-:W-:Y:S01]  /*60b0*/  FADD.FTZ R198, R199, R198 ;  /* 0x000000c6c7c67221 */ /* 0x000fe20000010000 */
[----:B------:R-:W-:Y:S01]  /*60c0*/  LOP3.LUT R12, R28, R30, RZ, 0xc0, !PT ;  /* 0x0000001e1c0c7212 */ /* 0x000fe200078ec0ff */
[----:B------:R-:W-:Y:S01]  /*60d0*/  FADD.FTZ R205, R203, R205 ;  /* 0x000000cdcbcd7221 */ /* 0x000fe20000010000 */
[----:B------:R-:W-:Y:S01]  /*60e0*/  LOP3.LUT R13, R31, R13, RZ, 0xc0, !PT ;  /* 0x0000000d1f0d7212 */ /* 0x000fe200078ec0ff */
[----:B------:R-:W-:Y:S01]  /*60f0*/  FADD.FTZ R200, R200, R198 ;  /* 0x000000c6c8c87221 */ /* 0x000fe20000010000 */
[----:B------:R-:W-:Y:S01]  /*6100*/  LDSM.16.MT88.4 R28, [R195+0x19000] ;  /* 0x01900000c31c783b */ /* 0x000fe20000004200 */
[----:B------:R-:W-:-:S02]  /*6110*/  FADD.FTZ R204, R204, R205 ;  /* 0x000000cdcccc7221 */ /* 0x000fc40000010000 */
[----:B------:R-:W-:Y:S02]  /*6120*/  FADD.FTZ R200, R201, R200 ;  /* 0x000000c8c9c87221 */ /* 0x000fe40000010000 */
[----:B-1----:R-:W-:Y:S01]  /*6130*/  HMMA.16816.F32.BF16 R100, R12, R16, R100 ;  /* 0x000000100c64723c */ /* 0x002fe20000041864 */
[----:B------:R-:W-:-:S04]  /*6140*/  FADD.FTZ R204, R212, R204 ;  /* 0x000000ccd4cc7221 */ /* 0x000fc80000010000 */
[----:B-----5:R-:W-:-:S03]  /*6150*/  FADD.FTZ R204, R209, R204 ;  /* 0x000000ccd1cc7221 */ /* 0x020fc60000010000 */
[----:B------:R-:W-:Y:S01]  /*6160*/  HMMA.16816.F32.BF16 R104, R12, R18, R104 ;  /* 0x000000120c68723c */ /* 0x000fe20000041868 */
[----:B------:R-:W1:Y:S01]  /*6170*/  LDSM.16.MT88.4 R16, [R197+0x1b000] ;  /* 0x01b00000c510783b */ /* 0x000e620000004200 */
[----:B------:R-:W-:-:S06]  /*6180*/  FADD.FTZ R204, R206, R204 ;  /* 0x000000cccecc7221 */ /* 0x000fcc0000010000 */
        /* <DEDUP_REMOVED lines=18> */
[C---:B------:R-:W-:Y:S08]  /*62b0*/  HMMA.16816.F32.BF16 R52, R12.reuse, R28, R52 ;  /* 0x0000001c0c34723c */ /* 0x040ff00000041834 */
[C---:B------:R-:W-:Y:S01]  /*62c0*/  HMMA.16816.F32.BF16 R56, R12.reuse, R30, R56 ;  /* 0x0000001e0c38723c */ /* 0x040fe20000041838 */
[----:B------:R-:W5:Y:S07]  /*62d0*/  LDSM.16.MT88.4 R28, [R195+0x1f000] ;  /* 0x01f00000c31c783b */ /* 0x000f6e0000004200 */
[----:B-1----:R-:W-:Y:S01]  /*62e0*/  HMMA.16816.F32.BF16 R120, R12, R18, R120 ;  /* 0x000000120c78723c */ /* 0x002fe20000041878 */
[----:B------:R-:W-:Y:S01]  /*62f0*/  IMAD.MOV.U32 R18, RZ, RZ, R34 ;  /* 0x000000ffff127224 */ /* 0x000fe200078e0022 */
[----:B------:R-:W-:-:S04]  /*6300*/  LOP3.LUT R19, R32, 0xffff, RZ, 0xc0, !PT ;  /* 0x0000ffff20137812 */ /* 0x000fc800078ec0ff */
[----:B------:R-:W-:Y:S02]  /*6310*/  LOP3.LUT R18, R18, 0xff, RZ, 0xc0, !PT ;  /* 0x000000ff12127812 */ /* 0x000fe400078ec0ff */
[----:B------:R-:W-:Y:S01]  /*6320*/  HMMA.16816.F32.BF16 R116, R12, R16, R116 ;  /* 0x000000100c74723c */ /* 0x000fe20000041874 */
[C---:B------:R-:W-:Y:S02]  /*6330*/  PRMT R16, R34.reuse, 0x7772, RZ ;  /* 0x0000777222107816 */ /* 0x040fe400000000ff */
[----:B------:R-:W-:Y:S02]  /*6340*/  PRMT R17, R34, 0x7771, RZ ;  /* 0x0000777122117816 */ /* 0x000fe400000000ff */
[----:B------:R-:W-:-:S03]  /*6350*/  SHF.R.U32.HI R19, RZ, 0x8, R19 ;  /* 0x00000008ff137819 */ /* 0x000fc60000011613 */
[----:B--2---:R-:W-:Y:S01]  /*6360*/  HMMA.16816.F32.BF16 R124, R12, R8, R124 ;  /* 0x000000080c7c723c */ /* 0x004fe2000004187c */
[----:B------:R-:W-:-:S04]  /*6370*/  PRMT R8, R34, 0x7773, RZ ;  /* 0x0000777322087816 */ /* 0x000fc800000000ff */
[----:B------:R-:W-:-:S03]  /*6380*/  PRMT R16, R16, 0x5410, R8 ;  /* 0x0000541010107816 */ /* 0x000fc60000000008 */
[C---:B---3--:R-:W-:Y:S01]  /*6390*/  HMMA.16816.F32.BF16 R152, R12.reuse, R4, R152 ;  /* 0x000000040c98723c */ /* 0x048fe20000041898 */
[C---:B------:R-:W-:Y:S02]  /*63a0*/  LOP3.LUT R4, R32.reuse, 0xff, RZ, 0xc0, !PT ;  /* 0x000000ff20047812 */ /* 0x040fe400078ec0ff */
[----:B------:R-:W-:Y:S02]  /*63b0*/  PRMT R5, R32, 0x7632, R5 ;  /* 0x0000763220057816 */ /* 0x000fe40000000005 */
[----:B------:R-:W-:Y:S02]  /*63c0*/  PRMT R4, R4, 0x5410, R19 ;  /* 0x0000541004047816 */ /* 0x000fe40000000013 */
[----:B------:R-:W-:Y:S01]  /*63d0*/  SHF.R.U32.HI R32, RZ, 0x18, R32 ;  /* 0x00000018ff207819 */ /* 0x000fe20000011620 */
[----:B------:R-:W-:Y:S01]  /*63e0*/  HMMA.16816.F32.BF16 R140, R12, R6, R140 ;  /* 0x000000060c8c723c */ /* 0x000fe2000004188c */
[----:B------:R-:W-:Y:S02]  /*63f0*/  LOP3.LUT R7, R16, 0xff00ff, RZ, 0xc0, !PT ;  /* 0x00ff00ff10077812 */ /* 0x000fe400078ec0ff */
[----:B------:R-:W-:-:S02]  /*6400*/  PRMT R6, R18, 0x5410, R17 ;  /* 0x0000541012067816 */ /* 0x000fc40000000011 */
[----:B------:R-:W-:Y:S01]  /*6410*/  LDSM.16.MT88.4 R16, [R172+0x1f800] ;  /* 0x01f80000ac10783b */ /* 0x000fe20000004200 */
[----:B------:R-:W-:Y:S02]  /*6420*/  LOP3.LUT R5, R5, 0xff, RZ, 0xc0, !PT ;  /* 0x000000ff05057812 */ /* 0x000fe400078ec0ff */
[C---:B------:R-:W-:Y:S01]  /*6430*/  HMMA.16816.F32.BF16 R68, R12.reuse, R24, R68 ;  /* 0x000000180c44723c */ /* 0x040fe20000041844 */
[--C-:B------:R-:W-:Y:S02]  /*6440*/  HSET2.LE.AND R7, R7, R173.reuse, PT ;  /* 0x000000ad07077233 */ /* 0x100fe40003803000 */
[----:B------:R-:W-:Y:S02]  /*6450*/  PRMT R5, R5, 0x5410, R32 ;  /* 0x0000541005057816 */ /* 0x000fe40000000020 */
[--C-:B------:R-:W-:Y:S02]  /*6460*/  HSET2.LE.AND R6, R6, R173.reuse, PT ;  /* 0x000000ad06067233 */ /* 0x100fe40003803000 */
[--C-:B------:R-:W-:Y:S01]  /*6470*/  HSET2.LE.AND R4, R4, R173.reuse, PT ;  /* 0x000000ad04047233 */ /* 0x100fe20003803000 */
[----:B------:R-:W-:Y:S01]  /*6480*/  HMMA.16816.F32.BF16 R72, R12, R26, R72 ;  /* 0x0000001a0c48723c */ /* 0x000fe20000041848 */
[----:B------:R-:W1:Y:S01]  /*6490*/  LDSM.16.MT88.4 R24, [R196+0x1b000] ;  /* 0x01b00000c418783b */ /* 0x000e620000004200 */
[----:B------:R-:W-:-:S02]  /*64a0*/  HSET2.LE.AND R5, R5, R173, PT ;  /* 0x000000ad05057233 */ /* 0x000fc40003803000 */
[----:B------:R-:W-:-:S04]  /*64b0*/  F2FP.BF16.F32.PACK_AB R32, R239, R215 ;  /* 0x000000d7ef20723e */ /* 0x000fc800000010ff */
[C---:B----4-:R-:W-:Y:S01]  /*64c0*/  HMMA.16816.F32.BF16 R44, R12.reuse, R20, R44 ;  /* 0x000000140c2c723c */ /* 0x050fe2000004182c */
[----:B------:R-:W-:Y:S02]  /*64d0*/  LOP3.LUT R6, R32, R6, RZ, 0xc0, !PT ;  /* 0x0000000620067212 */ /* 0x000fe400078ec0ff */
[----:B------:R-:W-:Y:S05]  /*64e0*/  LDSM.16.MT88.4 R32, [R197+0x1f800] ;  /* 0x01f80000c520783b */ /* 0x000fea0000004200 */
[C---:B------:R-:W-:Y:S01]  /*64f0*/  HMMA.16816.F32.BF16 R48, R12.reuse, R22, R48 ;  /* 0x000000160c30723c */ /* 0x040fe20000041830 */
[----:B------:R-:W2:Y:S07]  /*6500*/  LDSM.16.MT88.4 R20, [R196+0x1d000] ;  /* 0x01d00000c414783b */ /* 0x000eae0000004200 */
[C---:B------:R-:W-:Y:S01]  /*6510*/  HMMA.16816.F32.BF16 R128, R12.reuse, R10, R128 ;  /* 0x0000000a0c80723c */ /* 0x040fe20000041880 */
[----:B------:R-:W3:Y:S07]  /*6520*/  LDSM.16.MT88.4 R8, [R172+0x1d800] ;  /* 0x01d80000ac08783b */ /* 0x000eee0000004200 */
[----:B-----5:R-:W-:Y:S01]  /*6530*/  HMMA.16816.F32.BF16 R148, R12, R28, R148 ;  /* 0x0000001c0c94723c */ /* 0x020fe20000041894 */
        /* <DEDUP_REMOVED lines=12> */
[----:B-1----:R-:W-:Y:S02]  /*6600*/  HMMA.16816.F32.BF16 R76, R12, R24, R76 ;  /* 0x000000180c4c723c */ /* 0x002fe4000004184c */
[----:B------:R-:W-:-:S06]  /*6610*/  FADD.FTZ R239, R239, R220 ;  /* 0x000000dcefef7221 */ /* 0x000fcc0000010000 */
[C---:B------:R-:W-:Y:S01]  /*6620*/  HMMA.16816.F32.BF16 R80, R12.reuse, R26, R80 ;  /* 0x0000001a0c50723c */ /* 0x040fe20000041850 */
[----:B------:R-:W1:Y:S07]  /*6630*/  LDSM.16.MT88.4 R24, [R172+0x19800] ;  /* 0x01980000ac18783b */ /* 0x000e6e0000004200 */
[C---:B--2---:R-:W-:Y:S08]  /*6640*/  HMMA.16816.F32.BF16 R108, R12.reuse, R20, R108 ;  /* 0x000000140c6c723c */ /* 0x044ff0000004186c */
[----:B------:R-:W-:Y:S01]  /*6650*/  HMMA.16816.F32.BF16 R112, R12, R22, R112 ;  /* 0x000000160c70723c */ /* 0x000fe20000041870 */
[----:B------:R-:W2:Y:S04]  /*6660*/  LDSM.16.MT88.4 R20, [R172+0x1b800] ;  /* 0x01b80000ac14783b */ /* 0x000ea80000004200 */
[----:B------:R-:W4:Y:S03]  /*6670*/  LDSM.16.MT88.4 R12, [R197+0x19800] ;  /* 0x01980000c50c783b */ /* 0x000f260000004200 */
[C---:B---3--:R-:W-:Y:S01]  /*6680*/  HMMA.16816.F32.BF16 R100, R4.reuse, R8, R100 ;  /* 0x000000080464723c */ /* 0x048fe20000041864 */
[----:B------:R-:W-:Y:S07]  /*6690*/  LDSM.16.MT88.4 R172, [R197+0x1b800] ;  /* 0x01b80000c5ac783b */ /* 0x000fee0000004200 */
[C---:B------:R-:W-:Y:S01]  /*66a0*/  HMMA.16816.F32.BF16 R104, R4.reuse, R10, R104 ;  /* 0x0000000a0468723c */ /* 0x040fe20000041868 */
[----:B------:R-:W3:Y:S07]  /*66b0*/  LDSM.16.MT88.4 R8, [R196+0x19800] ;  /* 0x01980000c408783b */ /* 0x000eee0000004200 */
        /* <DEDUP_REMOVED lines=30> */
[C---:B----4-:R-:W-:Y:S08]  /*68a0*/  HMMA.16816.F32.BF16 R84, R4.reuse, R12, R84 ;  /* 0x0000000c0454723c */ /* 0x050ff00000041854 */
[C---:B------:R-:W-:Y:S08]  /*68b0*/  HMMA.16816.F32.BF16 R88, R4.reuse, R14, R88 ;  /* 0x0000000e0458723c */ /* 0x040ff00000041858 */
[C---:B---3--:R-:W-:Y:S08]  /*68c0*/  HMMA.16816.F32.BF16 R116, R4.reuse, R8, R116 ;  /* 0x000000080474723c */ /* 0x048ff00000041874 */
[C---:B------:R-:W-:Y:S08]  /*68d0*/  HMMA.16816.F32.BF16 R120, R4.reuse, R10, R120 ;  /* 0x0000000a0478723c */ /* 0x040ff00000041878 */
[C---:B-----5:R-:W-:Y:S08]  /*68e0*/  HMMA.16816.F32.BF16 R148, R4.reuse, R16, R148 ;  /* 0x000000100494723c */ /* 0x060ff00000041894 */
[----:B------:R-:W-:Y:S01]  /*68f0*/  HMMA.16816.F32.BF16 R144, R4, R18, R144 ;  /* 0x000000120490723c */ /* 0x000fe20000041890 */
[----:B------:R-:W-:-:S04]  /*6900*/  NOP ;  /* 0x0000000000007918 */ /* 0x000fc80000000000 */
[----:B------:R-:W-:-:S15]  /*6910*/  BRA.U !UP1, `(.L_x_808) ;  /* 0x0000008509dc7547 */ /* 0x000fde000b800000 */
[----:B------:R-:W1:Y:S01]  /*6920*/  LDCU UR4, c[0x0][0x440] ;  /* 0x00008800ff0477ac */ /* 0x000e620008000800 */
[----:B------:R-:W-:-:S04]  /*6930*/  DEPBAR.LE SB0, 0x0 ;  /* 0x000080000000791a */ /* 0x000fc80000000000 */
[----:B------:R-:W-:Y:S01]  /*6940*/  UIADD3 UR12, UPT, UPT, UR20, -0x2, URZ ;  /* 0xfffffffe140c7890 */ /* 0x000fe2000fffe0ff */
[----:B------:R-:W-:Y:S01]  /*6950*/  LOP3.LUT R206, R178, R177, RZ, 0xfc, !PT ;  /* 0x000000b1b2ce7212 */ /* 0x000fe200078efcff */
[----:B------:R-:W-:Y:S02]  /*6960*/  UISETP.GE.U32.AND UP1, UPT, UR20, 0x3, UPT ;  /* 0x000000031400788c */ /* 0x000fe4000bf26070 */
[----:B------:R-:W-:Y:S01]  /*6970*/  UIMAD.WIDE.U32 UR14, UR12, UR8, URZ ;  /* 0x000000080c0e72a5 */ /* 0x000fe2000f8e00ff */
[----:B------:R-:W-:-:S03]  /*6980*/  LEA R206, R206, UR5, 0x1 ;  /* 0x00000005cece7c11 */ /* 0x000fc6000f8e08ff */
[----:B------:R-:W-:Y:S02]  /*6990*/  UIMAD UR12, UR12, UR9, UR15 ;  /* 0x000000090c0c72a4 */ /* 0x000fe4000f8e020f */
[----:B------:R-:W-:Y:S01]  /*69a0*/  IMAD.U32 R12, RZ, RZ, UR14 ;  /* 0x0000000eff0c7e24 */ /* 0x000fe2000f8e00ff */
[----:B------:R-:W-:Y:S01]  /*69b0*/  USHF.L.U32 UR13, UR14, 0x6, URZ ;  /* 0x000000060e0d7899 */ /* 0x000fe200080006ff */
[----:B------:R-:W-:Y:S01]  /*69c0*/  IMAD.IADD R219, R167, 0x1, R206 ;  /* 0x00000001a7db7824 */ /* 0x000fe200078e02ce */
[----:B-1----:R-:W-:Y:S01]  /*69d0*/  ISETP.GE.AND P4, PT, R207, UR4, PT ;  /* 0x00000004cf007c0c */ /* 0x002fe2000bf86270 */
[----:B------:R-:W-:Y:S01]  /*69e0*/  IMAD.U32 R6, RZ, RZ, UR12 ;  /* 0x0000000cff067e24 */ /* 0x000fe2000f8e00ff */
[----:B------:R-:W-:Y:S01]  /*69f0*/  ULEA UR13, UP0, UR8, UR13, 0x5 ;  /* 0x0000000d080d7291 */ /* 0x000fe2000f8028ff */
[----:B------:R-:W-:Y:S01]  /*6a00*/  BAR.SYNC.DEFER_BLOCKING 0x0 ;  /* 0x0000000000007b1d */ /* 0x000fe20000010000 */
[----:B------:R-:W-:Y:S01]  /*6a10*/  USHF.L.U64.HI UR7, UR14, 0x6, UR12 ;  /* 0x000000060e077899 */ /* 0x000fe2000801020c */
[----:B------:R-:W-:Y:S01]  /*6a20*/  LEA R10, P1, R12, R224, 0x7 ;  /* 0x000000e00c0a7211 */ /* 0x000fe200078238ff */
[----:B------:R-:W-:Y:S01]  /*6a30*/  IMAD.U32 R13, RZ, RZ, UR15 ;  /* 0x0000000fff0d7e24 */ /* 0x000fe2000f8e00ff */
[----:B------:R-:W-:Y:S01]  /*6a40*/  ISETP.GE.AND P3, PT, R232, UR4, PT ;  /* 0x00000004e8007c0c */ /* 0x000fe2000bf66270 */
[----:B------:R-:W-:Y:S01]  /*6a50*/  ULEA.HI.X UR7, UR8, UR7, UR9, 0x5, UP0 ;  /* 0x0000000708077291 */ /* 0x000fe200080f2c09 */
[----:B------:R-:W-:Y:S01]  /*6a60*/  ISETP.GE.AND P2, PT, R231, UR4, PT ;  /* 0x00000004e7007c0c */ /* 0x000fe2000bf46270 */
[----:B------:R-:W-:Y:S01]  /*6a70*/  IMAD.U32 R5, RZ, RZ, UR13 ;  /* 0x0000000dff057e24 */ /* 0x000fe2000f8e00ff */
[----:B------:R-:W-:-:S02]  /*6a80*/  LEA.HI.X R11, R12, R223, R6, 0x7, P1 ;  /* 0x000000df0c0b7211 */ /* 0x000fc400008f3c06 */
[----:B------:R-:W-:Y:S01]  /*6a90*/  ISETP.GE.AND P1, PT, R230, UR4, PT ;  /* 0x00000004e6007c0c */ /* 0x000fe2000bf26270 */
[----:B------:R-:W-:Y:S01]  /*6aa0*/  IMAD.U32 R4, RZ, RZ, UR7 ;  /* 0x00000007ff047e24 */ /* 0x000fe2000f8e00ff */
[----:B------:R-:W-:Y:S01]  /*6ab0*/  LEA R8, P0, R5, R224, 0x1 ;  /* 0x000000e005087211 */ /* 0x000fe200078008ff */
[----:B------:R-:W-:-:S03]  /*6ac0*/  UIADD3 UR4, UPT, UPT, UR20, -0x1, URZ ;  /* 0xffffffff14047890 */ /* 0x000fc6000fffe0ff */
[----:B------:R-:W-:Y:S02]  /*6ad0*/  LEA.HI.X R9, R5, R223, R4, 0x1, P0 ;  /* 0x000000df05097211 */ /* 0x000fe400000f0c04 */
[----:B------:R-:W-:-:S04]  /*6ae0*/  ISETP.NE.AND P0, PT, R176, RZ, PT ;  /* 0x000000ffb000720c */ /* 0x000fc80003f05270 */
[----:B------:R-:W-:Y:S01]  /*6af0*/  SEL R209, R165, 0xffffffe0, !P0 ;  /* 0xffffffe0a5d17807 */ /* 0x000fe20004000000 */
[----:B------:R-:W-:Y:S01]  /*6b00*/  @!PT LDS RZ, [RZ] ;  /* 0x00000000fffff984 */ /* 0x000fe20000000800 */
[----:B------:R-:W-:Y:S01]  /*6b10*/  @!PT LDS RZ, [RZ] ;  /* 0x00000000fffff984 */ /* 0x000fe20000000800 */
[----:B------:R-:W-:Y:S01]  /*6b20*/  @!PT LDS RZ, [RZ] ;  /* 0x00000000fffff984 */ /* 0x000fe20000000800 */
[----:B------:R-:W-:Y:S04]  /*6b30*/  @!P4 LDGSTS.E.BYPASS.LTC128B.128 [R227+0x18000], desc[UR24][R10.64] ;  /* 0x180000000ae3cfae */ /* 0x000fe8000b981a18 */
[----:B------:R-:W-:Y:S01]  /*6b40*/  IMAD.IADD R205, R209, 0x1, R206 ;  /* 0x00000001d1cd7824 */ /* 0x000fe200078e02ce */
[----:B------:R-:W-:Y:S01]  /*6b50*/  @P4 STS.128 [R227+0x18000], RZ ;  /* 0x018000ffe3004388 */ /* 0x000fe20000000c00 */
        /* <DEDUP_REMOVED lines=48> */
[----:B------:R-:W-:Y:S01]  /*6e60*/  LDSM.16.M88.4 R32, [R219] ;  /* 0x00000000db20783b */ /* 0x000fe20000000200 */
[C---:B--2---:R-:W-:Y:S03]  /*6e70*/  HMMA.16816.F32.BF16 R28, R184.reuse, R24, RZ ;  /* 0x00000018b81c723c */ /* 0x044fe600000418ff */
[----:B-1----:R-:W1:Y:S04]  /*6e80*/  LDSM.16.M88.4 R8, [R218+0x11000] ;  /* 0x01100000da08783b */ /* 0x002e680000000200 */
[----:B------:R-:W2:Y:S01]  /*6e90*/  LDSM.16.M88.4 R172, [R218+0x10000] ;  /* 0x01000000daac783b */ /* 0x000ea20000000200 */
[C---:B------:R-:W-:Y:S03]  /*6ea0*/  HMMA.16816.F32.BF16 R24, R184.reuse, R26, RZ ;  /* 0x0000001ab818723c */ /* 0x040fe600000418ff */
[----:B------:R-:W2:Y:S04]  /*6eb0*/  LDSM.16.M88.4 R168, [R218+0x10800] ;  /* 0x01080000daa8783b */ /* 0x000ea80000000200 */
[----:B------:R-:W0:Y:S01]  /*6ec0*/  LDGDEPBAR ;  /* 0x00000000000079af */ /* 0x000e220000000000 */
[C---:B---3--:R-:W-:Y:S08]  /*6ed0*/  HMMA.16816.F32.BF16 R12, R184.reuse, R192, RZ ;  /* 0x000000c0b80c723c */ /* 0x048ff000000418ff */
[C---:B------:R-:W-:Y:S08]  /*6ee0*/  HMMA.16816.F32.BF16 R192, R184.reuse, R194, RZ ;  /* 0x000000c2b8c0723c */ /* 0x040ff000000418ff */
[C---:B----4-:R-:W-:Y:S08]  /*6ef0*/  HMMA.16816.F32.BF16 R20, R184.reuse, R16, RZ ;  /* 0x00000010b814723c */ /* 0x050ff000000418ff */
[C---:B------:R-:W-:Y:S08]  /*6f00*/  HMMA.16816.F32.BF16 R16, R184.reuse, R18, RZ ;  /* 0x00000012b810723c */ /* 0x040ff000000418ff */
[----:B-----5:R-:W-:Y:S08]  /*6f10*/  HMMA.16816.F32.BF16 R188, R184, R212, RZ ;  /* 0x000000d4b8bc723c */ /* 0x020ff000000418ff */
[C---:B------:R-:W-:Y:S08]  /*6f20*/  HMMA.16816.F32.BF16 R28, R176.reuse, R200, R28 ;  /* 0x000000c8b01c723c */ /* 0x040ff0000004181c */
[----:B------:R-:W-:Y:S01]  /*6f30*/  HMMA.16816.F32.BF16 R24, R176, R202, R24 ;  /* 0x000000cab018723c */ /* 0x000fe20000041818 */
[----:B------:R-:W3:Y:S07]  /*6f40*/  LDSM.16.M88.4 R200, [R218+0x11800] ;  /* 0x01180000dac8783b */ /* 0x000eee0000000200 */
[----:B------:R-:W-:Y:S01]  /*6f50*/  HMMA.16816.F32.BF16 R184, R184, R214, RZ ;  /* 0x000000d6b8b8723c */ /* 0x000fe200000418ff */
[----:B------:R-:W-:Y:S07]  /*6f60*/  LDSM.16.M88.4 R212, [R217+0x13000] ;  /* 0x01300000d9d4783b */ /* 0x000fee0000000200 */
[C---:B------:R-:W-:Y:S08]  /*6f70*/  HMMA.16816.F32.BF16 R12, R176.reuse, R4, R12 ;  /* 0x00000004b00c723c */ /* 0x040ff0000004180c */
[C---:B------:R-:W-:Y:S01]  /*6f80*/  HMMA.16816.F32.BF16 R192, R176.reuse, R6, R192 ;  /* 0x00000006b0c0723c */ /* 0x040fe200000418c0 */
[----:B------:R-:W-:Y:S07]  /*6f90*/  LDSM.16.M88.4 R4, [R220] ;  /* 0x00000000dc04783b */ /* 0x000fee0000000200 */
[C---:B------:R-:W-:Y:S08]  /*6fa0*/  HMMA.16816.F32.BF16 R20, R176.reuse, R196, R20 ;  /* 0x000000c4b014723c */ /* 0x040ff00000041814 */
        /* <DEDUP_REMOVED lines=22> */
[C---:B-----5:R-:W-:Y:S08]  /*7110*/  HMMA.16816.F32.BF16 R20, R4.reuse, R180, R20 ;  /* 0x000000b40414723c */ /* 0x060ff00000041814 */
        /* <DEDUP_REMOVED lines=35> */
[C---:B------:R-:W-:Y:S08]  /*7350*/  HMMA.16816.F32.BF16 R28, R180.reuse, R200, R28 ;  /* 0x000000c8b41c723c */ /* 0x040ff0000004181c */
[C---:B------:R-:W-:Y:S01]  /*7360*/  HMMA.16816.F32.BF16 R24, R180.reuse, R202, R24 ;  /* 0x000000cab418723c */ /* 0x040fe20000041818 */
[----:B------:R-:W5:Y:S07]  /*7370*/  LDSM.16.M88.4 R200, [R167+0x13800] ;  /* 0x01380000a7c8783b */ /* 0x000f6e0000000200 */
        /* <DEDUP_REMOVED lines=9> */
[----:B------:R-:W4:Y:S03]  /*7410*/  LDSM.16.M88.4 R180, [R217+0x15000] ;  /* 0x01500000d9b4783b */ /* 0x000f260000000200 */
        /* <DEDUP_REMOVED lines=22> */
[C---:B--2---:R-:W-:Y:S08]  /*7580*/  HMMA.16816.F32.BF16 R188, R172.reuse, R176, R188 ;  /* 0x000000b0acbc723c */ /* 0x044ff000000418bc */
        /* <DEDUP_REMOVED lines=14> */
[----:B------:R-:W3:Y:S04]  /*7670*/  LDSM.16.M88.4 R168, [R167+0x14800] ;  /* 0x01480000a7a8783b */ /* 0x000ee80000000200 */
[----:B------:R-:W-:Y:S03]  /*7680*/  LDSM.16.M88.4 R200, [R205+0xc000] ;  /* 0x00c00000cdc8783b */ /* 0x000fe60000000200 */
[C---:B--2---:R-:W-:Y:S08]  /*7690*/  HMMA.16816.F32.BF16 R28, R172.reuse, R8, R28 ;  /* 0x00000008ac1c723c */ /* 0x044ff0000004181c */
[C---:B------:R-:W-:Y:S01]  /*76a0*/  HMMA.16816.F32.BF16 R24, R172.reuse, R10, R24 ;  /* 0x0000000aac18723c */ /* 0x040fe20000041818 */
[----:B------:R-:W2:Y:S07]  /*76b0*/  LDSM.16.M88.4 R8, [R167+0x15000] ;  /* 0x01500000a708783b */ /* 0x000eae0000000200 */
        /* <DEDUP_REMOVED lines=16> */
[C---:B--2---:R-:W-:Y:S08]  /*77c0*/  HMMA.16816.F32.BF16 R12, R4.reuse, R8, R12 ;  /* 0x00000008040c723c */ /* 0x044ff0000004180c */
[C---:B------:R-:W-:Y:S01]  /*77d0*/  HMMA.16816.F32.BF16 R192, R4.reuse, R10, R192 ;  /* 0x0000000a04c0723c */ /* 0x040fe200000418c0 */
[----:B------:R-:W2:Y:S07]  /*77e0*/  LDSM.16.M88.4 R8, [R204+0x16000] ;  /* 0x01600000cc08783b */ /* 0x000eae0000000200 */
[C---:B----4-:R-:W-:Y:S08]  /*77f0*/  HMMA.16816.F32.BF16 R188, R4.reuse, R196, R188 ;  /* 0x000000c404bc723c */ /* 0x050ff000000418bc */
[----:B------:R-:W-:Y:S01]  /*7800*/  HMMA.16816.F32.BF16 R184, R4, R198, R184 ;  /* 0x000000c604b8723c */ /* 0x000fe200000418b8 */
[----:B------:R-:W4:Y:S04]  /*7810*/  LDSM.16.M88.4 R4, [R204+0x16800] ;  /* 0x01680000cc04783b */ /* 0x000f280000000200 */
[----:B------:R-:W5:Y:S03]  /*7820*/  LDSM.16.M88.4 R196, [R204+0x17800] ;  /* 0x01780000ccc4783b */ /* 0x000f660000000200 */
[C---:B-1----:R-:W-:Y:S08]  /*7830*/  HMMA.16816.F32.BF16 R28, R32.reuse, R180, R28 ;  /* 0x000000b4201c723c */ /* 0x042ff0000004181c */
[C---:B------:R-:W-:Y:S01]  /*7840*/  HMMA.16816.F32.BF16 R24, R32.reuse, R182, R24 ;  /* 0x000000b62018723c */ /* 0x040fe20000041818 */
[----:B------:R-:W-:Y:S07]  /*7850*/  LDSM.16.M88.4 R180, [R219+0xc000] ;  /* 0x00c00000dbb4783b */ /* 0x000fee0000000200 */
[C---:B------:R-:W-:Y:S08]  /*7860*/  HMMA.16816.F32.BF16 R20, R32.reuse, R176, R20 ;  /* 0x000000b02014723c */ /* 0x040ff00000041814 */
[C---:B------:R-:W-:Y:S01]  /*7870*/  HMMA.16816.F32.BF16 R16, R32.reuse, R178, R16 ;  /* 0x000000b22010723c */ /* 0x040fe20000041810 */
[----:B------:R-:W1:Y:S07]  /*7880*/  LDSM.16.M88.4 R176, [R218+0x16000] ;  /* 0x01600000dab0783b */ /* 0x000e6e0000000200 */
[C---:B---3--:R-:W-:Y:S08]  /*7890*/  HMMA.16816.F32.BF16 R188, R32.reuse, R168, R188 ;  /* 0x000000a820bc723c */ /* 0x048ff000000418bc */
[C---:B------:R-:W-:Y:S01]  /*78a0*/  HMMA.16816.F32.BF16 R184, R32.reuse, R170, R184 ;  /* 0x000000aa20b8723c */ /* 0x040fe200000418b8 */
[----:B------:R-:W3:Y:S07]  /*78b0*/  LDSM.16.M88.4 R168, [R218+0x17000] ;  /* 0x01700000daa8783b */ /* 0x000eee0000000200 */
[C---:B------:R-:W-:Y:S08]  /*78c0*/  HMMA.16816.F32.BF16 R12, R32.reuse, R172, R12 ;  /* 0x000000ac200c723c */ /* 0x040ff0000004180c */
[----:B------:R-:W-:Y:S01]  /*78d0*/  HMMA.16816.F32.BF16 R192, R32, R174, R192 ;  /* 0x000000ae20c0723c */ /* 0x000fe200000418c0 */
[----:B------:R-:W3:Y:S04]  /*78e0*/  LDSM.16.M88.4 R172, [R218+0x16800] ;  /* 0x01680000daac783b */ /* 0x000ee80000000200 */
[----:B------:R-:W-:Y:S03]  /*78f0*/  LDSM.16.M88.4 R32, [R218+0x17800] ;  /* 0x01780000da20783b */ /* 0x000fe60000000200 */
[C---:B--2---:R-:W-:Y:S08]  /*7900*/  HMMA.16816.F32.BF16 R28, R200.reuse, R8, R28 ;  /* 0x00000008c81c723c */ /* 0x044ff0000004181c */
[C---:B------:R-:W-:Y:S01]  /*7910*/  HMMA.16816.F32.BF16 R24, R200.reuse, R10, R24 ;  /* 0x0000000ac818723c */ /* 0x040fe20000041818 */
[----:B------:R-:W-:Y:S07]  /*7920*/  LDSM.16.M88.4 R8, [R220+0xc000] ;  /* 0x00c00000dc08783b */ /* 0x000fee0000000200 */
[C---:B----4-:R-:W-:Y:S08]  /*7930*/  HMMA.16816.F32.BF16 R20, R200.reuse, R4, R20 ;  /* 0x00000004c814723c */ /* 0x050ff00000041814 */
[C---:B------:R-:W-:Y:S01]  /*7940*/  HMMA.16816.F32.BF16 R16, R200.reuse, R6, R16 ;  /* 0x00000006c810723c */ /* 0x040fe20000041810 */
[----:B------:R-:W2:Y:S07]  /*7950*/  LDSM.16.M88.4 R4, [R167+0x16000] ;  /* 0x01600000a704783b */ /* 0x000eae0000000200 */
[C---:B------:R-:W-:Y:S08]  /*7960*/  HMMA.16816.F32.BF16 R12, R200.reuse, R212, R12 ;  /* 0x000000d4c80c723c */ /* 0x040ff0000004180c */
[C---:B------:R-:W-:Y:S08]  /*7970*/  HMMA.16816.F32.BF16 R192, R200.reuse, R214, R192 ;  /* 0x000000d6c8c0723c */ /* 0x040ff000000418c0 */
[C---:B-----5:R-:W-:Y:S08]  /*7980*/  HMMA.16816.F32.BF16 R188, R200.reuse, R196, R188 ;  /* 0x000000c4c8bc723c */ /* 0x060ff000000418bc */
[----:B------:R-:W-:Y:S01]  /*7990*/  HMMA.16816.F32.BF16 R196, R200, R198, R184 ;  /* 0x000000c6c8c4723c */ /* 0x000fe200000418b8 */
[----:B------:R-:W4:Y:S07]  /*79a0*/  LDSM.16.M88.4 R184, [R167+0x16800] ;  /* 0x01680000a7b8783b */ /* 0x000f2e0000000200 */
[C---:B-1----:R-:W-:Y:S08]  /*79b0*/  HMMA.16816.F32.BF16 R28, R180.reuse, R176, R28 ;  /* 0x000000b0b41c723c */ /* 0x042ff0000004181c */
[C---:B------:R-:W-:Y:S08]  /*79c0*/  HMMA.16816.F32.BF16 R24, R180.reuse, R178, R24 ;  /* 0x000000b2b418723c */ /* 0x040ff00000041818 */
[C---:B---3--:R-:W-:Y:S08]  /*79d0*/  HMMA.16816.F32.BF16 R12, R180.reuse, R168, R12 ;  /* 0x000000a8b40c723c */ /* 0x048ff0000004180c */
[C---:B------:R-:W-:Y:S01]  /*79e0*/  HMMA.16816.F32.BF16 R192, R180.reuse, R170, R192 ;  /* 0x000000aab4c0723c */ /* 0x040fe200000418c0 */
[----:B------:R-:W1:Y:S07]  /*79f0*/  LDSM.16.M88.4 R168, [R167+0x17000] ;  /* 0x01700000a7a8783b */ /* 0x000e6e0000000200 */
[----:B------:R-:W-:Y:S08]  /*7a00*/  HMMA.16816.F32.BF16 R20, R180, R172, R20 ;  /* 0x000000acb414723c */ /* 0x000ff00000041814 */
[C---:B--2---:R-:W-:Y:S08]  /*7a10*/  HMMA.16816.F32.BF16 R28, R8.reuse, R4, R28 ;  /* 0x00000004081c723c */ /* 0x044ff0000004181c */
[----:B------:R-:W-:Y:S01]  /*7a20*/  HMMA.16816.F32.BF16 R24, R8, R6, R24 ;  /* 0x000000060818723c */ /* 0x000fe20000041818 */
[----:B------:R-:W2:Y:S01]  /*7a30*/  LDSM.16.M88.4 R4, [R167+0x17800] ;  /* 0x01780000a704783b */ /* 0x000ea20000000200 */
[----:B------:R-:W-:-:S06]  /*7a40*/  DEPBAR.LE SB0, 0x0 ;  /* 0x000080000000791a */ /* 0x000fcc0000000000 */
[C---:B------:R-:W-:Y:S08]  /*7a50*/  HMMA.16816.F32.BF16 R16, R180.reuse, R174, R16 ;  /* 0x000000aeb410723c */ /* 0x040ff00000041810 */
[----:B------:R-:W-:Y:S01]  /*7a60*/  HMMA.16816.F32.BF16 R196, R180, R34, R196 ;  /* 0x00000022b4c4723c */ /* 0x000fe200000418c4 */
[----:B------:R-:W-:-:S04]  /*7a70*/  IMAD.U32 R35, RZ, RZ, UR4 ;  /* 0x00000004ff237e24 */ /* 0x000fc8000f8e00ff */
[----:B------:R-:W-:-:S03]  /*7a80*/  IMAD R35, R35, 0x40, R216 ;  /* 0x0000004023237824 */ /* 0x000fc600078e02d8 */
[----:B------:R-:W-:Y:S01]  /*7a90*/  HMMA.16816.F32.BF16 R188, R180, R32, R188 ;  /* 0x00000020b4bc723c */ /* 0x000fe200000418bc */
[C---:B------:R-:W-:Y:S02]  /*7aa0*/  VIADD R32, R35.reuse, 0xffffffc0 ;  /* 0xffffffc023207836 */ /* 0x040fe40000000000 */
[C---:B------:R-:W-:Y:S02]  /*7ab0*/  VIADD R33, R35.reuse, 0xffffffc1 ;  /* 0xffffffc123217836 */ /* 0x040fe40000000000 */
[C---:B------:R-:W-:Y:S01]  /*7ac0*/  VIADD R34, R35.reuse, 0xffffffc8 ;  /* 0xffffffc823227836 */ /* 0x040fe20000000000 */
[----:B------:R-:W-:Y:S01]  /*7ad0*/  BAR.SYNC.DEFER_BLOCKING 0x0 ;  /* 0x0000000000007b1d */ /* 0x000fe20000010000 */
[C---:B------:R-:W-:Y:S01]  /*7ae0*/  ISETP.GE.AND P0, PT, R32.reuse, R2, PT ;  /* 0x000000022000720c */ /* 0x040fe20003f06270 */
[----:B----4-:R-:W-:Y:S01]  /*7af0*/  HMMA.16816.F32.BF16 R20, R8, R184, R20 ;  /* 0x000000b80814723c */ /* 0x010fe20000041814 */
[----:B------:R-:W-:Y:S02]  /*7b00*/  ISETP.GE.AND P5, PT, R32, R0, PT ;  /* 0x000000002000720c */ /* 0x000fe40003fa6270 */
[----:B------:R-:W-:Y:S01]  /*7b10*/  FSEL R32, R28, -INF , !P0 ;  /* 0xff8000001c207808 */ /* 0x000fe20004000000 */
[----:B------:R-:W-:Y:S01]  /*7b20*/  VIADD R28, R35, 0xffffffc9 ;  /* 0xffffffc9231c7836 */ /* 0x000fe20000000000 */
[----:B------:R-:W-:-:S02]  /*7b30*/  ISETP.GE.AND P6, PT, R33, R2, PT ;  /* 0x000000022100720c */ /* 0x000fc40003fc6270 */
[----:B------:R-:W-:Y:S01]  /*7b40*/  ISETP.GE.AND P0, PT, R33, R0, PT ;  /* 0x000000002100720c */ /* 0x000fe20003f06270 */
[C---:B------:R-:W-:Y:S01]  /*7b50*/  HMMA.16816.F32.BF16 R16, R8.reuse, R186, R16 ;  /* 0x000000ba0810723c */ /* 0x040fe20000041810 */
[----:B------:R-:W-:Y:S01]  /*7b60*/  FSEL R30, R30, -INF , !P5 ;  /* 0xff8000001e1e7808 */ /* 0x000fe20006800000 */
[----:B------:R-:W-:Y:S01]  /*7b70*/  VIADD R33, R35, 0xffffffd0 ;  /* 0xffffffd023217836 */ /* 0x000fe20000000000 */
[C---:B------:R-:W-:Y:S02]  /*7b80*/  ISETP.GE.AND P5, PT, R34.reuse, R2, PT ;  /* 0x000000022200720c */ /* 0x040fe40003fa6270 */
[----:B------:R-:W-:Y:S02]  /*7b90*/  FSEL R29, R29, -INF , !P6 ;  /* 0xff8000001d1d7808 */ /* 0x000fe40007000000 */
[----:B------:R-:W-:Y:S01]  /*7ba0*/  FSEL R31, R31, -INF , !P0 ;  /* 0xff8000001f1f7808 */ /* 0x000fe20004000000 */
[----:B-1----:R-:W-:Y:S01]  /*7bb0*/  HMMA.16816.F32.BF16 R12, R8, R168, R12 ;  /* 0x000000a8080c723c */ /* 0x002fe2000004180c */
[----:B------:R-:W-:-:S02]  /*7bc0*/  ISETP.GE.AND P6, PT, R34, R0, PT ;  /* 0x000000002200720c */ /* 0x000fc40003fc6270 */
[----:B------:R-:W-:Y:S02]  /*7bd0*/  ISETP.GE.AND P0, PT, R28, R2, PT ;  /* 0x000000021c00720c */ /* 0x000fe40003f06270 */
[----:B------:R-:W-:Y:S01]  /*7be0*/  FSEL R172, R24, -INF , !P5 ;  /* 0xff80000018ac7808 */ /* 0x000fe20006800000 */
[----:B------:R-:W-:Y:S01]  /*7bf0*/  VIADD R24, R35, 0xffffffd1 ;  /* 0xffffffd123187836 */ /* 0x000fe20000000000 */
[----:B------:R-:W-:Y:S01]  /*7c00*/  ISETP.GE.AND P5, PT, R28, R0, PT ;  /* 0x000000001c00720c */ /* 0x000fe20003fa6270 */
[----:B------:R-:W-:Y:S01]  /*7c10*/  HMMA.16816.F32.BF16 R168, R8, R170, R192 ;  /* 0x000000aa08a8723c */ /* 0x000fe200000418c0 */
[----:B------:R-:W-:Y:S02]  /*7c20*/  FSEL R28, R26, -INF , !P6 ;  /* 0xff8000001a1c7808 */ /* 0x000fe40007000000 */
[----:B------:R-:W-:Y:S01]  /*7c30*/  FSEL R34, R25, -INF , !P0 ;  /* 0xff80000019227808 */ /* 0x000fe20004000000 */
[----:B------:R-:W-:Y:S01]  /*7c40*/  VIADD R25, R35, 0xffffffd8 ;  /* 0xffffffd823197836 */ /* 0x000fe20000000000 */
[----:B------:R-:W-:-:S02]  /*7c50*/  ISETP.GE.AND P6, PT, R33, R2, PT ;  /* 0x000000022100720c */ /* 0x000fc40003fc6270 */
[----:B------:R-:W-:Y:S01]  /*7c60*/  ISETP.GE.AND P0, PT, R33, R0, PT ;  /* 0x000000002100720c */ /* 0x000fe20003f06270 */
[----:B--2---:R-:W-:Y:S01]  /*7c70*/  HMMA.16816.F32.BF16 R196, R8, R6, R196 ;  /* 0x0000000608c4723c */ /* 0x004fe200000418c4 */
[----:B------:R-:W-:Y:S01]  /*7c80*/  FSEL R33, R27, -INF , !P5 ;  /* 0xff8000001b217808 */ /* 0x000fe20006800000 */
[C---:B------:R-:W-:Y:S01]  /*7c90*/  VIADD R7, R35.reuse, 0xffffffe9 ;  /* 0xffffffe923077836 */ /* 0x040fe20000000000 */
[-C--:B------:R-:W-:Y:S01]  /*7ca0*/  ISETP.GE.AND P5, PT, R24, R2.reuse, PT ;  /* 0x000000021800720c */ /* 0x080fe20003fa6270 */
[C---:B------:R-:W-:Y:S01]  /*7cb0*/  VIADD R6, R35.reuse, 0xfffffff0 ;  /* 0xfffffff023067836 */ /* 0x040fe20000000000 */
[----:B------:R-:W-:Y:S01]  /*7cc0*/  FSEL R219, R20, -INF , !P6 ;  /* 0xff80000014db7808 */ /* 0x000fe20007000000 */
[----:B------:R-:W-:Y:S01]  /*7cd0*/  VIADD R20, R35, 0xffffffd9 ;  /* 0xffffffd923147836 */ /* 0x000fe20000000000 */
[----:B------:R-:W-:Y:S02]  /*7ce0*/  FSEL R180, R22, -INF , !P0 ;  /* 0xff80000016b47808 */ /* 0x000fe40004000000 */
[----:B------:R-:W-:-:S02]  /*7cf0*/  ISETP.GE.AND P0, PT, R25, R2, PT ;  /* 0x000000021900720c */ /* 0x000fc40003f06270 */
[----:B------:R-:W-:Y:S02]  /*7d00*/  FSEL R218, R21, -INF , !P5 ;  /* 0xff80000015da7808 */ /* 0x000fe40006800000 */
[-C--:B------:R-:W-:Y:S02]  /*7d10*/  ISETP.GE.AND P6, PT, R24, R0.reuse, PT ;  /* 0x000000001800720c */ /* 0x080fe40003fc6270 */
[-C--:B------:R-:W-:Y:S02]  /*7d20*/  ISETP.GE.AND P5, PT, R25, R0.reuse, PT ;  /* 0x000000001900720c */ /* 0x080fe40003fa6270 */
[----:B------:R-:W-:Y:S01]  /*7d30*/  HMMA.16816.F32.BF16 R24, R8, R4, R188 ;  /* 0x000000040818723c */ /* 0x000fe200000418bc */
[C---:B------:R-:W-:Y:S01]  /*7d40*/  VIADD R4, R35.reuse, 0xffffffe0 ;  /* 0xffffffe023047836 */ /* 0x040fe20000000000 */
[----:B------:R-:W-:Y:S01]  /*7d50*/  FSEL R215, R16, -INF , !P0 ;  /* 0xff80000010d77808 */ /* 0x000fe20004000000 */
[C---:B------:R-:W-:Y:S01]  /*7d60*/  VIADD R9, R35.reuse, 0xffffffe1 ;  /* 0xffffffe123097836 */ /* 0x040fe20000000000 */
[----:B------:R-:W-:Y:S01]  /*7d70*/  ISETP.GE.AND P0, PT, R20, R0, PT ;  /* 0x000000001400720c */ /* 0x000fe20003f06270 */
[C---:B------:R-:W-:Y:S01]  /*7d80*/  VIADD R8, R35.reuse, 0xffffffe8 ;  /* 0xffffffe823087836 */ /* 0x040fe20000000000 */
[----:B------:R-:W-:Y:S01]  /*7d90*/  FMNMX3.FTZ R10, R164, R32, R29, !PT ;  /* 0x00000020a40a7276 */ /* 0x000fe2000781001d */
[----:B------:R-:W-:Y:S01]  /*7da0*/  VIADD R5, R35, 0xfffffff1 ;  /* 0xfffffff123057836 */ /* 0x000fe20000000000 */
[----:B------:R-:W-:-:S02]  /*7db0*/  FSEL R181, R18, -INF , !P5 ;  /* 0xff80000012b57808 */ /* 0x000fc40006800000 */
[----:B------:R-:W-:Y:S02]  /*7dc0*/  FSEL R179, R23, -INF , !P6 ;  /* 0xff80000017b37808 */ /* 0x000fe40007000000 */
[-C--:B------:R-:W-:Y:S02]  /*7dd0*/  ISETP.GE.AND P5, PT, R4, R2.reuse, PT ;  /* 0x000000020400720c */ /* 0x080fe40003fa6270 */
[----:B------:R-:W-:Y:S02]  /*7de0*/  ISETP.GE.AND P6, PT, R20, R2, PT ;  /* 0x000000021400720c */ /* 0x000fe40003fc6270 */
[----:B------:R-:W-:Y:S02]  /*7df0*/  FSEL R182, R19, -INF , !P0 ;  /* 0xff80000013b67808 */ /* 0x000fe40004000000 */
[----:B------:R-:W-:Y:S02]  /*7e00*/  FMNMX3.FTZ R10, R10, R172, R34, !PT ;  /* 0x000000ac0a0a7276 */ /* 0x000fe40007810022 */
[----:B------:R-:W-:-:S02]  /*7e10*/  ISETP.GE.AND P0, PT, R9, R2, PT ;  /* 0x000000020900720c */ /* 0x000fc40003f06270 */
[----:B------:R-:W-:Y:S02]  /*7e20*/  FSEL R178, R12, -INF , !P5 ;  /* 0xff8000000cb27808 */ /* 0x000fe40006800000 */
[----:B------:R-:W-:Y:S02]  /*7e30*/  FSEL R183, R17, -INF , !P6 ;  /* 0xff80000011b77808 */ /* 0x000fe40007000000 */
[-C--:B------:R-:W-:Y:S02]  /*7e40*/  ISETP.GE.AND P5, PT, R8, R2.reuse, PT ;  /* 0x000000020800720c */ /* 0x080fe40003fa6270 */
[----:B------:R-:W-:Y:S02]  /*7e50*/  FMNMX3.FTZ R10, R10, R219, R218, !PT ;  /* 0x000000db0a0a7276 */ /* 0x000fe400078100da */
[----:B------:R-:W-:Y:S02]  /*7e60*/  FSEL R177, R13, -INF , !P0 ;  /* 0xff8000000db17808 */ /* 0x000fe40004000000 */
[----:B------:R-:W-:-:S02]  /*7e70*/  ISETP.GE.AND P0, PT, R7, R2, PT ;  /* 0x000000020700720c */ /* 0x000fc40003f06270 */
[----:B------:R-:W-:Y:S01]  /*7e80*/  ISETP.GE.AND P6, PT, R4, R0, PT ;  /* 0x000000000400720c */ /* 0x000fe20003fc6270 */
[C---:B------:R-:W-:Y:S01]  /*7e90*/  VIADD R4, R35.reuse, 0xfffffff8 ;  /* 0xfffffff823047836 */ /* 0x040fe20000000000 */
[----:B------:R-:W-:Y:S01]  /*7ea0*/  FSEL R176, R168, -INF , !P5 ;  /* 0xff800000a8b07808 */ /* 0x000fe20006800000 */
[----:B------:R-:W-:Y:S01]  /*7eb0*/  VIADD R35, R35, 0xfffffff9 ;  /* 0xfffffff923237836 */ /* 0x000fe20000000000 */
[----:B------:R-:W-:Y:S02]  /*7ec0*/  FMNMX3.FTZ R10, R10, R215, R183, !PT ;  /* 0x000000d70a0a7276 */ /* 0x000fe400078100b7 */
[-C--:B------:R-:W-:Y:S02]  /*7ed0*/  ISETP.GE.AND P5, PT, R6, R2.reuse, PT ;  /* 0x000000020600720c */ /* 0x080fe40003fa6270 */
[----:B------:R-:W-:Y:S02]  /*7ee0*/  FSEL R169, R169, -INF , !P0 ;  /* 0xff800000a9a97808 */ /* 0x000fe40004000000 */
[----:B------:R-:W-:-:S02]  /*7ef0*/  ISETP.GE.AND P0, PT, R5, R2, PT ;  /* 0x000000020500720c */ /* 0x000fc40003f06270 */
[----:B------:R-:W-:Y:S02]  /*7f00*/  FMNMX3.FTZ R10, R10, R178, R177, !PT ;  /* 0x000000b20a0a7276 */ /* 0x000fe400078100b1 */
[----:B------:R-:W-:Y:S02]  /*7f10*/  FSEL R214, R24, -INF , !P5 ;  /* 0xff80000018d67808 */ /* 0x000fe40006800000 */
[-C--:B------:R-:W-:Y:S02]  /*7f20*/  ISETP.GE.AND P5, PT, R4, R2.reuse, PT ;  /* 0x000000020400720c */ /* 0x080fe40003fa6270 */
[----:B------:R-:W-:Y:S02]  /*7f30*/  FSEL R195, R25, -INF , !P0 ;  /* 0xff80000019c37808 */ /* 0x000fe40004000000 */
[----:B------:R-:W-:Y:S02]  /*7f40*/  ISETP.GE.AND P0, PT, R35, R2, PT ;  /* 0x000000022300720c */ /* 0x000fe40003f06270 */
[----:B------:R-:W-:-:S02]  /*7f50*/  FMNMX3.FTZ R10, R10, R176, R169, !PT ;  /* 0x000000b00a0a7276 */ /* 0x000fc400078100a9 */
[----:B------:R-:W-:Y:S02]  /*7f60*/  FSEL R194, R196, -INF , !P5 ;  /* 0xff800000c4c27808 */ /* 0x000fe40006800000 */
[----:B------:R-:W-:Y:S02]  /*7f70*/  ISETP.GE.AND P5, PT, R9, R0, PT ;  /* 0x000000000900720c */ /* 0x000fe40003fa6270 */
[----:B------:R-:W-:Y:S02]  /*7f80*/  FSEL R192, R197, -INF , !P0 ;  /* 0xff800000c5c07808 */ /* 0x000fe40004000000 */
[----:B------:R-:W-:Y:S02]  /*7f90*/  FMNMX3.FTZ R9, R10, R214, R195, !PT ;  /* 0x000000d60a097276 */ /* 0x000fe400078100c3 */
[----:B------:R-:W-:Y:S02]  /*7fa0*/  FMNMX3.FTZ R13, R3, R30, R31, !PT ;  /* 0x0000001e030d7276 */ /* 0x000fe4000781001f */
[----:B------:R-:W-:Y:S01]  /*7fb0*/  FMNMX3.FTZ R9, R9, R194, R192, !PT ;  /* 0x000000c209097276 */ /* 0x000fe200078100c0 */
[----:B------:R-:W-:Y:S06]  /*7fc0*/  BRA.U !UP1, `(.L_x_809) ;  /* 0x0000000109f87547 */ /* 0x000fec000b800000 */
[----:B------:R-:W-:-:S04]  /*7fd0*/  UIADD3 UR5, UPT, UPT, UR20, -0x3, URZ ;  /* 0xfffffffd14057890 */ /* 0x000fc8000fffe0ff */
[----:B------:R-:W-:-:S04]  /*7fe0*/  UIMAD.WIDE.U32 UR12, UR5, UR10, URZ ;  /* 0x0000000a050c72a5 */ /* 0x000fc8000f8e00ff */
[----:B------:R-:W-:Y:S02]  /*7ff0*/  USHF.L.U32 UR4, UR12, 0x6, URZ ;  /* 0x000000060c047899 */ /* 0x000fe400080006ff */
[----:B------:R-:W-:-:S04]  /*8000*/  UIMAD UR5, UR5, UR11, UR13 ;  /* 0x0000000b050572a4 */ /* 0x000fc8000f8e020d */
[----:B------:R-:W-:Y:S01]  /*8010*/  USHF.L.U64.HI UR5, UR12, 0x6, UR5 ;  /* 0x000000060c057899 */ /* 0x000fe20008010205 */
[----:B------:R-:W-:Y:S01]  /*8020*/  IMAD.U32 R12, RZ, RZ, UR4 ;  /* 0x00000004ff0c7e24 */ /* 0x000fe2000f8e00ff */
[----:B------:R-:W-:-:S04]  /*8030*/  ULEA UR4, UP0, UR10, UR4, 0x5 ;  /* 0x000000040a047291 */ /* 0x000fc8000f8028ff */
[----:B------:R-:W-:Y:S01]  /*8040*/  IMAD.U32 R11, RZ, RZ, UR5 ;  /* 0x00000005ff0b7e24 */ /* 0x000fe2000f8e00ff */
[CC--:B------:R-:W-:Y:S01]  /*8050*/  @!P4 LEA R22, P0, R12.reuse, R226.reuse, 0x1 ;  /* 0x000000e20c16c211 */ /* 0x0c0fe200078008ff */
[----:B------:R-:W-:Y:S01]  /*8060*/  ULEA.HI.X UR5, UR10, UR5, UR11, 0x5, UP0 ;  /* 0x000000050a057291 */ /* 0x000fe200080f2c0b */
[----:B------:R-:W-:Y:S02]  /*8070*/  IMAD.U32 R10, RZ, RZ, UR4 ;  /* 0x00000004ff0a7e24 */ /* 0x000fe4000f8e00ff */
[C---:B------:R-:W-:Y:S02]  /*8080*/  @!P4 LEA.HI.X R23, R12.reuse, R225, R11, 0x1, P0 ;  /* 0x000000e10c17c211 */ /* 0x040fe400000f0c0b */
[----:B------:R-:W-:-:S03]  /*8090*/  @!P3 LEA R20, P0, R12, R226, 0x1 ;  /* 0x000000e20c14b211 */ /* 0x000fc600078008ff */
[----:B------:R-:W-:Y:S01]  /*80a0*/  @!PT LDS RZ, [RZ] ;  /* 0x00000000fffff984 */ /* 0x000fe20000000800 */
[----:B------:R-:W-:Y:S01]  /*80b0*/  @!PT LDS RZ, [RZ] ;  /* 0x00000000fffff984 */ /* 0x000fe20000000800 */
[----:B------:R-:W-:Y:S01]  /*80c0*/  @!PT LDS RZ, [RZ] ;  /* 0x00000000fffff984 */ /* 0x000fe20000000800 */
[----:B------:R1:W-:Y:S01]  /*80d0*/  @!P4 LDGSTS.E.BYPASS.LTC128B.128 [R227+0x10000], desc[UR24][R22.64] ;  /* 0x1000000016e3cfae */ /* 0x0003e2000b981a18 */
[CCC-:B------:R-:W-:Y:S02]  /*80e0*/  @!P3 LEA.HI.X R21, R12.reuse, R225.reuse, R11.reuse, 0x1, P0 ;  /* 0x000000e10c15b211 */ /* 0x1c0fe400000f0c0b */
[CC--:B------:R-:W-:Y:S01]  /*80f0*/  @!P2 LEA R18, P0, R12.reuse, R226.reuse, 0x1 ;  /* 0x000000e20c12a211 */ /* 0x0c0fe200078008ff */
[----:B------:R1:W-:Y:S03]  /*8100*/  @P4 STS.128 [R227+0x10000], RZ ;  /* 0x010000ffe3004388 */ /* 0x0003e60000000c00 */
[C---:B------:R-:W-:Y:S01]  /*8110*/  @!P2 LEA.HI.X R19, R12.reuse, R225, R11, 0x1, P0 ;  /* 0x000000e10c13a211 */ /* 0x040fe200000f0c0b */
[----:B------:R-:W-:Y:S01]  /*8120*/  @!PT LDS RZ, [RZ] ;  /* 0x00000000fffff984 */ /* 0x000fe20000000800 */
[----:B------:R-:W-:Y:S01]  /*8130*/  @!PT LDS RZ, [RZ] ;  /* 0x00000000fffff984 */ /* 0x000fe20000000800 */
[----:B------:R-:W-:Y:S01]  /*8140*/  @!PT LDS RZ, [RZ] ;  /* 0x00000000fffff984 */ /* 0x000fe20000000800 */
[----:B------:R1:W-:Y:S01]  /*8150*/  @!P3 LDGSTS.E.BYPASS.LTC128B.128 [R227+0x12000], desc[UR24][R20.64+0x80] ;  /* 0x1200008014e3bfae */ /* 0x0003e2000b981a18 */
[----:B------:R-:W-:-:S03]  /*8160*/  @!P1 LEA R16, P0, R12, R226, 0x1 ;  /* 0x000000e20c109211 */ /* 0x000fc600078008ff */
[----:B------:R1:W-:Y:S01]  /*8170*/  @P3 STS.128 [R227+0x12000], RZ ;  /* 0x012000ffe3003388 */ /* 0x0003e20000000c00 */
[-C--:B------:R-:W-:Y:S01]  /*8180*/  @!P1 LEA.HI.X R17, R12, R225.reuse, R11, 0x1, P0 ;  /* 0x000000e10c119211 */ /* 0x080fe200000f0c0b */
[----:B------:R-:W-:Y:S01]  /*8190*/  IMAD.U32 R11, RZ, RZ, UR5 ;  /* 0x00000005ff0b7e24 */ /* 0x000fe2000f8e00ff */
        /* <DEDUP_REMOVED lines=33> */
.L_x_809:
[----:B------:R-:W-:Y:S01]  /*83b0*/  FMNMX3.FTZ R13, R13, R28, R33, !PT ;  /* 0x0000001c0d0d7276 */ /* 0x000fe20007810021 */
[----:B------:R-:W-:Y:S01]  /*83c0*/  ULEA UR27, UR20, 0xfffffffc, 0x1 ;  /* 0xfffffffc141b7891 */ /* 0x000fe2000f8e08ff */
[----:B------:R-:W-:Y:S01]  /*83d0*/  FSEL R168, R14, -INF , !P6 ;  /* 0xff8000000ea87808 */ /* 0x000fe20007000000 */
[----:B------:R-:W-:Y:S01]  /*83e0*/  UIADD3 UR14, UPT, UPT, UR31, 0x76cf5d0a, URZ ;  /* 0x76cf5d0a1f0e7890 */ /* 0x000fe2000fffe0ff */
[----:B------:R-:W-:Y:S01]  /*83f0*/  ISETP.GE.AND P6, PT, R7, R0, PT ;  /* 0x000000000700720c */ /* 0x000fe20003fc6270 */
[----:B------:R-:W-:Y:S01]  /*8400*/  UIADD3 UR13, UPT, UPT, UR31, 0x32370b8f, URZ ;  /* 0x32370b8f1f0d7890 */ /* 0x000fe2000fffe0ff */
[----:B------:R-:W-:Y:S01]  /*8410*/  FMNMX3.FTZ R7, R13, R180, R179, !PT ;  /* 0x000000b40d077276 */ /* 0x000fe200078100b3 */
[----:B------:R-:W-:Y:S01]  /*8420*/  UIADD3 UR7, UPT, UPT, UR31, -0x56f99767, URZ ;  /* 0xa90668991f077890 */ /* 0x000fe2000fffe0ff */
[-C--:B------:R-:W-:Y:S01]  /*8430*/  ISETP.GE.AND P0, PT, R8, R0.reuse, PT ;  /* 0x000000000800720c */ /* 0x080fe20003f06270 */
[----:B------:R-:W-:Y:S01]  /*8440*/  UIADD3 UR12, UPT, UPT, UR31, -0x126145ec, URZ ;  /* 0xed9eba141f0c7890 */ /* 0x000fe2000fffe0ff */
[----:B------:R-:W-:Y:S01]  /*8450*/  FSEL R167, R15, -INF , !P5 ;  /* 0xff8000000fa77808 */ /* 0x000fe20006800000 */
[----:B------:R-:W2:Y:S01]  /*8460*/  SHFL.BFLY PT, R8, R9, 0x2, 0x1f ;  /* 0x0c401f0009087f89 */ /* 0x000ea200000e0000 */
[----:B------:R-:W-:Y:S01]  /*8470*/  FMNMX3.FTZ R7, R7, R181, R182, !PT ;  /* 0x000000b507077276 */ /* 0x000fe200078100b6 */
[----:B------:R-:W3:Y:S01]  /*8480*/  LDCU UR15, c[0x0][0x45c] ;  /* 0x00008b80ff0f77ac */ /* 0x000ee20008000800 */
[-C--:B------:R-:W-:Y:S01]  /*8490*/  ISETP.GE.AND P5, PT, R6, R0.reuse, PT ;  /* 0x000000000600720c */ /* 0x080fe20003fa6270 */
[----:B------:R-:W4:Y:S01]  /*84a0*/  S2UR UR4, SR_CgaCtaId ;  /* 0x00000000000479c3 */ /* 0x000f220000008800 */
[----:B------:R-:W-:Y:S01]  /*84b0*/  FSEL R170, R170, -INF , !P0 ;  /* 0xff800000aaaa7808 */ /* 0x000fe20004000000 */
[----:B------:R-:W-:Y:S01]  /*84c0*/  UMOV UR5, 0x400 ;  /* 0x0000040000057882 */ /* 0x000fe20000000000 */
[----:B------:R-:W-:-:S02]  /*84d0*/  ISETP.GE.AND P0, PT, R5, R0, PT ;  /* 0x000000000500720c */ /* 0x000fc40003f06270 */
[----:B------:R-:W-:Y:S02]  /*84e0*/  FSEL R171, R171, -INF , !P6 ;  /* 0xff800000abab7808 */ /* 0x000fe40007000000 */
[----:B------:R-:W-:Y:S02]  /*84f0*/  FMNMX3.FTZ R7, R7, R168, R167, !PT ;  /* 0x000000a807077276 */ /* 0x000fe400078100a7 */
[----:B------:R-:W-:Y:S02]  /*8500*/  FSEL R191, R26, -INF , !P5 ;  /* 0xff8000001abf7808 */ /* 0x000fe40006800000 */
[-C--:B------:R-:W-:Y:S02]  /*8510*/  ISETP.GE.AND P6, PT, R4, R0.reuse, PT ;  /* 0x000000000400720c */ /* 0x080fe40003fc6270 */
[----:B------:R-:W-:Y:S02]  /*8520*/  ISETP.GE.AND P5, PT, R35, R0, PT ;  /* 0x000000002300720c */ /* 0x000fe40003fa6270 */
[----:B------:R-:W-:-:S02]  /*8530*/  FSEL R190, R27, -INF , !P0 ;  /* 0xff8000001bbe7808 */ /* 0x000fc40004000000 */
[----:B------:R-:W-:Y:S02]  /*8540*/  FMNMX3.FTZ R7, R7, R170, R171, !PT ;  /* 0x000000aa07077276 */ /* 0x000fe400078100ab */
[----:B------:R-:W-:Y:S02]  /*8550*/  FSEL R189, R198, -INF , !P6 ;  /* 0xff800000c6bd7808 */ /* 0x000fe40007000000 */
[----:B------:R-:W-:Y:S02]  /*8560*/  FSEL R175, R199, -INF , !P5 ;  /* 0xff800000c7af7808 */ /* 0x000fe40006800000 */
[----:B------:R-:W-:Y:S01]  /*8570*/  FMNMX3.FTZ R4, R7, R191, R190, !PT ;  /* 0x000000bf07047276 */ /* 0x000fe200078100be */
[----:B----4-:R-:W-:Y:S01]  /*8580*/  ULEA UR5, UR4, UR5, 0x18 ;  /* 0x0000000504057291 */ /* 0x010fe2000f8ec0ff */
[----:B------:R-:W-:Y:S01]  /*8590*/  MOV R6, UR27 ;  /* 0x0000001b00067c02 */ /* 0x000fe20008000f00 */
[----:B------:R-:W-:Y:S01]  /*85a0*/  UIADD3 UR4, UPT, UPT, UR31, 0x646e171e, URZ ;  /* 0x646e171e1f047890 */ /* 0x000fe2000fffe0ff */
[----:B------:R-:W-:Y:S01]  /*85b0*/  FMNMX3.FTZ R4, R4, R189, R175, !PT ;  /* 0x000000bd04047276 */ /* 0x000fe200078100af */
[----:B------:R-:W-:Y:S01]  /*85c0*/  UIADD3 UR27, UPT, UPT, UR27, 0x1, URZ ;  /* 0x000000011b1b7890 */ /* 0x000fe2000fffe0ff */
[----:B------:R-:W-:-:S02]  /*85d0*/  LOP3.LUT R6, R6, UR31, R237, 0x96, !PT ;  /* 0x0000001f06067c12 */ /* 0x000fc4000f8e96ed */
[----:B--2---:R-:W-:Y:S01]  /*85e0*/  FMNMX.FTZ R8, R9, R8, !PT ;  /* 0x0000000809087209 */ /* 0x004fe20007810000 */
[----:B------:R-:W2:Y:S01]  /*85f0*/  SHFL.BFLY PT, R5, R4, 0x2, 0x1f ;  /* 0x0c401f0004057f89 */ /* 0x000ea200000e0000 */
[----:B------:R-:W-:Y:S01]  /*8600*/  LEA R184, R166, UR5, 0x1 ;  /* 0x00000005a6b87c11 */ /* 0x000fe2000f8e08ff */
[----:B------:R-:W-:Y:S02]  /*8610*/  IMAD.WIDE.U32 R6, R6, -0x326172a9, RZ ;  /* 0xcd9e8d5706067825 */ /* 0x000fe400078e00ff */
[----:B------:R-:W4:Y:S01]  /*8620*/  SHFL.BFLY PT, R186, R8, 0x1, 0x1f ;  /* 0x0c201f0008ba7f89 */ /* 0x000f2200000e0000 */
[----:B-1----:R-:W-:Y:S02]  /*8630*/  IADD3 R16, PT, PT, R184, 0x18000, RZ ;  /* 0x00018000b8107810 */ /* 0x002fe40007ffe0ff */
[----:B------:R-:W-:Y:S02]  /*8640*/  LOP3.LUT R242, R240, UR26, R7, 0x96, !PT ;  /* 0x0000001af0f27c12 */ /* 0x000fe4000f8e9607 */
[----:B------:R-:W-:-:S02]  /*8650*/  LOP3.LUT R220, R6, UR23, R229, 0x96, !PT ;  /* 0x0000001706dc7c12 */ /* 0x000fc4000f8e96e5 */
[----:B------:R-:W-:Y:S01]  /*8660*/  IADD3 R188, PT, PT, R184, 0x18040, RZ ;  /* 0x00018040b8bc7810 */ /* 0x000fe20007ffe0ff */
[----:B------:R-:W-:-:S04]  /*8670*/  IMAD.WIDE.U32 R242, R242, -0x2daee0ad, RZ ;  /* 0xd2511f53f2f27825 */ /* 0x000fc800078e00ff */
[----:B------:R-:W-:Y:S01]  /*8680*/  IMAD.WIDE.U32 R220, R220, -0x2daee0ad, RZ ;  /* 0xd2511f53dcdc7825 */ /* 0x000fe200078e00ff */
[----:B------:R-:W-:-:S04]  /*8690*/  LOP3.LUT R244, R234, UR14, R243, 0x96, !PT ;  /* 0x0000000eeaf47c12 */ /* 0x000fc8000f8e96f3 */
[----:B------:R-:W-:Y:S01]  /*86a0*/  LOP3.LUT R242, R242, UR13, R221, 0x96, !PT ;  /* 0x0000000df2f27c12 */ /* 0x000fe2000f8e96dd */
[----:B------:R-:W-:Y:S01]  /*86b0*/  IMAD.WIDE.U32 R244, R244, -0x326172a9, RZ ;  /* 0xcd9e8d57f4f47825 */ /* 0x000fe200078e00ff */
[----:B--2---:R-:W-:-:S03]  /*86c0*/  FMNMX.FTZ R4, R4, R5, !PT ;  /* 0x0000000504047209 */ /* 0x004fc60007810000 */
[----:B------:R-:W-:Y:S01]  /*86d0*/  IMAD.WIDE.U32 R242, R242, -0x326172a9, RZ ;  /* 0xcd9e8d57f2f27825 */ /* 0x000fe200078e00ff */
[----:B------:R-:W-:Y:S01]  /*86e0*/  LOP3.LUT R12, R228, UR22, R245, 0x96, !PT ;  /* 0x00000016e40c7c12 */ /* 0x000fe2000f8e96f5 */
[----:B------:R-:W1:Y:S01]  /*86f0*/  SHFL.BFLY PT, R185, R4, 0x1, 0x1f ;  /* 0x0c201f0004b97f89 */ /* 0x000e6200000e0000 */
[----:B----4-:R-:W-:Y:S02]  /*8700*/  FMNMX.FTZ R186, R8, R186, !PT ;  /* 0x000000ba08ba7209 */ /* 0x010fe40007810000 */
[----:B------:R-:W-:Y:S01]  /*8710*/  LOP3.LUT R244, R244, UR21, R243, 0x96, !PT ;  /* 0x00000015f4f47c12 */ /* 0x000fe2000f8e96f3 */
[----:B------:R-:W-:Y:S01]  /*8720*/  IMAD.WIDE.U32 R12, R12, -0x2daee0ad, RZ ;  /* 0xd2511f530c0c7825 */ /* 0x000fe200078e00ff */
[----:B------:R-:W-:-:S03]  /*8730*/  FSETP.NEU.FTZ.AND P5, PT, R186, -INF , PT ;  /* 0xff800000ba00780b */ /* 0x000fc60003fbd000 */
[----:B---3--:R-:W-:Y:S01]  /*8740*/  FMUL.FTZ R193, R186, UR15 ;  /* 0x0000000fbac17c20 */ /* 0x008fe20008410000 */
[----:B------:R-:W2:Y:S01]  /*8750*/  LDC R8, c[0x0][0x4f8] ;  /* 0x00013e00ff087b82 */ /* 0x000ea20000000800 */
[----:B------:R-:W-:Y:S01]  /*8760*/  IMAD.WIDE.U32 R244, R244, -0x2daee0ad, RZ ;  /* 0xd2511f53f4f47825 */ /* 0x000fe200078e00ff */
[----:B------:R-:W-:Y:S02]  /*8770*/  LOP3.LUT R220, R220, UR12, R13, 0x96, !PT ;  /* 0x0000000cdcdc7c12 */ /* 0x000fe4000f8e960d */
[----:B------:R-:W-:Y:S02]  /*8780*/  FSEL R212, R186, RZ, P5 ;  /* 0x000000ffbad47208 */ /* 0x000fe40002800000 */
[----:B------:R-:W-:Y:S01]  /*8790*/  LOP3.LUT R12, R12, UR7, R245, 0x96, !PT ;  /* 0x000000070c0c7c12 */ /* 0x000fe2000f8e96f5 */
[----:B------:R-:W-:Y:S01]  /*87a0*/  IMAD.WIDE.U32 R220, R220, -0x326172a9, RZ ;  /* 0xcd9e8d57dcdc7825 */ /* 0x000fe200078e00ff */
[----:B------:R-:W-:-:S03]  /*87b0*/  FSEL R193, R193, RZ, P5 ;  /* 0x000000ffc1c17208 */ /* 0x000fc60002800000 */
[----:B------:R-:W-:Y:S01]  /*87c0*/  FADD.FTZ R212, R164, -R212 ;  /* 0x800000d4a4d47221 */ /* 0x000fe20000010000 */
[----:B------:R-:W-:-:S04]  /*87d0*/  IMAD.WIDE.U32 R12, R12, -0x326172a9, RZ ;  /* 0xcd9e8d570c0c7825 */ /* 0x000fc800078e00ff */
[----:B------:R-:W-:Y:S01]  /*87e0*/  FMUL.FTZ R212, R212, UR15 ;  /* 0x0000000fd4d47c20 */ /* 0x000fe20008410000 */
[--C-:B------:R-:W-:Y:S01]  /*87f0*/  FFMA.FTZ R201, R29, UR15, -R193.reuse ;  /* 0x0000000f1dc97c23 */ /* 0x100fe200080108c1 */
[--C-:B------:R-:W-:Y:S01]  /*8800*/  FFMA.FTZ R200, R172, UR15, -R193.reuse ;  /* 0x0000000facc87c23 */ /* 0x100fe200080108c1 */
[----:B------:R-:W-:Y:S01]  /*8810*/  PRMT R6, R12, 0x7772, RZ ;  /* 0x000077720c067816 */ /* 0x000fe200000000ff */
[--C-:B------:R-:W-:Y:S01]  /*8820*/  FFMA.FTZ R199, R34, UR15, -R193.reuse ;  /* 0x0000000f22c77c23 */ /* 0x100fe200080108c1 */
[----:B-1----:R-:W-:Y:S01]  /*8830*/  FMNMX.FTZ R185, R4, R185, !PT ;  /* 0x000000b904b97209 */ /* 0x002fe20007810000 */
[----:B------:R-:W1:Y:S01]  /*8840*/  MUFU.EX2 R212, R212 ;  /* 0x000000d400d47308 */ /* 0x000e620000000800 */
[----:B------:R-:W-:Y:S01]  /*8850*/  PRMT R4, R12, 0x7773, RZ ;  /* 0x000077730c047816 */ /* 0x000fe200000000ff */
[----:B------:R-:W-:Y:S01]  /*8860*/  FFMA.FTZ R202, R32, UR15, -R193 ;  /* 0x0000000f20ca7c23 */ /* 0x000fe200080108c1 */
[----:B------:R-:W-:Y:S01]  /*8870*/  LOP3.LUT R5, R220, UR16, R13, 0x96, !PT ;  /* 0x00000010dc057c12 */ /* 0x000fe2000f8e960d */
[----:B------:R-:W-:Y:S01]  /*8880*/  FMUL.FTZ R174, R185, UR15 ;  /* 0x0000000fb9ae7c20 */ /* 0x000fe20008410000 */
[----:B------:R-:W-:Y:S01]  /*8890*/  PRMT R6, R6, 0x5410, R4 ;  /* 0x0000541006067816 */ /* 0x000fe20000000004 */
[--C-:B------:R-:W-:Y:S01]  /*88a0*/  FFMA.FTZ R220, R218, UR15, -R193.reuse ;  /* 0x0000000fdadc7c23 */ /* 0x100fe200080108c1 */
[C---:B------:R-:W-:Y:S01]  /*88b0*/  LOP3.LUT R4, R5.reuse, 0xffff, RZ, 0xc0, !PT ;  /* 0x0000ffff05047812 */ /* 0x040fe200078ec0ff */
[----:B------:R-:W-:Y:S01]  /*88c0*/  MUFU.EX2 R200, R200 ;  /* 0x000000c800c87308 */ /* 0x000fe20000000800 */
[----:B------:R-:W-:Y:S01]  /*88d0*/  LOP3.LUT R9, R5, 0xff, RZ, 0xc0, !PT ;  /* 0x000000ff05097812 */ /* 0x000fe200078ec0ff */
[--C-:B------:R-:W-:Y:S01]  /*88e0*/  FFMA.FTZ R218, R183, UR15, -R193.reuse ;  /* 0x0000000fb7da7c23 */ /* 0x100fe200080108c1 */
[----:B------:R-:W-:Y:S01]  /*88f0*/  SHF.R.U32.HI R4, RZ, 0x8, R4 ;  /* 0x00000008ff047819 */ /* 0x000fe20000011604 */
[--C-:B------:R-:W-:Y:S01]  /*8900*/  FFMA.FTZ R219, R219, UR15, -R193.reuse ;  /* 0x0000000fdbdb7c23 */ /* 0x100fe200080108c1 */
[----:B------:R-:W-:Y:S01]  /*8910*/  FSETP.NEU.FTZ.AND P0, PT, R185, -INF , PT ;  /* 0xff800000b900780b */ /* 0x000fe20003f1d000 */
[----:B------:R-:W-:Y:S01]  /*8920*/  FFMA.FTZ R247, R176, UR15, -R193 ;  /* 0x0000000fb0f77c23 */ /* 0x000fe200080108c1 */
[----:B------:R-:W-:Y:S01]  /*8930*/  PRMT R4, R9, 0x5410, R4 ;  /* 0x0000541009047816 */ /* 0x000fe20000000004 */
[----:B------:R-:W-:Y:S01]  /*8940*/  MUFU.EX2 R199, R199 ;  /* 0x000000c700c77308 */ /* 0x000fe20000000800 */
[----:B------:R-:W-:Y:S01]  /*8950*/  FSEL R174, R174, RZ, P0 ;  /* 0x000000ffaeae7208 */ /* 0x000fe20000000000 */
[-C--:B-1----:R-:W-:Y:S01]  /*8960*/  FMUL.FTZ R24, R44, R212.reuse ;  /* 0x000000d42c187220 */ /* 0x082fe20000410000 */
[----:B------:R-:W-:Y:S01]  /*8970*/  FSEL R9, R185, RZ, P0 ;  /* 0x000000ffb9097208 */ /* 0x000fe20000000000 */
[----:B------:R-:W-:Y:S01]  /*8980*/  FMUL.FTZ R25, R45, R212 ;  /* 0x000000d42d197220 */ /* 0x000fe20000410000 */
[----:B------:R-:W-:Y:S01]  /*8990*/  LOP3.LUT P0, RZ, R208, 0x2, RZ, 0xc0, !PT ;  /* 0x00000002d0ff7812 */ /* 0x000fe2000780c0ff */
[--C-:B------:R-:W-:Y:S01]  /*89a0*/  FFMA.FTZ R198, R30, UR15, -R174.reuse ;  /* 0x0000000f1ec67c23 */ /* 0x100fe200080108ae */
[--C-:B------:R-:W-:Y:S01]  /*89b0*/  FFMA.FTZ R197, R31, UR15, -R174.reuse ;  /* 0x0000000f1fc57c23 */ /* 0x100fe200080108ae */
[--C-:B------:R-:W-:Y:S01]  /*89c0*/  FADD.FTZ R3, R3, -R9.reuse ;  /* 0x8000000903037221 */ /* 0x100fe20000010000 */
[----:B------:R-:W-:Y:S01]  /*89d0*/  SEL R165, R165, 0xffffffe0, !P0 ;  /* 0xffffffe0a5a57807 */ /* 0x000fe20004000000 */
[--C-:B------:R-:W-:Y:S01]  /*89e0*/  FFMA.FTZ R196, R28, UR15, -R174.reuse ;  /* 0x0000000f1cc47c23 */ /* 0x100fe200080108ae */
[----:B------:R-:W-:Y:S01]  /*89f0*/  LOP3.LUT P0, R187, R208, 0x4, RZ, 0xc0, !PT ;  /* 0x00000004d0bb7812 */ /* 0x000fe2000780c0ff */
[----:B------:R-:W-:Y:S01]  /*8a00*/  FMUL.FTZ R3, R3, UR15 ;  /* 0x0000000f03037c20 */ /* 0x000fe20008410000 */
[----:B------:R-:W-:Y:S01]  /*8a10*/  IADD3 R173, PT, PT, R165, R184, RZ ;  /* 0x000000b8a5ad7210 */ /* 0x000fe20007ffe0ff */
[--C-:B------:R-:W-:Y:S01]  /*8a20*/  FFMA.FTZ R203, R33, UR15, -R174.reuse ;  /* 0x0000000f21cb7c23 */ /* 0x100fe200080108ae */
[----:B------:R-:W-:Y:S01]  /*8a30*/  MOV R10, R12 ;  /* 0x0000000c000a7202 */ /* 0x000fe20000000f00 */
[----:B------:R-:W-:Y:S01]  /*8a40*/  MUFU.EX2 R202, R202 ;  /* 0x000000ca00ca7308 */ /* 0x000fe20000000800 */
[----:B------:R-:W-:Y:S01]  /*8a50*/  PRMT R7, R12, 0x7771, RZ ;  /* 0x000077710c077816 */ /* 0x000fe200000000ff */
[----:B------:R-:W-:Y:S01]  /*8a60*/  LDSM.16.MT88.4 R20, [R173+0x18000] ;  /* 0x01800000ad14783b */ /* 0x000fe20000004200 */
[----:B------:R-:W-:Y:S01]  /*8a70*/  LOP3.LUT R10, R10, 0xff, RZ, 0xc0, !PT ;  /* 0x000000ff0a0a7812 */ /* 0x000fe200078ec0ff */
[-C--:B------:R-:W-:Y:S01]  /*8a80*/  FMUL.FTZ R17, R37, R212.reuse ;  /* 0x000000d425117220 */ /* 0x080fe20000410000 */
[----:B--2---:R-:W-:Y:S01]  /*8a90*/  LOP3.LUT R8, R8, 0xff, RZ, 0xc0, !PT ;  /* 0x000000ff08087812 */ /* 0x004fe200078ec0ff */
[-C--:B------:R-:W-:Y:S01]  /*8aa0*/  FMUL.FTZ R48, R48, R212.reuse ;  /* 0x000000d430307220 */ /* 0x080fe20000410000 */
[----:B------:R-:W-:Y:S01]  /*8ab0*/  PRMT R9, R5, 0x7632, R9 ;  /* 0x0000763205097816 */ /* 0x000fe20000000009 */
[----:B------:R-:W1:Y:S01]  /*8ac0*/  MUFU.EX2 R3, R3 ;  /* 0x0000000300037308 */ /* 0x000e620000000800 */
[----:B------:R-:W-:Y:S01]  /*8ad0*/  @P0 IADD3 R188, PT, PT, R16, -0x40, RZ ;  /* 0xffffffc010bc0810 */ /* 0x000fe20007ffe0ff */
[-C--:B------:R-:W-:Y:S01]  /*8ae0*/  FMUL.FTZ R16, R36, R212.reuse ;  /* 0x000000d424107220 */ /* 0x080fe20000410000 */
[----:B------:R-:W-:Y:S01]  /*8af0*/  PRMT R7, R10, 0x5410, R7 ;  /* 0x000054100a077816 */ /* 0x000fe20000000007 */
[----:B------:R-:W-:Y:S01]  /*8b00*/  FMUL.FTZ R49, R49, R212 ;  /* 0x000000d431317220 */ /* 0x000fe20000410000 */
[----:B------:R-:W-:Y:S01]  /*8b10*/  LEA R172, R8, R8, 0x10 ;  /* 0x0000000808ac7211 */ /* 0x000fe200078e80ff */
[----:B------:R-:W2:Y:S01]  /*8b20*/  LDSM.16.MT88.4 R28, [R188] ;  /* 0x00000000bc1c783b */ /* 0x000ea20000004200 */
[----:B------:R-:W-:Y:S01]  /*8b30*/  IADD3 R213, PT, PT, R165, R188, RZ ;  /* 0x000000bca5d57210 */ /* 0x000fe20007ffe0ff */
[----:B------:R-:W3:Y:S01]  /*8b40*/  MUFU.EX2 R201, R201 ;  /* 0x000000c900c97308 */ /* 0x000ee20000000800 */
[----:B------:R-:W-:Y:S01]  /*8b50*/  SHF.R.U32.HI R5, RZ, 0x18, R5 ;  /* 0x00000018ff057819 */ /* 0x000fe20000011605 */
[-C--:B------:R-:W-:Y:S01]  /*8b60*/  FMUL.FTZ R40, R40, R212.reuse ;  /* 0x000000d428287220 */ /* 0x080fe20000410000 */
[----:B------:R-:W-:Y:S01]  /*8b70*/  LOP3.LUT R9, R9, 0xff, RZ, 0xc0, !PT ;  /* 0x000000ff09097812 */ /* 0x000fe200078ec0ff */
[-C--:B------:R-:W-:Y:S01]  /*8b80*/  FMUL.FTZ R41, R41, R212.reuse ;  /* 0x000000d429297220 */ /* 0x080fe20000410000 */
[----:B------:R-:W-:Y:S01]  /*8b90*/  LOP3.LUT R8, R6, 0xff00ff, RZ, 0xc0, !PT ;  /* 0x00ff00ff06087812 */ /* 0x000fe200078ec0ff */
[----:B------:R-:W-:Y:S01]  /*8ba0*/  FMUL.FTZ R64, R64, R212 ;  /* 0x000000d440407220 */ /* 0x000fe20000410000 */
[--C-:B------:R-:W-:Y:S01]  /*8bb0*/  HSET2.LE.AND R6, R7, R172.reuse, PT ;  /* 0x000000ac07067233 */ /* 0x100fe20003803000 */
[----:B------:R-:W-:Y:S01]  /*8bc0*/  MUFU.EX2 R198, R198 ;  /* 0x000000c600c67308 */ /* 0x000fe20000000800 */
[-C--:B-1----:R-:W-:Y:S01]  /*8bd0*/  FMUL.FTZ R26, R46, R3.reuse ;  /* 0x000000032e1a7220 */ /* 0x082fe20000410000 */
[-C--:B------:R-:W-:Y:S01]  /*8be0*/  FMUL.FTZ R27, R47, R3.reuse ;  /* 0x000000032f1b7220 */ /* 0x080fe20000410000 */
[-C--:B------:R-:W-:Y:S01]  /*8bf0*/  FMUL.FTZ R18, R38, R3.reuse ;  /* 0x0000000326127220 */ /* 0x080fe20000410000 */
[----:B------:R-:W-:Y:S01]  /*8c00*/  LDSM.16.MT88.4 R44, [R184+0x1a000] ;  /* 0x01a00000b82c783b */ /* 0x000fe20000004200 */
[-C--:B------:R-:W-:Y:S01]  /*8c10*/  FMUL.FTZ R19, R39, R3.reuse ;  /* 0x0000000327137220 */ /* 0x080fe20000410000 */
[----:B------:R-:W-:Y:S01]  /*8c20*/  F2FP.BF16.F32.PACK_AB R7, R199, R200 ;  /* 0x000000c8c707723e */ /* 0x000fe200000010ff */
[-C--:B------:R-:W-:Y:S01]  /*8c30*/  FMUL.FTZ R50, R50, R3.reuse ;  /* 0x0000000332327220 */ /* 0x080fe20000410000 */
[----:B------:R-:W1:Y:S01]  /*8c40*/  MUFU.EX2 R197, R197 ;  /* 0x000000c500c57308 */ /* 0x000e620000000800 */
[----:B------:R-:W4:Y:S01]  /*8c50*/  LDSM.16.MT88.4 R36, [R213] ;  /* 0x00000000d524783b */ /* 0x000f220000004200 */
[----:B------:R-:W-:Y:S01]  /*8c60*/  PRMT R5, R9, 0x5410, R5 ;  /* 0x0000541009057816 */ /* 0x000fe20000000005 */
[-C--:B------:R-:W-:Y:S01]  /*8c70*/  FMUL.FTZ R51, R51, R3.reuse ;  /* 0x0000000333337220 */ /* 0x080fe20000410000 */
[----:B------:R-:W-:Y:S01]  /*8c80*/  LOP3.LUT R6, R7, R6, RZ, 0xc0, !PT ;  /* 0x0000000607067212 */ /* 0x000fe200078ec0ff */
[-C--:B------:R-:W-:Y:S01]  /*8c90*/  FMUL.FTZ R42, R42, R3.reuse ;  /* 0x000000032a2a7220 */ /* 0x080fe20000410000 */
[--C-:B------:R-:W-:Y:S01]  /*8ca0*/  HSET2.LE.AND R7, R8, R172.reuse, PT ;  /* 0x000000ac08077233 */ /* 0x100fe20003803000 */
[-C--:B------:R-:W-:Y:S01]  /*8cb0*/  FMUL.FTZ R43, R43, R3.reuse ;  /* 0x000000032b2b7220 */ /* 0x080fe20000410000 */
[----:B------:R-:W-:Y:S01]  /*8cc0*/  MUFU.EX2 R196, R196 ;  /* 0x000000c400c47308 */ /* 0x000fe20000000800 */
[--C-:B------:R-:W-:Y:S01]  /*8cd0*/  HSET2.LE.AND R4, R4, R172.reuse, PT ;  /* 0x000000ac04047233 */ /* 0x100fe20003803000 */
[----:B------:R-:W-:Y:S01]  /*8ce0*/  FMUL.FTZ R65, R65, R212 ;  /* 0x000000d441417220 */ /* 0x000fe20000410000 */
[----:B------:R-:W-:Y:S01]  /*8cf0*/  HSET2.LE.AND R5, R5, R172, PT ;  /* 0x000000ac05057233 */ /* 0x000fe20003803000 */
[-C--:B------:R-:W-:Y:S01]  /*8d00*/  FMUL.FTZ R66, R66, R3.reuse ;  /* 0x0000000342427220 */ /* 0x080fe20000410000 */
[----:B---3--:R-:W-:Y:S01]  /*8d10*/  F2FP.BF16.F32.PACK_AB R9, R201, R202 ;  /* 0x000000cac909723e */ /* 0x008fe200000010ff */
[-C--:B------:R-:W-:Y:S01]  /*8d20*/  FMUL.FTZ R67, R67, R3.reuse ;  /* 0x0000000343437220 */ /* 0x080fe20000410000 */
[----:B------:R-:W-:Y:S01]  /*8d30*/  FMUL.FTZ R32, R52, R212 ;  /* 0x000000d434207220 */ /* 0x000fe20000410000 */
[----:B------:R-:W3:Y:S01]  /*8d40*/  MUFU.EX2 R203, R203 ;  /* 0x000000cb00cb7308 */ /* 0x000ee20000000800 */
[----:B-1----:R-:W-:Y:S01]  /*8d50*/  F2FP.BF16.F32.PACK_AB R8, R197, R198 ;  /* 0x000000c6c508723e */ /* 0x002fe200000010ff */
[----:B------:R-:W-:Y:S01]  /*8d60*/  FMUL.FTZ R33, R53, R212 ;  /* 0x000000d435217220 */ /* 0x000fe20000410000 */
[----:B------:R-:W-:Y:S01]  /*8d70*/  LOP3.LUT R4, R9, R4, RZ, 0xc0, !PT ;  /* 0x0000000409047212 */ /* 0x000fe200078ec0ff */
[----:B------:R-:W-:Y:S01]  /*8d80*/  FMUL.FTZ R34, R54, R3 ;  /* 0x0000000336227220 */ /* 0x000fe20000410000 */
[----:B------:R-:W-:Y:S01]  /*8d90*/  LOP3.LUT R5, R8, R5, RZ, 0xc0, !PT ;  /* 0x0000000508057212 */ /* 0x000fe200078ec0ff */
[-C--:B------:R-:W-:Y:S01]  /*8da0*/  FMUL.FTZ R35, R55, R3.reuse ;  /* 0x0000000337237220 */ /* 0x080fe20000410000 */
[-C--:B------:R-:W-:Y:S01]  /*8db0*/  FMUL.FTZ R56, R56, R212.reuse ;  /* 0x000000d438387220 */ /* 0x080fe20000410000 */
[----:B------:R-:W-:Y:S01]  /*8dc0*/  LDSM.16.MT88.4 R52, [R173+0x1a000] ;  /* 0x01a00000ad34783b */ /* 0x000fe20000004200 */
        /* <DEDUP_REMOVED lines=8> */
[----:B---3--:R-:W-:Y:S01]  /*8e50*/  F2FP.BF16.F32.PACK_AB R10, R203, R196 ;  /* 0x000000c4cb0a723e */ /* 0x008fe200000010ff */
[-C--:B------:R-:W-:Y:S01]  /*8e60*/  FMUL.FTZ R81, R81, R212.reuse ;  /* 0x000000d451517220 */ /* 0x080fe20000410000 */
[-C--:B------:R-:W-:Y:S01]  /*8e70*/  FMUL.FTZ R82, R82, R3.reuse ;  /* 0x0000000352527220 */ /* 0x080fe20000410000 */
        /* <DEDUP_REMOVED lines=42> */
[--C-:B------:R-:W-:Y:S01]  /*9120*/  FFMA.FTZ R243, R181, UR15, -R174.reuse ;  /* 0x0000000fb5f37c23 */ /* 0x100fe200080108ae */
[--C-:B------:R-:W-:Y:S01]  /*9130*/  FFMA.FTZ R222, R182, UR15, -R174.reuse ;  /* 0x0000000fb6de7c23 */ /* 0x100fe200080108ae */
[-C--:B------:R-:W-:Y:S01]  /*9140*/  FMUL.FTZ R136, R136, R212.reuse ;  /* 0x000000d488887220 */ /* 0x080fe20000410000 */
[-C--:B------:R-:W-:Y:S01]  /*9150*/  FMUL.FTZ R137, R137, R212.reuse ;  /* 0x000000d489897220 */ /* 0x080fe20000410000 */
[-C--:B------:R-:W-:Y:S01]  /*9160*/  FMUL.FTZ R138, R138, R3.reuse ;  /* 0x000000038a8a7220 */ /* 0x080fe20000410000 */
[-C--:B------:R-:W-:Y:S01]  /*9170*/  FMUL.FTZ R139, R139, R3.reuse ;  /* 0x000000038b8b7220 */ /* 0x080fe20000410000 */
[C---:B------:R-:W-:Y:S01]  /*9180*/  HMMA.16816.F32.BF16 R40, R4.reuse, R44, R40 ;  /* 0x0000002c0428723c */ /* 0x040fe20000041828 */
[----:B------:R-:W-:Y:S01]  /*9190*/  MUFU.EX2 R219, R219 ;  /* 0x000000db00db7308 */ /* 0x000fe20000000800 */
        /* <DEDUP_REMOVED lines=14> */
[C---:B------:R-:W-:Y:S01]  /*9280*/  HMMA.16816.F32.BF16 R36, R4.reuse, R38, R56 ;  /* 0x000000260424723c */ /* 0x040fe20000041838 */
[-C--:B------:R-:W-:Y:S01]  /*9290*/  FMUL.FTZ R56, R76, R212.reuse ;  /* 0x000000d44c387220 */ /* 0x080fe20000410000 */
[-C--:B------:R-:W-:Y:S01]  /*92a0*/  FMUL.FTZ R57, R77, R212.reuse ;  /* 0x000000d44d397220 */ /* 0x080fe20000410000 */
[-C--:B------:R-:W-:Y:S01]  /*92b0*/  FMUL.FTZ R58, R78, R3.reuse ;  /* 0x000000034e3a7220 */ /* 0x080fe20000410000 */
[-C--:B------:R-:W-:Y:S01]  /*92c0*/  FMUL.FTZ R59, R79, R3.reuse ;  /* 0x000000034f3b7220 */ /* 0x080fe20000410000 */
[----:B------:R-:W-:Y:S01]  /*92d0*/  MUFU.EX2 R243, R243 ;  /* 0x000000f300f37308 */ /* 0x000fe20000000800 */
[----:B------:R-:W4:Y:S01]  /*92e0*/  LDSM.16.MT88.4 R76, [R184+0x1c000] ;  /* 0x01c00000b84c783b */ /* 0x000f220000004200 */
[-C--:B------:R-:W-:Y:S01]  /*92f0*/  FMUL.FTZ R10, R162, R3.reuse ;  /* 0x00000003a20a7220 */ /* 0x080fe20000410000 */
[C---:B-1----:R-:W-:Y:S01]  /*9300*/  HMMA.16816.F32.BF16 R64, R4.reuse, R68, R64 ;  /* 0x000000440440723c */ /* 0x042fe20000041840 */
[-C--:B------:R-:W-:Y:S01]  /*9310*/  FMUL.FTZ R11, R163, R3.reuse ;  /* 0x00000003a30b7220 */ /* 0x080fe20000410000 */
[-C--:B------:R-:W-:Y:S01]  /*9320*/  FMUL.FTZ R156, R156, R212.reuse ;  /* 0x000000d49c9c7220 */ /* 0x080fe20000410000 */
[----:B------:R-:W-:Y:S01]  /*9330*/  LDSM.16.MT88.4 R160, [R213+0x6000] ;  /* 0x00600000d5a0783b */ /* 0x000fe20000004200 */
[-C--:B------:R-:W-:Y:S01]  /*9340*/  FMUL.FTZ R157, R157, R212.reuse ;  /* 0x000000d49d9d7220 */ /* 0x080fe20000410000 */
        /* <DEDUP_REMOVED lines=14> */
[--C-:B------:R-:W-:Y:S01]  /*9430*/  FFMA.FTZ R248, R169, UR15, -R193.reuse ;  /* 0x0000000fa9f87c23 */ /* 0x100fe200080108c1 */
[--C-:B------:R-:W-:Y:S01]  /*9440*/  FFMA.FTZ R245, R178, UR15, -R193.reuse ;  /* 0x0000000fb2f57c23 */ /* 0x100fe200080108c1 */
        /* <DEDUP_REMOVED lines=8> */
[--C-:B------:R-:W-:Y:S01]  /*94d0*/  FFMA.FTZ R249, R171, UR15, -R174.reuse ;  /* 0x0000000fabf97c23 */ /* 0x100fe200080108ae */
[----:B------:R-:W2:Y:S01]  /*94e0*/  LDSM.16.MT88.4 R100, [R213+0x4000] ;  /* 0x00400000d564783b */ /* 0x000ea20000004200 */
[--C-:B------:R-:W-:Y:S01]  /*94f0*/  FFMA.FTZ R252, R167, UR15, -R174.reuse ;  /* 0x0000000fa7fc7c23 */ /* 0x100fe200080108ae */
[C---:B------:R-:W-:Y:S01]  /*9500*/  HMMA.16816.F32.BF16 R48, R4.reuse, R52, R48 ;  /* 0x000000340430723c */ /* 0x040fe20000041830 */
[----:B------:R-:W-:Y:S01]  /*9510*/  MUFU.EX2 R247, R247 ;  /* 0x000000f700f77308 */ /* 0x000fe20000000800 */
[--C-:B------:R-:W-:Y:S01]  /*9520*/  FFMA.FTZ R214, R214, UR15, -R193.reuse ;  /* 0x0000000fd6d67c23 */ /* 0x100fe200080108c1 */
[--C-:B------:R-:W-:Y:S01]  /*9530*/  FFMA.FTZ R195, R195, UR15, -R193.reuse ;  /* 0x0000000fc3c37c23 */ /* 0x100fe200080108c1 */
[--C-:B------:R-:W-:Y:S01]  /*9540*/  FFMA.FTZ R192, R192, UR15, -R193.reuse ;  /* 0x0000000fc0c07c23 */ /* 0x100fe200080108c1 */
[--C-:B------:R-:W-:Y:S01]  /*9550*/  FFMA.FTZ R191, R191, UR15, -R174.reuse ;  /* 0x0000000fbfbf7c23 */ /* 0x100fe200080108ae */
[--C-:B------:R-:W-:Y:S01]  /*9560*/  FFMA.FTZ R190, R190, UR15, -R174.reuse ;  /* 0x0000000fbebe7c23 */ /* 0x100fe200080108ae */
[----:B------:R-:W-:Y:S01]  /*9570*/  FFMA.FTZ R189, R189, UR15, -R174 ;  /* 0x0000000fbdbd7c23 */ /* 0x000fe200080108ae */
[C---:B------:R-:W-:Y:S01]  /*9580*/  HMMA.16816.F32.BF16 R52, R4.reuse, R54, R72 ;  /* 0x000000360434723c */ /* 0x040fe20000041848 */
[-C--:B------:R-:W-:Y:S01]  /*9590*/  FMUL.FTZ R72, R92, R212.reuse ;  /* 0x000000d45c487220 */ /* 0x080fe20000410000 */
[-C--:B------:R-:W-:Y:S01]  /*95a0*/  FMUL.FTZ R73, R93, R212.reuse ;  /* 0x000000d45d497220 */ /* 0x080fe20000410000 */
[-C--:B------:R-:W-:Y:S01]  /*95b0*/  FMUL.FTZ R74, R94, R3.reuse ;  /* 0x000000035e4a7220 */ /* 0x080fe20000410000 */
[----:B------:R-:W-:Y:S01]  /*95c0*/  FMUL.FTZ R75, R95, R3 ;  /* 0x000000035f4b7220 */ /* 0x000fe20000410000 */
[----:B------:R-:W5:Y:S01]  /*95d0*/  MUFU.EX2 R248, R248 ;  /* 0x000000f800f87308 */ /* 0x000f620000000800 */
[----:B------:R-:W2:Y:S01]  /*95e0*/  LDSM.16.MT88.4 R92, [R188+0x4000] ;  /* 0x00400000bc5c783b */ /* 0x000ea20000004200 */
[----:B------:R-:W-:Y:S01]  /*95f0*/  FFMA.FTZ R194, R194, UR15, -R193 ;  /* 0x0000000fc2c27c23 */ /* 0x000fe200080108c1 */
[----:B---3--:R-:W-:Y:S01]  /*9600*/  HMMA.16816.F32.BF16 R80, R4, R84, R80 ;  /* 0x000000540450723c */ /* 0x008fe20000041850 */
[----:B------:R-:W-:-:S04]  /*9610*/  FFMA.FTZ R202, R239, R212, R202 ;  /* 0x000000d4efca7223 */ /* 0x000fc800000100ca */
[----:B------:R-:W-:Y:S01]  /*9620*/  MUFU.EX2 R245, R245 ;  /* 0x000000f500f57308 */ /* 0x000fe20000000800 */
[----:B------:R-:W-:Y:S02]  /*9630*/  FADD.FTZ R202, R201, R202 ;  /* 0x000000cac9ca7221 */ /* 0x000fe40000010000 */
[C---:B------:R-:W-:Y:S01]  /*9640*/  HMMA.16816.F32.BF16 R84, R4.reuse, R86, R104 ;  /* 0x000000560454723c */ /* 0x040fe20000041868 */
[-C--:B------:R-:W-:Y:S01]  /*9650*/  FMUL.FTZ R104, R124, R212.reuse ;  /* 0x000000d47c687220 */ /* 0x080fe20000410000 */
[----:B------:R-:W-:Y:S01]  /*9660*/  FMUL.FTZ R105, R125, R212 ;  /* 0x000000d47d697220 */ /* 0x000fe20000410000 */
[-C--:B------:R-:W-:Y:S01]  /*9670*/  FMUL.FTZ R106, R126, R3.reuse ;  /* 0x000000037e6a7220 */ /* 0x080fe20000410000 */
[----:B------:R-:W-:Y:S01]  /*9680*/  FMUL.FTZ R107, R127, R3 ;  /* 0x000000037f6b7220 */ /* 0x000fe20000410000 */
[----:B------:R-:W-:Y:S01]  /*9690*/  MUFU.EX2 R246, R246 ;  /* 0x000000f600f67308 */ /* 0x000fe20000000800 */
[----:B------:R-:W3:Y:S01]  /*96a0*/  LDSM.16.MT88.4 R124, [R188+0x6000] ;  /* 0x00600000bc7c783b */ /* 0x000ee20000004200 */
[----:B-----5:R-:W-:Y:S01]  /*96b0*/  F2FP.BF16.F32.PACK_AB R170, R248, R247 ;  /* 0x000000f7f8aa723e */ /* 0x020fe200000010ff */
[----:B----4-:R-:W-:Y:S01]  /*96c0*/  HMMA.16816.F32.BF16 R72, R4, R76, R72 ;  /* 0x0000004c0448723c */ /* 0x010fe20000041848 */
[----:B------:R-:W-:-:S04]  /*96d0*/  FADD.FTZ R200, R200, R202 ;  /* 0x000000cac8c87221 */ /* 0x000fc80000010000 */
[----:B------:R-:W-:Y:S01]  /*96e0*/  MUFU.EX2 R250, R250 ;  /* 0x000000fa00fa7308 */ /* 0x000fe20000000800 */
[----:B------:R-:W-:Y:S02]  /*96f0*/  FADD.FTZ R200, R199, R200 ;  /* 0x000000c8c7c87221 */ /* 0x000fe40000010000 */
        /* <DEDUP_REMOVED lines=12> */
[----:B------:R-:W-:Y:S01]  /*97c0*/  FFMA.FTZ R242, R180, UR15, -R174 ;  /* 0x0000000fb4f27c23 */ /* 0x000fe200080108ae */
[-C--:B------:R-:W-:Y:S01]  /*97d0*/  FMUL.FTZ R130, R150, R3.reuse ;  /* 0x0000000396827220 */ /* 0x080fe20000410000 */
[-C--:B------:R-:W-:Y:S01]  /*97e0*/  FMUL.FTZ R131, R151, R3.reuse ;  /* 0x0000000397837220 */ /* 0x080fe20000410000 */
[----:B------:R-:W-:Y:S01]  /*97f0*/  IMAD.WIDE.U32 R128, R128, -0x2daee0ad, RZ ;  /* 0xd2511f5380807825 */ /* 0x000fe200078e00ff */
[----:B------:R-:W-:Y:S01]  /*9800*/  MUFU.EX2 R252, R252 ;  /* 0x000000fc00fc7308 */ /* 0x000fe20000000800 */
[C---:B--2---:R-:W-:Y:S07]  /*9810*/  HMMA.16816.F32.BF16 R96, R4.reuse, R100, R96 ;  /* 0x000000640460723c */ /* 0x044fee0000041860 */
[----:B------:R-:W1:Y:S01]  /*9820*/  MUFU.EX2 R221, R221 ;  /* 0x000000dd00dd7308 */ /* 0x000e620000000800 */
[----:B------:R-:W-:Y:S01]  /*9830*/  HMMA.16816.F32.BF16 R100, R4, R102, R120 ;  /* 0x000000660464723c */ /* 0x000fe20000041878 */
[-C--:B------:R-:W-:Y:S01]  /*9840*/  FMUL.FTZ R120, R152, R212.reuse ;  /* 0x000000d498787220 */ /* 0x080fe20000410000 */
[----:B------:R-:W-:Y:S01]  /*9850*/  FMUL.FTZ R121, R153, R212 ;  /* 0x000000d499797220 */ /* 0x000fe20000410000 */
[-C--:B------:R-:W-:Y:S01]  /*9860*/  FMUL.FTZ R122, R154, R3.reuse ;  /* 0x000000039a7a7220 */ /* 0x080fe20000410000 */
[----:B------:R-:W-:-:S02]  /*9870*/  FMUL.FTZ R123, R155, R3 ;  /* 0x000000039b7b7220 */ /* 0x000fc40000410000 */
[----:B------:R-:W2:Y:S01]  /*9880*/  LDSM.16.MT88.4 R152, [R173+0x18800] ;  /* 0x01880000ad98783b */ /* 0x000ea20000004200 */
[----:B------:R-:W-:Y:S01]  /*9890*/  MUFU.EX2 R242, R242 ;  /* 0x000000f200f27308 */ /* 0x000fe20000000800 */
[C---:B------:R-:W-:Y:S07]  /*98a0*/  HMMA.16816.F32.BF16 R88, R4.reuse, R92, R88 ;  /* 0x0000005c0458723c */ /* 0x040fee0000041858 */
[----:B------:R-:W-:Y:S01]  /*98b0*/  MUFU.EX2 R215, R214 ;  /* 0x000000d600d77308 */ /* 0x000fe20000000800 */
[C---:B------:R-:W-:Y:S01]  /*98c0*/  HMMA.16816.F32.BF16 R92, R4.reuse, R94, R112 ;  /* 0x0000005e045c723c */ /* 0x040fe20000041870 */
[-C--:B------:R-:W-:Y:S01]  /*98d0*/  FMUL.FTZ R114, R134, R3.reuse ;  /* 0x0000000386727220 */ /* 0x080fe20000410000 */
[-C--:B------:R-:W-:Y:S01]  /*98e0*/  FMUL.FTZ R115, R135, R3.reuse ;  /* 0x0000000387737220 */ /* 0x080fe20000410000 */
[----:B------:R-:W-:Y:S01]  /*98f0*/  PRMT R134, R128, 0x7771, RZ ;  /* 0x0000777180867816 */ /* 0x000fe200000000ff */
[-C--:B------:R-:W-:Y:S01]  /*9900*/  FMUL.FTZ R112, R132, R212.reuse ;  /* 0x000000d484707220 */ /* 0x080fe20000410000 */
[----:B------:R-:W-:Y:S01]  /*9910*/  PRMT R135, R128, 0x7772, RZ ;  /* 0x0000777280877816 */ /* 0x000fe200000000ff */
[----:B------:R-:W-:Y:S01]  /*9920*/  FMUL.FTZ R113, R133, R212 ;  /* 0x000000d485717220 */ /* 0x000fe20000410000 */
[----:B------:R-:W-:Y:S01]  /*9930*/  MUFU.EX2 R214, R191 ;  /* 0x000000bf00d67308 */ /* 0x000fe20000000800 */
[----:B---3--:R-:W-:Y:S01]  /*9940*/  HMMA.16816.F32.BF16 R120, R4, R124, R120 ;  /* 0x0000007c0478723c */ /* 0x008fe20000041878 */
[----:B------:R-:W-:Y:S01]  /*9950*/  MOV R124, R128 ;  /* 0x00000080007c7202 */ /* 0x000fe20000000f00 */
[----:B------:R-:W-:Y:S01]  /*9960*/  FFMA.FTZ R3, R238, R3, R198 ;  /* 0x00000003ee037223 */ /* 0x000fe200000100c6 */
[----:B------:R-:W-:-:S02]  /*9970*/  PRMT R125, R128, 0x7773, RZ ;  /* 0x00007773807d7816 */ /* 0x000fc400000000ff */
[----:B------:R-:W-:Y:S01]  /*9980*/  LOP3.LUT R128, R244, UR4, R129, 0x96, !PT ;  /* 0x00000004f4807c12 */ /* 0x000fe2000f8e9681 */
[----:B------:R-:W-:Y:S01]  /*9990*/  FFMA.FTZ R244, R179, UR15, -R174 ;  /* 0x0000000fb3f47c23 */ /* 0x000fe200080108ae */
[----:B------:R-:W-:Y:S01]  /*99a0*/  LOP3.LUT R124, R124, 0xff, RZ, 0xc0, !PT ;  /* 0x000000ff7c7c7812 */ /* 0x000fe200078ec0ff */
[C---:B----4-:R-:W-:Y:S01]  /*99b0*/  HMMA.16816.F32.BF16 R112, R4.reuse, R116, R112 ;  /* 0x000000740470723c */ /* 0x050fe20000041870 */
[----:B------:R-:W-:Y:S01]  /*99c0*/  PRMT R133, R128, 0x7632, R133 ;  /* 0x0000763280857816 */ /* 0x000fe20000000085 */
[----:B------:R-:W-:Y:S01]  /*99d0*/  FMUL.FTZ R129, R149, R212 ;  /* 0x000000d495817220 */ /* 0x000fe20000410000 */
[----:B------:R-:W-:Y:S01]  /*99e0*/  PRMT R134, R124, 0x5410, R134 ;  /* 0x000054107c867816 */ /* 0x000fe20000000086 */
[----:B------:R-:W3:Y:S01]  /*99f0*/  MUFU.EX2 R244, R244 ;  /* 0x000000f400f47308 */ /* 0x000ee20000000800 */
[----:B------:R-:W-:Y:S01]  /*9a00*/  PRMT R135, R135, 0x5410, R125 ;  /* 0x0000541087877816 */ /* 0x000fe2000000007d */
[----:B------:R-:W-:Y:S01]  /*9a10*/  LDSM.16.MT88.4 R176, [R173+0x19000] ;  /* 0x01900000adb0783b */ /* 0x000fe20000004200 */
[----:B------:R-:W-:Y:S01]  /*9a20*/  SHF.R.U32.HI R132, RZ, 0x18, R128 ;  /* 0x00000018ff847819 */ /* 0x000fe20000011680 */
[----:B------:R-:W-:Y:S01]  /*9a30*/  HMMA.16816.F32.BF16 R116, R4, R118, R136 ;  /* 0x000000760474723c */ /* 0x000fe20000041888 */
[----:B------:R-:W-:Y:S01]  /*9a40*/  LOP3.LUT R136, R128, 0xffff, RZ, 0xc0, !PT ;  /* 0x0000ffff80887812 */ /* 0x000fe200078ec0ff */
[----:B------:R-:W-:Y:S01]  /*9a50*/  FFMA.FTZ R174, R175, UR15, -R174 ;  /* 0x0000000fafae7c23 */ /* 0x000fe200080108ae */
[----:B------:R-:W-:Y:S01]  /*9a60*/  LOP3.LUT R133, R133, 0xff, RZ, 0xc0, !PT ;  /* 0x000000ff85857812 */ /* 0x000fe200078ec0ff */
[----:B------:R-:W-:Y:S01]  /*9a70*/  FADD.FTZ R3, R197, R3 ;  /* 0x00000003c5037221 */ /* 0x000fe20000010000 */
[----:B------:R-:W-:-:S02]  /*9a80*/  SHF.R.U32.HI R136, RZ, 0x8, R136 ;  /* 0x00000008ff887819 */ /* 0x000fc40000011688 */
[----:B------:R-:W-:Y:S01]  /*9a90*/  HSET2.LE.AND R134, R134, R172, PT ;  /* 0x000000ac86867233 */ /* 0x000fe20003803000 */
[C---:B------:R-:W-:Y:S01]  /*9aa0*/  HMMA.16816.F32.BF16 R124, R4.reuse, R126, R140 ;  /* 0x0000007e047c723c */ /* 0x040fe2000004188c */
[----:B------:R-:W-:Y:S01]  /*9ab0*/  LOP3.LUT R140, R128, 0xff, RZ, 0xc0, !PT ;  /* 0x000000ff808c7812 */ /* 0x000fe200078ec0ff */
[----:B------:R-:W-:Y:S01]  /*9ac0*/  FMUL.FTZ R128, R148, R212 ;  /* 0x000000d494807220 */ /* 0x000fe20000410000 */
[----:B-1----:R-:W-:Y:S01]  /*9ad0*/  F2FP.BF16.F32.PACK_AB R137, R218, R221 ;  /* 0x000000ddda89723e */ /* 0x002fe200000010ff */
[----:B------:R-:W-:Y:S01]  /*9ae0*/  LDSM.16.MT88.4 R148, [R188+0x800] ;  /* 0x00080000bc94783b */ /* 0x000fe20000004200 */
[----:B------:R-:W-:Y:S01]  /*9af0*/  LOP3.LUT R135, R135, 0xff00ff, RZ, 0xc0, !PT ;  /* 0x00ff00ff87877812 */ /* 0x000fe200078ec0ff */
[----:B------:R-:W-:Y:S01]  /*9b00*/  FADD.FTZ R196, R196, R3 ;  /* 0x00000003c4c47221 */ /* 0x000fe20000010000 */
[----:B------:R-:W-:Y:S01]  /*9b10*/  PRMT R140, R140, 0x5410, R136 ;  /* 0x000054108c8c7816 */ /* 0x000fe20000000088 */
[----:B------:R-:W-:Y:S01]  /*9b20*/  HMMA.16816.F32.BF16 R8, R4, R12, R8 ;  /* 0x0000000c0408723c */ /* 0x000fe20000041808 */
[----:B------:R-:W-:Y:S01]  /*9b30*/  PRMT R132, R133, 0x5410, R132 ;  /* 0x0000541085847816 */ /* 0x000fe20000000084 */
[----:B------:R-:W-:Y:S01]  /*9b40*/  FADD.FTZ R196, R203, R196 ;  /* 0x000000c4cbc47221 */ /* 0x000fe20000010000 */
[----:B------:R-:W-:-:S02]  /*9b50*/  LOP3.LUT R134, R137, R134, RZ, 0xc0, !PT ;  /* 0x0000008689867212 */ /* 0x000fc400078ec0ff */
[----:B------:R-:W1:Y:S01]  /*9b60*/  LDSM.16.MT88.4 R136, [R213+0x800] ;  /* 0x00080000d588783b */ /* 0x000e620000004200 */
[--C-:B------:R-:W-:Y:S02]  /*9b70*/  HSET2.LE.AND R135, R135, R172.reuse, PT ;  /* 0x000000ac87877233 */ /* 0x100fe40003803000 */
[--C-:B------:R-:W-:Y:S01]  /*9b80*/  HSET2.LE.AND R140, R140, R172.reuse, PT ;  /* 0x000000ac8c8c7233 */ /* 0x100fe20003803000 */
[C---:B------:R-:W-:Y:S01]  /*9b90*/  HMMA.16816.F32.BF16 R12, R4.reuse, R14, R156 ;  /* 0x0000000e040c723c */ /* 0x040fe2000004189c */
[----:B------:R-:W-:Y:S01]  /*9ba0*/  F2FP.BF16.F32.PACK_AB R143, R222, R243 ;  /* 0x000000f3de8f723e */ /* 0x000fe200000010ff */
[----:B------:R-:W-:Y:S01]  /*9bb0*/  LDSM.16.MT88.4 R156, [R184+0x18800] ;  /* 0x01880000b89c783b */ /* 0x000fe20000004200 */
[----:B------:R-:W-:Y:S01]  /*9bc0*/  F2FP.BF16.F32.PACK_AB R142, R220, R219 ;  /* 0x000000dbdc8e723e */ /* 0x000fe200000010ff */
[----:B------:R-:W-:Y:S01]  /*9bd0*/  FADD.FTZ R219, R219, R200 ;  /* 0x000000c8dbdb7221 */ /* 0x000fe20000010000 */
[----:B------:R-:W-:Y:S02]  /*9be0*/  HSET2.LE.AND R133, R132, R172, PT ;  /* 0x000000ac84857233 */ /* 0x000fe40003803000 */
[----:B---3--:R-:W-:Y:S01]  /*9bf0*/  F2FP.BF16.F32.PACK_AB R141, R244, R242 ;  /* 0x000000f2f48d723e */ /* 0x008fe200000010ff */
[C---:B------:R-:W-:Y:S01]  /*9c00*/  HMMA.16816.F32.BF16 R128, R4.reuse, R160, R128 ;  /* 0x000000a00480723c */ /* 0x040fe20000041880 */
[----:B------:R-:W-:Y:S01]  /*9c10*/  LOP3.LUT R135, R143, R135, RZ, 0xc0, !PT ;  /* 0x000000878f877212 */ /* 0x000fe200078ec0ff */
[----:B------:R-:W-:Y:S01]  /*9c20*/  FADD.FTZ R242, R242, R196 ;  /* 0x000000c4f2f27221 */ /* 0x000fe20000010000 */
[----:B------:R-:W-:Y:S01]  /*9c30*/  LOP3.LUT R132, R142, R140, RZ, 0xc0, !PT ;  /* 0x0000008c8e847212 */ /* 0x000fe200078ec0ff */
[----:B------:R-:W-:Y:S01]  /*9c40*/  FADD.FTZ R219, R220, R219 ;  /* 0x000000dbdcdb7221 */ /* 0x000fe20000010000 */
[----:B------:R-:W-:Y:S01]  /*9c50*/  LOP3.LUT R133, R141, R133, RZ, 0xc0, !PT ;  /* 0x000000858d857212 */ /* 0x000fe200078ec0ff */
[----:B------:R-:W-:Y:S01]  /*9c60*/  FADD.FTZ R242, R244, R242 ;  /* 0x000000f2f4f27221 */ /* 0x000fe20000010000 */
[----:B------:R-:W3:Y:S01]  /*9c70*/  LDSM.16.MT88.4 R140, [R184+0x1a800] ;  /* 0x01a80000b88c783b */ /* 0x000ee20000004200 */
[----:B------:R-:W-:Y:S01]  /*9c80*/  HMMA.16816.F32.BF16 R4, R4, R162, R144 ;  /* 0x000000a20404723c */ /* 0x000fe20000041890 */
[----:B------:R-:W-:Y:S01]  /*9c90*/  FADD.FTZ R221, R221, R219 ;  /* 0x000000dbdddd7221 */ /* 0x000fe20000010000 */
[----:B------:R-:W-:Y:S01]  /*9ca0*/  FADD.FTZ R243, R243, R242 ;  /* 0x000000f2f3f37221 */ /* 0x000fe20000010000 */
[----:B------:R-:W4:Y:S02]  /*9cb0*/  LDSM.16.MT88.4 R144, [R173+0x1c800] ;  /* 0x01c80000ad90783b */ /* 0x000f240000004200 */
[----:B------:R-:W-:Y:S01]  /*9cc0*/  FADD.FTZ R221, R218, R221 ;  /* 0x000000dddadd7221 */ /* 0x000fe20000010000 */
[----:B------:R-:W-:Y:S01]  /*9cd0*/  FADD.FTZ R243, R222, R243 ;  /* 0x000000f3def37221 */ /* 0x000fe20000010000 */
[----:B------:R-:W-:Y:S01]  /*9ce0*/  LDSM.16.MT88.4 R160, [R173+0x1a800] ;  /* 0x01a80000ada0783b */ /* 0x000fe20000004200 */
[C---:B--2---:R-:W-:Y:S08]  /*9cf0*/  HMMA.16816.F32.BF16 R16, R132.reuse, R152, R16 ;  /* 0x000000988410723c */ /* 0x044ff00000041810 */
[C---:B------:R-:W-:Y:S01]  /*9d00*/  HMMA.16816.F32.BF16 R20, R132.reuse, R154, R20 ;  /* 0x0000009a8414723c */ /* 0x040fe20000041814 */
[----:B------:R-:W-:Y:S07]  /*9d10*/  LDSM.16.MT88.4 R152, [R213+0x2800] ;  /* 0x00280000d598783b */ /* 0x000fee0000004200 */
[C---:B-1----:R-:W-:Y:S08]  /*9d20*/  HMMA.16816.F32.BF16 R32, R132.reuse, R136, R32 ;  /* 0x000000888420723c */ /* 0x042ff00000041820 */
        /* <DEDUP_REMOVED lines=8> */
[C---:B------:R-:W-:Y:S08]  /*9db0*/  HMMA.16816.F32.BF16 R24, R132.reuse, R148, R24 ;  /* 0x000000948418723c */ /* 0x040ff00000041818 */
[----:B-1----:R-:W-:Y:S01]  /*9dc0*/  HMMA.16816.F32.BF16 R88, R132, R136, R88 ;  /* 0x000000888458723c */ /* 0x002fe20000041858 */
[----:B------:R-:W-:-:S04]  /*9dd0*/  MOV R136, UR27 ;  /* 0x0000001b00887c02 */ /* 0x000fc80008000f00 */
[----:B------:R-:W-:-:S03]  /*9de0*/  LOP3.LUT R136, R136, UR31, R237, 0x96, !PT ;  /* 0x0000001f88887c12 */ /* 0x000fc6000f8e96ed */
[C---:B------:R-:W-:Y:S01]  /*9df0*/  HMMA.16816.F32.BF16 R28, R132.reuse, R150, R28 ;  /* 0x00000096841c723c */ /* 0x040fe2000004181c */
[----:B------:R-:W1:Y:S07]  /*9e00*/  LDSM.16.MT88.4 R148, [R184+0x1c800] ;  /* 0x01c80000b894783b */ /* 0x000e6e0000004200 */
[----:B--2---:R-:W-:Y:S01]  /*9e10*/  HMMA.16816.F32.BF16 R96, R132, R140, R96 ;  /* 0x0000008c8460723c */ /* 0x004fe20000041860 */
[----:B------:R-:W-:-:S05]  /*9e20*/  IMAD.WIDE.U32 R140, R136, -0x326172a9, RZ ;  /* 0xcd9e8d57888c7825 */ /* 0x000fca00078e00ff */
[----:B------:R-:W-:Y:S02]  /*9e30*/  LOP3.LUT R136, R240, UR26, R141, 0x96, !PT ;  /* 0x0000001af0887c12 */ /* 0x000fe4000f8e968d */
[----:B------:R-:W-:Y:S01]  /*9e40*/  LOP3.LUT R140, R140, UR23, R229, 0x96, !PT ;  /* 0x000000178c8c7c12 */ /* 0x000fe2000f8e96e5 */
[----:B------:R-:W-:Y:S02]  /*9e50*/  HMMA.16816.F32.BF16 R48, R132, R160, R48 ;  /* 0x000000a08430723c */ /* 0x000fe40000041830 */
[----:B------:R-:W-:-:S04]  /*9e60*/  IMAD.WIDE.U32 R136, R136, -0x2daee0ad, RZ ;  /* 0xd2511f5388887825 */ /* 0x000fc800078e00ff */
[----:B------:R-:W-:Y:S01]  /*9e70*/  IMAD.WIDE.U32 R140, R140, -0x2daee0ad, RZ ;  /* 0xd2511f538c8c7825 */ /* 0x000fe200078e00ff */
[----:B------:R-:W-:Y:S01]  /*9e80*/  LOP3.LUT R137, R234, UR14, R137, 0x96, !PT ;  /* 0x0000000eea897c12 */ /* 0x000fe2000f8e9689 */
[----:B------:R-:W-:Y:S01]  /*9e90*/  HMMA.16816.F32.BF16 R52, R132, R162, R52 ;  /* 0x000000a28434723c */ /* 0x000fe20000041834 */
[----:B------:R-:W2:Y:S02]  /*9ea0*/  LDSM.16.MT88.4 R160, [R188+0x6800] ;  /* 0x00680000bca0783b */ /* 0x000ea40000004200 */
[----:B------:R-:W-:-:S05]  /*9eb0*/  LOP3.LUT R136, R136, UR13, R141, 0x96, !PT ;  /* 0x0000000d88887c12 */ /* 0x000fca000f8e968d */
[----:B------:R-:W-:Y:S01]  /*9ec0*/  HMMA.16816.F32.BF16 R92, R132, R138, R92 ;  /* 0x0000008a845c723c */ /* 0x000fe2000004185c */
[----:B------:R-:W-:-:S04]  /*9ed0*/  IMAD.WIDE.U32 R138, R137, -0x326172a9, RZ ;  /* 0xcd9e8d57898a7825 */ /* 0x000fc800078e00ff */
[----:B------:R-:W-:Y:S01]  /*9ee0*/  IMAD.WIDE.U32 R182, R136, -0x326172a9, RZ ;  /* 0xcd9e8d5788b67825 */ /* 0x000fe200078e00ff */
[----:B------:R-:W-:Y:S02]  /*9ef0*/  LOP3.LUT R136, R228, UR22, R139, 0x96, !PT ;  /* 0x00000016e4887c12 */ /* 0x000fe4000f8e968b */
[----:B------:R-:W-:Y:S02]  /*9f00*/  HMMA.16816.F32.BF16 R100, R132, R142, R100 ;  /* 0x0000008e8464723c */ /* 0x000fe40000041864 */
[----:B------:R-:W-:Y:S01]  /*9f10*/  LOP3.LUT R137, R138, UR21, R183, 0x96, !PT ;  /* 0x000000158a897c12 */ /* 0x000fe2000f8e96b7 */
[----:B------:R-:W-:-:S04]  /*9f20*/  IMAD.WIDE.U32 R142, R136, -0x2daee0ad, RZ ;  /* 0xd2511f53888e7825 */ /* 0x000fc800078e00ff */
[----:B------:R-:W-:Y:S01]  /*9f30*/  IMAD.WIDE.U32 R180, R137, -0x2daee0ad, RZ ;  /* 0xd2511f5389b47825 */ /* 0x000fe200078e00ff */
[C---:B---3--:R-:W-:Y:S08]  /*9f40*/  HMMA.16816.F32.BF16 R112, R132.reuse, R144, R112 ;  /* 0x000000908470723c */ /* 0x048ff00000041870 */
[----:B------:R-:W-:Y:S01]  /*9f50*/  HMMA.16816.F32.BF16 R136, R132, R146, R116 ;  /* 0x000000928488723c */ /* 0x000fe20000041874 */
[----:B------:R-:W3:Y:S01]  /*9f60*/  LDSM.16.MT88.4 R144, [R213+0x6800] ;  /* 0x00680000d590783b */ /* 0x000ee20000004200 */
[----:B------:R-:W-:-:S05]  /*9f70*/  LOP3.LUT R116, R140, UR12, R143, 0x96, !PT ;  /* 0x0000000c8c747c12 */ /* 0x000fca000f8e968f */
[----:B------:R-:W-:Y:S01]  /*9f80*/  IMAD.WIDE.U32 R164, R116, -0x326172a9, RZ ;  /* 0xcd9e8d5774a47825 */ /* 0x000fe200078e00ff */
[C---:B------:R-:W-:Y:S08]  /*9f90*/  HMMA.16816.F32.BF16 R64, R132.reuse, R152, R64 ;  /* 0x000000988440723c */ /* 0x040ff00000041840 */
[C---:B------:R-:W-:Y:S01]  /*9fa0*/  HMMA.16816.F32.BF16 R68, R132.reuse, R154, R68 ;  /* 0x0000009a8444723c */ /* 0x040fe20000041844 */
[----:B------:R-:W4:Y:S07]  /*9fb0*/  LDSM.16.MT88.4 R152, [R184+0x1e800] ;  /* 0x01e80000b898783b */ /* 0x000f2e0000004200 */
[C---:B------:R-:W-:Y:S08]  /*9fc0*/  HMMA.16816.F32.BF16 R8, R132.reuse, R156, R8 ;  /* 0x0000009c8408723c */ /* 0x040ff00000041808 */
[C---:B------:R-:W-:Y:S01]  /*9fd0*/  HMMA.16816.F32.BF16 R12, R132.reuse, R158, R12 ;  /* 0x0000009e840c723c */ /* 0x040fe2000004180c */
[----:B------:R-:W5:Y:S07]  /*9fe0*/  LDSM.16.MT88.4 R156, [R188+0x2800] ;  /* 0x00280000bc9c783b */ /* 0x000f6e0000004200 */
[----:B-1----:R-:W-:Y:S01]  /*9ff0*/  HMMA.16816.F32.BF16 R76, R132, R150, R76 ;  /* 0x00000096844c723c */ /* 0x002fe2000004184c */
[----:B------:R-:W-:-:S05]  /*a000*/  LOP3.LUT R150, R142, UR7, R181, 0x96, !PT ;  /* 0x000000078e967c12 */ /* 0x000fca000f8e96b5 */
[----:B------:R-:W-:Y:S02]  /*a010*/  IMAD.WIDE.U32 R150, R150, -0x326172a9, RZ ;  /* 0xcd9e8d5796967825 */ /* 0x000fe400078e00ff */
[----:B--2---:R-:W-:Y:S01]  /*a020*/  HMMA.16816.F32.BF16 R140, R132, R160, R120 ;  /* 0x000000a0848c723c */ /* 0x004fe20000041878 */
[----:B------:R-:W-:Y:S02]  /*a030*/  MOV R116, R150 ;  /* 0x0000009600747202 */ /* 0x000fe40000000f00 */
[----:B------:R-:W-:Y:S02]  /*a040*/  PRMT R121, R150, 0x7772, RZ ;  /* 0x0000777296797816 */ /* 0x000fe400000000ff */
[----:B------:R-:W-:-:S03]  /*a050*/  LOP3.LUT R123, R116, 0xff, RZ, 0xc0, !PT ;  /* 0x000000ff747b7812 */ /* 0x000fc600078ec0ff */
[C---:B------:R-:W-:Y:S01]  /*a060*/  HMMA.16816.F32.BF16 R72, R132.reuse, R148, R72 ;  /* 0x000000948448723c */ /* 0x040fe20000041848 */
[----:B------:R-:W1:Y:S01]  /*a070*/  LDSM.16.MT88.4 R116, [R184+0x19000] ;  /* 0x01900000b874783b */ /* 0x000e620000004200 */
[C---:B------:R-:W-:Y:S02]  /*a080*/  PRMT R148, R150.reuse, 0x7773, RZ ;  /* 0x0000777396947816 */ /* 0x040fe400000000ff */
[----:B------:R-:W-:Y:S02]  /*a090*/  PRMT R120, R150, 0x7771, RZ ;  /* 0x0000777196787816 */ /* 0x000fe400000000ff */
[----:B------:R-:W-:Y:S02]  /*a0a0*/  LOP3.LUT R122, R164, UR16, R151, 0x96, !PT ;  /* 0x00000010a47a7c12 */ /* 0x000fe4000f8e9697 */
[----:B------:R-:W-:Y:S01]  /*a0b0*/  PRMT R121, R121, 0x5410, R148 ;  /* 0x0000541079797816 */ /* 0x000fe20000000094 */
[----:B------:R-:W-:Y:S01]  /*a0c0*/  HMMA.16816.F32.BF16 R160, R132, R162, R124 ;  /* 0x000000a284a0723c */ /* 0x000fe2000004187c */
[----:B------:R-:W-:-:S02]  /*a0d0*/  MOV R148, R164 ;  /* 0x000000a400947202 */ /* 0x000fc40000000f00 */
[----:B------:R-:W-:Y:S02]  /*a0e0*/  MOV R149, R165 ;  /* 0x000000a500957202 */ /* 0x000fe40000000f00 */
[----:B------:R-:W-:Y:S02]  /*a0f0*/  PRMT R120, R123, 0x5410, R120 ;  /* 0x000054107b787816 */ /* 0x000fe40000000078 */
[C---:B------:R-:W-:Y:S01]  /*a100*/  LOP3.LUT R123, R122.reuse, 0xffff, RZ, 0xc0, !PT ;  /* 0x0000ffff7a7b7812 */ /* 0x040fe200078ec0ff */
[----:B---3--:R-:W-:Y:S01]  /*a110*/  HMMA.16816.F32.BF16 R164, R132, R144, R128 ;  /* 0x0000009084a4723c */ /* 0x008fe20000041880 */
[C---:B------:R-:W-:Y:S01]  /*a120*/  PRMT R124, R122.reuse, 0x7632, R124 ;  /* 0x000076327a7c7816 */ /* 0x040fe2000000007c */
[----:B------:R-:W2:Y:S01]  /*a130*/  LDSM.16.MT88.4 R128, [R213+0x1000] ;  /* 0x00100000d580783b */ /* 0x000ea20000004200 */
[----:B------:R-:W-:Y:S02]  /*a140*/  LOP3.LUT R168, R122, 0xff, RZ, 0xc0, !PT ;  /* 0x000000ff7aa87812 */ /* 0x000fe400078ec0ff */
[----:B------:R-:W-:-:S02]  /*a150*/  SHF.R.U32.HI R169, RZ, 0x18, R122 ;  /* 0x00000018ffa97819 */ /* 0x000fc4000001167a */
[----:B------:R-:W-:Y:S01]  /*a160*/  SHF.R.U32.HI R123, RZ, 0x8, R123 ;  /* 0x00000008ff7b7819 */ /* 0x000fe2000001167b */
[C---:B----4-:R-:W-:Y:S01]  /*a170*/  HMMA.16816.F32.BF16 R104, R132.reuse, R152, R104 ;  /* 0x000000988468723c */ /* 0x050fe20000041868 */
[----:B------:R-:W-:Y:S02]  /*a180*/  LOP3.LUT R122, R124, 0xff, RZ, 0xc0, !PT ;  /* 0x000000ff7c7a7812 */ /* 0x000fe400078ec0ff */
[----:B------:R-:W-:Y:S01]  /*a190*/  HSET2.LE.AND R120, R120, R172, PT ;  /* 0x000000ac78787233 */ /* 0x000fe20003803000 */
[----:B------:R-:W-:Y:S01]  /*a1a0*/  LDSM.16.MT88.4 R124, [R173+0x1b000] ;  /* 0x01b00000ad7c783b */ /* 0x000fe20000004200 */
[----:B------:R-:W-:Y:S02]  /*a1b0*/  LOP3.LUT R121, R121, 0xff00ff, RZ, 0xc0, !PT ;  /* 0x00ff00ff79797812 */ /* 0x000fe400078ec0ff */
[----:B------:R-:W-:Y:S01]  /*a1c0*/  PRMT R168, R168, 0x5410, R123 ;  /* 0x00005410a8a87816 */ /* 0x000fe2000000007b */
[----:B------:R-:W-:Y:S01]  /*a1d0*/  HMMA.16816.F32.BF16 R108, R132, R154, R108 ;  /* 0x0000009a846c723c */ /* 0x000fe2000004186c */
[----:B------:R-:W3:Y:S01]  /*a1e0*/  LDSM.16.MT88.4 R152, [R188+0x1000] ;  /* 0x00100000bc98783b */ /* 0x000ee20000004200 */
[----:B------:R-:W-:-:S02]  /*a1f0*/  PRMT R169, R122, 0x5410, R169 ;  /* 0x000054107aa97816 */ /* 0x000fc400000000a9 */
[----:B------:R-:W-:Y:S02]  /*a200*/  LOP3.LUT R170, R170, R120, RZ, 0xc0, !PT ;  /* 0x00000078aaaa7212 */ /* 0x000fe400078ec0ff */
[--C-:B------:R-:W-:Y:S02]  /*a210*/  HSET2.LE.AND R171, R121, R172.reuse, PT ;  /* 0x000000ac79ab7233 */ /* 0x100fe40003803000 */
[C---:B-----5:R-:W-:Y:S01]  /*a220*/  HMMA.16816.F32.BF16 R56, R132.reuse, R156, R56 ;  /* 0x0000009c8438723c */ /* 0x060fe20000041838 */
[--C-:B------:R-:W-:Y:S02]  /*a230*/  HSET2.LE.AND R168, R168, R172.reuse, PT ;  /* 0x000000aca8a87233 */ /* 0x100fe40003803000 */
[----:B------:R-:W-:Y:S02]  /*a240*/  HSET2.LE.AND R169, R169, R172, PT ;  /* 0x000000aca9a97233 */ /* 0x000fe40003803000 */
[----:B------:R-:W-:Y:S02]  /*a250*/  F2FP.BF16.F32.PACK_AB R122, R249, R251 ;  /* 0x000000fbf97a723e */ /* 0x000fe400000010ff */
[----:B------:R-:W-:Y:S01]  /*a260*/  F2FP.BF16.F32.PACK_AB R121, R246, R245 ;  /* 0x000000f5f679723e */ /* 0x000fe200000010ff */
[C---:B------:R-:W-:Y:S01]  /*a270*/  HMMA.16816.F32.BF16 R60, R132.reuse, R158, R60 ;  /* 0x0000009e843c723c */ /* 0x040fe2000004183c */
[----:B------:R-:W-:Y:S01]  /*a280*/  F2FP.BF16.F32.PACK_AB R120, R252, R250 ;  /* 0x000000fafc78723e */ /* 0x000fe200000010ff */
[----:B------:R-:W-:Y:S01]  /*a290*/  FADD.FTZ R245, R245, R221 ;  /* 0x000000ddf5f57221 */ /* 0x000fe20000010000 */
[----:B------:R-:W-:Y:S01]  /*a2a0*/  LOP3.LUT R171, R122, R171, RZ, 0xc0, !PT ;  /* 0x000000ab7aab7212 */ /* 0x000fe200078ec0ff */
[----:B------:R-:W-:Y:S01]  /*a2b0*/  FADD.FTZ R250, R250, R243 ;  /* 0x000000f3fafa7221 */ /* 0x000fe20000010000 */
[----:B------:R-:W-:Y:S01]  /*a2c0*/  LOP3.LUT R168, R121, R168, RZ, 0xc0, !PT ;  /* 0x000000a879a87212 */ /* 0x000fe200078ec0ff */
[----:B------:R-:W-:Y:S01]  /*a2d0*/  FADD.FTZ R245, R246, R245 ;  /* 0x000000f5f6f57221 */ /* 0x000fe20000010000 */
[----:B------:R-:W-:Y:S01]  /*a2e0*/  LOP3.LUT R169, R120, R169, RZ, 0xc0, !PT ;  /* 0x000000a978a97212 */ /* 0x000fe200078ec0ff */
[----:B------:R-:W-:Y:S01]  /*a2f0*/  HMMA.16816.F32.BF16 R132, R132, R146, R4 ;  /* 0x000000928484723c */ /* 0x000fe20000041804 */
[----:B------:R-:W4:Y:S01]  /*a300*/  LDSM.16.MT88.4 R4, [R184+0x1b000] ;  /* 0x01b00000b804783b */ /* 0x000f220000004200 */
[----:B------:R-:W-:Y:S01]  /*a310*/  MOV R150, R182 ;  /* 0x000000b600967202 */ /* 0x000fe20000000f00 */
[----:B------:R-:W-:Y:S01]  /*a320*/  FADD.FTZ R250, R252, R250 ;  /* 0x000000fafcfa7221 */ /* 0x000fe20000010000 */
[----:B------:R-:W-:Y:S01]  /*a330*/  MOV R151, R183 ;  /* 0x000000b700977202 */ /* 0x000fe20000000f00 */
[----:B------:R-:W5:Y:S01]  /*a340*/  LDSM.16.MT88.4 R120, [R188+0x3000] ;  /* 0x00300000bc78783b */ /* 0x000f620000004200 */
[----:B------:R-:W-:Y:S01]  /*a350*/  MOV R144, R180 ;  /* 0x000000b400907202 */ /* 0x000fe20000000f00 */
[----:B------:R-:W-:Y:S01]  /*a360*/  FADD.FTZ R247, R247, R245 ;  /* 0x000000f5f7f77221 */ /* 0x000fe20000010000 */
[----:B-1----:R-:W-:Y:S01]  /*a370*/  HMMA.16816.F32.BF16 R8, R168, R116, R8 ;  /* 0x00000074a808723c */ /* 0x002fe20000041808 */
[----:B------:R-:W-:Y:S01]  /*a380*/  MOV R145, R181 ;  /* 0x000000b500917202 */ /* 0x000fe20000000f00 */
[----:B------:R-:W-:Y:S01]  /*a390*/  FADD.FTZ R251, R251, R250 ;  /* 0x000000fafbfb7221 */ /* 0x000fe20000010000 */
[----:B------:R-:W-:-:S05]  /*a3a0*/  FADD.FTZ R3, R248, R247 ;  /* 0x000000f7f8037221 */ /* 0x000fca0000010000 */
[C---:B------:R-:W-:Y:S01]  /*a3b0*/  HMMA.16816.F32.BF16 R12, R168.reuse, R118, R12 ;  /* 0x00000076a80c723c */ /* 0x040fe2000004180c */
[----:B------:R-:W1:Y:S07]  /*a3c0*/  LDSM.16.MT88.4 R116, [R213+0x3000] ;  /* 0x00300000d574783b */ /* 0x000e6e0000004200 */
[C---:B------:R-:W-:Y:S08]  /*a3d0*/  HMMA.16816.F32.BF16 R180, R168.reuse, R176, R16 ;  /* 0x000000b0a8b4723c */ /* 0x040ff00000041810 */
[C---:B------:R-:W-:Y:S08]  /*a3e0*/  HMMA.16816.F32.BF16 R176, R168.reuse, R178, R20 ;  /* 0x000000b2a8b0723c */ /* 0x040ff00000041814 */
[C---:B--2---:R-:W-:Y:S01]  /*a3f0*/  HMMA.16816.F32.BF16 R20, R168.reuse, R130, R36 ;  /* 0x00000082a814723c */ /* 0x044fe20000041824 */
[----:B------:R-:W2:Y:S07]  /*a400*/  LDSM.16.MT88.4 R36, [R188+0x5000] ;  /* 0x00500000bc24783b */ /* 0x000eae0000004200 */
[C---:B---3--:R-:W-:Y:S01]  /*a410*/  HMMA.16816.F32.BF16 R156, R168.reuse, R152, R24 ;  /* 0x00000098a89c723c */ /* 0x048fe20000041818 */
[----:B------:R-:W3:Y:S07]  /*a420*/  LDSM.16.MT88.4 R24, [R184+0x1d000] ;  /* 0x01d00000b818783b */ /* 0x000eee0000004200 */
[C---:B----4-:R-:W-:Y:S01]  /*a430*/  HMMA.16816.F32.BF16 R16, R168.reuse, R4, R40 ;  /* 0x00000004a810723c */ /* 0x050fe20000041828 */
[----:B------:R-:W4:Y:S07]  /*a440*/  LDSM.16.MT88.4 R40, [R173+0x1d000] ;  /* 0x01d00000ad28783b */ /* 0x000f2e0000004200 */
[----:B------:R-:W-:Y:S01]  /*a450*/  HMMA.16816.F32.BF16 R152, R168, R154, R28 ;  /* 0x0000009aa898723c */ /* 0x000fe2000004181c */
[----:B------:R-:W-:-:S02]  /*a460*/  MOV R30, R144 ;  /* 0x00000090001e7202 */ /* 0x000fc40000000f00 */
[----:B------:R-:W-:Y:S02]  /*a470*/  MOV R31, R145 ;  /* 0x00000091001f7202 */ /* 0x000fe40000000f00 */
[----:B------:R-:W-:Y:S03]  /*a480*/  LDSM.16.MT88.4 R144, [R213+0x5000] ;  /* 0x00500000d590783b */ /* 0x000fe60000004200 */
[C---:B------:R-:W-:Y:S01]  /*a490*/  HMMA.16816.F32.BF16 R4, R168.reuse, R6, R44 ;  /* 0x00000006a804723c */ /* 0x040fe2000004182c */
[----:B------:R-:W4:Y:S07]  /*a4a0*/  LDSM.16.MT88.4 R44, [R173+0x1f000] ;  /* 0x01f00000ad2c783b */ /* 0x000f2e0000004200 */
[C---:B-----5:R-:W-:Y:S08]  /*a4b0*/  HMMA.16816.F32.BF16 R56, R168.reuse, R120, R56 ;  /* 0x00000078a838723c */ /* 0x060ff00000041838 */
[C---:B------:R-:W-:Y:S08]  /*a4c0*/  HMMA.16816.F32.BF16 R60, R168.reuse, R122, R60 ;  /* 0x0000007aa83c723c */ /* 0x040ff0000004183c */
[C---:B-1----:R-:W-:Y:S01]  /*a4d0*/  HMMA.16816.F32.BF16 R120, R168.reuse, R116, R64 ;  /* 0x00000074a878723c */ /* 0x042fe20000041840 */
[----:B------:R-:W1:Y:S07]  /*a4e0*/  LDSM.16.MT88.4 R64, [R188+0x7000] ;  /* 0x00700000bc40783b */ /* 0x000e6e0000004200 */
[C---:B------:R-:W-:Y:S01]  /*a4f0*/  HMMA.16816.F32.BF16 R32, R168.reuse, R128, R32 ;  /* 0x00000080a820723c */ /* 0x040fe20000041820 */
[----:B------:R-:W5:Y:S07]  /*a500*/  LDSM.16.MT88.4 R128, [R184+0x1f000] ;  /* 0x01f00000b880783b */ /* 0x000f6e0000004200 */
[C---:B--2---:R-:W-:Y:S08]  /*a510*/  HMMA.16816.F32.BF16 R88, R168.reuse, R36, R88 ;  /* 0x00000024a858723c */ /* 0x044ff00000041858 */
[C---:B------:R-:W-:Y:S01]  /*a520*/  HMMA.16816.F32.BF16 R92, R168.reuse, R38, R92 ;  /* 0x00000026a85c723c */ /* 0x040fe2000004185c */
[----:B------:R-:W2:Y:S07]  /*a530*/  LDSM.16.MT88.4 R36, [R213+0x7000] ;  /* 0x00700000d524783b */ /* 0x000eae0000004200 */
[----:B------:R-:W-:Y:S01]  /*a540*/  HMMA.16816.F32.BF16 R116, R168, R118, R68 ;  /* 0x00000076a874723c */ /* 0x000fe20000041844 */
[----:B------:R-:W-:Y:S01]  /*a550*/  MOV R68, R30 ;  /* 0x0000001e00447202 */ /* 0x000fe20000000f00 */
[----:B------:R-:W-:Y:S01]  /*a560*/  MUFU.EX2 R71, R174 ;  /* 0x000000ae00477308 */ /* 0x000fe20000000800 */
[----:B------:R-:W-:-:S05]  /*a570*/  MOV R69, R31 ;  /* 0x0000001f00457202 */ /* 0x000fca0000000f00 */
[C---:B---3--:R-:W-:Y:S01]  /*a580*/  HMMA.16816.F32.BF16 R28, R168.reuse, R24, R72 ;  /* 0x00000018a81c723c */ /* 0x048fe20000041848 */
[----:B------:R-:W-:Y:S02]  /*a590*/  MOV R73, R149 ;  /* 0x0000009500497202 */ /* 0x000fe40000000f00 */
[----:B------:R-:W-:Y:S02]  /*a5a0*/  MOV R74, R150 ;  /* 0x00000096004a7202 */ /* 0x000fe40000000f00 */
[----:B------:R-:W-:Y:S02]  /*a5b0*/  MOV R72, R148 ;  /* 0x0000009400487202 */ /* 0x000fe40000000f00 */
[----:B------:R-:W-:Y:S01]  /*a5c0*/  MOV R75, R151 ;  /* 0x00000097004b7202 */ /* 0x000fe20000000f00 */
[----:B----4-:R-:W-:Y:S01]  /*a5d0*/  HMMA.16816.F32.BF16 R80, R168, R40, R80 ;  /* 0x00000028a850723c */ /* 0x010fe20000041850 */
[----:B------:R-:W-:-:S04]  /*a5e0*/  LOP3.LUT R40, R74, UR17, R73, 0x96, !PT ;  /* 0x000000114a287c12 */ /* 0x000fc8000f8e9649 */
[----:B------:R-:W3:Y:S01]  /*a5f0*/  LDSM.16.MT88.4 R72, [R173+0x1b800] ;  /* 0x01b80000ad48783b */ /* 0x000ee20000004200 */
[----:B------:R-:W-:Y:S02]  /*a600*/  IMAD.WIDE.U32 R40, R40, -0x2daee0ad, RZ ;  /* 0xd2511f5328287825 */ /* 0x000fe400078e00ff */
[C---:B------:R-:W-:Y:S03]  /*a610*/  HMMA.16816.F32.BF16 R112, R168.reuse, R44, R112 ;  /* 0x0000002ca870723c */ /* 0x040fe60000041870 */
[----:B------:R-:W-:Y:S02]  /*a620*/  LOP3.LUT R45, R68, UR4, R41, 0x96, !PT ;  /* 0x00000004442d7c12 */ /* 0x000fe4000f8e9629 */
[C---:B------:R-:W-:Y:S02]  /*a630*/  PRMT R44, R40.reuse, 0x7773, RZ ;  /* 0x00007773282c7816 */ /* 0x040fe400000000ff */
[----:B------:R-:W-:Y:S01]  /*a640*/  LOP3.LUT R69, R45, 0xffff, RZ, 0xc0, !PT ;  /* 0x0000ffff2d457812 */ /* 0x000fe200078ec0ff */
[----:B------:R-:W-:Y:S01]  /*a650*/  HMMA.16816.F32.BF16 R148, R168, R144, R96 ;  /* 0x00000090a894723c */ /* 0x000fe20000041860 */
[----:B------:R-:W4:Y:S01]  /*a660*/  MUFU.EX2 R99, R195 ;  /* 0x000000c300637308 */ /* 0x000f220000000800 */
[----:B------:R-:W-:-:S02]  /*a670*/  PRMT R41, R40, 0x7772, RZ ;  /* 0x0000777228297816 */ /* 0x000fc400000000ff */
[----:B------:R-:W-:Y:S02]  /*a680*/  PRMT R70, R45, 0x7632, R70 ;  /* 0x000076322d467816 */ /* 0x000fe40000000046 */
[----:B------:R-:W-:Y:S02]  /*a690*/  PRMT R44, R41, 0x5410, R44 ;  /* 0x00005410292c7816 */ /* 0x000fe4000000002c */
[----:B------:R-:W-:Y:S01]  /*a6a0*/  HMMA.16816.F32.BF16 R136, R168, R46, R136 ;  /* 0x0000002ea888723c */ /* 0x000fe20000041888 */
[----:B------:R-:W-:Y:S01]  /*a6b0*/  MOV R47, R40 ;  /* 0x00000028002f7202 */ /* 0x000fe20000000f00 */
[----:B------:R-:W-:Y:S01]  /*a6c0*/  MUFU.EX2 R98, R194 ;  /* 0x000000c200627308 */ /* 0x000fe20000000800 */
[----:B------:R-:W-:Y:S02]  /*a6d0*/  PRMT R46, R40, 0x7771, RZ ;  /* 0x00007771282e7816 */ /* 0x000fe400000000ff */
[----:B------:R-:W-:-:S03]  /*a6e0*/  SHF.R.U32.HI R68, RZ, 0x18, R45 ;  /* 0x00000018ff447819 */ /* 0x000fc6000001162d */
[C---:B------:R-:W-:Y:S02]  /*a6f0*/  HMMA.16816.F32.BF16 R24, R168.reuse, R26, R76 ;  /* 0x0000001aa818723c */ /* 0x040fe4000004184c */
[----:B------:R5:W3:Y:S06]  /*a700*/  MUFU.EX2 R76, R192 ;  /* 0x000000c0004c7308 */ /* 0x000aec0000000800 */
[----:B-1----:R-:W-:Y:S01]  /*a710*/  HMMA.16816.F32.BF16 R140, R168, R64, R140 ;  /* 0x00000040a88c723c */ /* 0x002fe2000004188c */
[----:B------:R-:W-:Y:S01]  /*a720*/  LOP3.LUT R65, R47, 0xff, RZ, 0xc0, !PT ;  /* 0x000000ff2f417812 */ /* 0x000fe200078ec0ff */
[----:B------:R-:W1:Y:S01]  /*a730*/  MUFU.EX2 R96, R190 ;  /* 0x000000be00607308 */ /* 0x000e620000000800 */
[----:B------:R-:W-:-:S02]  /*a740*/  LOP3.LUT R64, R45, 0xff, RZ, 0xc0, !PT ;  /* 0x000000ff2d407812 */ /* 0x000fc400078ec0ff */
[----:B------:R-:W-:Y:S02]  /*a750*/  SHF.R.U32.HI R47, RZ, 0x8, R69 ;  /* 0x00000008ff2f7819 */ /* 0x000fe40000011645 */
[----:B------:R-:W-:Y:S01]  /*a760*/  LOP3.LUT R45, R70, 0xff, RZ, 0xc0, !PT ;  /* 0x000000ff462d7812 */ /* 0x000fe200078ec0ff */
[C---:B------:R-:W-:Y:S01]  /*a770*/  HMMA.16816.F32.BF16 R160, R168.reuse, R66, R160 ;  /* 0x00000042a8a0723c */ /* 0x040fe200000418a0 */
[----:B------:R-:W-:Y:S01]  /*a780*/  PRMT R64, R64, 0x5410, R47 ;  /* 0x0000541040407816 */ /* 0x000fe2000000002f */
[----:B------:R-:W1:Y:S01]  /*a790*/  MUFU.EX2 R97, R189 ;  /* 0x000000bd00617308 */ /* 0x000e620000000800 */
[----:B------:R-:W-:Y:S01]  /*a7a0*/  PRMT R46, R65, 0x5410, R46 ;  /* 0x00005410412e7816 */ /* 0x000fe2000000002e */
[----:B-----5:R-:W-:Y:S01]  /*a7b0*/  LDSM.16.MT88.4 R192, [R188+0x5800] ;  /* 0x00580000bcc0783b */ /* 0x020fe20000004200 */
[----:B------:R-:W-:Y:S02]  /*a7c0*/  LOP3.LUT R66, R44, 0xff00ff, RZ, 0xc0, !PT ;  /* 0x00ff00ff2c427812 */ /* 0x000fe400078ec0ff */
[----:B------:R-:W-:Y:S01]  /*a7d0*/  PRMT R68, R45, 0x5410, R68 ;  /* 0x000054102d447816 */ /* 0x000fe20000000044 */
[----:B------:R-:W-:Y:S01]  /*a7e0*/  HMMA.16816.F32.BF16 R48, R168, R124, R48 ;  /* 0x0000007ca830723c */ /* 0x000fe20000041830 */
[----:B------:R-:W-:-:S02]  /*a7f0*/  HSET2.LE.AND R67, R64, R172, PT ;  /* 0x000000ac40437233 */ /* 0x000fc40003803000 */
[----:B----4-:R-:W-:Y:S02]  /*a800*/  F2FP.BF16.F32.PACK_AB R69, R99, R215 ;  /* 0x000000d76345723e */ /* 0x010fe400000010ff */
[--C-:B------:R-:W-:Y:S02]  /*a810*/  HSET2.LE.AND R65, R46, R172.reuse, PT ;  /* 0x000000ac2e417233 */ /* 0x100fe40003803000 */
[--C-:B------:R-:W-:Y:S01]  /*a820*/  HSET2.LE.AND R64, R66, R172.reuse, PT ;  /* 0x000000ac42407233 */ /* 0x100fe20003803000 */
[----:B------:R-:W-:Y:S01]  /*a830*/  HMMA.16816.F32.BF16 R52, R168, R126, R52 ;  /* 0x0000007ea834723c */ /* 0x000fe20000041834 */
[----:B------:R-:W4:Y:S01]  /*a840*/  LDSM.16.MT88.4 R44, [R173+0x1f800] ;  /* 0x01f80000ad2c783b */ /* 0x000f220000004200 */
[----:B------:R-:W-:-:S06]  /*a850*/  HSET2.LE.AND R66, R68, R172, PT ;  /* 0x000000ac44427233 */ /* 0x000fcc0003803000 */
[C---:B------:R-:W-:Y:S01]  /*a860*/  HMMA.16816.F32.BF16 R84, R168.reuse, R42, R84 ;  /* 0x0000002aa854723c */ /* 0x040fe20000041854 */
[----:B------:R-:W-:Y:S07]  /*a870*/  LDSM.16.MT88.4 R40, [R173+0x19800] ;  /* 0x01980000ad28783b */ /* 0x000fee0000004200 */
[C---:B------:R-:W-:Y:S01]  /*a880*/  HMMA.16816.F32.BF16 R124, R168.reuse, R128, R104 ;  /* 0x00000080a87c723c */ /* 0x040fe20000041868 */
[----:B------:R2:W5:Y:S07]  /*a890*/  LDSM.16.MT88.4 R104, [R173+0x1d800] ;  /* 0x01d80000ad68783b */ /* 0x00056e0000004200 */
[C---:B------:R-:W-:Y:S01]  /*a8a0*/  HMMA.16816.F32.BF16 R128, R168.reuse, R130, R108 ;  /* 0x00000082a880723c */ /* 0x040fe2000004186c */
[----:B------:R-:W-:Y:S07]  /*a8b0*/  LDSM.16.MT88.4 R108, [R188+0x3800] ;  /* 0x00380000bc6c783b */ /* 0x000fee0000004200 */
[C---:B------:R-:W-:Y:S08]  /*a8c0*/  HMMA.16816.F32.BF16 R144, R168.reuse, R146, R100 ;  /* 0x00000092a890723c */ /* 0x040ff00000041864 */
[----:B--2---:R-:W-:Y:S01]  /*a8d0*/  HMMA.16816.F32.BF16 R172, R168, R36, R164 ;  /* 0x00000024a8ac723c */ /* 0x004fe200000418a4 */
[----:B------:R-:W-:-:S02]  /*a8e0*/  LOP3.LUT R164, R69, R67, RZ, 0xc0, !PT ;  /* 0x0000004345a47212 */ /* 0x000fc400078ec0ff */
[----:B---3--:R-:W-:Y:S02]  /*a8f0*/  MOV R67, R76 ;  /* 0x0000004c00437202 */ /* 0x008fe40000000f00 */
[----:B-1----:R-:W-:Y:S01]  /*a900*/  F2FP.BF16.F32.PACK_AB R165, R96, R214 ;  /* 0x000000d660a5723e */ /* 0x002fe200000010ff */
[----:B------:R-:W1:Y:S01]  /*a910*/  LDSM.16.MT88.4 R76, [R188+0x1800] ;  /* 0x00180000bc4c783b */ /* 0x000e620000004200 */
[----:B------:R-:W-:Y:S01]  /*a920*/  F2FP.BF16.F32.PACK_AB R166, R67, R98 ;  /* 0x0000006243a6723e */ /* 0x000fe200000010ff */
[----:B------:R-:W-:Y:S01]  /*a930*/  HMMA.16816.F32.BF16 R168, R168, R38, R132 ;  /* 0x00000026a8a8723c */ /* 0x000fe20000041884 */
[----:B------:R-:W-:Y:S01]  /*a940*/  F2FP.BF16.F32.PACK_AB R167, R71, R97 ;  /* 0x0000006147a7723e */ /* 0x000fe200000010ff */
[----:B------:R-:W2:Y:S01]  /*a950*/  LDSM.16.MT88.4 R188, [R188+0x7800] ;  /* 0x00780000bcbc783b */ /* 0x000ea20000004200 */
[----:B------:R-:W-:Y:S02]  /*a960*/  LOP3.LUT R165, R165, R66, RZ, 0xc0, !PT ;  /* 0x00000042a5a57212 */ /* 0x000fe400078ec0ff */
[----:B------:R-:W-:-:S02]  /*a970*/  LOP3.LUT R166, R166, R65, RZ, 0xc0, !PT ;  /* 0x00000041a6a67212 */ /* 0x000fc400078ec0ff */
[----:B------:R-:W-:Y:S02]  /*a980*/  LOP3.LUT R167, R167, R64, RZ, 0xc0, !PT ;  /* 0x00000040a7a77212 */ /* 0x000fe400078ec0ff */
[----:B------:R-:W-:-:S05]  /*a990*/  MOV R66, R71 ;  /* 0x0000004700427202 */ /* 0x000fca0000000f00 */
[C---:B------:R-:W-:Y:S08]  /*a9a0*/  HMMA.16816.F32.BF16 R68, R164.reuse, R72, R48 ;  /* 0x00000048a444723c */ /* 0x040ff00000041830 */
[C---:B------:R-:W-:Y:S01]  /*a9b0*/  HMMA.16816.F32.BF16 R72, R164.reuse, R74, R52 ;  /* 0x0000004aa448723c */ /* 0x040fe20000041834 */
[----:B------:R-:W3:Y:S07]  /*a9c0*/  LDSM.16.MT88.4 R52, [R184+0x19800] ;  /* 0x01980000b834783b */ /* 0x000eee0000004200 */
[----:B----4-:R-:W-:Y:S01]  /*a9d0*/  HMMA.16816.F32.BF16 R132, R164, R44, R112 ;  /* 0x0000002ca484723c */ /* 0x010fe20000041870 */
[----:B------:R-:W-:-:S02]  /*a9e0*/  MOV R114, R66 ;  /* 0x0000004200727202 */ /* 0x000fc40000000f00 */
[----:B------:R-:W-:Y:S02]  /*a9f0*/  MOV R115, R67 ;  /* 0x0000004300737202 */ /* 0x000fe40000000f00 */
[----:B------:R-:W4:Y:S03]  /*aa00*/  LDSM.16.MT88.4 R64, [R184+0x1b800] ;  /* 0x01b80000b840783b */ /* 0x000f260000004200 */
[C---:B-----5:R-:W-:Y:S08]  /*aa10*/  HMMA.16816.F32.BF16 R100, R164.reuse, R104, R80 ;  /* 0x00000068a464723c */ /* 0x060ff00000041850 */
[C---:B------:R-:W-:Y:S01]  /*aa20*/  HMMA.16816.F32.BF16 R104, R164.reuse, R106, R84 ;  /* 0x0000006aa468723c */ /* 0x040fe20000041854 */
[----:B------:R-:W5:Y:S07]  /*aa30*/  LDSM.16.MT88.4 R84, [R213+0x1800] ;  /* 0x00180000d554783b */ /* 0x000f6e0000004200 */
[C---:B------:R-:W-:Y:S08]  /*aa40*/  HMMA.16816.F32.BF16 R136, R164.reuse, R46, R136 ;  /* 0x0000002ea488723c */ /* 0x040ff00000041888 */
[C---:B-1----:R-:W-:Y:S08]  /*aa50*/  HMMA.16816.F32.BF16 R48, R164.reuse, R78, R152 ;  /* 0x0000004ea430723c */ /* 0x042ff00000041898 */
[C---:B------:R-:W-:Y:S01]  /*aa60*/  HMMA.16816.F32.BF16 R36, R164.reuse, R40, R180 ;  /* 0x00000028a424723c */ /* 0x040fe200000418b4 */
[----:B------:R-:W1:Y:S07]  /*aa70*/  LDSM.16.MT88.4 R180, [R213+0x3800] ;  /* 0x00380000d5b4783b */ /* 0x000e6e0000004200 */
[----:B------:R-:W-:Y:S01]  /*aa80*/  HMMA.16816.F32.BF16 R44, R164, R76, R156 ;  /* 0x0000004ca42c723c */ /* 0x000fe2000004189c */
[----:B------:R-:W-:-:S02]  /*aa90*/  MOV R156, R97 ;  /* 0x00000061009c7202 */ /* 0x000fc40000000f00 */
[----:B------:R-:W-:Y:S02]  /*aaa0*/  MOV R157, R98 ;  /* 0x00000062009d7202 */ /* 0x000fe40000000f00 */
[----:B------:R-:W-:Y:S02]  /*aab0*/  MOV R158, R96 ;  /* 0x00000060009e7202 */ /* 0x000fe40000000f00 */
[----:B------:R-:W-:Y:S01]  /*aac0*/  MOV R159, R99 ;  /* 0x00000063009f7202 */ /* 0x000fe20000000f00 */
[----:B--2---:R-:W-:Y:S01]  /*aad0*/  HMMA.16816.F32.BF16 R152, R164, R188, R140 ;  /* 0x000000bca498723c */ /* 0x004fe2000004188c */
[----:B------:R-:W2:Y:S01]  /*aae0*/  LDSM.16.MT88.4 R96, [R184+0x1d800] ;  /* 0x01d80000b860783b */ /* 0x000ea20000004200 */
[----:B------:R-:W-:Y:S02]  /*aaf0*/  MOV R189, R158 ;  /* 0x0000009e00bd7202 */ /* 0x000fe40000000f00 */
[----:B------:R-:W-:-:S04]  /*ab00*/  MOV R188, R159 ;  /* 0x0000009f00bc7202 */ /* 0x000fc80000000f00 */
[C---:B------:R-:W-:Y:S01]  /*ab10*/  HMMA.16816.F32.BF16 R40, R164.reuse, R42, R176 ;  /* 0x0000002aa428723c */ /* 0x040fe200000418b0 */
[----:B------:R-:W2:Y:S07]  /*ab20*/  LDSM.16.MT88.4 R176, [R213+0x5800] ;  /* 0x00580000d5b0783b */ /* 0x000eae0000004200 */
[----:B------:R-:W-:Y:S01]  /*ab30*/  HMMA.16816.F32.BF16 R140, R164, R190, R160 ;  /* 0x000000bea48c723c */ /* 0x000fe200000418a0 */
[----:B------:R-:W-:Y:S02]  /*ab40*/  MOV R191, R214 ;  /* 0x000000d600bf7202 */ /* 0x000fe40000000f00 */
[----:B------:R-:W-:-:S02]  /*ab50*/  MOV R190, R215 ;  /* 0x000000d700be7202 */ /* 0x000fc40000000f00 */
[----:B------:R-:W-:Y:S03]  /*ab60*/  LDSM.16.MT88.4 R212, [R213+0x7800] ;  /* 0x00780000d5d4783b */ /* 0x000fe60000004200 */
[----:B---3--:R-:W-:Y:S01]  /*ab70*/  HMMA.16816.F32.BF16 R160, R164, R52, R8 ;  /* 0x00000034a4a0723c */ /* 0x008fe20000041808 */
[----:B------:R-:W3:Y:S01]  /*ab80*/  LDSM.16.MT88.4 R8, [R184+0x1f800] ;  /* 0x01f80000b808783b */ /* 0x000ee20000004200 */
[----:B------:R-:W-:-:S04]  /*ab90*/  FADD.FTZ R3, R190, R3 ;  /* 0x00000003be037221 */ /* 0x000fc80000010000 */
[----:B------:R-:W-:Y:S02]  /*aba0*/  FADD.FTZ R3, R188, R3 ;  /* 0x00000003bc037221 */ /* 0x000fe40000010000 */
[C---:B------:R-:W-:Y:S08]  /*abb0*/  HMMA.16816.F32.BF16 R80, R164.reuse, R110, R60 ;  /* 0x0000006ea450723c */ /* 0x040ff0000004183c */
[C---:B----4-:R-:W-:Y:S08]  /*abc0*/  HMMA.16816.F32.BF16 R60, R164.reuse, R64, R16 ;  /* 0x00000040a43c723c */ /* 0x050ff00000041810 */
[----:B------:R-:W-:Y:S01]  /*abd0*/  HMMA.16816.F32.BF16 R64, R164, R66, R4 ;  /* 0x00000042a440723c */ /* 0x000fe20000041804 */
[----:B------:R-:W-:-:S04]  /*abe0*/  FADD.FTZ R4, R249, R251 ;  /* 0x000000fbf9047221 */ /* 0x000fc80000010000 */
[----:B------:R-:W-:-:S03]  /*abf0*/  FADD.FTZ R4, R191, R4 ;  /* 0x00000004bf047221 */ /* 0x000fc60000010000 */
[----:B------:R-:W-:Y:S01]  /*ac00*/  HMMA.16816.F32.BF16 R76, R164, R108, R56 ;  /* 0x0000006ca44c723c */ /* 0x000fe20000041838 */
[----:B------:R-:W-:-:S07]  /*ac10*/  FADD.FTZ R4, R189, R4 ;  /* 0x00000004bd047221 */ /* 0x000fce0000010000 */
[----:B------:R-:W-:Y:S01]  /*ac20*/  HMMA.16816.F32.BF16 R108, R164, R192, R88 ;  /* 0x000000c0a46c723c */ /* 0x000fe20000041858 */
[----:B------:R-:W-:Y:S02]  /*ac30*/  MOV R193, R114 ;  /* 0x0000007200c17202 */ /* 0x000fe40000000f00 */
[----:B------:R-:W-:-:S05]  /*ac40*/  MOV R192, R115 ;  /* 0x0000007300c07202 */ /* 0x000fca0000000f00 */
[----:B------:R-:W-:Y:S01]  /*ac50*/  HMMA.16816.F32.BF16 R112, R164, R194, R92 ;  /* 0x000000c2a470723c */ /* 0x000fe2000004185c */
[----:B------:R-:W-:Y:S02]  /*ac60*/  MOV R194, R157 ;  /* 0x0000009d00c27202 */ /* 0x000fe40000000f00 */
[----:B------:R-:W-:-:S03]  /*ac70*/  MOV R195, R156 ;  /* 0x0000009c00c37202 */ /* 0x000fc60000000f00 */
[----:B------:R-:W-:Y:S02]  /*ac80*/  FADD.FTZ R3, R194, R3 ;  /* 0x00000003c2037221 */ /* 0x000fe40000010000 */
[----:B------:R-:W-:Y:S01]  /*ac90*/  HMMA.16816.F32.BF16 R156, R164, R54, R12 ;  /* 0x00000036a49c723c */ /* 0x000fe2000004180c */
[----:B------:R-:W-:Y:S01]  /*aca0*/  FADD.FTZ R4, R195, R4 ;  /* 0x00000004c3047221 */ /* 0x000fe20000010000 */
[----:B------:R-:W-:Y:S01]  /*acb0*/  FADD.FTZ R239, R192, R3 ;  /* 0x00000003c0ef7221 */ /* 0x000fe20000010000 */
[----:B------:R-:W-:Y:S02]  /*acc0*/  MOV R3, R185 ;  /* 0x000000b900037202 */ /* 0x000fe40000000f00 */
[----:B------:R-:W-:-:S03]  /*acd0*/  FADD.FTZ R238, R193, R4 ;  /* 0x00000004c1ee7221 */ /* 0x000fc60000010000 */
[C---:B-----5:R-:W-:Y:S08]  /*ace0*/  HMMA.16816.F32.BF16 R52, R164.reuse, R84, R32 ;  /* 0x00000054a434723c */ /* 0x060ff00000041820 */
[C---:B------:R-:W-:Y:S08]  /*acf0*/  HMMA.16816.F32.BF16 R56, R164.reuse, R86, R20 ;  /* 0x00000056a438723c */ /* 0x040ff00000041814 */
[C---:B-1----:R-:W-:Y:S08]  /*ad00*/  HMMA.16816.F32.BF16 R84, R164.reuse, R180, R120 ;  /* 0x000000b4a454723c */ /* 0x042ff00000041878 */
[C---:B------:R-:W-:Y:S08]  /*ad10*/  HMMA.16816.F32.BF16 R88, R164.reuse, R182, R116 ;  /* 0x000000b6a458723c */ /* 0x040ff00000041874 */
[C---:B--2---:R-:W-:Y:S08]  /*ad20*/  HMMA.16816.F32.BF16 R92, R164.reuse, R96, R28 ;  /* 0x00000060a45c723c */ /* 0x044ff0000004181c */
[C---:B------:R-:W-:Y:S08]  /*ad30*/  HMMA.16816.F32.BF16 R116, R164.reuse, R176, R148 ;  /* 0x000000b0a474723c */ /* 0x040ff00000041894 */
[C---:B------:R-:W-:Y:S08]  /*ad40*/  HMMA.16816.F32.BF16 R120, R164.reuse, R178, R144 ;  /* 0x000000b2a478723c */ /* 0x040ff00000041890 */
[C---:B------:R-:W-:Y:S08]  /*ad50*/  HMMA.16816.F32.BF16 R96, R164.reuse, R98, R24 ;  /* 0x00000062a460723c */ /* 0x040ff00000041818 */
[C---:B---3--:R-:W-:Y:S08]  /*ad60*/  HMMA.16816.F32.BF16 R124, R164.reuse, R8, R124 ;  /* 0x00000008a47c723c */ /* 0x048ff0000004187c */
[C---:B------:R-:W-:Y:S08]  /*ad70*/  HMMA.16816.F32.BF16 R128, R164.reuse, R10, R128 ;  /* 0x0000000aa480723c */ /* 0x040ff00000041880 */
[C---:B------:R-:W-:Y:S08]  /*ad80*/  HMMA.16816.F32.BF16 R148, R164.reuse, R212, R172 ;  /* 0x000000d4a494723c */ /* 0x040ff000000418ac */
[----:B------:R-:W-:Y:S01]  /*ad90*/  HMMA.16816.F32.BF16 R144, R164, R214, R168 ;  /* 0x000000d6a490723c */ /* 0x000fe200000418a8 */
[----:B------:R-:W-:Y:S01]  /*ada0*/  MOV R164, R186 ;  /* 0x000000ba00a47202 */ /* 0x000fe20000000f00 */
[----:B------:R-:W-:-:S03]  /*adb0*/  NOP ;  /* 0x0000000000007918 */ /* 0x000fc60000000000 */
[----:B------:R-:W-:-:S15]  /*adc0*/  BRA.U !UP1, `(.L_x_808) ;  /* 0x0000004109b07547 */ /* 0x000fde000b800000 */
[----:B------:R-:W-:-:S04]  /*add0*/  DEPBAR.LE SB0, 0x0 ;  /* 0x000080000000791a */ /* 0x000fc80000000000 */
[----:B------:R-:W-:-:S04]  /*ade0*/  UIADD3 UR7, UPT, UPT, UR20, -0x3, URZ ;  /* 0xfffffffd14077890 */ /* 0x000fc8000fffe0ff */
[----:B------:R-:W-:-:S04]  /*adf0*/  UIMAD.WIDE.U32 UR12, UR7, UR8, URZ ;  /* 0x00000008070c72a5 */ /* 0x000fc8000f8e00ff */
[----:B------:R-:W-:Y:S02]  /*ae00*/  UIMAD UR7, UR7, UR9, UR13 ;  /* 0x00000009070772a4 */ /* 0x000fe4000f8e020d */
[----:B------:R-:W-:Y:S01]  /*ae10*/  USHF.L.U32 UR4, UR12, 0x6, URZ ;  /* 0x000000060c047899 */ /* 0x000fe200080006ff */
[----:B------:R-:W-:Y:S01]  /*ae20*/  IMAD.U32 R8, RZ, RZ, UR12 ;  /* 0x0000000cff087e24 */ /* 0x000fe2000f8e00ff */
[----:B------:R-:W-:Y:S01]  /*ae30*/  USHF.L.U64.HI UR6, UR12, 0x6, UR7 ;  /* 0x000000060c067899 */ /* 0x000fe20008010207 */
[----:B------:R-:W-:Y:S01]  /*ae40*/  IMAD.U32 R9, RZ, RZ, UR13 ;  /* 0x0000000dff097e24 */ /* 0x000fe2000f8e00ff */
[----:B------:R-:W-:Y:S01]  /*ae50*/  ULEA UR4, UP0, UR8, UR4, 0x5 ;  /* 0x0000000408047291 */ /* 0x000fe2000f8028ff */
[----:B------:R-:W-:Y:S01]  /*ae60*/  IMAD.U32 R3, RZ, RZ, UR7 ;  /* 0x00000007ff037e24 */ /* 0x000fe2000f8e00ff */
[----:B------:R-:W-:Y:S01]  /*ae70*/  BAR.SYNC.DEFER_BLOCKING 0x0 ;  /* 0x0000000000007b1d */ /* 0x000fe20000010000 */
[----:B------:R-:W-:Y:S01]  /*ae80*/  LEA R6, P0, R8, R224, 0x7 ;  /* 0x000000e008067211 */ /* 0x000fe200078038ff */
[----:B------:R-:W-:-:S02]  /*ae90*/  ULEA.HI.X UR6, UR8, UR6, UR9, 0x5, UP0 ;  /* 0x0000000608067291 */ /* 0x000fc400080f2c09 */
[----:B------:R-:W-:Y:S01]  /*aea0*/  MOV R4, UR4 ;  /* 0x0000000400047c02 */ /* 0x000fe20008000f00 */
[----:B------:R-:W-:Y:S01]  /*aeb0*/  UISETP.NE.AND UP0, UPT, UR20, 0x3, UPT ;  /* 0x000000031400788c */ /* 0x000fe2000bf05270 */
[----:B------:R-:W-:Y:S02]  /*aec0*/  LEA.HI.X R7, R8, R223, R3, 0x7, P0 ;  /* 0x000000df08077211 */ /* 0x000fe400000f3c03 */
[----:B------:R-:W-:Y:S01]  /*aed0*/  IMAD.U32 R3, RZ, RZ, UR6 ;  /* 0x00000006ff037e24 */ /* 0x000fe2000f8e00ff */
[----:B------:R-:W-:-:S04]  /*aee0*/  LEA R12, P0, R4, R224, 0x1 ;  /* 0x000000e0040c7211 */ /* 0x000fc800078008ff */
[----:B------:R-:W-:Y:S01]  /*aef0*/  LEA.HI.X R13, R4, R223, R3, 0x1, P0 ;  /* 0x000000df040d7211 */ /* 0x000fe200000f0c03 */
[----:B------:R-:W-:Y:S01]  /*af00*/  IMAD.MOV.U32 R3, RZ, RZ, 0x40 ;  /* 0x00000040ff037424 */ /* 0x000fe200078e00ff */
[----:B------:R-:W-:-:S04]  /*af10*/  ISETP.NE.AND P0, PT, R187, RZ, PT ;  /* 0x000000ffbb00720c */ /* 0x000fc80003f05270 */
[----:B------:R-:W-:Y:S01]  /*af20*/  SEL R3, R3, 0xffffffc0, !P0 ;  /* 0xffffffc003037807 */ /* 0x000fe20004000000 */
[----:B------:R-:W-:Y:S01]  /*af30*/  @!PT LDS RZ, [RZ] ;  /* 0x00000000fffff984 */ /* 0x000fe20000000800 */
[----:B------:R-:W-:Y:S01]  /*af40*/  @!PT LDS RZ, [RZ] ;  /* 0x00000000fffff984 */ /* 0x000fe20000000800 */
[----:B------:R-:W-:Y:S01]  /*af50*/  @!PT LDS RZ, [RZ] ;  /* 0x00000000fffff984 */ /* 0x000fe20000000800 */
[----:B------:R-:W-:Y:S04]  /*af60*/  @!P4 LDGSTS.E.BYPASS.LTC128B.128 [R227+0x18000], desc[UR24][R6.64] ;  /* 0x1800000006e3cfae */ /* 0x000fe8000b981a18 */
[----:B------:R-:W-:Y:S01]  /*af70*/  IMAD.IADD R187, R206, 0x1, R3 ;  /* 0x00000001cebb7824 */ /* 0x000fe200078e0203 */
[----:B------:R-:W-:Y:S01]  /*af80*/  IADD3 R3, PT, PT, R217, R3, RZ ;  /* 0x00000003d9037210 */ /* 0x000fe20007ffe0ff */
[----:B------:R-:W-:Y:S02]  /*af90*/  @P4 STS.128 [R227+0x18000], RZ ;  /* 0x018000ffe3004388 */ /* 0x000fe40000000c00 */
        /* <DEDUP_REMOVED lines=40> */
[----:B------:R-:W1:Y:S04]  /*b220*/  LDSM.16.M88.4 R8, [R217+0x11000] ;  /* 0x01100000d908783b */ /* 0x000e680000000200 */
[----:B------:R-:W4:Y:S04]  /*b230*/  LDSM.16.M88.4 R172, [R217+0x11800] ;  /* 0x01180000d9ac783b */ /* 0x000f280000000200 */
[----:B------:R-:W-:Y:S04]  /*b240*/  LDSM.16.M88.4 R20, [R205] ;  /* 0x00000000cd14783b */ /* 0x000fe80000000200 */
[----:B------:R-:W5:Y:S04]  /*b250*/  LDSM.16.M88.4 R24, [R204+0x10000] ;  /* 0x01000000cc18783b */ /* 0x000f680000000200 */
[----:B------:R-:W5:Y:S04]  /*b260*/  LDSM.16.M88.4 R16, [R204+0x10800] ;  /* 0x01080000cc10783b */ /* 0x000f680000000200 */
[----:B------:R-:W5:Y:S04]  /*b270*/  LDSM.16.M88.4 R188, [R204+0x11000] ;  /* 0x01100000ccbc783b */ /* 0x000f680000000200 */
[----:B------:R-:W5:Y:S04]  /*b280*/  LDSM.16.M88.4 R180, [R204+0x11800] ;  /* 0x01180000ccb4783b */ /* 0x000f680000000200 */
[----:B------:R-:W-:Y:S01]  /*b290*/  LDSM.16.M88.4 R176, [R187] ;  /* 0x00000000bbb0783b */ /* 0x000fe20000000200 */
[C---:B--2---:R-:W-:Y:S03]  /*b2a0*/  HMMA.16816.F32.BF16 R168, R192.reuse, R164, RZ ;  /* 0x000000a4c0a8723c */ /* 0x044fe600000418ff */
[----:B------:R-:W-:Y:S04]  /*b2b0*/  LDSM.16.M88.4 R200, [R209+0x10800] ;  /* 0x01080000d1c8783b */ /* 0x000fe80000000200 */
[----:B------:R-:W-:Y:S01]  /*b2c0*/  LDSM.16.M88.4 R196, [R209+0x11000] ;  /* 0x01100000d1c4783b */ /* 0x000fe20000000200 */
[C---:B---3--:R-:W-:Y:S03]  /*b2d0*/  HMMA.16816.F32.BF16 R32, R192.reuse, R28, RZ ;  /* 0x0000001cc020723c */ /* 0x048fe600000418ff */
[----:B------:R-:W-:Y:S04]  /*b2e0*/  LDSM.16.M88.4 R212, [R204+0x15800] ;  /* 0x01580000ccd4783b */ /* 0x000fe80000000200 */
[----:B------:R-:W0:Y:S01]  /*b2f0*/  LDGDEPBAR ;  /* 0x00000000000079af */ /* 0x000e220000000000 */
[C---:B-1----:R-:W-:Y:S08]  /*b300*/  HMMA.16816.F32.BF16 R12, R192.reuse, R8, RZ ;  /* 0x00000008c00c723c */ /* 0x042ff000000418ff */
[C---:B------:R-:W-:Y:S08]  /*b310*/  HMMA.16816.F32.BF16 R164, R192.reuse, R166, RZ ;  /* 0x000000a6c0a4723c */ /* 0x040ff000000418ff */
[C---:B------:R-:W-:Y:S08]  /*b320*/  HMMA.16816.F32.BF16 R28, R192.reuse, R30, RZ ;  /* 0x0000001ec01c723c */ /* 0x040ff000000418ff */
        /* <DEDUP_REMOVED lines=78> */
[C---:B------:R-:W-:Y:S08]  /*b810*/  HMMA.16816.F32.BF16 R4, R180.reuse, R196, R4 ;  /* 0x000000c4b404723c */ /* 0x040ff00000041804 */
[----:B------:R-:W-:Y:S01]  /*b820*/  HMMA.16816.F32.BF16 R192, R180, R198, R192 ;  /* 0x000000c6b4c0723c */ /* 0x000fe200000418c0 */
[----:B------:R-:W5:Y:S04]  /*b830*/  LDSM.16.M88.4 R180, [R217+0x14800] ;  /* 0x01480000d9b4783b */ /* 0x000f680000000200 */
[----:B------:R-:W-:Y:S03]  /*b840*/  LDSM.16.M88.4 R196, [R204+0x14000] ;  /* 0x01400000ccc4783b */ /* 0x000fe60000000200 */
[C---:B---3--:R-:W-:Y:S08]  /*b850*/  HMMA.16816.F32.BF16 R168, R172.reuse, R188, R168 ;  /* 0x000000bcaca8723c */ /* 0x048ff000000418a8 */
[C---:B------:R-:W-:Y:S01]  /*b860*/  HMMA.16816.F32.BF16 R164, R172.reuse, R190, R164 ;  /* 0x000000beaca4723c */ /* 0x040fe200000418a4 */
[----:B------:R-:W-:Y:S07]  /*b870*/  LDSM.16.M88.4 R188, [R205+0x8000] ;  /* 0x00800000cdbc783b */ /* 0x000fee0000000200 */
[C---:B----4-:R-:W-:Y:S08]  /*b880*/  HMMA.16816.F32.BF16 R32, R172.reuse, R176, R32 ;  /* 0x000000b0ac20723c */ /* 0x050ff00000041820 */
[C---:B------:R-:W-:Y:S01]  /*b890*/  HMMA.16816.F32.BF16 R28, R172.reuse, R178, R28 ;  /* 0x000000b2ac1c723c */ /* 0x040fe2000004181c */
[----:B------:R-:W3:Y:S07]  /*b8a0*/  LDSM.16.M88.4 R176, [R217+0x15000] ;  /* 0x01500000d9b0783b */ /* 0x000eee0000000200 */
        /* <DEDUP_REMOVED lines=12> */
[----:B------:R-:W-:Y:S07]  /*b970*/  LDSM.16.M88.4 R180, [R3+0x14000] ;  /* 0x0140000003b4783b */ /* 0x000fee0000000200 */
[C---:B---3--:R-:W-:Y:S08]  /*b980*/  HMMA.16816.F32.BF16 R12, R16.reuse, R176, R12 ;  /* 0x000000b0100c723c */ /* 0x048ff0000004180c */
[C---:B------:R-:W-:Y:S01]  /*b990*/  HMMA.16816.F32.BF16 R8, R16.reuse, R178, R8 ;  /* 0x000000b21008723c */ /* 0x040fe20000041808 */
[----:B------:R-:W3:Y:S07]  /*b9a0*/  LDSM.16.M88.4 R176, [R187+0x8000] ;  /* 0x00800000bbb0783b */ /* 0x000eee0000000200 */
[C---:B-1----:R-:W-:Y:S08]  /*b9b0*/  HMMA.16816.F32.BF16 R4, R16.reuse, R20, R4 ;  /* 0x000000141004723c */ /* 0x042ff00000041804 */
[----:B------:R-:W-:Y:S01]  /*b9c0*/  HMMA.16816.F32.BF16 R192, R16, R22, R192 ;  /* 0x0000001610c0723c */ /* 0x000fe200000418c0 */
[----:B------:R-:W1:Y:S04]  /*b9d0*/  LDSM.16.M88.4 R20, [R3+0x14800] ;  /* 0x014800000314783b */ /* 0x000e680000000200 */
[----:B------:R-:W5:Y:S03]  /*b9e0*/  LDSM.16.M88.4 R16, [R3+0x15000] ;  /* 0x015000000310783b */ /* 0x000f660000000200 */
[C---:B----4-:R-:W-:Y:S08]  /*b9f0*/  HMMA.16816.F32.BF16 R32, R188.reuse, R172, R32 ;  /* 0x000000acbc20723c */ /* 0x050ff00000041820 */
        /* <DEDUP_REMOVED lines=10> */
[----:B------:R-:W-:Y:S04]  /*baa0*/  LDSM.16.M88.4 R188, [R206+0xc000] ;  /* 0x00c00000cebc783b */ /* 0x000fe80000000200 */
[----:B------:R-:W-:Y:S03]  /*bab0*/  LDSM.16.M88.4 R212, [R205+0xc000] ;  /* 0x00c00000cdd4783b */ /* 0x000fe60000000200 */
[C---:B---3--:R-:W-:Y:S08]  /*bac0*/  HMMA.16816.F32.BF16 R168, R176.reuse, R180, R168 ;  /* 0x000000b4b0a8723c */ /* 0x048ff000000418a8 */
[C---:B------:R-:W-:Y:S01]  /*bad0*/  HMMA.16816.F32.BF16 R164, R176.reuse, R182, R164 ;  /* 0x000000b6b0a4723c */ /* 0x040fe200000418a4 */
[----:B------:R-:W-:Y:S07]  /*bae0*/  LDSM.16.M88.4 R180, [R217+0x16000] ;  /* 0x01600000d9b4783b */ /* 0x000fee0000000200 */
[C---:B-1----:R-:W-:Y:S08]  /*baf0*/  HMMA.16816.F32.BF16 R32, R176.reuse, R20, R32 ;  /* 0x00000014b020723c */ /* 0x042ff00000041820 */
[C---:B------:R-:W-:Y:S01]  /*bb00*/  HMMA.16816.F32.BF16 R28, R176.reuse, R22, R28 ;  /* 0x00000016b01c723c */ /* 0x040fe2000004181c */
[----:B------:R-:W1:Y:S07]  /*bb10*/  LDSM.16.M88.4 R20, [R209+0x15000] ;  /* 0x01500000d114783b */ /* 0x000e6e0000000200 */
[C---:B-----5:R-:W-:Y:S08]  /*bb20*/  HMMA.16816.F32.BF16 R12, R176.reuse, R16, R12 ;  /* 0x00000010b00c723c */ /* 0x060ff0000004180c */
[C---:B------:R-:W-:Y:S01]  /*bb30*/  HMMA.16816.F32.BF16 R8, R176.reuse, R18, R8 ;  /* 0x00000012b008723c */ /* 0x040fe20000041808 */
[----:B------:R-:W3:Y:S07]  /*bb40*/  LDSM.16.M88.4 R16, [R209+0x15800] ;  /* 0x01580000d110783b */ /* 0x000eee0000000200 */
[C---:B------:R-:W-:Y:S08]  /*bb50*/  HMMA.16816.F32.BF16 R4, R176.reuse, R200, R4 ;  /* 0x000000c8b004723c */ /* 0x040ff00000041804 */
[----:B------:R-:W-:Y:S01]  /*bb60*/  HMMA.16816.F32.BF16 R192, R176, R202, R192 ;  /* 0x000000cab0c0723c */ /* 0x000fe200000418c0 */
[----:B------:R-:W5:Y:S04]  /*bb70*/  LDSM.16.M88.4 R176, [R217+0x16800] ;  /* 0x01680000d9b0783b */ /* 0x000f680000000200 */
[----:B------:R-:W-:Y:S03]  /*bb80*/  LDSM.16.M88.4 R200, [R204+0x16000] ;  /* 0x01600000ccc8783b */ /* 0x000fe60000000200 */
[C---:B--2---:R-:W-:Y:S08]  /*bb90*/  HMMA.16816.F32.BF16 R168, R24.reuse, R172, R168 ;  /* 0x000000ac18a8723c */ /* 0x044ff000000418a8 */
[C---:B------:R-:W-:Y:S01]  /*bba0*/  HMMA.16816.F32.BF16 R164, R24.reuse, R174, R164 ;  /* 0x000000ae18a4723c */ /* 0x040fe200000418a4 */
[----:B------:R-:W2:Y:S07]  /*bbb0*/  LDSM.16.M88.4 R172, [R217+0x17000] ;  /* 0x01700000d9ac783b */ /* 0x000eae0000000200 */
[C---:B----4-:R-:W-:Y:S08]  /*bbc0*/  HMMA.16816.F32.BF16 R32, R24.reuse, R196, R32 ;  /* 0x000000c41820723c */ /* 0x050ff00000041820 */
[C---:B------:R-:W-:Y:S01]  /*bbd0*/  HMMA.16816.F32.BF16 R28, R24.reuse, R198, R28 ;  /* 0x000000c6181c723c */ /* 0x040fe2000004181c */
[----:B------:R-:W4:Y:S07]  /*bbe0*/  LDSM.16.M88.4 R196, [R217+0x17800] ;  /* 0x01780000d9c4783b */ /* 0x000f2e0000000200 */
[C---:B-1----:R-:W-:Y:S08]  /*bbf0*/  HMMA.16816.F32.BF16 R12, R24.reuse, R20, R12 ;  /* 0x00000014180c723c */ /* 0x042ff0000004180c */
[C---:B------:R-:W-:Y:S01]  /*bc00*/  HMMA.16816.F32.BF16 R8, R24.reuse, R22, R8 ;  /* 0x000000161808723c */ /* 0x040fe20000041808 */
[----:B------:R-:W-:Y:S07]  /*bc10*/  LDSM.16.M88.4 R20, [R204+0x17000] ;  /* 0x01700000cc14783b */ /* 0x000fee0000000200 */
[C---:B---3--:R-:W-:Y:S08]  /*bc20*/  HMMA.16816.F32.BF16 R4, R24.reuse, R16, R4 ;  /* 0x000000101804723c */ /* 0x048ff00000041804 */
[----:B------:R-:W-:Y:S01]  /*bc30*/  HMMA.16816.F32.BF16 R192, R24, R18, R192 ;  /* 0x0000001218c0723c */ /* 0x000fe200000418c0 */
[----:B------:R-:W1:Y:S04]  /*bc40*/  LDSM.16.M88.4 R16, [R204+0x16800] ;  /* 0x01680000cc10783b */ /* 0x000e680000000200 */
[----:B------:R-:W3:Y:S03]  /*bc50*/  LDSM.16.M88.4 R24, [R204+0x17800] ;  /* 0x01780000cc18783b */ /* 0x000ee60000000200 */
[C---:B-----5:R-:W-:Y:S08]  /*bc60*/  HMMA.16816.F32.BF16 R32, R188.reuse, R176, R32 ;  /* 0x000000b0bc20723c */ /* 0x060ff00000041820 */
[C---:B------:R-:W-:Y:S01]  /*bc70*/  HMMA.16816.F32.BF16 R28, R188.reuse, R178, R28 ;  /* 0x000000b2bc1c723c */ /* 0x040fe2000004181c */
[----:B------:R-:W-:Y:S07]  /*bc80*/  LDSM.16.M88.4 R176, [R187+0xc000] ;  /* 0x00c00000bbb0783b */ /* 0x000fee0000000200 */
[C---:B--2---:R-:W-:Y:S08]  /*bc90*/  HMMA.16816.F32.BF16 R12, R188.reuse, R172, R12 ;  /* 0x000000acbc0c723c */ /* 0x044ff0000004180c */
[C---:B------:R-:W-:Y:S01]  /*bca0*/  HMMA.16816.F32.BF16 R8, R188.reuse, R174, R8 ;  /* 0x000000aebc08723c */ /* 0x040fe20000041808 */
[----:B------:R-:W2:Y:S07]  /*bcb0*/  LDSM.16.M88.4 R172, [R3+0x16000] ;  /* 0x0160000003ac783b */ /* 0x000eae0000000200 */
[C---:B------:R-:W-:Y:S08]  /*bcc0*/  HMMA.16816.F32.BF16 R168, R188.reuse, R180, R168 ;  /* 0x000000b4bca8723c */ /* 0x040ff000000418a8 */
[C---:B------:R-:W-:Y:S01]  /*bcd0*/  HMMA.16816.F32.BF16 R164, R188.reuse, R182, R164 ;  /* 0x000000b6bca4723c */ /* 0x040fe200000418a4 */
[----:B------:R-:W-:Y:S07]  /*bce0*/  LDSM.16.M88.4 R180, [R3+0x16800] ;  /* 0x0168000003b4783b */ /* 0x000fee0000000200 */
[C---:B----4-:R-:W-:Y:S08]  /*bcf0*/  HMMA.16816.F32.BF16 R4, R188.reuse, R196, R4 ;  /* 0x000000c4bc04723c */ /* 0x050ff00000041804 */
[----:B------:R-:W-:Y:S01]  /*bd00*/  HMMA.16816.F32.BF16 R192, R188, R198, R192 ;  /* 0x000000c6bcc0723c */ /* 0x000fe200000418c0 */
[----:B------:R-:W-:Y:S07]  /*bd10*/  LDSM.16.M88.4 R188, [R218+0xc000] ;  /* 0x00c00000dabc783b */ /* 0x000fee0000000200 */
[C---:B------:R-:W-:Y:S08]  /*bd20*/  HMMA.16816.F32.BF16 R168, R212.reuse, R200, R168 ;  /* 0x000000c8d4a8723c */ /* 0x040ff000000418a8 */
[C---:B------:R-:W-:Y:S01]  /*bd30*/  HMMA.16816.F32.BF16 R164, R212.reuse, R202, R164 ;  /* 0x000000cad4a4723c */ /* 0x040fe200000418a4 */
[----:B------:R-:W-:Y:S07]  /*bd40*/  LDSM.16.M88.4 R200, [R3+0x17800] ;  /* 0x0178000003c8783b */ /* 0x000fee0000000200 */
[C---:B-1----:R-:W-:Y:S08]  /*bd50*/  HMMA.16816.F32.BF16 R32, R212.reuse, R16, R32 ;  /* 0x00000010d420723c */ /* 0x042ff00000041820 */
[C---:B------:R-:W-:Y:S01]  /*bd60*/  HMMA.16816.F32.BF16 R28, R212.reuse, R18, R28 ;  /* 0x00000012d41c723c */ /* 0x040fe2000004181c */
[----:B------:R1:W4:Y:S07]  /*bd70*/  LDSM.16.M88.4 R16, [R3+0x17000] ;  /* 0x017000000310783b */ /* 0x00032e0000000200 */
[C---:B------:R-:W-:Y:S08]  /*bd80*/  HMMA.16816.F32.BF16 R12, R212.reuse, R20, R12 ;  /* 0x00000014d40c723c */ /* 0x040ff0000004180c */
[C---:B------:R-:W-:Y:S01]  /*bd90*/  HMMA.16816.F32.BF16 R8, R212.reuse, R22, R8 ;  /* 0x00000016d408723c */ /* 0x040fe20000041808 */
[----:B------:R-:W5:Y:S07]  /*bda0*/  LDSM.16.M88.4 R20, [R209+0x16000] ;  /* 0x01600000d114783b */ /* 0x000f6e0000000200 */
[----:B---3--:R-:W-:Y:S01]  /*bdb0*/  HMMA.16816.F32.BF16 R196, R212, R24, R4 ;  /* 0x00000018d4c4723c */ /* 0x008fe20000041804 */
[----:B------:R-:W-:Y:S01]  /*bdc0*/  LDSM.16.M88.4 R4, [R209+0x16800] ;  /* 0x01680000d104783b */ /* 0x000fe20000000200 */
[----:B-1----:R-:W-:-:S05]  /*bdd0*/  MOV R3, UR20 ;  /* 0x0000001400037c02 */ /* 0x002fca0008000f00 */
[----:B------:R-:W-:Y:S01]  /*bde0*/  IMAD R216, R3, 0x40, R216 ;  /* 0x0000004003d87824 */ /* 0x000fe200078e02d8 */
[----:B------:R-:W-:Y:S01]  /*bdf0*/  HMMA.16816.F32.BF16 R192, R212, R26, R192 ;  /* 0x0000001ad4c0723c */ /* 0x000fe200000418c0 */
[----:B------:R-:W1:Y:S03]  /*be00*/  LDSM.16.M88.4 R24, [R209+0x17000] ;  /* 0x01700000d118783b */ /* 0x000e660000000200 */
[----:B------:R-:W-:-:S04]  /*be10*/  IADD3 R3, PT, PT, R216, -0xbf, RZ ;  /* 0xffffff41d8037810 */ /* 0x000fc80007ffe0ff */
[----:B--2---:R-:W-:Y:S01]  /*be20*/  HMMA.16816.F32.BF16 R168, R176, R172, R168 ;  /* 0x000000acb0a8723c */ /* 0x004fe200000418a8 */
[----:B------:R-:W-:-:S07]  /*be30*/  ISETP.GE.AND P6, PT, R3, R2, PT ;  /* 0x000000020300720c */ /* 0x000fce0003fc6270 */
[----:B------:R-:W-:Y:S01]  /*be40*/  HMMA.16816.F32.BF16 R164, R176, R174, R164 ;  /* 0x000000aeb0a4723c */ /* 0x000fe200000418a4 */
[----:B------:R-:W2:Y:S01]  /*be50*/  LDSM.16.M88.4 R172, [R209+0x17800] ;  /* 0x01780000d1ac783b */ /* 0x000ea20000000200 */
[----:B------:R-:W-:-:S06]  /*be60*/  DEPBAR.LE SB0, 0x0 ;  /* 0x000080000000791a */ /* 0x000fcc0000000000 */
[C---:B----4-:R-:W-:Y:S08]  /*be70*/  HMMA.16816.F32.BF16 R12, R176.reuse, R16, R12 ;  /* 0x00000010b00c723c */ /* 0x050ff0000004180c */
[C---:B------:R-:W-:Y:S08]  /*be80*/  HMMA.16816.F32.BF16 R8, R176.reuse, R18, R8 ;  /* 0x00000012b008723c */ /* 0x040ff00000041808 */
[C---:B------:R-:W-:Y:S08]  /*be90*/  HMMA.16816.F32.BF16 R196, R176.reuse, R200, R196 ;  /* 0x000000c8b0c4723c */ /* 0x040ff000000418c4 */
[C---:B------:R-:W-:Y:S08]  /*bea0*/  HMMA.16816.F32.BF16 R192, R176.reuse, R202, R192 ;  /* 0x000000cab0c0723c */ /* 0x040ff000000418c0 */
[C---:B------:R-:W-:Y:S08]  /*beb0*/  HMMA.16816.F32.BF16 R32, R176.reuse, R180, R32 ;  /* 0x000000b4b020723c */ /* 0x040ff00000041820 */
[----:B------:R-:W-:Y:S08]  /*bec0*/  HMMA.16816.F32.BF16 R28, R176, R182, R28 ;  /* 0x000000b6b01c723c */ /* 0x000ff0000004181c */
[C---:B-----5:R-:W-:Y:S08]  /*bed0*/  HMMA.16816.F32.BF16 R168, R188.reuse, R20, R168 ;  /* 0x00000014bca8723c */ /* 0x060ff000000418a8 */
[C---:B------:R-:W-:Y:S08]  /*bee0*/  HMMA.16816.F32.BF16 R164, R188.reuse, R22, R164 ;  /* 0x00000016bca4723c */ /* 0x040ff000000418a4 */
[C---:B-1----:R-:W-:Y:S08]  /*bef0*/  HMMA.16816.F32.BF16 R12, R188.reuse, R24, R12 ;  /* 0x00000018bc0c723c */ /* 0x042ff0000004180c */
[C---:B------:R-:W-:Y:S08]  /*bf00*/  HMMA.16816.F32.BF16 R8, R188.reuse, R26, R8 ;  /* 0x0000001abc08723c */ /* 0x040ff00000041808 */
[C---:B--2---:R-:W-:Y:S08]  /*bf10*/  HMMA.16816.F32.BF16 R196, R188.reuse, R172, R196 ;  /* 0x000000acbcc4723c */ /* 0x044ff000000418c4 */
[C---:B------:R-:W-:Y:S08]  /*bf20*/  HMMA.16816.F32.BF16 R192, R188.reuse, R174, R192 ;  /* 0x000000aebcc0723c */ /* 0x040ff000000418c0 */
[----:B------:R-:W-:Y:S01]  /*bf30*/  HMMA.16816.F32.BF16 R32, R188, R4, R32 ;  /* 0x00000004bc20723c */ /* 0x000fe20000041820 */
[----:B------:R-:W-:Y:S01]  /*bf40*/  VIADD R4, R216, 0xffffff40 ;  /* 0xffffff40d8047836 */ /* 0x000fe20000000000 */
[----:B------:R-:W-:Y:S04]  /*bf50*/  BAR.SYNC.DEFER_BLOCKING 0x0 ;  /* 0x0000000000007b1d */ /* 0x000fe80000010000 */
[----:B------:R-:W-:-:S02]  /*bf60*/  ISETP.GE.AND P0, PT, R4, R2, PT ;  /* 0x000000020400720c */ /* 0x000fc40003f06270 */
[----:B------:R-:W-:Y:S01]  /*bf70*/  HMMA.16816.F32.BF16 R28, R188, R6, R28 ;  /* 0x00000006bc1c723c */ /* 0x000fe2000004181c */
[----:B------:R-:W-:Y:S01]  /*bf80*/  ISETP.GE.AND P5, PT, R4, R0, PT ;  /* 0x000000000400720c */ /* 0x000fe20003fa6270 */
[----:B------:R-:W-:Y:S01]  /*bf90*/  VIADD R6, R216, 0xffffff48 ;  /* 0xffffff48d8067836 */ /* 0x000fe20000000000 */
[----:B------:R-:W-:Y:S01]  /*bfa0*/  P2R R7, PR, RZ, 0x1 ;  /* 0x00000001ff077803 */ /* 0x000fe20000000000 */
[----:B------:R-:W-:-:S01]  /*bfb0*/  NOP ;  /* 0x0000000000007918 */ /* 0x000fc20000000000 */
[----:B------:R-:W-:-:S15]  /*bfc0*/  BRA.U !UP0, `(.L_x_810) ;  /* 0x0000000508047547 */ /* 0x000fde000b800000 */
[----:B------:R-:W-:-:S04]  /*bfd0*/  UIADD3 UR6, UPT, UPT, UR20, -0x4, URZ ;  /* 0xfffffffc14067890 */ /* 0x000fc8000fffe0ff */
[----:B------:R-:W-:-:S04]  /*bfe0*/  UIMAD.WIDE.U32 UR8, UR6, UR10, URZ ;  /* 0x0000000a060872a5 */ /* 0x000fc8000f8e00ff */
[----:B------:R-:W-:Y:S02]  /*bff0*/  UIMAD UR6, UR6, UR11, UR9 ;  /* 0x0000000b060672a4 */ /* 0x000fe4000f8e0209 */
[----:B------:R-:W-:Y:S01]  /*c000*/  IMAD.U32 R16, RZ, RZ, UR8 ;  /* 0x00000008ff107e24 */ /* 0x000fe2000f8e00ff */
[----:B------:R-:W-:Y:S01]  /*c010*/  USHF.L.U32 UR4, UR8, 0x6, URZ ;  /* 0x0000000608047899 */ /* 0x000fe200080006ff */
[----:B------:R-:W-:Y:S02]  /*c020*/  IMAD.U32 R17, RZ, RZ, UR9 ;  /* 0x00000009ff117e24 */ /* 0x000fe4000f8e00ff */
[----:B------:R-:W-:Y:S01]  /*c030*/  IMAD.U32 R4, RZ, RZ, UR6 ;  /* 0x00000006ff047e24 */ /* 0x000fe2000f8e00ff */
[----:B------:R-:W-:Y:S01]  /*c040*/  USHF.L.U64.HI UR6, UR8, 0x6, UR6 ;  /* 0x0000000608067899 */ /* 0x000fe20008010206 */
[----:B------:R-:W-:Y:S01]  /*c050*/  LEA R22, P0, R16, R226, 0x7 ;  /* 0x000000e210167211 */ /* 0x000fe200078038ff */
[----:B------:R-:W-:Y:S01]  /*c060*/  IMAD.U32 R5, RZ, RZ, UR4 ;  /* 0x00000004ff057e24 */ /* 0x000fe2000f8e00ff */
[----:B------:R-:W-:-:S02]  /*c070*/  ULEA UR4, UP0, UR10, UR4, 0x5 ;  /* 0x000000040a047291 */ /* 0x000fc4000f8028ff */
[-C--:B------:R-:W-:Y:S01]  /*c080*/  LEA.HI.X R23, R16, R225.reuse, R4, 0x7, P0 ;  /* 0x000000e110177211 */ /* 0x080fe200000f3c04 */
[----:B------:R-:W-:Y:S01]  /*c090*/  IMAD.U32 R4, RZ, RZ, UR6 ;  /* 0x00000006ff047e24 */ /* 0x000fe2000f8e00ff */
[CC--:B------:R-:W-:Y:S01]  /*c0a0*/  @!P3 LEA R20, P0, R5.reuse, R226.reuse, 0x1 ;  /* 0x000000e20514b211 */ /* 0x0c0fe200078008ff */
[----:B------:R-:W-:Y:S02]  /*c0b0*/  ULEA.HI.X UR6, UR10, UR6, UR11, 0x5, UP0 ;  /* 0x000000060a067291 */ /* 0x000fe400080f2c0b */
        /* <DEDUP_REMOVED lines=15> */
[----:B------:R-:W-:Y:S02]  /*c1b0*/  IMAD.U32 R5, RZ, RZ, UR4 ;  /* 0x00000004ff057e24 */ /* 0x000fe4000f8e00ff */
[----:B------:R-:W-:Y:S01]  /*c1c0*/  IMAD.U32 R4, RZ, RZ, UR6 ;  /* 0x00000006ff047e24 */ /* 0x000fe2000f8e00ff */
[----:B------:R-:W-:Y:S01]  /*c1d0*/  @!PT LDS RZ, [RZ] ;  /* 0x00000000fffff984 */ /* 0x000fe20000000800 */
[----:B------:R-:W-:Y:S01]  /*c1e0*/  @!PT LDS RZ, [RZ] ;  /* 0x00000000fffff984 */ /* 0x000fe20000000800 */
[----:B------:R-:W-:Y:S01]  /*c1f0*/  @!PT LDS RZ, [RZ] ;  /* 0x00000000fffff984 */ /* 0x000fe20000000800 */
[----:B------:R1:W-:Y:S02]  /*c200*/  @!P2 LDGSTS.E.BYPASS.LTC128B.128 [R227+0x14000], desc[UR24][R18.64+0x100] ;  /* 0x1400010012e3afae */ /* 0x0003e4000b981a18 */
[C---:B------:R-:W-:Y:S02]  /*c210*/  LEA R24, P0, R5.reuse, R226, 0x1 ;  /* 0x000000e205187211 */ /* 0x040fe400078008ff */
[----:B------:R1:W-:Y:S02]  /*c220*/  @P2 STS.128 [R227+0x14000], RZ ;  /* 0x014000ffe3002388 */ /* 0x0003e40000000c00 */
[----:B------:R-:W-:-:S02]  /*c230*/  LEA.HI.X R25, R5, R225, R4, 0x1, P0 ;  /* 0x000000e105197211 */ /* 0x000fc400000f0c04 */
        /* <DEDUP_REMOVED lines=26> */
.L_x_810:
[----:B------:R-:W-:Y:S01]  /*c3e0*/  ISETP.GE.AND P1, PT, R3, R0, PT ;  /* 0x000000000300720c */ /* 0x000fe20003f26270 */
[C---:B------:R-:W-:Y:S01]  /*c3f0*/  VIADD R4, R216.reuse, 0xffffff49 ;  /* 0xffffff49d8047836 */ /* 0x040fe20000000000 */
[----:B------:R-:W-:Y:S01]  /*c400*/  ISETP.NE.AND P4, PT, R7, RZ, PT ;  /* 0x000000ff0700720c */ /* 0x000fe20003f85270 */
[----:B------:R-:W-:Y:S01]  /*c410*/  VIADD R3, R216, 0xffffff50 ;  /* 0xffffff50d8037836 */ /* 0x000fe20000000000 */
[----:B------:R-:W-:Y:S01]  /*c420*/  ISETP.GE.AND P3, PT, R6, R2, PT ;  /* 0x000000020600720c */ /* 0x000fe20003f66270 */
[----:B-1----:R-:W-:Y:S01]  /*c430*/  VIADD R18, R216, 0xffffff58 ;  /* 0xffffff58d8127836 */ /* 0x002fe20000000000 */
[----:B------:R-:W-:Y:S01]  /*c440*/  ISETP.GE.AND P0, PT, R6, R0, PT ;  /* 0x000000000600720c */ /* 0x000fe20003f06270 */
[C---:B------:R-:W-:Y:S01]  /*c450*/  VIADD R17, R216.reuse, 0xffffff59 ;  /* 0xffffff59d8117836 */ /* 0x040fe20000000000 */
[C---:B------:R-:W-:Y:S01]  /*c460*/  IADD3 R5, PT, PT, R216.reuse, -0xaf, RZ ;  /* 0xffffff51d8057810 */ /* 0x040fe20007ffe0ff */
[----:B------:R-:W-:Y:S01]  /*c470*/  VIADD R22, R216, 0xffffff61 ;  /* 0xffffff61d8167836 */ /* 0x000fe20000000000 */
[----:B------:R-:W-:Y:S01]  /*c480*/  FSEL R7, R168, -INF , !P4 ;  /* 0xff800000a8077808 */ /* 0x000fe20006000000 */
[----:B------:R-:W-:Y:S01]  /*c490*/  VIADD R20, R216, 0xffffff69 ;  /* 0xffffff69d8147836 */ /* 0x000fe20000000000 */
[----:B------:R-:W-:Y:S01]  /*c4a0*/  FSEL R6, R170, -INF , !P5 ;  /* 0xff800000aa067808 */ /* 0x000fe20006800000 */
[----:B------:R-:W1:Y:S01]  /*c4b0*/  LDCU UR16, c[0x0][0x45c] ;  /* 0x00008b80ff1077ac */ /* 0x000e620008000800 */
[----:B------:R-:W-:-:S02]  /*c4c0*/  FSEL R16, R169, -INF , !P6 ;  /* 0xff800000a9107808 */ /* 0x000fc40007000000 */
[C---:B------:R-:W-:Y:S01]  /*c4d0*/  ISETP.GE.AND P2, PT, R4.reuse, R2, PT ;  /* 0x000000020400720c */ /* 0x040fe20003f46270 */
[----:B------:R-:W-:Y:S01]  /*c4e0*/  USHF.L.U32 UR17, UR20, 0x1, URZ ;  /* 0x0000000114117899 */ /* 0x000fe200080006ff */
[----:B------:R-:W-:Y:S01]  /*c4f0*/  ISETP.GE.AND P4, PT, R4, R0, PT ;  /* 0x000000000400720c */ /* 0x000fe20003f86270 */
[----:B------:R-:W-:Y:S01]  /*c500*/  UIADD3 UR10, UPT, UPT, UR30, -0x61c88647, URZ ;  /* 0x9e3779b91e0a7890 */ /* 0x000fe2000fffe0ff */
[C---:B------:R-:W-:Y:S01]  /*c510*/  ISETP.GE.AND P5, PT, R3.reuse, R2, PT ;  /* 0x000000020300720c */ /* 0x040fe20003fa6270 */
[----:B------:R-:W-:Y:S01]  /*c520*/  UIADD3 UR4, UPT, UPT, UR17, -0x6, URZ ;  /* 0xfffffffa11047890 */ /* 0x000fe2000fffe0ff */
[----:B------:R-:W-:Y:S01]  /*c530*/  ISETP.GE.AND P6, PT, R3, R0, PT ;  /* 0x000000000300720c */ /* 0x000fe20003fc6270 */
[----:B------:R-:W-:Y:S01]  /*c540*/  UIADD3 UR9, UPT, UPT, UR30, 0x3c6ef372, URZ ;  /* 0x3c6ef3721e097890 */ /* 0x000fe2000fffe0ff */
[----:B------:R-:W-:Y:S01]  /*c550*/  FSEL R4, R171, -INF , !P1 ;  /* 0xff800000ab047808 */ /* 0x000fe20004800000 */
[----:B------:R-:W-:Y:S01]  /*c560*/  UIADD3 UR15, UPT, UPT, UR31, 0x76cf5d0a, URZ ;  /* 0x76cf5d0a1f0f7890 */ /* 0x000fe2000fffe0ff */
[----:B------:R-:W-:Y:S01]  /*c570*/  FSEL R3, R164, -INF , !P3 ;  /* 0xff800000a4037808 */ /* 0x000fe20005800000 */
[----:B------:R-:W-:Y:S01]  /*c580*/  UIADD3 UR14, UPT, UPT, UR31, 0x32370b8f, URZ ;  /* 0x32370b8f1f0e7890 */ /* 0x000fe2000fffe0ff */
[C---:B------:R-:W-:Y:S01]  /*c590*/  ISETP.GE.AND P1, PT, R5.reuse, R2, PT ;  /* 0x000000020500720c */ /* 0x040fe20003f26270 */
[----:B------:R-:W-:Y:S01]  /*c5a0*/  UIADD3 UR8, UPT, UPT, UR30, -0x255992d5, URZ ;  /* 0xdaa66d2b1e087890 */ /* 0x000fe2000fffe0ff */
[----:B------:R-:W-:Y:S01]  /*c5b0*/  ISETP.GE.AND P3, PT, R5, R0, PT ;  /* 0x000000000500720c */ /* 0x000fe20003f66270 */
[----:B------:R-:W-:Y:S01]  /*c5c0*/  UIADD3 UR7, UPT, UPT, UR30, 0x78dde6e4, URZ ;  /* 0x78dde6e41e077890 */ /* 0x000fe2000fffe0ff */
[----:B------:R-:W-:Y:S01]  /*c5d0*/  FSEL R5, R166, -INF , !P0 ;  /* 0xff800000a6057808 */ /* 0x000fe20004000000 */
[----:B------:R-:W-:Y:S01]  /*c5e0*/  UIADD3 UR13, UPT, UPT, UR31, -0x126145ec, URZ ;  /* 0xed9eba141f0d7890 */ /* 0x000fe2000fffe0ff */
[-C--:B------:R-:W-:Y:S01]  /*c5f0*/  ISETP.GE.AND P0, PT, R18, R2.reuse, PT ;  /* 0x000000021200720c */ /* 0x080fe20003f06270 */
[----:B------:R-:W-:Y:S01]  /*c600*/  UIADD3 UR12, UPT, UPT, UR31, -0x56f99767, URZ ;  /* 0xa90668991f0c7890 */ /* 0x000fe2000fffe0ff */
[----:B------:R-:W-:Y:S01]  /*c610*/  FSEL R175, R32, -INF , !P5 ;  /* 0xff80000020af7808 */ /* 0x000fe20006800000 */
[----:B------:R-:W-:Y:S01]  /*c620*/  UIADD3 UR6, UPT, UPT, UR30, 0x1715609d, URZ ;  /* 0x1715609d1e067890 */ /* 0x000fe2000fffe0ff */
[----:B------:R-:W-:Y:S01]  /*c630*/  IADD3 R23, PT, PT, R216, -0xa0, RZ ;  /* 0xffffff60d8177810 */ /* 0x000fe20007ffe0ff */
[----:B------:R-:W-:Y:S01]  /*c640*/  UIADD3 UR11, UPT, UPT, UR31, 0x646e171e, URZ ;  /* 0x646e171e1f0b7890 */ /* 0x000fe2000fffe0ff */
[----:B------:R-:W-:Y:S01]  /*c650*/  ISETP.GE.AND P5, PT, R17, R2, PT ;  /* 0x000000021100720c */ /* 0x000fe20003fa6270 */
[----:B------:R-:W-:Y:S01]  /*c660*/  UIADD3 UR17, UPT, UPT, UR17, -0x5, URZ ;  /* 0xfffffffb11117890 */ /* 0x000fe2000fffe0ff */
[----:B------:R-:W-:-:S02]  /*c670*/  FSEL R165, R165, -INF , !P2 ;  /* 0xff800000a5a57808 */ /* 0x000fc40005000000 */
[----:B------:R-:W-:Y:S02]  /*c680*/  FMNMX3.FTZ R24, R186, R7, R16, !PT ;  /* 0x00000007ba187276 */ /* 0x000fe40007810010 */
[----:B------:R-:W-:Y:S02]  /*c690*/  FSEL R173, R28, -INF , !P0 ;  /* 0xff8000001cad7808 */ /* 0x000fe40004000000 */
[----:B------:R-:W-:Y:S02]  /*c6a0*/  ISETP.GE.AND P0, PT, R23, R2, PT ;  /* 0x000000021700720c */ /* 0x000fe40003f06270 */
[----:B------:R-:W-:Y:S02]  /*c6b0*/  IADD3 R21, PT, PT, R216, -0x98, RZ ;  /* 0xffffff68d8157810 */ /* 0x000fe40007ffe0ff */
[----:B------:R-:W-:Y:S02]  /*c6c0*/  FSEL R171, R29, -INF , !P5 ;  /* 0xff8000001dab7808 */ /* 0x000fe40006800000 */
[----:B------:R-:W-:-:S02]  /*c6d0*/  FSEL R174, R33, -INF , !P1 ;  /* 0xff80000021ae7808 */ /* 0x000fc40004800000 */
[-C--:B------:R-:W-:Y:S02]  /*c6e0*/  ISETP.GE.AND P5, PT, R22, R2.reuse, PT ;  /* 0x000000021600720c */ /* 0x080fe40003fa6270 */
[----:B------:R-:W-:Y:S02]  /*c6f0*/  FMNMX3.FTZ R24, R24, R3, R165, !PT ;  /* 0x0000000318187276 */ /* 0x000fe400078100a5 */
[----:B------:R-:W-:Y:S02]  /*c700*/  FSEL R221, R12, -INF , !P0 ;  /* 0xff8000000cdd7808 */ /* 0x000fe40004000000 */
[----:B------:R-:W-:Y:S02]  /*c710*/  ISETP.GE.AND P0, PT, R21, R2, PT ;  /* 0x000000021500720c */ /* 0x000fe40003f06270 */
[----:B------:R-:W-:Y:S01]  /*c720*/  ISETP.GE.AND P2, PT, R18, R0, PT ;  /* 0x000000001200720c */ /* 0x000fe20003f46270 */
[----:B------:R-:W-:Y:S01]  /*c730*/  VIADD R18, R216, 0xffffff71 ;  /* 0xffffff71d8127836 */ /* 0x000fe20000000000 */
[----:B------:R-:W-:-:S02]  /*c740*/  FSEL R220, R13, -INF , !P5 ;  /* 0xff8000000ddc7808 */ /* 0x000fc40006800000 */
[----:B------:R-:W-:Y:S02]  /*c750*/  FMNMX3.FTZ R24, R24, R175, R174, !PT ;  /* 0x000000af18187276 */ /* 0x000fe400078100ae */
[----:B------:R-:W-:Y:S02]  /*c760*/  ISETP.GE.AND P5, PT, R20, R2, PT ;  /* 0x000000021400720c */ /* 0x000fe40003fa6270 */
[----:B------:R-:W-:Y:S02]  /*c770*/  IADD3 R19, PT, PT, R216, -0x90, RZ ;  /* 0xffffff70d8137810 */ /* 0x000fe40007ffe0ff */
[----:B------:R-:W-:Y:S02]  /*c780*/  FSEL R219, R8, -INF , !P0 ;  /* 0xff80000008db7808 */ /* 0x000fe40004000000 */
[----:B------:R-:W-:Y:S02]  /*c790*/  ISETP.GE.AND P1, PT, R17, R0, PT ;  /* 0x000000001100720c */ /* 0x000fe40003f26270 */
[----:B------:R-:W-:-:S02]  /*c7a0*/  FMNMX3.FTZ R8, R24, R173, R171, !PT ;  /* 0x000000ad18087276 */ /* 0x000fc400078100ab */
[C---:B------:R-:W-:Y:S01]  /*c7b0*/  IADD3 R17, PT, PT, R216.reuse, -0x88, RZ ;  /* 0xffffff78d8117810 */ /* 0x040fe20007ffe0ff */
[----:B------:R-:W-:Y:S01]  /*c7c0*/  VIADD R216, R216, 0xffffff79 ;  /* 0xffffff79d8d87836 */ /* 0x000fe20000000000 */
[----:B------:R-:W-:Y:S02]  /*c7d0*/  FSEL R218, R9, -INF , !P5 ;  /* 0xff80000009da7808 */ /* 0x000fe40006800000 */
[-C--:B------:R-:W-:Y:S02]  /*c7e0*/  ISETP.GE.AND P0, PT, R19, R2.reuse, PT ;  /* 0x000000021300720c */ /* 0x080fe40003f06270 */
[----:B------:R-:W-:Y:S02]  /*c7f0*/  ISETP.GE.AND P5, PT, R18, R2, PT ;  /* 0x000000021200720c */ /* 0x000fe40003fa6270 */
[----:B------:R-:W-:Y:S02]  /*c800*/  FMNMX3.FTZ R8, R8, R221, R220, !PT ;  /* 0x000000dd08087276 */ /* 0x000fe400078100dc */
[----:B------:R-:W-:-:S02]  /*c810*/  FSEL R191, R196, -INF , !P0 ;  /* 0xff800000c4bf7808 */ /* 0x000fc40004000000 */
[----:B------:R-:W-:Y:S02]  /*c820*/  FSEL R189, R197, -INF , !P5 ;  /* 0xff800000c5bd7808 */ /* 0x000fe40006800000 */
[-C--:B------:R-:W-:Y:S02]  /*c830*/  ISETP.GE.AND P0, PT, R17, R2.reuse, PT ;  /* 0x000000021100720c */ /* 0x080fe40003f06270 */
[----:B------:R-:W-:Y:S02]  /*c840*/  ISETP.GE.AND P5, PT, R216, R2, PT ;  /* 0x00000002d800720c */ /* 0x000fe40003fa6270 */
[----:B------:R-:W-:Y:S02]  /*c850*/  FMNMX3.FTZ R2, R8, R219, R218, !PT ;  /* 0x000000db08027276 */ /* 0x000fe400078100da */
[----:B------:R-:W-:Y:S02]  /*c860*/  FSEL R188, R192, -INF , !P0 ;  /* 0xff800000c0bc7808 */ /* 0x000fe40004000000 */
[----:B------:R-:W-:-:S02]  /*c870*/  FSEL R183, R193, -INF , !P5 ;  /* 0xff800000c1b77808 */ /* 0x000fc40006800000 */
[----:B------:R-:W-:Y:S02]  /*c880*/  FMNMX3.FTZ R2, R2, R191, R189, !PT ;  /* 0x000000bf02027276 */ /* 0x000fe400078100bd */
[----:B------:R-:W-:Y:S02]  /*c890*/  FSEL R8, R167, -INF , !P4 ;  /* 0xff800000a7087808 */ /* 0x000fe40006000000 */
[----:B------:R-:W-:Y:S02]  /*c8a0*/  FMNMX3.FTZ R12, R185, R6, R4, !PT ;  /* 0x00000006b90c7276 */ /* 0x000fe40007810004 */
[----:B------:R-:W-:Y:S02]  /*c8b0*/  FMNMX3.FTZ R2, R2, R188, R183, !PT ;  /* 0x000000bc02027276 */ /* 0x000fe400078100b7 */
[----:B------:R-:W-:Y:S02]  /*c8c0*/  FSEL R172, R34, -INF , !P6 ;  /* 0xff80000022ac7808 */ /* 0x000fe40007000000 */
[----:B------:R-:W-:Y:S01]  /*c8d0*/  FSEL R168, R35, -INF , !P3 ;  /* 0xff80000023a87808 */ /* 0x000fe20005800000 */
[----:B------:R-:W2:Y:S01]  /*c8e0*/  SHFL.BFLY PT, R9, R2, 0x2, 0x1f ;  /* 0x0c401f0002097f89 */ /* 0x000ea200000e0000 */
        /* <DEDUP_REMOVED lines=21> */
[----:B------:R-:W-:Y:S02]  /*ca40*/  FSEL R180, R194, -INF , !P0 ;  /* 0xff800000c2b47808 */ /* 0x000fe40004000000 */
[----:B------:R-:W-:Y:S02]  /*ca50*/  FSEL R179, R195, -INF , !P2 ;  /* 0xff800000c3b37808 */ /* 0x000fe40005000000 */
[----:B------:R-:W-:Y:S02]  /*ca60*/  FMNMX3.FTZ R0, R12, R187, R182, !PT ;  /* 0x000000bb0c007276 */ /* 0x000fe400078100b6 */
[----:B--2---:R-:W-:Y:S01]  /*ca70*/  FMNMX.FTZ R10, R2, R9, !PT ;  /* 0x00000009020a7209 */ /* 0x004fe20007810000 */
[----:B------:R-:W-:Y:S01]  /*ca80*/  LDSM.16.MT88.4 R12, [R184+0x18000] ;  /* 0x01800000b80c783b */ /* 0x000fe20000004200 */
[----:B------:R-:W-:-:S02]  /*ca90*/  FMNMX3.FTZ R0, R0, R180, R179, !PT ;  /* 0x000000b400007276 */ /* 0x000fc400078100b3 */
[----:B------:R-:W-:Y:S01]  /*caa0*/  MOV R9, UR4 ;  /* 0x0000000400097c02 */ /* 0x000fe20008000f00 */
[----:B------:R-:W2:Y:S01]  /*cab0*/  SHFL.BFLY PT, R164, R10, 0x1, 0x1f ;  /* 0x0c201f000aa47f89 */ /* 0x000ea200000e0000 */
[----:B------:R-:W-:Y:S01]  /*cac0*/  MOV R205, 0x20 ;  /* 0x0000002000cd7802 */ /* 0x000fe20000000f00 */
[----:B------:R-:W-:Y:S01]  /*cad0*/  UIADD3 UR4, UPT, UPT, UR30, -0x4ab325aa, URZ ;  /* 0xb54cda561e047890 */ /* 0x000fe2000fffe0ff */
[----:B------:R-:W-:Y:S01]  /*cae0*/  LOP3.LUT R9, R9, UR31, R237, 0x96, !PT ;  /* 0x0000001f09097c12 */ /* 0x000fe2000f8e96ed */
[----:B------:R-:W3:Y:S01]  /*caf0*/  SHFL.BFLY PT, R2, R0, 0x2, 0x1f ;  /* 0x0c401f0000027f89 */ /* 0x000ee200000e0000 */
[----:B------:R-:W-:-:S03]  /*cb00*/  IADD3 R176, PT, PT, R184, 0x18040, RZ ;  /* 0x00018040b8b07810 */ /* 0x000fc60007ffe0ff */
[----:B------:R-:W-:-:S05]  /*cb10*/  IMAD.WIDE.U32 R198, R9, -0x326172a9, RZ ;  /* 0xcd9e8d5709c67825 */ /* 0x000fca00078e00ff */
[----:B------:R-:W-:Y:S02]  /*cb20*/  LOP3.LUT R9, R240, UR10, R199, 0x96, !PT ;  /* 0x0000000af0097c12 */ /* 0x000fe4000f8e96c7 */
[----:B------:R-:W-:-:S03]  /*cb30*/  LOP3.LUT R198, R198, UR9, R229, 0x96, !PT ;  /* 0x00000009c6c67c12 */ /* 0x000fc6000f8e96e5 */
[----:B------:R-:W-:Y:S02]  /*cb40*/  IMAD.WIDE.U32 R212, R9, -0x2daee0ad, RZ ;  /* 0xd2511f5309d47825 */ /* 0x000fe400078e00ff */
[----:B------:R-:W4:Y:S02]  /*cb50*/  LDC R9, c[0x0][0x4f8] ;  /* 0x00013e00ff097b82 */ /* 0x000f240000000800 */
[----:B------:R-:W-:Y:S01]  /*cb60*/  IMAD.WIDE.U32 R198, R198, -0x2daee0ad, RZ ;  /* 0xd2511f53c6c67825 */ /* 0x000fe200078e00ff */
[----:B--2---:R-:W-:-:S04]  /*cb70*/  FMNMX.FTZ R164, R10, R164, !PT ;  /* 0x000000a40aa47209 */ /* 0x004fc80007810000 */
[----:B------:R-:W-:Y:S02]  /*cb80*/  LOP3.LUT R212, R212, UR14, R199, 0x96, !PT ;  /* 0x0000000ed4d47c12 */ /* 0x000fe4000f8e96c7 */
[----:B---3--:R-:W-:Y:S01]  /*cb90*/  FMNMX.FTZ R2, R0, R2, !PT ;  /* 0x0000000200027209 */ /* 0x008fe20007810000 */
[C---:B-1----:R-:W-:Y:S01]  /*cba0*/  FMUL.FTZ R190, R164.reuse, UR16 ;  /* 0x00000010a4be7c20 */ /* 0x042fe20008410000 */
[----:B------:R-:W-:-:S03]  /*cbb0*/  FSETP.NEU.FTZ.AND P1, PT, R164, -INF , PT ;  /* 0xff800000a400780b */ /* 0x000fc60003f3d000 */
[----:B------:R-:W1:Y:S01]  /*cbc0*/  SHFL.BFLY PT, R0, R2, 0x1, 0x1f ;  /* 0x0c201f0002007f89 */ /* 0x000e6200000e0000 */
[----:B------:R-:W-:Y:S02]  /*cbd0*/  FSEL R190, R190, RZ, P1 ;  /* 0x000000ffbebe7208 */ /* 0x000fe40000800000 */
[----:B------:R-:W-:-:S03]  /*cbe0*/  FSEL R204, R164, RZ, P1 ;  /* 0x000000ffa4cc7208 */ /* 0x000fc60000800000 */
[--C-:B------:R-:W-:Y:S01]  /*cbf0*/  FFMA.FTZ R167, R3, UR16, -R190.reuse ;  /* 0x0000001003a77c23 */ /* 0x100fe200080108be */
[----:B------:R-:W-:Y:S01]  /*cc00*/  FFMA.FTZ R203, R7, UR16, -R190 ;  /* 0x0000001007cb7c23 */ /* 0x000fe200080108be */
[----:B------:R-:W-:Y:S01]  /*cc10*/  LOP3.LUT R7, R234, UR15, R213, 0x96, !PT ;  /* 0x0000000fea077c12 */ /* 0x000fe2000f8e96d5 */
[----:B------:R-:W-:Y:S01]  /*cc20*/  FADD.FTZ R204, R186, -R204 ;  /* 0x800000ccbacc7221 */ /* 0x000fe20000010000 */
[----:B------:R-:W-:-:S04]  /*cc30*/  IMAD.WIDE.U32 R212, R212, -0x326172a9, RZ ;  /* 0xcd9e8d57d4d47825 */ /* 0x000fc800078e00ff */
[--C-:B------:R-:W-:Y:S01]  /*cc40*/  FFMA.FTZ R200, R16, UR16, -R190.reuse ;  /* 0x0000001010c87c23 */ /* 0x100fe200080108be */
[--C-:B------:R-:W-:Y:S01]  /*cc50*/  FFMA.FTZ R166, R165, UR16, -R190.reuse ;  /* 0x00000010a5a67c23 */ /* 0x100fe200080108be */
[----:B------:R-:W-:Y:S01]  /*cc60*/  FMUL.FTZ R204, R204, UR16 ;  /* 0x00000010cccc7c20 */ /* 0x000fe20008410000 */
[----:B------:R-:W-:Y:S01]  /*cc70*/  IMAD.WIDE.U32 R194, R7, -0x326172a9, RZ ;  /* 0xcd9e8d5707c27825 */ /* 0x000fe200078e00ff */
[----:B------:R-:W-:Y:S01]  /*cc80*/  MUFU.EX2 R203, R203 ;  /* 0x000000cb00cb7308 */ /* 0x000fe20000000800 */
[----:B----4-:R-:W-:Y:S02]  /*cc90*/  LOP3.LUT R9, R9, 0xff, RZ, 0xc0, !PT ;  /* 0x000000ff09097812 */ /* 0x010fe400078ec0ff */
[--C-:B------:R-:W-:Y:S01]  /*cca0*/  FFMA.FTZ R216, R175, UR16, -R190.reuse ;  /* 0x00000010afd87c23 */ /* 0x100fe200080108be */
[----:B------:R-:W-:Y:S01]  /*ccb0*/  VIADD R16, R184, 0x18000 ;  /* 0x00018000b8107836 */ /* 0x000fe20000000000 */
[----:B------:R-:W-:Y:S01]  /*ccc0*/  LOP3.LUT R7, R228, UR8, R195, 0x96, !PT ;  /* 0x00000008e4077c12 */ /* 0x000fe2000f8e96c3 */
[----:B------:R-:W-:Y:S01]  /*ccd0*/  FFMA.FTZ R214, R173, UR16, -R190 ;  /* 0x00000010add67c23 */ /* 0x000fe200080108be */
[----:B------:R-:W-:Y:S01]  /*cce0*/  LOP3.LUT R194, R194, UR7, R213, 0x96, !PT ;  /* 0x00000007c2c27c12 */ /* 0x000fe2000f8e96d5 */
[----:B------:R-:W-:Y:S01]  /*ccf0*/  IMAD R178, R9, 0x10000, R9 ;  /* 0x0001000009b27824 */ /* 0x000fe200078e0209 */
[----:B------:R-:W2:Y:S01]  /*cd00*/  MUFU.EX2 R204, R204 ;  /* 0x000000cc00cc7308 */ /* 0x000ea20000000800 */
[----:B-1----:R-:W-:Y:S01]  /*cd10*/  FMNMX.FTZ R3, R2, R0, !PT ;  /* 0x0000000002037209 */ /* 0x002fe20007810000 */
[----:B------:R-:W-:-:S04]  /*cd20*/  IMAD.WIDE.U32 R10, R7, -0x2daee0ad, RZ ;  /* 0xd2511f53070a7825 */ /* 0x000fc800078e00ff */
[--C-:B------:R-:W-:Y:S01]  /*cd30*/  FFMA.FTZ R206, R171, UR16, -R190.reuse ;  /* 0x00000010abce7c23 */ /* 0x100fe200080108be */
[--C-:B------:R-:W-:Y:S01]  /*cd40*/  FFMA.FTZ R219, R219, UR16, -R190.reuse ;  /* 0x00000010dbdb7c23 */ /* 0x100fe200080108be */
[C---:B------:R-:W-:Y:S01]  /*cd50*/  FSETP.NEU.FTZ.AND P0, PT, R3.reuse, -INF , PT ;  /* 0xff8000000300780b */ /* 0x040fe20003f1d000 */
[C---:B------:R-:W-:Y:S01]  /*cd60*/  FMUL.FTZ R181, R3.reuse, UR16 ;  /* 0x0000001003b57c20 */ /* 0x040fe20008410000 */
[----:B------:R-:W-:Y:S01]  /*cd70*/  IMAD.WIDE.U32 R194, R194, -0x2daee0ad, RZ ;  /* 0xd2511f53c2c27825 */ /* 0x000fe200078e00ff */
[----:B------:R-:W-:Y:S01]  /*cd80*/  LOP3.LUT R198, R198, UR13, R11, 0x96, !PT ;  /* 0x0000000dc6c67c12 */ /* 0x000fe2000f8e960b */
[----:B------:R-:W-:Y:S01]  /*cd90*/  MUFU.EX2 R200, R200 ;  /* 0x000000c800c87308 */ /* 0x000fe20000000800 */
[----:B------:R-:W-:Y:S01]  /*cda0*/  FSEL R202, R3, RZ, P0 ;  /* 0x000000ff03ca7208 */ /* 0x000fe20000000000 */
[----:B------:R-:W-:Y:S01]  /*cdb0*/  FFMA.FTZ R218, R218, UR16, -R190 ;  /* 0x00000010dada7c23 */ /* 0x000fe200080108be */
[----:B------:R-:W-:Y:S01]  /*cdc0*/  R2P PR, R208, 0x6 ;  /* 0x00000006d0007804 */ /* 0x000fe20000000000 */
[----:B------:R-:W-:Y:S01]  /*cdd0*/  IMAD.WIDE.U32 R198, R198, -0x326172a9, RZ ;  /* 0xcd9e8d57c6c67825 */ /* 0x000fe200078e00ff */
[----:B------:R-:W-:-:S03]  /*cde0*/  FSEL R181, R181, RZ, P0 ;  /* 0x000000ffb5b57208 */ /* 0x000fc60000000000 */
[----:B------:R-:W-:Y:S01]  /*cdf0*/  FADD.FTZ R202, R185, -R202 ;  /* 0x800000cab9ca7221 */ /* 0x000fe20000010000 */
[----:B------:R-:W-:Y:S01]  /*ce00*/  LOP3.LUT R7, R10, UR12, R195, 0x96, !PT ;  /* 0x0000000c0a077c12 */ /* 0x000fe2000f8e96c3 */
[----:B--2---:R-:W-:Y:S01]  /*ce10*/  FMUL.FTZ R17, R37, R204 ;  /* 0x000000cc25117220 */ /* 0x004fe20000410000 */
[----:B------:R-:W-:Y:S01]  /*ce20*/  SEL R205, R205, 0xffffffe0, !P1 ;  /* 0xffffffe0cdcd7807 */ /* 0x000fe20004800000 */
[----:B------:R-:W-:Y:S01]  /*ce30*/  FMUL.FTZ R202, R202, UR16 ;  /* 0x00000010caca7c20 */ /* 0x000fe20008410000 */
[----:B------:R-:W-:Y:S01]  /*ce40*/  FFMA.FTZ R165, R6, UR16, -R181 ;  /* 0x0000001006a57c23 */ /* 0x000fe200080108b5 */
[----:B------:R-:W-:Y:S01]  /*ce50*/  IMAD.WIDE.U32 R6, R7, -0x326172a9, RZ ;  /* 0xcd9e8d5707067825 */ /* 0x000fe200078e00ff */
[----:B------:R-:W-:-:S03]  /*ce60*/  IADD3 R177, PT, PT, R184, R205, RZ ;  /* 0x000000cdb8b17210 */ /* 0x000fc60007ffe0ff */
[--C-:B------:R-:W-:Y:S01]  /*ce70*/  FFMA.FTZ R2, R4, UR16, -R181.reuse ;  /* 0x0000001004027c23 */ /* 0x100fe200080108b5 */
[----:B------:R-:W-:Y:S01]  /*ce80*/  FFMA.FTZ R201, R8, UR16, -R181 ;  /* 0x0000001008c97c23 */ /* 0x000fe200080108b5 */
[----:B------:R-:W1:Y:S01]  /*ce90*/  MUFU.EX2 R202, R202 ;  /* 0x000000ca00ca7308 */ /* 0x000e620000000800 */
[----:B------:R-:W-:Y:S02]  /*cea0*/  @P2 VIADD R176, R16, 0xffffffc0 ;  /* 0xffffffc010b02836 */ /* 0x000fe40000000000 */
[----:B------:R-:W-:Y:S01]  /*ceb0*/  FMUL.FTZ R16, R36, R204 ;  /* 0x000000cc24107220 */ /* 0x000fe20000410000 */
[----:B------:R-:W-:Y:S01]  /*cec0*/  LOP3.LUT R10, R198, UR4, R7, 0x96, !PT ;  /* 0x00000004c60a7c12 */ /* 0x000fe2000f8e9607 */
[----:B------:R-:W-:Y:S01]  /*ced0*/  IMAD.MOV.U32 R11, RZ, RZ, R6 ;  /* 0x000000ffff0b7224 */ /* 0x000fe200078e0006 */
[C---:B------:R-:W-:Y:S01]  /*cee0*/  PRMT R0, R6.reuse, 0x7773, RZ ;  /* 0x0000777306007816 */ /* 0x040fe200000000ff */
[----:B------:R-:W-:Y:S01]  /*cef0*/  LDSM.16.MT88.4 R20, [R177+0x18000] ;  /* 0x01800000b114783b */ /* 0x000fe20000004200 */
[----:B------:R-:W-:Y:S01]  /*cf00*/  IADD3 R205, PT, PT, R205, R176, RZ ;  /* 0x000000b0cdcd7210 */ /* 0x000fe20007ffe0ff */
[----:B------:R-:W-:Y:S01]  /*cf10*/  MUFU.EX2 R167, R167 ;  /* 0x000000a700a77308 */ /* 0x000fe20000000800 */
[----:B------:R-:W-:Y:S01]  /*cf20*/  PRMT R7, R6, 0x7772, RZ ;  /* 0x0000777206077816 */ /* 0x000fe200000000ff */
[----:B------:R-:W-:Y:S01]  /*cf30*/  LDSM.16.MT88.4 R28, [R176] ;  /* 0x00000000b01c783b */ /* 0x000fe20000004200 */
[----:B------:R-:W-:Y:S01]  /*cf40*/  LOP3.LUT R4, R10, 0xffff, RZ, 0xc0, !PT ;  /* 0x0000ffff0a047812 */ /* 0x000fe200078ec0ff */
[----:B------:R-:W-:Y:S01]  /*cf50*/  FMUL.FTZ R24, R44, R204 ;  /* 0x000000cc2c187220 */ /* 0x000fe20000410000 */
[----:B------:R-:W-:Y:S01]  /*cf60*/  PRMT R7, R7, 0x5410, R0 ;  /* 0x0000541007077816 */ /* 0x000fe20000000000 */
[----:B------:R-:W-:Y:S01]  /*cf70*/  FFMA.FTZ R0, R5, UR16, -R181 ;  /* 0x0000001005007c23 */ /* 0x000fe200080108b5 */
[----:B------:R-:W-:Y:S01]  /*cf80*/  LOP3.LUT R5, R10, 0xff, RZ, 0xc0, !PT ;  /* 0x000000ff0a057812 */ /* 0x000fe200078ec0ff */
[----:B------:R-:W2:Y:S01]  /*cf90*/  MUFU.EX2 R166, R166 ;  /* 0x000000a600a67308 */ /* 0x000ea20000000800 */
[-C--:B-1----:R-:W-:Y:S01]  /*cfa0*/  FMUL.FTZ R18, R38, R202.reuse ;  /* 0x000000ca26127220 */ /* 0x082fe20000410000 */
[----:B------:R-:W-:Y:S01]  /*cfb0*/  FMUL.FTZ R19, R39, R202 ;  /* 0x000000ca27137220 */ /* 0x000fe20000410000 */
[----:B------:R-:W-:Y:S01]  /*cfc0*/  SHF.R.U32.HI R4, RZ, 0x8, R4 ;  /* 0x00000008ff047819 */ /* 0x000fe20000011604 */
[----:B------:R-:W1:Y:S01]  /*cfd0*/  LDSM.16.MT88.4 R36, [R205] ;  /* 0x00000000cd24783b */ /* 0x000e620000004200 */
[----:B------:R-:W-:Y:S01]  /*cfe0*/  PRMT R8, R10, 0x7632, R8 ;  /* 0x000076320a087816 */ /* 0x000fe20000000008 */
[----:B------:R-:W-:Y:S01]  /*cff0*/  FMUL.FTZ R25, R45, R204 ;  /* 0x000000cc2d197220 */ /* 0x000fe20000410000 */
[----:B------:R-:W-:Y:S01]  /*d000*/  PRMT R4, R5, 0x5410, R4 ;  /* 0x0000541005047816 */ /* 0x000fe20000000004 */
[----:B------:R-:W-:Y:S01]  /*d010*/  MUFU.EX2 R165, R165 ;  /* 0x000000a500a57308 */ /* 0x000fe20000000800 */
[----:B------:R-:W-:Y:S01]  /*d020*/  PRMT R6, R6, 0x7771, RZ ;  /* 0x0000777106067816 */ /* 0x000fe200000000ff */
[-C--:B------:R-:W-:Y:S01]  /*d030*/  FMUL.FTZ R26, R46, R202.reuse ;  /* 0x000000ca2e1a7220 */ /* 0x080fe20000410000 */
[----:B------:R-:W-:Y:S01]  /*d040*/  LOP3.LUT R11, R11, 0xff, RZ, 0xc0, !PT ;  /* 0x000000ff0b0b7812 */ /* 0x000fe200078ec0ff */
[----:B------:R-:W-:Y:S01]  /*d050*/  FMUL.FTZ R27, R47, R202 ;  /* 0x000000ca2f1b7220 */ /* 0x000fe20000410000 */
[----:B------:R-:W-:Y:S01]  /*d060*/  SHF.R.U32.HI R5, RZ, 0x18, R10 ;  /* 0x00000018ff057819 */ /* 0x000fe2000001160a */
[----:B------:R-:W3:Y:S01]  /*d070*/  LDSM.16.MT88.4 R44, [R184+0x1a000] ;  /* 0x01a00000b82c783b */ /* 0x000ee20000004200 */
[----:B------:R-:W-:Y:S01]  /*d080*/  LOP3.LUT R8, R8, 0xff, RZ, 0xc0, !PT ;  /* 0x000000ff08087812 */ /* 0x000fe200078ec0ff */
[----:B------:R-:W4:Y:S01]  /*d090*/  MUFU.EX2 R2, R2 ;  /* 0x0000000200027308 */ /* 0x000f220000000800 */
[----:B------:R-:W-:Y:S01]  /*d0a0*/  PRMT R6, R11, 0x5410, R6 ;  /* 0x000054100b067816 */ /* 0x000fe20000000006 */
[-C--:B------:R-:W-:Y:S01]  /*d0b0*/  FMUL.FTZ R32, R52, R204.reuse ;  /* 0x000000cc34207220 */ /* 0x080fe20000410000 */
[----:B------:R-:W-:Y:S01]  /*d0c0*/  LOP3.LUT R7, R7, 0xff00ff, RZ, 0xc0, !PT ;  /* 0x00ff00ff07077812 */ /* 0x000fe200078ec0ff */
[----:B------:R-:W-:Y:S01]  /*d0d0*/  FMUL.FTZ R33, R53, R204 ;  /* 0x000000cc35217220 */ /* 0x000fe20000410000 */
[----:B------:R-:W-:Y:S01]  /*d0e0*/  PRMT R5, R8, 0x5410, R5 ;  /* 0x0000541008057816 */ /* 0x000fe20000000005 */
[-C--:B------:R-:W-:Y:S01]  /*d0f0*/  FMUL.FTZ R34, R54, R202.reuse ;  /* 0x000000ca36227220 */ /* 0x080fe20000410000 */
[--C-:B------:R-:W-:Y:S01]  /*d100*/  HSET2.LE.AND R6, R6, R178.reuse, PT ;  /* 0x000000b206067233 */ /* 0x100fe20003803000 */
[----:B------:R-:W-:Y:S01]  /*d110*/  MUFU.EX2 R0, R0 ;  /* 0x0000000000007308 */ /* 0x000fe20000000800 */
[--C-:B------:R-:W-:Y:S01]  /*d120*/  HSET2.LE.AND R7, R7, R178.reuse, PT ;  /* 0x000000b207077233 */ /* 0x100fe20003803000 */
[----:B------:R-:W-:Y:S01]  /*d130*/  FMUL.FTZ R35, R55, R202 ;  /* 0x000000ca37237220 */ /* 0x000fe20000410000 */
[--C-:B------:R-:W-:Y:S01]  /*d140*/  HSET2.LE.AND R4, R4, R178.reuse, PT ;  /* 0x000000b204047233 */ /* 0x100fe20003803000 */
[-C--:B------:R-:W-:Y:S01]  /*d150*/  FMUL.FTZ R56, R56, R204.reuse ;  /* 0x000000cc38387220 */ /* 0x080fe20000410000 */
[----:B------:R-:W-:Y:S01]  /*d160*/  HSET2.LE.AND R5, R5, R178, PT ;  /* 0x000000b205057233 */ /* 0x000fe20003803000 */
[----:B------:R-:W-:Y:S01]  /*d170*/  FMUL.FTZ R57, R57, R204 ;  /* 0x000000cc39397220 */ /* 0x000fe20000410000 */
[----:B--2---:R-:W-:Y:S01]  /*d180*/  F2FP.BF16.F32.PACK_AB R11, R166, R167 ;  /* 0x000000a7a60b723e */ /* 0x004fe200000010ff */
[----:B------:R-:W2:Y:S01]  /*d190*/  MUFU.EX2 R201, R201 ;  /* 0x000000c900c97308 */ /* 0x000ea20000000800 */
[----:B------:R-:W-:Y:S01]  /*d1a0*/  F2FP.BF16.F32.PACK_AB R9, R200, R203 ;  /* 0x000000cbc809723e */ /* 0x000fe200000010ff */
[-C--:B------:R-:W-:Y:S01]  /*d1b0*/  FMUL.FTZ R58, R58, R202.reuse ;  /* 0x000000ca3a3a7220 */ /* 0x080fe20000410000 */
[----:B----4-:R-:W-:Y:S01]  /*d1c0*/  F2FP.BF16.F32.PACK_AB R8, R2, R165 ;  /* 0x000000a50208723e */ /* 0x010fe200000010ff */
[----:B------:R-:W-:Y:S01]  /*d1d0*/  FMUL.FTZ R59, R59, R202 ;  /* 0x000000ca3b3b7220 */ /* 0x000fe20000410000 */
[----:B------:R-:W-:Y:S01]  /*d1e0*/  LOP3.LUT R6, R11, R6, RZ, 0xc0, !PT ;  /* 0x000000060b067212 */ /* 0x000fe200078ec0ff */
[----:B------:R-:W4:Y:S01]  /*d1f0*/  LDSM.16.MT88.4 R52, [R177+0x1a000] ;  /* 0x01a00000b134783b */ /* 0x000f220000004200 */
[----:B------:R-:W-:Y:S01]  /*d200*/  LOP3.LUT R4, R9, R4, RZ, 0xc0, !PT ;  /* 0x0000000409047212 */ /* 0x000fe200078ec0ff */
[-C--:B------:R-:W-:Y:S01]  /*d210*/  FMUL.FTZ R40, R40, R204.reuse ;  /* 0x000000cc28287220 */ /* 0x080fe20000410000 */
[----:B------:R-:W-:Y:S01]  /*d220*/  LOP3.LUT R5, R8, R5, RZ, 0xc0, !PT ;  /* 0x0000000508057212 */ /* 0x000fe200078ec0ff */
[----:B------:R-:W-:Y:S01]  /*d230*/  FMUL.FTZ R41, R41, R204 ;  /* 0x000000cc29297220 */ /* 0x000fe20000410000 */
[-C--:B------:R-:W-:Y:S01]  /*d240*/  FMUL.FTZ R42, R42, R202.reuse ;  /* 0x000000ca2a2a7220 */ /* 0x080fe20000410000 */
[----:B------:R-:W-:Y:S01]  /*d250*/  FMUL.FTZ R43, R43, R202 ;  /* 0x000000ca2b2b7220 */ /* 0x000fe20000410000 */
[-C--:B------:R-:W-:Y:S01]  /*d260*/  FMUL.FTZ R48, R48, R204.reuse ;  /* 0x000000cc30307220 */ /* 0x080fe20000410000 */
[----:B------:R-:W-:Y:S01]  /*d270*/  FMUL.FTZ R49, R49, R204 ;  /* 0x000000cc31317220 */ /* 0x000fe20000410000 */
[-C--:B------:R-:W-:Y:S01]  /*d280*/  FMUL.FTZ R50, R50, R202.reuse ;  /* 0x000000ca32327220 */ /* 0x080fe20000410000 */
[----:B------:R-:W-:Y:S01]  /*d290*/  FMUL.FTZ R51, R51, R202 ;  /* 0x000000ca33337220 */ /* 0x000fe20000410000 */
[----:B--2---:R-:W-:Y:S01]  /*d2a0*/  F2FP.BF16.F32.PACK_AB R10, R201, R0 ;  /* 0x00000000c90a723e */ /* 0x004fe200000010ff */
[-C--:B------:R-:W-:Y:S01]  /*d2b0*/  FMUL.FTZ R64, R64, R204.reuse ;  /* 0x000000cc40407220 */ /* 0x080fe20000410000 */
[----:B------:R-:W-:Y:S01]  /*d2c0*/  FMUL.FTZ R65, R65, R204 ;  /* 0x000000cc41417220 */ /* 0x000fe20000410000 */
        /* <DEDUP_REMOVED lines=46> */
[-C--:B------:R-:W-:Y:S01]  /*d5b0*/  FMUL.FTZ R120, R120, R204.reuse ;  /* 0x000000cc78787220 */ /* 0x080fe20000410000 */
[-C--:B------:R-:W-:Y:S01]  /*d5c0*/  FMUL.FTZ R121, R121, R204.reuse ;  /* 0x000000cc79797220 */ /* 0x080fe20000410000 */
[C---:B------:R-:W-:Y:S01]  /*d5d0*/  HMMA.16816.F32.BF16 R28, R4.reuse, R30, R48 ;  /* 0x0000001e041c723c */ /* 0x040fe20000041830 */
[-C--:B------:R-:W-:Y:S01]  /*d5e0*/  FMUL.FTZ R48, R68, R204.reuse ;  /* 0x000000cc44307220 */ /* 0x080fe20000410000 */
[----:B------:R-:W-:Y:S01]  /*d5f0*/  FMUL.FTZ R49, R69, R204 ;  /* 0x000000cc45317220 */ /* 0x000fe20000410000 */
[-C--:B------:R-:W-:Y:S01]  /*d600*/  FMUL.FTZ R50, R70, R202.reuse ;  /* 0x000000ca46327220 */ /* 0x080fe20000410000 */
[-C--:B------:R-:W-:Y:S01]  /*d610*/  FMUL.FTZ R51, R71, R202.reuse ;  /* 0x000000ca47337220 */ /* 0x080fe20000410000 */
[-C--:B------:R-:W-:Y:S01]  /*d620*/  FMUL.FTZ R122, R122, R202.reuse ;  /* 0x000000ca7a7a7220 */ /* 0x080fe20000410000 */
[----:B------:R-:W2:Y:S01]  /*d630*/  LDSM.16.MT88.4 R68, [R205+0x2000] ;  /* 0x00200000cd44783b */ /* 0x000ea20000004200 */
[----:B------:R-:W-:Y:S01]  /*d640*/  FMUL.FTZ R123, R123, R202 ;  /* 0x000000ca7b7b7220 */ /* 0x000fe20000410000 */
[C---:B---3--:R-:W-:Y:S01]  /*d650*/  HMMA.16816.F32.BF16 R40, R4.reuse, R44, R40 ;  /* 0x0000002c0428723c */ /* 0x048fe20000041828 */
[-C--:B------:R-:W-:Y:S01]  /*d660*/  FMUL.FTZ R128, R128, R204.reuse ;  /* 0x000000cc80807220 */ /* 0x080fe20000410000 */
[----:B------:R-:W-:Y:S01]  /*d670*/  FMUL.FTZ R129, R129, R204 ;  /* 0x000000cc81817220 */ /* 0x000fe20000410000 */
[-C--:B------:R-:W-:Y:S01]  /*d680*/  FMUL.FTZ R130, R130, R202.reuse ;  /* 0x000000ca82827220 */ /* 0x080fe20000410000 */
[----:B------:R-:W-:Y:S01]  /*d690*/  FMUL.FTZ R131, R131, R202 ;  /* 0x000000ca83837220 */ /* 0x000fe20000410000 */
[-C--:B------:R-:W-:Y:S01]  /*d6a0*/  FMUL.FTZ R140, R140, R204.reuse ;  /* 0x000000cc8c8c7220 */ /* 0x080fe20000410000 */
[----:B------:R-:W-:Y:S01]  /*d6b0*/  FMUL.FTZ R141, R141, R204 ;  /* 0x000000cc8d8d7220 */ /* 0x000fe20000410000 */
[----:B------:R-:W-:Y:S01]  /*d6c0*/  FMUL.FTZ R142, R142, R202 ;  /* 0x000000ca8e8e7220 */ /* 0x000fe20000410000 */
[C---:B------:R-:W-:Y:S01]  /*d6d0*/  HMMA.16816.F32.BF16 R44, R4.reuse, R46, R64 ;  /* 0x0000002e042c723c */ /* 0x040fe20000041840 */
[-C--:B------:R-:W-:Y:S01]  /*d6e0*/  FMUL.FTZ R64, R84, R204.reuse ;  /* 0x000000cc54407220 */ /* 0x080fe20000410000 */
[----:B------:R-:W-:Y:S01]  /*d6f0*/  FMUL.FTZ R65, R85, R204 ;  /* 0x000000cc55417220 */ /* 0x000fe20000410000 */
[-C--:B------:R-:W-:Y:S01]  /*d700*/  FMUL.FTZ R66, R86, R202.reuse ;  /* 0x000000ca56427220 */ /* 0x080fe20000410000 */
[-C--:B------:R-:W-:Y:S01]  /*d710*/  FMUL.FTZ R67, R87, R202.reuse ;  /* 0x000000ca57437220 */ /* 0x080fe20000410000 */
[----:B------:R-:W-:Y:S01]  /*d720*/  FMUL.FTZ R143, R143, R202 ;  /* 0x000000ca8f8f7220 */ /* 0x000fe20000410000 */
[----:B------:R-:W3:Y:S01]  /*d730*/  LDSM.16.MT88.4 R84, [R177+0x1c000] ;  /* 0x01c00000b154783b */ /* 0x000ee20000004200 */
[--C-:B------:R-:W-:Y:S01]  /*d740*/  FFMA.FTZ R215, R172, UR16, -R181.reuse ;  /* 0x00000010acd77c23 */ /* 0x100fe200080108b5 */
[C---:B----4-:R-:W-:Y:S01]  /*d750*/  HMMA.16816.F32.BF16 R48, R4.reuse, R52, R48 ;  /* 0x000000340430723c */ /* 0x050fe20000041830 */
[--C-:B------:R-:W-:Y:S01]  /*d760*/  FFMA.FTZ R209, R170, UR16, -R181.reuse ;  /* 0x00000010aad17c23 */ /* 0x100fe200080108b5 */
[--C-:B------:R-:W-:Y:S01]  /*d770*/  FFMA.FTZ R213, R169, UR16, -R181.reuse ;  /* 0x00000010a9d57c23 */ /* 0x100fe200080108b5 */
[--C-:B------:R-:W-:Y:S01]  /*d780*/  FFMA.FTZ R217, R168, UR16, -R181.reuse ;  /* 0x00000010a8d97c23 */ /* 0x100fe200080108b5 */
[----:B------:R-:W-:Y:S01]  /*d790*/  MUFU.EX2 R216, R216 ;  /* 0x000000d800d87308 */ /* 0x000fe20000000800 */
        /* <DEDUP_REMOVED lines=20> */
[----:B------:R-:W1:Y:S01]  /*d8e0*/  MUFU.EX2 R215, R215 ;  /* 0x000000d700d77308 */ /* 0x000e620000000800 */
[----:B------:R-:W-:Y:S01]  /*d8f0*/  LDSM.16.MT88.4 R168, [R176+0x800] ;  /* 0x00080000b0a8783b */ /* 0x000fe20000004200 */
[--C-:B------:R-:W-:Y:S01]  /*d900*/  FFMA.FTZ R221, R221, UR16, -R190.reuse ;  /* 0x00000010dddd7c23 */ /* 0x100fe200080108be */
[--C-:B------:R-:W-:Y:S01]  /*d910*/  FFMA.FTZ R220, R220, UR16, -R190.reuse ;  /* 0x00000010dcdc7c23 */ /* 0x100fe200080108be */
[--C-:B------:R-:W-:Y:S01]  /*d920*/  FFMA.FTZ R222, R197, UR16, -R181.reuse ;  /* 0x00000010c5de7c23 */ /* 0x100fe200080108b5 */
[----:B------:R-:W-:Y:S01]  /*d930*/  LDSM.16.MT88.4 R160, [R205+0x800] ;  /* 0x00080000cda0783b */ /* 0x000fe20000004200 */
[--C-:B------:R-:W-:Y:S01]  /*d940*/  FFMA.FTZ R242, R196, UR16, -R181.reuse ;  /* 0x00000010c4f27c23 */ /* 0x100fe200080108b5 */
[C---:B------:R-:W-:Y:S01]  /*d950*/  HMMA.16816.F32.BF16 R76, R4.reuse, R78, R96 ;  /* 0x0000004e044c723c */ /* 0x040fe20000041860 */
[-C--:B------:R-:W-:Y:S01]  /*d960*/  FMUL.FTZ R96, R116, R204.reuse ;  /* 0x000000cc74607220 */ /* 0x080fe20000410000 */
[----:B------:R-:W-:Y:S01]  /*d970*/  FMUL.FTZ R97, R117, R204 ;  /* 0x000000cc75617220 */ /* 0x000fe20000410000 */
[-C--:B------:R-:W-:Y:S01]  /*d980*/  FMUL.FTZ R98, R118, R202.reuse ;  /* 0x000000ca76627220 */ /* 0x080fe20000410000 */
[----:B------:R-:W-:Y:S01]  /*d990*/  FMUL.FTZ R99, R119, R202 ;  /* 0x000000ca77637220 */ /* 0x000fe20000410000 */
[----:B------:R-:W-:Y:S01]  /*d9a0*/  MUFU.EX2 R209, R209 ;  /* 0x000000d100d17308 */ /* 0x000fe20000000800 */
        /* <DEDUP_REMOVED lines=8> */
[----:B------:R-:W5:Y:S01]  /*da30*/  LDSM.16.MT88.4 R100, [R205+0x4000] ;  /* 0x00400000cd64783b */ /* 0x000f620000004200 */
[--C-:B------:R-:W-:Y:S01]  /*da40*/  FFMA.FTZ R244, R192, UR16, -R181.reuse ;  /* 0x00000010c0f47c23 */ /* 0x100fe200080108b5 */
[C---:B--2---:R-:W-:Y:S01]  /*da50*/  HMMA.16816.F32.BF16 R64, R4.reuse, R68, R64 ;  /* 0x000000440440723c */ /* 0x044fe20000041840 */
[--C-:B------:R-:W-:Y:S01]  /*da60*/  FFMA.FTZ R246, R191, UR16, -R190.reuse ;  /* 0x00000010bff67c23 */ /* 0x100fe200080108be */
[--C-:B------:R-:W-:Y:S01]  /*da70*/  FFMA.FTZ R245, R189, UR16, -R190.reuse ;  /* 0x00000010bdf57c23 */ /* 0x100fe200080108be */
[----:B------:R-:W-:Y:S01]  /*da80*/  FFMA.FTZ R247, R188, UR16, -R190 ;  /* 0x00000010bcf77c23 */ /* 0x000fe200080108be */
[--C-:B------:R-:W-:Y:S01]  /*da90*/  FFMA.FTZ R250, R182, UR16, -R181.reuse ;  /* 0x00000010b6fa7c23 */ /* 0x100fe200080108b5 */
[----:B------:R-:W-:Y:S01]  /*daa0*/  MUFU.EX2 R217, R217 ;  /* 0x000000d900d97308 */ /* 0x000fe20000000800 */
[--C-:B------:R-:W-:Y:S01]  /*dab0*/  FFMA.FTZ R252, R180, UR16, -R181.reuse ;  /* 0x00000010b4fc7c23 */ /* 0x100fe200080108b5 */
[----:B------:R-:W-:Y:S01]  /*dac0*/  FFMA.FTZ R251, R179, UR16, -R181 ;  /* 0x00000010b3fb7c23 */ /* 0x000fe200080108b5 */
[C---:B------:R-:W-:Y:S01]  /*dad0*/  HMMA.16816.F32.BF16 R68, R4.reuse, R70, R88 ;  /* 0x000000460444723c */ /* 0x040fe20000041858 */
[-C--:B------:R-:W-:Y:S01]  /*dae0*/  FMUL.FTZ R88, R108, R204.reuse ;  /* 0x000000cc6c587220 */ /* 0x080fe20000410000 */
[----:B------:R-:W-:Y:S01]  /*daf0*/  FMUL.FTZ R89, R109, R204 ;  /* 0x000000cc6d597220 */ /* 0x000fe20000410000 */
[-C--:B------:R-:W-:Y:S01]  /*db00*/  FMUL.FTZ R90, R110, R202.reuse ;  /* 0x000000ca6e5a7220 */ /* 0x080fe20000410000 */
[----:B------:R-:W-:Y:S01]  /*db10*/  FMUL.FTZ R91, R111, R202 ;  /* 0x000000ca6f5b7220 */ /* 0x000fe20000410000 */
[----:B------:R-:W-:Y:S01]  /*db20*/  MUFU.EX2 R214, R214 ;  /* 0x000000d600d67308 */ /* 0x000fe20000000800 */
[----:B------:R-:W2:Y:S01]  /*db30*/  LDSM.16.MT88.4 R108, [R184+0x1e000] ;  /* 0x01e00000b86c783b */ /* 0x000ea20000004200 */
[----:B------:R-:W-:Y:S01]  /*db40*/  FFMA.FTZ R203, R239, R204, R203 ;  /* 0x000000ccefcb7223 */ /* 0x000fe200000100cb */
[----:B---3--:R-:W-:Y:S01]  /*db50*/  HMMA.16816.F32.BF16 R80, R4, R84, R80 ;  /* 0x000000540450723c */ /* 0x008fe20000041850 */
[----:B------:R-:W-:-:S02]  /*db60*/  FFMA.FTZ R165, R238, R202, R165 ;  /* 0x000000caeea57223 */ /* 0x000fc400000100a5 */
[----:B------:R-:W-:Y:S02]  /*db70*/  FADD.FTZ R203, R200, R203 ;  /* 0x000000cbc8cb7221 */ /* 0x000fe40000010000 */
[----:B------:R-:W3:Y:S01]  /*db80*/  MUFU.EX2 R206, R206 ;  /* 0x000000ce00ce7308 */ /* 0x000ee20000000800 */
[----:B------:R-:W-:Y:S01]  /*db90*/  FADD.FTZ R2, R2, R165 ;  /* 0x000000a502027221 */ /* 0x000fe20000010000 */
[----:B------:R-:W-:Y:S01]  /*dba0*/  FADD.FTZ R167, R167, R203 ;  /* 0x000000cba7a77221 */ /* 0x000fe20000010000 */
[C---:B------:R-:W-:Y:S01]  /*dbb0*/  HMMA.16816.F32.BF16 R84, R4.reuse, R86, R104 ;  /* 0x000000560454723c */ /* 0x040fe20000041868 */
[-C--:B------:R-:W-:Y:S01]  /*dbc0*/  FMUL.FTZ R104, R124, R204.reuse ;  /* 0x000000cc7c687220 */ /* 0x080fe20000410000 */
[----:B------:R-:W-:Y:S01]  /*dbd0*/  FMUL.FTZ R105, R125, R204 ;  /* 0x000000cc7d697220 */ /* 0x000fe20000410000 */
[-C--:B------:R-:W-:Y:S01]  /*dbe0*/  FMUL.FTZ R106, R126, R202.reuse ;  /* 0x000000ca7e6a7220 */ /* 0x080fe20000410000 */
[----:B------:R-:W-:Y:S01]  /*dbf0*/  FMUL.FTZ R107, R127, R202 ;  /* 0x000000ca7f6b7220 */ /* 0x000fe20000410000 */
[----:B------:R-:W-:Y:S01]  /*dc00*/  MUFU.EX2 R219, R219 ;  /* 0x000000db00db7308 */ /* 0x000fe20000000800 */
[----:B------:R-:W3:Y:S01]  /*dc10*/  LDSM.16.MT88.4 R124, [R176+0x6000] ;  /* 0x00600000b07c783b */ /* 0x000ee20000004200 */
[----:B------:R-:W-:Y:S01]  /*dc20*/  FADD.FTZ R2, R0, R2 ;  /* 0x0000000200027221 */ /* 0x000fe20000010000 */
[----:B----4-:R-:W-:Y:S01]  /*dc30*/  HMMA.16816.F32.BF16 R88, R4, R92, R88 ;  /* 0x0000005c0458723c */ /* 0x010fe20000041858 */
[----:B------:R-:W-:-:S02]  /*dc40*/  FADD.FTZ R167, R166, R167 ;  /* 0x000000a7a6a77221 */ /* 0x000fc40000010000 */
[----:B------:R-:W-:Y:S02]  /*dc50*/  FADD.FTZ R201, R201, R2 ;  /* 0x00000002c9c97221 */ /* 0x000fe40000010000 */
[----:B------:R-:W-:Y:S02]  /*dc60*/  MUFU.EX2 R218, R218 ;  /* 0x000000da00da7308 */ /* 0x000fe40000000800 */
[----:B-1----:R-:W-:Y:S01]  /*dc70*/  FADD.FTZ R201, R215, R201 ;  /* 0x000000c9d7c97221 */ /* 0x002fe20000010000 */
[C---:B------:R-:W-:Y:S01]  /*dc80*/  HMMA.16816.F32.BF16 R92, R4.reuse, R94, R112 ;  /* 0x0000005e045c723c */ /* 0x040fe20000041870 */
[-C--:B------:R-:W-:Y:S01]  /*dc90*/  FMUL.FTZ R112, R132, R204.reuse ;  /* 0x000000cc84707220 */ /* 0x080fe20000410000 */
[----:B------:R-:W-:Y:S01]  /*dca0*/  FMUL.FTZ R113, R133, R204 ;  /* 0x000000cc85717220 */ /* 0x000fe20000410000 */
[-C--:B------:R-:W-:Y:S01]  /*dcb0*/  FMUL.FTZ R114, R134, R202.reuse ;  /* 0x000000ca86727220 */ /* 0x080fe20000410000 */
[----:B------:R-:W-:Y:S01]  /*dcc0*/  FMUL.FTZ R115, R135, R202 ;  /* 0x000000ca87737220 */ /* 0x000fe20000410000 */
[----:B------:R-:W-:Y:S01]  /*dcd0*/  LOP3.LUT R132, R212, UR6, R199, 0x96, !PT ;  /* 0x00000006d4847c12 */ /* 0x000fe2000f8e96c7 */
[----:B------:R-:W-:Y:S01]  /*dce0*/  FFMA.FTZ R212, R174, UR16, -R190 ;  /* 0x00000010aed47c23 */ /* 0x000fe200080108be */
[----:B------:R-:W-:Y:S01]  /*dcf0*/  MUFU.EX2 R221, R221 ;  /* 0x000000dd00dd7308 */ /* 0x000fe20000000800 */
[----:B-----5:R-:W-:Y:S01]  /*dd00*/  HMMA.16816.F32.BF16 R96, R4, R100, R96 ;  /* 0x000000640460723c */ /* 0x020fe20000041860 */
[----:B------:R-:W-:Y:S01]  /*dd10*/  LDSM.16.MT88.4 R172, [R184+0x18800] ;  /* 0x01880000b8ac783b */ /* 0x000fe20000004200 */
[----:B------:R-:W-:-:S05]  /*dd20*/  IMAD.WIDE.U32 R132, R132, -0x2daee0ad, RZ ;  /* 0xd2511f5384847825 */ /* 0x000fca00078e00ff */
[----:B------:R-:W-:Y:S01]  /*dd30*/  LOP3.LUT R194, R194, UR11, R133, 0x96, !PT ;  /* 0x0000000bc2c27c12 */ /* 0x000fe2000f8e9685 */
[C---:B------:R-:W-:Y:S01]  /*dd40*/  HMMA.16816.F32.BF16 R112, R4.reuse, R116, R112 ;  /* 0x000000740470723c */ /* 0x040fe20000041870 */
[----:B------:R-:W-:Y:S01]  /*dd50*/  PRMT R134, R132, 0x7772, RZ ;  /* 0x0000777284867816 */ /* 0x000fe200000000ff */
[----:B------:R-:W1:Y:S01]  /*dd60*/  MUFU.EX2 R212, R212 ;  /* 0x000000d400d47308 */ /* 0x000e620000000800 */
[----:B------:R-:W-:Y:S02]  /*dd70*/  PRMT R135, R194, 0x7632, R135 ;  /* 0x00007632c2877816 */ /* 0x000fe40000000087 */
[----:B------:R-:W-:Y:S02]  /*dd80*/  SHF.R.U32.HI R133, RZ, 0x18, R194 ;  /* 0x00000018ff857819 */ /* 0x000fe400000116c2 */
[----:B------:R-:W-:Y:S01]  /*dd90*/  LOP3.LUT R135, R135, 0xff, RZ, 0xc0, !PT ;  /* 0x000000ff87877812 */ /* 0x000fe200078ec0ff */
[----:B------:R-:W-:Y:S01]  /*dda0*/  HMMA.16816.F32.BF16 R116, R4, R118, R136 ;  /* 0x000000760474723c */ /* 0x000fe20000041888 */
[----:B------:R-:W4:Y:S01]  /*ddb0*/  LDSM.16.MT88.4 R136, [R205+0x6000] ;  /* 0x00600000cd88783b */ /* 0x000f220000004200 */
[----:B------:R-:W-:Y:S01]  /*ddc0*/  MUFU.EX2 R220, R220 ;  /* 0x000000dc00dc7308 */ /* 0x000fe20000000800 */
[----:B------:R-:W-:-:S05]  /*ddd0*/  PRMT R133, R135, 0x5410, R133 ;  /* 0x0000541087857816 */ /* 0x000fca0000000085 */
[C---:B------:R-:W-:Y:S01]  /*dde0*/  HMMA.16816.F32.BF16 R100, R4.reuse, R102, R120 ;  /* 0x000000660464723c */ /* 0x040fe20000041878 */
[-C--:B------:R-:W-:Y:S01]  /*ddf0*/  FMUL.FTZ R120, R152, R204.reuse ;  /* 0x000000cc98787220 */ /* 0x080fe20000410000 */
[----:B------:R-:W-:Y:S01]  /*de00*/  FMUL.FTZ R121, R153, R204 ;  /* 0x000000cc99797220 */ /* 0x000fe20000410000 */
[-C--:B------:R-:W-:Y:S01]  /*de10*/  FMUL.FTZ R122, R154, R202.reuse ;  /* 0x000000ca9a7a7220 */ /* 0x080fe20000410000 */
[-C--:B------:R-:W-:Y:S01]  /*de20*/  FMUL.FTZ R123, R155, R202.reuse ;  /* 0x000000ca9b7b7220 */ /* 0x080fe20000410000 */
[----:B------:R-:W-:Y:S01]  /*de30*/  HSET2.LE.AND R133, R133, R178, PT ;  /* 0x000000b285857233 */ /* 0x000fe20003803000 */
[----:B------:R-:W5:Y:S02]  /*de40*/  MUFU.EX2 R222, R222 ;  /* 0x000000de00de7308 */ /* 0x000f640000000800 */
[C---:B--2---:R-:W-:Y:S06]  /*de50*/  HMMA.16816.F32.BF16 R104, R4.reuse, R108, R104 ;  /* 0x0000006c0468723c */ /* 0x044fec0000041868 */
[----:B------:R-:W-:Y:S02]  /*de60*/  MUFU.EX2 R242, R242 ;  /* 0x000000f200f27308 */ /* 0x000fe40000000800 */
[----:B------:R-:W-:Y:S01]  /*de70*/  HMMA.16816.F32.BF16 R108, R4, R110, R128 ;  /* 0x0000006e046c723c */ /* 0x000fe20000041880 */
[----:B------:R-:W-:Y:S01]  /*de80*/  IMAD.MOV.U32 R130, RZ, RZ, R132 ;  /* 0x000000ffff827224 */ /* 0x000fe200078e0084 */
[C---:B------:R-:W-:Y:S01]  /*de90*/  PRMT R128, R132.reuse, 0x7771, RZ ;  /* 0x0000777184807816 */ /* 0x040fe200000000ff */
[----:B------:R-:W-:Y:S01]  /*dea0*/  FMUL.FTZ R131, R151, R202 ;  /* 0x000000ca97837220 */ /* 0x000fe20000410000 */
[----:B------:R-:W-:-:S02]  /*deb0*/  PRMT R129, R132, 0x7773, RZ ;  /* 0x0000777384817816 */ /* 0x000fc400000000ff */
[----:B------:R-:W-:Y:S01]  /*dec0*/  LOP3.LUT R132, R194, 0xffff, RZ, 0xc0, !PT ;  /* 0x0000ffffc2847812 */ /* 0x000fe200078ec0ff */
[----:B------:R-:W2:Y:S01]  /*ded0*/  MUFU.EX2 R243, R243 ;  /* 0x000000f300f37308 */ /* 0x000ea20000000800 */
[----:B------:R-:W-:Y:S01]  /*dee0*/  LOP3.LUT R130, R130, 0xff, RZ, 0xc0, !PT ;  /* 0x000000ff82827812 */ /* 0x000fe200078ec0ff */
[C---:B---3--:R-:W-:Y:S01]  /*def0*/  HMMA.16816.F32.BF16 R120, R4.reuse, R124, R120 ;  /* 0x0000007c0478723c */ /* 0x048fe20000041878 */
[----:B------:R-:W-:Y:S02]  /*df00*/  LOP3.LUT R124, R194, 0xff, RZ, 0xc0, !PT ;  /* 0x000000ffc27c7812 */ /* 0x000fe400078ec0ff */
[----:B------:R-:W-:Y:S02]  /*df10*/  SHF.R.U32.HI R132, RZ, 0x8, R132 ;  /* 0x00000008ff847819 */ /* 0x000fe40000011684 */
[----:B------:R-:W-:Y:S01]  /*df20*/  PRMT R128, R130, 0x5410, R128 ;  /* 0x0000541082807816 */ /* 0x000fe20000000080 */
[----:B------:R-:W-:Y:S01]  /*df30*/  FMUL.FTZ R130, R150, R202 ;  /* 0x000000ca96827220 */ /* 0x000fe20000410000 */
[----:B------:R-:W-:Y:S01]  /*df40*/  PRMT R132, R124, 0x5410, R132 ;  /* 0x000054107c847816 */ /* 0x000fe20000000084 */
[C---:B------:R-:W-:Y:S01]  /*df50*/  HMMA.16816.F32.BF16 R8, R4.reuse, R12, R8 ;  /* 0x0000000c0408723c */ /* 0x040fe20000041808 */
[----:B------:R-:W-:Y:S01]  /*df60*/  PRMT R134, R134, 0x5410, R129 ;  /* 0x0000541086867816 */ /* 0x000fe20000000081 */
[-C--:B------:R-:W-:Y:S01]  /*df70*/  FMUL.FTZ R129, R149, R204.reuse ;  /* 0x000000cc95817220 */ /* 0x080fe20000410000 */
[--C-:B------:R-:W-:Y:S01]  /*df80*/  HSET2.LE.AND R152, R128, R178.reuse, PT ;  /* 0x000000b280987233 */ /* 0x100fe20003803000 */
[----:B------:R-:W-:Y:S01]  /*df90*/  FMUL.FTZ R128, R148, R204 ;  /* 0x000000cc94807220 */ /* 0x000fe20000410000 */
[----:B------:R-:W-:Y:S01]  /*dfa0*/  HSET2.LE.AND R132, R132, R178, PT ;  /* 0x000000b284847233 */ /* 0x000fe20003803000 */
[----:B------:R-:W3:Y:S01]  /*dfb0*/  MUFU.EX2 R244, R244 ;  /* 0x000000f400f47308 */ /* 0x000ee20000000800 */
[----:B------:R-:W-:Y:S01]  /*dfc0*/  LOP3.LUT R135, R134, 0xff00ff, RZ, 0xc0, !PT ;  /* 0x00ff00ff86877812 */ /* 0x000fe200078ec0ff */
[----:B------:R-:W-:Y:S01]  /*dfd0*/  HMMA.16816.F32.BF16 R124, R4, R126, R140 ;  /* 0x0000007e047c723c */ /* 0x000fe2000004188c */
[----:B------:R-:W5:Y:S01]  /*dfe0*/  LDSM.16.MT88.4 R140, [R177+0x18800] ;  /* 0x01880000b18c783b */ /* 0x000f620000004200 */
[----:B------:R-:W-:-:S02]  /*dff0*/  F2FP.BF16.F32.PACK_AB R148, R206, R214 ;  /* 0x000000d6ce94723e */ /* 0x000fc400000010ff */
[----:B------:R-:W-:Y:S02]  /*e000*/  HSET2.LE.AND R135, R135, R178, PT ;  /* 0x000000b287877233 */ /* 0x000fe40003803000 */
[----:B------:R-:W-:Y:S01]  /*e010*/  LOP3.LUT R134, R148, R152, RZ, 0xc0, !PT ;  /* 0x0000009894867212 */ /* 0x000fe200078ec0ff */
[----:B------:R-:W-:Y:S01]  /*e020*/  MUFU.EX2 R246, R246 ;  /* 0x000000f600f67308 */ /* 0x000fe20000000800 */
[C---:B------:R-:W-:Y:S01]  /*e030*/  HMMA.16816.F32.BF16 R12, R4.reuse, R14, R156 ;  /* 0x0000000e040c723c */ /* 0x040fe2000004189c */
[----:B------:R-:W2:Y:S04]  /*e040*/  LDSM.16.MT88.4 R148, [R176+0x2800] ;  /* 0x00280000b094783b */ /* 0x000ea80000004200 */
[----:B------:R-:W-:Y:S02]  /*e050*/  LDSM.16.MT88.4 R156, [R184+0x1a800] ;  /* 0x01a80000b89c783b */ /* 0x000fe40000004200 */
[----:B------:R-:W-:Y:S01]  /*e060*/  MUFU.EX2 R245, R245 ;  /* 0x000000f500f57308 */ /* 0x000fe20000000800 */
[----:B----4-:R-:W-:Y:S01]  /*e070*/  HMMA.16816.F32.BF16 R128, R4, R136, R128 ;  /* 0x000000880480723c */ /* 0x010fe20000041880 */
[----:B-1----:R-:W-:Y:S01]  /*e080*/  F2FP.BF16.F32.PACK_AB R136, R212, R216 ;  /* 0x000000d8d488723e */ /* 0x002fe200000010ff */
[----:B------:R-:W-:Y:S01]  /*e090*/  LDSM.16.MT88.4 R152, [R177+0x1a800] ;  /* 0x01a80000b198783b */ /* 0x000fe20000004200 */
[----:B------:R-:W-:Y:S01]  /*e0a0*/  F2FP.BF16.F32.PACK_AB R137, R213, R209 ;  /* 0x000000d1d589723e */ /* 0x000fe200000010ff */
[----:B------:R-:W-:Y:S01]  /*e0b0*/  FADD.FTZ R216, R216, R167 ;  /* 0x000000a7d8d87221 */ /* 0x000fe20000010000 */
[----:B------:R-:W-:-:S02]  /*e0c0*/  LOP3.LUT R132, R136, R132, RZ, 0xc0, !PT ;  /* 0x0000008488847212 */ /* 0x000fc400078ec0ff */
[----:B------:R-:W-:Y:S01]  /*e0d0*/  F2FP.BF16.F32.PACK_AB R136, R217, R215 ;  /* 0x000000d7d988723e */ /* 0x000fe200000010ff */
[----:B------:R-:W-:Y:S01]  /*e0e0*/  HMMA.16816.F32.BF16 R4, R4, R138, R144 ;  /* 0x0000008a0404723c */ /* 0x000fe20000041890 */
[----:B------:R-:W1:Y:S01]  /*e0f0*/  LDSM.16.MT88.4 R144, [R205+0x2800] ;  /* 0x00280000cd90783b */ /* 0x000e620000004200 */
[----:B------:R-:W-:Y:S01]  /*e100*/  LOP3.LUT R135, R137, R135, RZ, 0xc0, !PT ;  /* 0x0000008789877212 */ /* 0x000fe200078ec0ff */
[----:B------:R-:W-:Y:S01]  /*e110*/  MUFU.EX2 R247, R247 ;  /* 0x000000f700f77308 */ /* 0x000fe20000000800 */
[----:B------:R-:W-:Y:S01]  /*e120*/  LOP3.LUT R133, R136, R133, RZ, 0xc0, !PT ;  /* 0x0000008588857212 */ /* 0x000fe200078ec0ff */
[----:B------:R-:W-:Y:S01]  /*e130*/  FADD.FTZ R216, R212, R216 ;  /* 0x000000d8d4d87221 */ /* 0x000fe20000010000 */
[----:B------:R-:W4:Y:S01]  /*e140*/  LDSM.16.MT88.4 R136, [R184+0x1c800] ;  /* 0x01c80000b888783b */ /* 0x000f220000004200 */
[----:B------:R-:W-:Y:S02]  /*e150*/  FADD.FTZ R217, R217, R201 ;  /* 0x000000c9d9d97221 */ /* 0x000fe40000010000 */
[----:B------:R-:W-:-:S02]  /*e160*/  FADD.FTZ R214, R214, R216 ;  /* 0x000000d8d6d67221 */ /* 0x000fc40000010000 */
[----:B------:R-:W-:Y:S01]  /*e170*/  HMMA.16816.F32.BF16 R24, R132, R168, R24 ;  /* 0x000000a88418723c */ /* 0x000fe20000041818 */
[----:B------:R-:W-:Y:S01]  /*e180*/  MUFU.EX2 R250, R250 ;  /* 0x000000fa00fa7308 */ /* 0x000fe20000000800 */
[----:B------:R-:W-:Y:S01]  /*e190*/  FADD.FTZ R217, R209, R217 ;  /* 0x000000d9d1d97221 */ /* 0x000fe20000010000 */
[----:B------:R-:W-:-:S03]  /*e1a0*/  FADD.FTZ R214, R206, R214 ;  /* 0x000000d6ced67221 */ /* 0x000fc60000010000 */
[----:B------:R-:W-:Y:S02]  /*e1b0*/  FADD.FTZ R213, R213, R217 ;  /* 0x000000d9d5d57221 */ /* 0x000fe40000010000 */
[----:B-----5:R-:W-:Y:S01]  /*e1c0*/  HMMA.16816.F32.BF16 R16, R132, R140, R16 ;  /* 0x0000008c8410723c */ /* 0x020fe20000041810 */
[----:B------:R-:W-:Y:S01]  /*e1d0*/  MUFU.EX2 R252, R252 ;  /* 0x000000fc00fc7308 */ /* 0x000fe20000000800 */
[----:B------:R-:W-:-:S06]  /*e1e0*/  FADD.FTZ R213, R222, R213 ;  /* 0x000000d5ded57221 */ /* 0x000fcc0000010000 */
[C---:B------:R-:W-:Y:S01]  /*e1f0*/  HMMA.16816.F32.BF16 R20, R132.reuse, R142, R20 ;  /* 0x0000008e8414723c */ /* 0x040fe20000041814 */
[----:B------:R-:W5:Y:S01]  /*e200*/  LDSM.16.MT88.4 R140, [R177+0x1c800] ;  /* 0x01c80000b18c783b */ /* 0x000f620000004200 */
[----:B------:R-:W-:Y:S06]  /*e210*/  MUFU.EX2 R251, R251 ;  /* 0x000000fb00fb7308 */ /* 0x000fec0000000800 */
[C---:B--2---:R-:W-:Y:S08]  /*e220*/  HMMA.16816.F32.BF16 R56, R132.reuse, R148, R56 ;  /* 0x000000948438723c */ /* 0x044ff00000041838 */
[C---:B-1----:R-:W-:Y:S08]  /*e230*/  HMMA.16816.F32.BF16 R64, R132.reuse, R144, R64 ;  /* 0x000000908440723c */ /* 0x042ff00000041840 */
[C---:B------:R-:W-:Y:S01]  /*e240*/  HMMA.16816.F32.BF16 R68, R132.reuse, R146, R68 ;  /* 0x000000928444723c */ /* 0x040fe20000041844 */
[----:B------:R-:W1:Y:S07]  /*e250*/  LDSM.16.MT88.4 R144, [R205+0x4800] ;  /* 0x00480000cd90783b */ /* 0x000e6e0000004200 */
[----:B----4-:R-:W-:Y:S01]  /*e260*/  HMMA.16816.F32.BF16 R72, R132, R136, R72 ;  /* 0x000000888448723c */ /* 0x010fe20000041848 */
[----:B------:R-:W-:-:S04]  /*e270*/  MOV R136, UR17 ;  /* 0x0000001100887c02 */ /* 0x000fc80008000f00 */
[----:B------:R-:W-:-:S03]  /*e280*/  LOP3.LUT R136, R136, UR31, R237, 0x96, !PT ;  /* 0x0000001f88887c12 */ /* 0x000fc6000f8e96ed */
[----:B------:R-:W-:Y:S01]  /*e290*/  HMMA.16816.F32.BF16 R60, R132, R150, R60 ;  /* 0x00000096843c723c */ /* 0x000fe2000004183c */
[----:B------:R-:W2:Y:S01]  /*e2a0*/  LDSM.16.MT88.4 R148, [R184+0x1e800] ;  /* 0x01e80000b894783b */ /* 0x000ea20000004200 */
[----:B------:R-:W-:-:S05]  /*e2b0*/  IMAD.WIDE.U32 R136, R136, -0x326172a9, RZ ;  /* 0xcd9e8d5788887825 */ /* 0x000fca00078e00ff */
[----:B------:R-:W-:Y:S01]  /*e2c0*/  LOP3.LUT R194, R240, UR10, R137, 0x96, !PT ;  /* 0x0000000af0c27c12 */ /* 0x000fe2000f8e9689 */
[----:B-----5:R-:W-:Y:S01]  /*e2d0*/  HMMA.16816.F32.BF16 R80, R132, R140, R80 ;  /* 0x0000008c8450723c */ /* 0x020fe20000041850 */
[----:B------:R-:W-:-:S03]  /*e2e0*/  LOP3.LUT R140, R136, UR9, R229, 0x96, !PT ;  /* 0x00000009888c7c12 */ /* 0x000fc6000f8e96e5 */
[----:B------:R-:W-:-:S04]  /*e2f0*/  IMAD.WIDE.U32 R194, R194, -0x2daee0ad, RZ ;  /* 0xd2511f53c2c27825 */ /* 0x000fc800078e00ff */
[----:B------:R-:W-:Y:S01]  /*e300*/  HMMA.16816.F32.BF16 R76, R132, R138, R76 ;  /* 0x0000008a844c723c */ /* 0x000fe2000004184c */
[----:B------:R-:W4:Y:S01]  /*e310*/  LDSM.16.MT88.4 R136, [R177+0x1e800] ;  /* 0x01e80000b188783b */ /* 0x000f220000004200 */
[----:B------:R-:W-:-:S05]  /*e320*/  IMAD.WIDE.U32 R140, R140, -0x2daee0ad, RZ ;  /* 0xd2511f538c8c7825 */ /* 0x000fca00078e00ff */
[----:B------:R-:W-:Y:S01]  /*e330*/  LOP3.LUT R194, R194, UR14, R141, 0x96, !PT ;  /* 0x0000000ec2c27c12 */ /* 0x000fe2000f8e968d */
[----:B------:R-:W-:Y:S01]  /*e340*/  HMMA.16816.F32.BF16 R84, R132, R142, R84 ;  /* 0x0000008e8454723c */ /* 0x000fe20000041854 */
[----:B------:R-:W-:-:S03]  /*e350*/  LOP3.LUT R142, R234, UR15, R195, 0x96, !PT ;  /* 0x0000000fea8e7c12 */ /* 0x000fc6000f8e96c3 */
[----:B------:R-:W-:-:S04]  /*e360*/  IMAD.WIDE.U32 R194, R194, -0x326172a9, RZ ;  /* 0xcd9e8d57c2c27825 */ /* 0x000fc800078e00ff */
[----:B-1----:R-:W-:Y:S01]  /*e370*/  HMMA.16816.F32.BF16 R96, R132, R144, R96 ;  /* 0x000000908460723c */ /* 0x002fe20000041860 */
[----:B------:R-:W-:-:S03]  /*e380*/  IMAD.WIDE.U32 R142, R142, -0x326172a9, RZ ;  /* 0xcd9e8d578e8e7825 */ /* 0x000fc600078e00ff */
[----:B------:R-:W-:-:S04]  /*e390*/  LOP3.LUT R198, R142, UR7, R195, 0x96, !PT ;  /* 0x000000078ec67c12 */ /* 0x000fc8000f8e96c3 */
[----:B------:R-:W-:Y:S01]  /*e3a0*/  HMMA.16816.F32.BF16 R100, R132, R146, R100 ;  /* 0x000000928464723c */ /* 0x000fe20000041864 */
[----:B------:R-:W1:Y:S01]  /*e3b0*/  LDSM.16.MT88.4 R144, [R176+0x6800] ;  /* 0x00680000b090783b */ /* 0x000e620000004200 */
[----:B------:R-:W-:-:S06]  /*e3c0*/  IMAD.WIDE.U32 R198, R198, -0x2daee0ad, RZ ;  /* 0xd2511f53c6c67825 */ /* 0x000fcc00078e00ff */
[C---:B------:R-:W-:Y:S08]  /*e3d0*/  HMMA.16816.F32.BF16 R40, R132.reuse, R156, R40 ;  /* 0x0000009c8428723c */ /* 0x040ff00000041828 */
[C---:B------:R-:W-:Y:S01]  /*e3e0*/  HMMA.16816.F32.BF16 R44, R132.reuse, R158, R44 ;  /* 0x0000009e842c723c */ /* 0x040fe2000004182c */
[----:B------:R-:W5:Y:S07]  /*e3f0*/  LDSM.16.MT88.4 R156, [R176+0x4800] ;  /* 0x00480000b09c783b */ /* 0x000f6e0000004200 */
[----:B------:R-:W-:Y:S01]  /*e400*/  HMMA.16816.F32.BF16 R52, R132, R154, R52 ;  /* 0x0000009a8434723c */ /* 0x000fe20000041834 */
[----:B------:R-:W-:-:S05]  /*e410*/  LOP3.LUT R154, R228, UR8, R143, 0x96, !PT ;  /* 0x00000008e49a7c12 */ /* 0x000fca000f8e968f */
[----:B------:R-:W-:Y:S02]  /*e420*/  IMAD.WIDE.U32 R154, R154, -0x2daee0ad, RZ ;  /* 0xd2511f539a9a7825 */ /* 0x000fe400078e00ff */
[----:B--2---:R-:W-:Y:S03]  /*e430*/  HMMA.16816.F32.BF16 R104, R132, R148, R104 ;  /* 0x000000948468723c */ /* 0x004fe60000041868 */
[----:B------:R-:W-:Y:S02]  /*e440*/  LOP3.LUT R248, R140, UR13, R155, 0x96, !PT ;  /* 0x0000000d8cf87c12 */ /* 0x000fe4000f8e969b */
[----:B------:R-:W-:-:S03]  /*e450*/  LOP3.LUT R154, R154, UR12, R199, 0x96, !PT ;  /* 0x0000000c9a9a7c12 */ /* 0x000fc6000f8e96c7 */
[----:B------:R-:W-:Y:S01]  /*e460*/  HMMA.16816.F32.BF16 R108, R132, R150, R108 ;  /* 0x00000096846c723c */ /* 0x000fe2000004186c */
[----:B------:R-:W-:Y:S01]  /*e470*/  IMAD.WIDE.U32 R248, R248, -0x326172a9, RZ ;  /* 0xcd9e8d57f8f87825 */ /* 0x000fe200078e00ff */
[----:B------:R-:W2:Y:S03]  /*e480*/  LDSM.16.MT88.4 R148, [R205+0x6800] ;  /* 0x00680000cd94783b */ /* 0x000ea60000004200 */
[----:B------:R-:W-:Y:S01]  /*e490*/  IMAD.WIDE.U32 R154, R154, -0x326172a9, RZ ;  /* 0xcd9e8d579a9a7825 */ /* 0x000fe200078e00ff */
[----:B------:R-:W-:-:S03]  /*e4a0*/  LOP3.LUT R194, R194, UR6, R249, 0x96, !PT ;  /* 0x00000006c2c27c12 */ /* 0x000fc6000f8e96f9 */
[----:B------:R-:W-:Y:S01]  /*e4b0*/  FFMA.FTZ R249, R187, UR16, -R181 ;  /* 0x00000010bbf97c23 */ /* 0x000fe200080108b5 */
[C---:B------:R-:W-:Y:S01]  /*e4c0*/  HMMA.16816.F32.BF16 R48, R132.reuse, R152, R48 ;  /* 0x000000988430723c */ /* 0x040fe20000041830 */
[----:B------:R-:W-:Y:S01]  /*e4d0*/  IMAD.MOV.U32 R143, RZ, RZ, R154 ;  /* 0x000000ffff8f7224 */ /* 0x000fe200078e009a */
[----:B------:R-:W-:Y:S01]  /*e4e0*/  LOP3.LUT R152, R248, UR4, R155, 0x96, !PT ;  /* 0x00000004f8987c12 */ /* 0x000fe2000f8e969b */
[----:B------:R-:W-:Y:S01]  /*e4f0*/  FFMA.FTZ R248, R183, UR16, -R190 ;  /* 0x00000010b7f87c23 */ /* 0x000fe200080108be */
[C---:B------:R-:W-:Y:S01]  /*e500*/  PRMT R140, R154.reuse, 0x7771, RZ ;  /* 0x000077719a8c7816 */ /* 0x040fe200000000ff */
[----:B------:R-:W2:Y:S01]  /*e510*/  MUFU.EX2 R249, R249 ;  /* 0x000000f900f97308 */ /* 0x000ea20000000800 */
[C---:B------:R-:W-:Y:S01]  /*e520*/  PRMT R142, R154.reuse, 0x7773, RZ ;  /* 0x000077739a8e7816 */ /* 0x040fe200000000ff */
[----:B------:R-:W-:Y:S01]  /*e530*/  LDSM.16.MT88.4 R188, [R177+0x1f800] ;  /* 0x01f80000b1bc783b */ /* 0x000fe20000004200 */
[C---:B----4-:R-:W-:Y:S01]  /*e540*/  HMMA.16816.F32.BF16 R112, R132.reuse, R136, R112 ;  /* 0x000000888470723c */ /* 0x050fe20000041870 */
[----:B------:R-:W-:Y:S01]  /*e550*/  PRMT R141, R154, 0x7772, RZ ;  /* 0x000077729a8d7816 */ /* 0x000fe200000000ff */
[----:B------:R-:W-:Y:S01]  /*e560*/  UIADD3 UR6, UPT, UPT, UR20, -0x4, URZ ;  /* 0xfffffffc14067890 */ /* 0x000fe2000fffe0ff */
[----:B------:R-:W-:Y:S02]  /*e570*/  LDSM.16.MT88.4 R180, [R176+0x5800] ;  /* 0x00580000b0b4783b */ /* 0x000fe40000004200 */
[----:B------:R-:W4:Y:S03]  /*e580*/  MUFU.EX2 R248, R248 ;  /* 0x000000f800f87308 */ /* 0x000f260000000800 */
[----:B------:R-:W-:Y:S01]  /*e590*/  HMMA.16816.F32.BF16 R136, R132, R138, R116 ;  /* 0x0000008a8488723c */ /* 0x000fe20000041874 */
[----:B------:R-:W-:-:S02]  /*e5a0*/  LOP3.LUT R118, R152, 0xffff, RZ, 0xc0, !PT ;  /* 0x0000ffff98767812 */ /* 0x000fc400078ec0ff */
[----:B------:R-:W-:Y:S02]  /*e5b0*/  LOP3.LUT R116, R143, 0xff, RZ, 0xc0, !PT ;  /* 0x000000ff8f747812 */ /* 0x000fe400078ec0ff */
[----:B------:R-:W-:Y:S02]  /*e5c0*/  LOP3.LUT R119, R152, 0xff, RZ, 0xc0, !PT ;  /* 0x000000ff98777812 */ /* 0x000fe400078ec0ff */
[----:B------:R-:W-:Y:S01]  /*e5d0*/  SHF.R.U32.HI R118, RZ, 0x8, R118 ;  /* 0x00000008ff767819 */ /* 0x000fe20000011676 */
[----:B------:R-:W-:Y:S01]  /*e5e0*/  HMMA.16816.F32.BF16 R28, R132, R170, R28 ;  /* 0x000000aa841c723c */ /* 0x000fe2000004181c */
[----:B------:R-:W4:Y:S01]  /*e5f0*/  LDSM.16.MT88.4 R168, [R177+0x19000] ;  /* 0x01900000b1a8783b */ /* 0x000f220000004200 */
[----:B------:R-:W-:Y:S02]  /*e600*/  PRMT R117, R141, 0x5410, R142 ;  /* 0x000054108d757816 */ /* 0x000fe4000000008e */
[----:B------:R-:W-:Y:S02]  /*e610*/  PRMT R116, R116, 0x5410, R140 ;  /* 0x0000541074747816 */ /* 0x000fe4000000008c */
[----:B------:R-:W-:-:S02]  /*e620*/  LOP3.LUT R117, R117, 0xff00ff, RZ, 0xc0, !PT ;  /* 0x00ff00ff75757812 */ /* 0x000fc400078ec0ff */
[C---:B-1----:R-:W-:Y:S01]  /*e630*/  HMMA.16816.F32.BF16 R140, R132.reuse, R144, R120 ;  /* 0x00000090848c723c */ /* 0x042fe20000041878 */
[--C-:B------:R-:W-:Y:S01]  /*e640*/  PRMT R144, R119, 0x5410, R118.reuse ;  /* 0x0000541077907816 */ /* 0x100fe20000000076 */
[----:B------:R-:W-:Y:S01]  /*e650*/  LDSM.16.MT88.4 R120, [R176+0x1000] ;  /* 0x00100000b078783b */ /* 0x000fe20000004200 */
[----:B------:R-:W-:Y:S02]  /*e660*/  PRMT R118, R152, 0x7632, R118 ;  /* 0x0000763298767816 */ /* 0x000fe40000000076 */
[----:B------:R-:W-:Y:S02]  /*e670*/  HSET2.LE.AND R116, R116, R178, PT ;  /* 0x000000b274747233 */ /* 0x000fe40003803000 */
[----:B------:R-:W-:Y:S01]  /*e680*/  LOP3.LUT R118, R118, 0xff, RZ, 0xc0, !PT ;  /* 0x000000ff76767812 */ /* 0x000fe200078ec0ff */
[----:B------:R-:W-:Y:S01]  /*e690*/  HMMA.16816.F32.BF16 R124, R132, R146, R124 ;  /* 0x00000092847c723c */ /* 0x000fe2000004187c */
[----:B------:R-:W-:Y:S02]  /*e6a0*/  SHF.R.U32.HI R145, RZ, 0x18, R152 ;  /* 0x00000018ff917819 */ /* 0x000fe40000011698 */
[----:B------:R-:W-:-:S02]  /*e6b0*/  F2FP.BF16.F32.PACK_AB R146, R218, R219 ;  /* 0x000000dbda92723e */ /* 0x000fc400000010ff */
[----:B------:R-:W-:Y:S02]  /*e6c0*/  PRMT R145, R118, 0x5410, R145 ;  /* 0x0000541076917816 */ /* 0x000fe40000000091 */
[--C-:B------:R-:W-:Y:S01]  /*e6d0*/  HSET2.LE.AND R147, R117, R178.reuse, PT ;  /* 0x000000b275937233 */ /* 0x100fe20003803000 */
[C---:B-----5:R-:W-:Y:S01]  /*e6e0*/  HMMA.16816.F32.BF16 R88, R132.reuse, R156, R88 ;  /* 0x0000009c8458723c */ /* 0x060fe20000041858 */
[----:B------:R-:W-:Y:S02]  /*e6f0*/  LOP3.LUT R146, R146, R116, RZ, 0xc0, !PT ;  /* 0x0000007492927212 */ /* 0x000fe400078ec0ff */
[----:B------:R-:W-:Y:S01]  /*e700*/  LDSM.16.MT88.4 R116, [R205+0x1000] ;  /* 0x00100000cd74783b */ /* 0x000fe20000004200 */
[--C-:B------:R-:W-:Y:S02]  /*e710*/  HSET2.LE.AND R144, R144, R178.reuse, PT ;  /* 0x000000b290907233 */ /* 0x100fe40003803000 */
[----:B------:R-:W-:Y:S02]  /*e720*/  HSET2.LE.AND R145, R145, R178, PT ;  /* 0x000000b291917233 */ /* 0x000fe40003803000 */
[----:B------:R-:W-:Y:S01]  /*e730*/  HMMA.16816.F32.BF16 R92, R132, R158, R92 ;  /* 0x0000009e845c723c */ /* 0x000fe2000004185c */
[----:B------:R-:W1:Y:S01]  /*e740*/  LDSM.16.MT88.4 R156, [R184+0x19000] ;  /* 0x01900000b89c783b */ /* 0x000e620000004200 */
[----:B------:R-:W-:-:S04]  /*e750*/  F2FP.BF16.F32.PACK_AB R152, R243, R242 ;  /* 0x000000f2f398723e */ /* 0x000fc800000010ff */
[----:B------:R-:W-:Y:S02]  /*e760*/  LOP3.LUT R147, R152, R147, RZ, 0xc0, !PT ;  /* 0x0000009398937212 */ /* 0x000fe400078ec0ff */
[C---:B------:R-:W-:Y:S01]  /*e770*/  HMMA.16816.F32.BF16 R32, R132.reuse, R160, R32 ;  /* 0x000000a08420723c */ /* 0x040fe20000041820 */
[C---:B---3--:R-:W-:Y:S01]  /*e780*/  F2FP.BF16.F32.PACK_AB R160, R244.reuse, R222 ;  /* 0x000000def4a0723e */ /* 0x048fe200000010ff */
[----:B------:R-:W-:Y:S01]  /*e790*/  LDSM.16.MT88.4 R152, [R184+0x1b000] ;  /* 0x01b00000b898783b */ /* 0x000fe20000004200 */
[----:B------:R-:W-:Y:S02]  /*e7a0*/  FADD.FTZ R244, R244, R213 ;  /* 0x000000d5f4f47221 */ /* 0x000fe40000010000 */
[----:B------:R-:W-:Y:S02]  /*e7b0*/  LOP3.LUT R145, R160, R145, RZ, 0xc0, !PT ;  /* 0x00000091a0917212 */ /* 0x000fe400078ec0ff */
[----:B------:R-:W-:Y:S01]  /*e7c0*/  FADD.FTZ R244, R242, R244 ;  /* 0x000000f4f2f47221 */ /* 0x000fe20000010000 */
[----:B--2---:R-:W-:Y:S01]  /*e7d0*/  HMMA.16816.F32.BF16 R128, R132, R148, R128 ;  /* 0x000000948480723c */ /* 0x004fe20000041880 */
[----:B------:R-:W-:Y:S01]  /*e7e0*/  F2FP.BF16.F32.PACK_AB R148, R220, R221 ;  /* 0x000000dddc94723e */ /* 0x000fe200000010ff */
[----:B------:R-:W-:Y:S01]  /*e7f0*/  FADD.FTZ R221, R221, R214 ;  /* 0x000000d6dddd7221 */ /* 0x000fe20000010000 */
[----:B------:R-:W-:-:S02]  /*e800*/  FADD.FTZ R243, R243, R244 ;  /* 0x000000f4f3f37221 */ /* 0x000fc40000010000 */
[----:B------:R-:W-:Y:S01]  /*e810*/  LOP3.LUT R144, R148, R144, RZ, 0xc0, !PT ;  /* 0x0000009094907212 */ /* 0x000fe200078ec0ff */
[----:B------:R-:W-:Y:S01]  /*e820*/  FADD.FTZ R221, R220, R221 ;  /* 0x000000dddcdd7221 */ /* 0x000fe20000010000 */
[----:B------:R-:W-:Y:S01]  /*e830*/  FADD.FTZ R243, R249, R243 ;  /* 0x000000f3f9f37221 */ /* 0x000fe20000010000 */
[----:B------:R-:W-:Y:S02]  /*e840*/  HMMA.16816.F32.BF16 R8, R132, R172, R8 ;  /* 0x000000ac8408723c */ /* 0x000fe40000041808 */
[----:B------:R-:W-:Y:S01]  /*e850*/  FADD.FTZ R219, R219, R221 ;  /* 0x000000dddbdb7221 */ /* 0x000fe20000010000 */
[----:B------:R-:W-:-:S03]  /*e860*/  FADD.FTZ R243, R250, R243 ;  /* 0x000000f3faf37221 */ /* 0x000fc60000010000 */
[----:B------:R-:W-:Y:S01]  /*e870*/  FADD.FTZ R219, R218, R219 ;  /* 0x000000dbdadb7221 */ /* 0x000fe20000010000 */
[----:B------:R-:W-:Y:S01]  /*e880*/  FADD.FTZ R243, R252, R243 ;  /* 0x000000f3fcf37221 */ /* 0x000fe20000010000 */
[----:B------:R-:W-:Y:S01]  /*e890*/  HMMA.16816.F32.BF16 R12, R132, R174, R12 ;  /* 0x000000ae840c723c */ /* 0x000fe2000004180c */
[----:B------:R-:W-:Y:S02]  /*e8a0*/  LDSM.16.MT88.4 R172, [R184+0x1d000] ;  /* 0x01d00000b8ac783b */ /* 0x000fe40000004200 */
[----:B------:R-:W-:-:S05]  /*e8b0*/  FADD.FTZ R238, R251, R243 ;  /* 0x000000f3fbee7221 */ /* 0x000fca0000010000 */
[C---:B------:R-:W-:Y:S08]  /*e8c0*/  HMMA.16816.F32.BF16 R36, R132.reuse, R162, R36 ;  /* 0x000000a28424723c */ /* 0x040ff00000041824 */
[----:B------:R-:W-:Y:S08]  /*e8d0*/  HMMA.16816.F32.BF16 R148, R132, R150, R4 ;  /* 0x000000968494723c */ /* 0x000ff00000041804 */
[C---:B----4-:R-:W-:Y:S01]  /*e8e0*/  HMMA.16816.F32.BF16 R132, R144.reuse, R168, R16 ;  /* 0x000000a89084723c */ /* 0x050fe20000041810 */
[----:B------:R-:W2:Y:S07]  /*e8f0*/  LDSM.16.MT88.4 R16, [R176+0x3000] ;  /* 0x00300000b010783b */ /* 0x000eae0000004200 */
[C---:B-1----:R-:W-:Y:S01]  /*e900*/  HMMA.16816.F32.BF16 R160, R144.reuse, R156, R8 ;  /* 0x0000009c90a0723c */ /* 0x042fe20000041808 */
[----:B------:R-:W-:Y:S07]  /*e910*/  LDSM.16.MT88.4 R8, [R205+0x3000] ;  /* 0x00300000cd08783b */ /* 0x000fee0000004200 */
        /* <DEDUP_REMOVED lines=17> */
[C---:B---3--:R-:W-:Y:S01]  /*ea30*/  HMMA.16816.F32.BF16 R52, R144.reuse, R118, R92 ;  /* 0x000000769034723c */ /* 0x048fe2000004185c */
[----:B------:R-:W3:Y:S07]  /*ea40*/  LDSM.16.MT88.4 R92, [R176+0x7000] ;  /* 0x00700000b05c783b */ /* 0x000eee0000004200 */
[C---:B------:R-:W-:Y:S08]  /*ea50*/  HMMA.16816.F32.BF16 R88, R144.reuse, R116, R88 ;  /* 0x000000749058723c */ /* 0x040ff00000041858 */
[C---:B----4-:R-:W-:Y:S08]  /*ea60*/  HMMA.16816.F32.BF16 R116, R144.reuse, R120, R96 ;  /* 0x000000789074723c */ /* 0x050ff00000041860 */
[C---:B------:R-:W-:Y:S01]  /*ea70*/  HMMA.16816.F32.BF16 R120, R144.reuse, R122, R100 ;  /* 0x0000007a9078723c */ /* 0x040fe20000041864 */
[----:B------:R-:W4:Y:S07]  /*ea80*/  LDSM.16.MT88.4 R100, [R205+0x7000] ;  /* 0x00700000cd64783b */ /* 0x000f2e0000004200 */
        /* <DEDUP_REMOVED lines=9> */
[C---:B------:R-:W-:Y:S01]  /*eb20*/  HMMA.16816.F32.BF16 R12, R144.reuse, R8, R64 ;  /* 0x00000008900c723c */ /* 0x040fe20000041840 */
[----:B------:R-:W-:Y:S02]  /*eb30*/  MOV R64, R60 ;  /* 0x0000003c00407202 */ /* 0x000fe40000000f00 */
[----:B------:R-:W-:Y:S02]  /*eb40*/  SHF.R.U32.HI R97, RZ, 0x8, R97 ;  /* 0x00000008ff617819 */ /* 0x000fe40000011661 */
[----:B------:R-:W-:Y:S02]  /*eb50*/  LOP3.LUT R98, R64, 0xff, RZ, 0xc0, !PT ;  /* 0x000000ff40627812 */ /* 0x000fe400078ec0ff */
[----:B------:R-:W-:Y:S01]  /*eb60*/  LDSM.16.MT88.4 R64, [R184+0x1b800] ;  /* 0x01b80000b840783b */ /* 0x000fe20000004200 */
[C---:B------:R-:W-:Y:S08]  /*eb70*/  HMMA.16816.F32.BF16 R8, R144.reuse, R10, R68 ;  /* 0x0000000a9008723c */ /* 0x040ff00000041844 */
[C---:B-----5:R-:W-:Y:S08]  /*eb80*/  HMMA.16816.F32.BF16 R104, R144.reuse, R152, R104 ;  /* 0x000000989068723c */ /* 0x060ff00000041868 */
[C---:B------:R-:W-:Y:S01]  /*eb90*/  HMMA.16816.F32.BF16 R68, R144.reuse, R154, R108 ;  /* 0x0000009a9044723c */ /* 0x040fe2000004186c */
[----:B------:R-:W-:Y:S07]  /*eba0*/  LDSM.16.MT88.4 R108, [R176+0x3800] ;  /* 0x00380000b06c783b */ /* 0x000fee0000004200 */
[----:B-1----:R-:W-:Y:S01]  /*ebb0*/  HMMA.16816.F32.BF16 R84, R144, R170, R84 ;  /* 0x000000aa9054723c */ /* 0x002fe20000041854 */
[----:B------:R-:W-:-:S02]  /*ebc0*/  PRMT R170, R60, 0x7771, RZ ;  /* 0x000077713caa7816 */ /* 0x000fc400000000ff */
[----:B------:R-:W-:Y:S02]  /*ebd0*/  LOP3.LUT R171, R96, 0xff00ff, RZ, 0xc0, !PT ;  /* 0x00ff00ff60ab7812 */ /* 0x000fe400078ec0ff */
[----:B------:R-:W-:-:S03]  /*ebe0*/  PRMT R170, R98, 0x5410, R170 ;  /* 0x0000541062aa7816 */ /* 0x000fc600000000aa */
[C---:B---3--:R-:W-:Y:S01]  /*ebf0*/  HMMA.16816.F32.BF16 R152, R144.reuse, R92, R140 ;  /* 0x0000005c9098723c */ /* 0x048fe2000004188c */
[C---:B------:R-:W-:Y:S02]  /*ec00*/  LOP3.LUT R92, R198.reuse, 0xff, RZ, 0xc0, !PT ;  /* 0x000000ffc65c7812 */ /* 0x040fe400078ec0ff */
[----:B------:R-:W-:Y:S02]  /*ec10*/  PRMT R93, R198, 0x7632, R93 ;  /* 0x00007632c65d7816 */ /* 0x000fe4000000005d */
[----:B------:R-:W-:Y:S02]  /*ec20*/  PRMT R92, R92, 0x5410, R97 ;  /* 0x000054105c5c7816 */ /* 0x000fe40000000061 */
[----:B------:R-:W1:Y:S01]  /*ec30*/  LDSM.16.MT88.4 R96, [R184+0x1d800] ;  /* 0x01d80000b860783b */ /* 0x000e620000004200 */
[----:B------:R-:W-:Y:S01]  /*ec40*/  HMMA.16816.F32.BF16 R72, R144, R172, R72 ;  /* 0x000000ac9048723c */ /* 0x000fe20000041848 */
[----:B------:R-:W-:Y:S02]  /*ec50*/  LOP3.LUT R93, R93, 0xff, RZ, 0xc0, !PT ;  /* 0x000000ff5d5d7812 */ /* 0x000fe400078ec0ff */
[----:B------:R-:W-:-:S02]  /*ec60*/  HSET2.LE.AND R92, R92, R178, PT ;  /* 0x000000b25c5c7233 */ /* 0x000fc40003803000 */
[--C-:B------:R-:W-:Y:S02]  /*ec70*/  HSET2.LE.AND R170, R170, R178.reuse, PT ;  /* 0x000000b2aaaa7233 */ /* 0x100fe40003803000 */
[----:B------:R-:W-:Y:S01]  /*ec80*/  HSET2.LE.AND R171, R171, R178, PT ;  /* 0x000000b2abab7233 */ /* 0x000fe20003803000 */
[C---:B------:R-:W-:Y:S08]  /*ec90*/  HMMA.16816.F32.BF16 R76, R144.reuse, R174, R76 ;  /* 0x000000ae904c723c */ /* 0x040ff0000004184c */
[----:B------:R-:W-:Y:S01]  /*eca0*/  HMMA.16816.F32.BF16 R80, R144, R168, R80 ;  /* 0x000000a89050723c */ /* 0x000fe20000041850 */
[----:B------:R-:W-:-:S02]  /*ecb0*/  SHF.R.U32.HI R169, RZ, 0x18, R198 ;  /* 0x00000018ffa97819 */ /* 0x000fc400000116c6 */
[----:B------:R-:W-:Y:S01]  /*ecc0*/  LDSM.16.MT88.4 R196, [R177+0x19800] ;  /* 0x01980000b1c4783b */ /* 0x000fe20000004200 */
[----:B------:R-:W-:Y:S01]  /*ecd0*/  F2FP.BF16.F32.PACK_AB R168, R245, R246 ;  /* 0x000000f6f5a8723e */ /* 0x000fe200000010ff */
[----:B------:R-:W-:Y:S01]  /*ece0*/  FADD.FTZ R246, R246, R219 ;  /* 0x000000dbf6f67221 */ /* 0x000fe20000010000 */
[----:B------:R-:W-:Y:S02]  /*ecf0*/  PRMT R169, R93, 0x5410, R169 ;  /* 0x000054105da97816 */ /* 0x000fe400000000a9 */
[C---:B------:R-:W-:Y:S01]  /*ed00*/  HMMA.16816.F32.BF16 R136, R144.reuse, R62, R136 ;  /* 0x0000003e9088723c */ /* 0x040fe20000041888 */
[----:B------:R-:W2:Y:S01]  /*ed10*/  LDSM.16.MT88.4 R60, [R184+0x19800] ;  /* 0x01980000b83c783b */ /* 0x000ea20000004200 */
[----:B------:R-:W-:Y:S01]  /*ed20*/  LOP3.LUT R168, R168, R92, RZ, 0xc0, !PT ;  /* 0x0000005ca8a87212 */ /* 0x000fe200078ec0ff */
[----:B------:R-:W-:Y:S01]  /*ed30*/  FADD.FTZ R246, R245, R246 ;  /* 0x000000f6f5f67221 */ /* 0x000fe20000010000 */
[----:B------:R-:W-:Y:S02]  /*ed40*/  HSET2.LE.AND R169, R169, R178, PT ;  /* 0x000000b2a9a97233 */ /* 0x000fe40003803000 */
[----:B------:R-:W-:Y:S01]  /*ed50*/  F2FP.BF16.F32.PACK_AB R93, R248, R247 ;  /* 0x000000f7f85d723e */ /* 0x000fe200000010ff */
[----:B------:R-:W-:Y:S01]  /*ed60*/  FADD.FTZ R246, R247, R246 ;  /* 0x000000f6f7f67221 */ /* 0x000fe20000010000 */
[----:B------:R-:W-:Y:S01]  /*ed70*/  HMMA.16816.F32.BF16 R140, R144, R94, R124 ;  /* 0x0000005e908c723c */ /* 0x000fe2000004187c */
[----:B------:R-:W-:-:S02]  /*ed80*/  F2FP.BF16.F32.PACK_AB R94, R250, R249 ;  /* 0x000000f9fa5e723e */ /* 0x000fc400000010ff */
[----:B------:R-:W-:Y:S01]  /*ed90*/  F2FP.BF16.F32.PACK_AB R92, R251, R252 ;  /* 0x000000fcfb5c723e */ /* 0x000fe200000010ff */
[----:B------:R-:W-:Y:S01]  /*eda0*/  FADD.FTZ R239, R248, R246 ;  /* 0x000000f6f8ef7221 */ /* 0x000fe20000010000 */
[----:B------:R-:W-:Y:S02]  /*edb0*/  LOP3.LUT R169, R94, R169, RZ, 0xc0, !PT ;  /* 0x000000a95ea97212 */ /* 0x000fe400078ec0ff */
[----:B------:R-:W-:Y:S01]  /*edc0*/  LOP3.LUT R170, R93, R170, RZ, 0xc0, !PT ;  /* 0x000000aa5daa7212 */ /* 0x000fe200078ec0ff */
[----:B----4-:R-:W-:Y:S01]  /*edd0*/  HMMA.16816.F32.BF16 R172, R144, R100, R128 ;  /* 0x0000006490ac723c */ /* 0x010fe20000041880 */
[----:B------:R-:W-:Y:S01]  /*ede0*/  LDSM.16.MT88.4 R128, [R184+0x1f800] ;  /* 0x01f80000b880783b */ /* 0x000fe20000004200 */
[----:B------:R-:W-:-:S03]  /*edf0*/  LOP3.LUT R171, R92, R171, RZ, 0xc0, !PT ;  /* 0x000000ab5cab7212 */ /* 0x000fc600078ec0ff */
[----:B------:R-:W-:Y:S03]  /*ee00*/  LDSM.16.MT88.4 R184, [R176+0x1800] ;  /* 0x00180000b0b8783b */ /* 0x000fe60000004200 */
[----:B------:R-:W-:Y:S01]  /*ee10*/  HMMA.16816.F32.BF16 R144, R144, R102, R148 ;  /* 0x000000669090723c */ /* 0x000fe20000041894 */
[----:B------:R-:W3:Y:S04]  /*ee20*/  LDSM.16.MT88.4 R100, [R177+0x1b800] ;  /* 0x01b80000b164783b */ /* 0x000ee80000004200 */
[----:B------:R-:W4:Y:S03]  /*ee30*/  LDSM.16.MT88.4 R148, [R205+0x1800] ;  /* 0x00180000cd94783b */ /* 0x000f260000004200 */
[C---:B-1----:R-:W-:Y:S01]  /*ee40*/  HMMA.16816.F32.BF16 R92, R168.reuse, R96, R72 ;  /* 0x00000060a85c723c */ /* 0x042fe20000041848 */
[----:B------:R-:W1:Y:S07]  /*ee50*/  LDSM.16.MT88.4 R176, [R176+0x7800] ;  /* 0x00780000b0b0783b */ /* 0x000e6e0000004200 */
[C---:B------:R-:W-:Y:S08]  /*ee60*/  HMMA.16816.F32.BF16 R96, R168.reuse, R98, R76 ;  /* 0x00000062a860723c */ /* 0x040ff0000004184c */
[C---:B--2---:R-:W-:Y:S08]  /*ee70*/  HMMA.16816.F32.BF16 R160, R168.reuse, R60, R160 ;  /* 0x0000003ca8a0723c */ /* 0x044ff000000418a0 */
[C---:B------:R-:W-:Y:S08]  /*ee80*/  HMMA.16816.F32.BF16 R156, R168.reuse, R62, R156 ;  /* 0x0000003ea89c723c */ /* 0x040ff0000004189c */
[C---:B------:R-:W-:Y:S08]  /*ee90*/  HMMA.16816.F32.BF16 R60, R168.reuse, R64, R40 ;  /* 0x00000040a83c723c */ /* 0x040ff00000041828 */
[C---:B---3--:R-:W-:Y:S08]  /*eea0*/  HMMA.16816.F32.BF16 R72, R168.reuse, R102, R44 ;  /* 0x00000066a848723c */ /* 0x048ff0000004182c */
[C---:B------:R-:W-:Y:S08]  /*eeb0*/  HMMA.16816.F32.BF16 R76, R168.reuse, R108, R56 ;  /* 0x0000006ca84c723c */ /* 0x040ff00000041838 */
[C---:B------:R-:W-:Y:S01]  /*eec0*/  HMMA.16816.F32.BF16 R40, R168.reuse, R198, R20 ;  /* 0x000000c6a828723c */ /* 0x040fe20000041814 */
[----:B------:R-:W2:Y:S07]  /*eed0*/  LDSM.16.MT88.4 R20, [R205+0x3800] ;  /* 0x00380000cd14783b */ /* 0x000eae0000004200 */
[C---:B------:R-:W-:Y:S01]  /*eee0*/  HMMA.16816.F32.BF16 R44, R168.reuse, R184, R24 ;  /* 0x000000b8a82c723c */ /* 0x040fe20000041818 */
[----:B------:R-:W3:Y:S07]  /*eef0*/  LDSM.16.MT88.4 R24, [R205+0x5800] ;  /* 0x00580000cd18783b */ /* 0x000eee0000004200 */
[C---:B----4-:R-:W-:Y:S01]  /*ef00*/  HMMA.16816.F32.BF16 R56, R168.reuse, R150, R4 ;  /* 0x00000096a838723c */ /* 0x050fe20000041804 */
        /* <DEDUP_REMOVED lines=24> */
.L_x_808:
[----:B------:R-:W-:-:S09]  /*f090*/  UISETP.GE.AND UP0, UPT, UR6, URZ, UPT ;  /* 0x000000ff0600728c */ /* 0x000fd2000bf06270 */
[----:B------:R-:W-:Y:S05]  /*f0a0*/  BRA.U !UP0, `(.L_x_811) ;  /* 0x0000003d08c47547 */ /* 0x000fea000b800000 */
[----:B------:R-:W1:Y:S01]  /*f0b0*/  S2R R208, SR_TID.X ;  /* 0x0000000000d07919 */ /* 0x000e620000002100 */
[----:B------:R-:W2:Y:S01]  /*f0c0*/  S2UR UR5, SR_CgaCtaId ;  /* 0x00000000000579c3 */ /* 0x000ea20000008800 */
[----:B------:R-:W3:Y:S01]  /*f0d0*/  LDCU UR4, c[0x0][0x440] ;  /* 0x00008800ff0477ac */ /* 0x000ee20008000800 */
[----:B------:R-:W-:Y:S02]  /*f0e0*/  IMAD.MOV.U32 R209, RZ, RZ, 0x40 ;  /* 0x00000040ffd17424 */ /* 0x000fe400078e00ff */
[----:B------:R-:W-:Y:S01]  /*f0f0*/  IMAD.MOV.U32 R204, RZ, RZ, 0x20 ;  /* 0x00000020ffcc7424 */ /* 0x000fe200078e00ff */
[----:B------:R-:W-:Y:S01]  /*f100*/  UMOV UR7, 0x400 ;  /* 0x0000040000077882 */ /* 0x000fe20000000000 */
[----:B------:R-:W-:Y:S01]  /*f110*/  IMAD.MOV.U32 R2, RZ, RZ, R3 ;  /* 0x000000ffff027224 */ /* 0x000fe200078e0003 */
[----:B------:R-:W4:Y:S01]  /*f120*/  LDCU UR20, c[0x0][0x440] ;  /* 0x00008800ff1477ac */ /* 0x000f220008000800 */
[----:B------:R-:W4:Y:S01]  /*f130*/  LDC.64 R220, c[0x0][0x3c0] ;  /* 0x0000f000ffdc7b82 */ /* 0x000f220000000a00 */
[----:B------:R-:W-:Y:S01]  /*f140*/  IMAD.MOV.U32 R0, RZ, RZ, R164 ;  /* 0x000000ffff007224 */ /* 0x000fe200078e00a4 */
[----:B---3--:R-:W-:Y:S01]  /*f150*/  ISETP.GE.AND P2, PT, R207, UR4, PT ;  /* 0x00000004cf007c0c */ /* 0x008fe2000bf46270 */
[----:B------:R-:W3:Y:S01]  /*f160*/  LDCU UR4, c[0x0][0x45c] ;  /* 0x00008b80ff0477ac */ /* 0x000ee20008000800 */
[----:B--2---:R-:W-:Y:S01]  /*f170*/  ULEA UR5, UR5, UR7, 0x18 ;  /* 0x0000000705057291 */ /* 0x004fe2000f8ec0ff */
[C---:B-1----:R-:W-:Y:S01]  /*f180*/  IMAD.SHL.U32 R206, R208.reuse, 0x40, RZ ;  /* 0x00000040d0ce7824 */ /* 0x042fe200078e00ff */
[C---:B------:R-:W-:Y:S01]  /*f190*/  LOP3.LUT P1, RZ, R208.reuse, 0x4, RZ, 0xc0, !PT ;  /* 0x00000004d0ff7812 */ /* 0x040fe2000782c0ff */
[C---:B------:R-:W-:Y:S01]  /*f1a0*/  IMAD.SHL.U32 R222, R208.reuse, 0x20, RZ ;  /* 0x00000020d0de7824 */ /* 0x040fe200078e00ff */
[----:B------:R-:W-:-:S02]  /*f1b0*/  LOP3.LUT P0, RZ, R208, 0x2, RZ, 0xc0, !PT ;  /* 0x00000002d0ff7812 */ /* 0x000fc4000780c0ff */
[----:B------:R-:W-:Y:S02]  /*f1c0*/  SEL R209, R209, 0xffffffc0, !P1 ;  /* 0xffffffc0d1d17807 */ /* 0x000fe40004800000 */
[----:B------:R-:W-:Y:S02]  /*f1d0*/  SEL R204, R204, 0xffffffe0, !P0 ;  /* 0xffffffe0cccc7807 */ /* 0x000fe40004000000 */
[----:B------:R-:W-:Y:S01]  /*f1e0*/  LOP3.LUT R205, R206, 0x400, RZ, 0xc0, !PT ;  /* 0x00000400cecd7812 */ /* 0x000fe200078ec0ff */
[----:B---3--:R-:W-:Y:S06]  /*f1f0*/  BRA `(.L_x_812) ;  /* 0x0000000000ec7947 */ /* 0x008fec0003800000 */
.L_x_814:
        /* <DEDUP_REMOVED lines=8> */
[----:B------:R-:W-:Y:S02]  /*f280*/  IMAD R170, R165, UR7, R173 ;  /* 0x00000007a5aa7c24 */ /* 0x000fe4000f8e02ad */
[C---:B------:R-:W-:Y:S03]  /*f290*/  IMAD.SHL.U32 R3, R172.reuse, 0x40, RZ ;  /* 0x00000040ac037824 */ /* 0x040fe600078e00ff */
[--C-:B------:R-:W-:Y:S02]  /*f2a0*/  SHF.L.U64.HI R169, R172, 0x6, R170.reuse ;  /* 0x00000006aca97819 */ /* 0x100fe400000102aa */
[C---:B------:R-:W-:Y:S04]  /*f2b0*/  LEA R3, P5, R164.reuse, R3, 0x5 ;  /* 0x00000003a4037211 */ /* 0x040fe800078a28ff */
[----:B------:R-:W-:Y:S02]  /*f2c0*/  LEA.HI.X R169, R164, R169, R165, 0x5, P5 ;  /* 0x000000a9a4a97211 */ /* 0x000fe400028f2ca5 */
[CC--:B------:R-:W-:Y:S02]  /*f2d0*/  LEA R164, P6, R172.reuse, R226.reuse, 0x7 ;  /* 0x000000e2aca47211 */ /* 0x0c0fe400078c38ff */
[C---:B------:R-:W-:Y:S02]  /*f2e0*/  LEA R174, P5, R3.reuse, R226, 0x1 ;  /* 0x000000e203ae7211 */ /* 0x040fe400078a08ff */
[-C--:B------:R-:W-:Y:S02]  /*f2f0*/  LEA.HI.X R165, R172, R225.reuse, R170, 0x7, P6 ;  /* 0x000000e1aca57211 */ /* 0x080fe400030f3caa */
[----:B------:R-:W-:Y:S03]  /*f300*/  LEA.HI.X R175, R3, R225, R169, 0x1, P5 ;  /* 0x000000e103af7211 */ /* 0x000fe600028f0ca9 */
        /* <DEDUP_REMOVED lines=42> */
.L_x_812:
[----:B------:R-:W-:Y:S04]  /*f5b0*/  DEPBAR.LE SB0, 0x0 ;  /* 0x000080000000791a */ /* 0x000fe80000000000 */
[----:B------:R-:W-:Y:S01]  /*f5c0*/  BAR.SYNC.DEFER_BLOCKING 0x0 ;  /* 0x0000000000007b1d */ /* 0x000fe20000010000 */
[----:B------:R-:W-:Y:S01]  /*f5d0*/  IMAD.SHL.U32 R233, R208, 0x8, RZ ;  /* 0x00000008d0e97824 */ /* 0x000fe200078e00ff */
[----:B------:R-:W-:Y:S01]  /*f5e0*/  SHF.R.U32.HI R211, RZ, 0x1, R208 ;  /* 0x00000001ffd37819 */ /* 0x000fe200000116d0 */
[----:B----4-:R-:W-:Y:S01]  /*f5f0*/  IMAD.WIDE.U32 R8, R220, UR6, RZ ;  /* 0x00000006dc087c25 */ /* 0x010fe2000f8e00ff */
[----:B------:R-:W-:Y:S01]  /*f600*/  LOP3.LUT R210, R222, 0x7c00, RZ, 0xc0, !PT ;  /* 0x00007c00ded27812 */ /* 0x000fe200078ec0ff */
[----:B------:R-:W-:Y:S01]  /*f610*/  UISETP.NE.AND UP0, UPT, UR6, URZ, UPT ;  /* 0x000000ff0600728c */ /* 0x000fe2000bf05270 */
[----:B------:R-:W-:Y:S01]  /*f620*/  LOP3.LUT R207, R233, 0x38, RZ, 0xc0, !PT ;  /* 0x00000038e9cf7812 */ /* 0x000fe200078ec0ff */
[----:B------:R-:W-:Y:S01]  /*f630*/  IMAD R7, R221, UR6, R9 ;  /* 0x00000006dd077c24 */ /* 0x000fe2000f8e0209 */
[CC--:B------:R-:W-:Y:S01]  /*f640*/  LEA R6, P3, R8.reuse, R224.reuse, 0x7 ;  /* 0x000000e008067211 */ /* 0x0c0fe200078638ff */
[C---:B------:R-:W-:Y:S01]  /*f650*/  IMAD.SHL.U32 R5, R8.reuse, 0x40, RZ ;  /* 0x0000004008057824 */ /* 0x040fe200078e00ff */
[C---:B------:R-:W-:Y:S02]  /*f660*/  LOP3.LUT R232, R207.reuse, 0x40, RZ, 0xfc, !PT ;  /* 0x00000040cfe87812 */ /* 0x040fe400078efcff */
[C-C-:B------:R-:W-:Y:S02]  /*f670*/  SHF.L.U64.HI R3, R8.reuse, 0x6, R7.reuse ;  /* 0x0000000608037819 */ /* 0x140fe40000010207 */
[----:B------:R-:W-:Y:S02]  /*f680*/  LEA.HI.X R7, R8, R223, R7, 0x7, P3 ;  /* 0x000000df08077211 */ /* 0x000fe400018f3c07 */
[----:B------:R-:W-:Y:S02]  /*f690*/  ISETP.GE.AND P4, PT, R232, UR20, PT ;  /* 0x00000014e8007c0c */ /* 0x000fe4000bf86270 */
[----:B------:R-:W-:Y:S02]  /*f6a0*/  LOP3.LUT R231, R207, 0x80, RZ, 0xfc, !PT ;  /* 0x00000080cfe77812 */ /* 0x000fe400078efcff */
[C---:B------:R-:W-:Y:S02]  /*f6b0*/  LEA R5, P0, R220.reuse, R5, 0x5 ;  /* 0x00000005dc057211 */ /* 0x040fe400078028ff */
[----:B------:R-:W-:Y:S01]  /*f6c0*/  ISETP.GE.AND P3, PT, R231, UR20, PT ;  /* 0x00000014e7007c0c */ /* 0x000fe2000bf66270 */
[----:B------:R-:W-:Y:S01]  /*f6d0*/  @!PT LDS RZ, [RZ] ;  /* 0x00000000fffff984 */ /* 0x000fe20000000800 */
[----:B------:R-:W-:Y:S01]  /*f6e0*/  @!PT LDS RZ, [RZ] ;  /* 0x00000000fffff984 */ /* 0x000fe20000000800 */
[----:B------:R-:W-:Y:S01]  /*f6f0*/  @!PT LDS RZ, [RZ] ;  /* 0x00000000fffff984 */ /* 0x000fe20000000800 */
[----:B------:R-:W-:Y:S01]  /*f700*/  @!P2 LDGSTS.E.BYPASS.LTC128B.128 [R227+0x18000], desc[UR24][R6.64] ;  /* 0x1800000006e3afae */ /* 0x000fe2000b981a18 */
[----:B------:R-:W-:Y:S02]  /*f710*/  LEA.HI.X R3, R220, R3, R221, 0x5, P0 ;  /* 0x00000003dc037211 */ /* 0x000fe400000f2cdd */
[----:B------:R-:W-:Y:S02]  /*f720*/  LEA R4, P0, R5, R224, 0x1 ;  /* 0x000000e005047211 */ /* 0x000fe400078008ff */
[----:B------:R-:W-:Y:S01]  /*f730*/  @P2 STS.128 [R227+0x18000], RZ ;  /* 0x018000ffe3002388 */ /* 0x000fe20000000c00 */
[----:B------:R-:W-:Y:S02]  /*f740*/  LOP3.LUT R230, R207, 0xc0, RZ, 0xfc, !PT ;  /* 0x000000c0cfe67812 */ /* 0x000fe400078efcff */
[----:B------:R-:W-:Y:S02]  /*f750*/  LEA.HI.X R5, R5, R223, R3, 0x1, P0 ;  /* 0x000000df05057211 */ /* 0x000fe400000f0c03 */
[----:B------:R-:W-:Y:S01]  /*f760*/  @!PT LDS RZ, [RZ] ;  /* 0x00000000fffff984 */ /* 0x000fe20000000800 */
[----:B------:R-:W-:Y:S01]  /*f770*/  @!PT LDS RZ, [RZ] ;  /* 0x00000000fffff984 */ /* 0x000fe20000000800 */
[----:B------:R-:W-:Y:S01]  /*f780*/  @!PT LDS RZ, [RZ] ;  /* 0x00000000fffff984 */ /* 0x000fe20000000800 */
[----:B------:R-:W-:Y:S01]  /*f790*/  @!P4 LDGSTS.E.BYPASS.LTC128B.128 [R227+0x1a000], desc[UR24][R6.64+0x80] ;  /* 0x1a00008006e3cfae */ /* 0x000fe2000b981a18 */
[----:B------:R-:W-:Y:S02]  /*f7a0*/  ISETP.GE.AND P0, PT, R230, UR20, PT ;  /* 0x00000014e6007c0c */ /* 0x000fe4000bf06270 */
[--C-:B------:R-:W-:Y:S02]  /*f7b0*/  LOP3.LUT R218, R207, 0x1c0, R206.reuse, 0xf8, !PT ;  /* 0x000001c0cfda7812 */ /* 0x100fe400078ef8ce */
[----:B------:R-:W-:Y:S01]  /*f7c0*/  @P4 STS.128 [R227+0x1a000], RZ ;  /* 0x01a000ffe3004388 */ /* 0x000fe20000000c00 */
[----:B------:R-:W-:Y:S02]  /*f7d0*/  LOP3.LUT R212, R211, 0x8, RZ, 0xc0, !PT ;  /* 0x00000008d3d47812 */ /* 0x000fe400078ec0ff */
[----:B------:R-:W-:Y:S02]  /*f7e0*/  LOP3.LUT R219, R210, 0x200, R206, 0xf8, !PT ;  /* 0x00000200d2db7812 */ /* 0x000fe400078ef8ce */
[----:B------:R-:W-:Y:S01]  /*f7f0*/  @!PT LDS RZ, [RZ] ;  /* 0x00000000fffff984 */ /* 0x000fe20000000800 */
[----:B------:R-:W-:Y:S01]  /*f800*/  @!PT LDS RZ, [RZ] ;  /* 0x00000000fffff984 */ /* 0x000fe20000000800 */
[----:B------:R-:W-:Y:S01]  /*f810*/  @!PT LDS RZ, [RZ] ;  /* 0x00000000fffff984 */ /* 0x000fe20000000800 */
[----:B------:R-:W-:Y:S01]  /*f820*/  @!P3 LDGSTS.E.BYPASS.LTC128B.128 [R227+0x1c000], desc[UR24][R6.64+0x100] ;  /* 0x1c00010006e3bfae */ /* 0x000fe2000b981a18 */
[C---:B------:R-:W-:Y:S02]  /*f830*/  LOP3.LUT R212, R218.reuse, R212, RZ, 0x3c, !PT ;  /* 0x000000d4dad47212 */ /* 0x040fe400078e3cff */
[----:B------:R-:W-:Y:S02]  /*f840*/  LOP3.LUT R218, R218, 0x8, R208, 0x78, !PT ;  /* 0x00000008dada7812 */ /* 0x000fe400078e78d0 */
[----:B------:R-:W-:Y:S01]  /*f850*/  @P3 STS.128 [R227+0x1c000], RZ ;  /* 0x01c000ffe3003388 */ /* 0x000fe20000000c00 */
[----:B------:R-:W-:Y:S04]  /*f860*/  LOP3.LUT R219, R219, R212, RZ, 0xfc, !PT ;  /* 0x000000d4dbdb7212 */ /* 0x000fe800078efcff */
[----:B------:R-:W-:Y:S01]  /*f870*/  @!PT LDS RZ, [RZ] ;  /* 0x00000000fffff984 */ /* 0x000fe20000000800 */
[----:B------:R-:W-:Y:S01]  /*f880*/  @!PT LDS RZ, [RZ] ;  /* 0x00000000fffff984 */ /* 0x000fe20000000800 */
[----:B------:R-:W-:Y:S01]  /*f890*/  @!PT LDS RZ, [RZ] ;  /* 0x00000000fffff984 */ /* 0x000fe20000000800 */
[----:B------:R-:W-:Y:S01]  /*f8a0*/  @!P0 LDGSTS.E.BYPASS.LTC128B.128 [R227+0x1e000], desc[UR24][R6.64+0x180] ;  /* 0x1e00018006e38fae */ /* 0x000fe2000b981a18 */
[----:B------:R-:W-:Y:S01]  /*f8b0*/  IMAD R218, R218, 0x2, R205 ;  /* 0x00000002dada7824 */ /* 0x000fe200078e02cd */
[----:B------:R-:W-:Y:S03]  /*f8c0*/  LEA R219, R219, UR5, 0x1 ;  /* 0x00000005dbdb7c11 */ /* 0x000fe6000f8e08ff */
[----:B------:R-:W-:Y:S01]  /*f8d0*/  @P0 STS.128 [R227+0x1e000], RZ ;  /* 0x01e000ffe3000388 */ /* 0x000fe20000000c00 */
[----:B------:R-:W-:Y:S02]  /*f8e0*/  VIADD R3, R218, UR5 ;  /* 0x00000005da037c36 */ /* 0x000fe40008000000 */
[--C-:B------:R-:W-:Y:S02]  /*f8f0*/  IMAD.IADD R217, R219, 0x1, R204.reuse ;  /* 0x00000001dbd97824 */ /* 0x100fe400078e02cc */
[----:B------:R-:W-:Y:S01]  /*f900*/  @!PT LDS RZ, [RZ] ;  /* 0x00000000fffff984 */ /* 0x000fe20000000800 */
[----:B------:R-:W-:Y:S01]  /*f910*/  @!PT LDS RZ, [RZ] ;  /* 0x00000000fffff984 */ /* 0x000fe20000000800 */
[----:B------:R-:W-:Y:S01]  /*f920*/  @!PT LDS RZ, [RZ] ;  /* 0x00000000fffff984 */ /* 0x000fe20000000800 */
[----:B------:R-:W-:Y:S01]  /*f930*/  @!P2 LDGSTS.E.BYPASS.LTC128B.128 [R227+0x19000], desc[UR24][R4.64] ;  /* 0x1900000004e3afae */ /* 0x000fe2000b981a18 */
[----:B------:R-:W-:Y:S02]  /*f940*/  IMAD.IADD R216, R3, 0x1, R204 ;  /* 0x0000000103d87824 */ /* 0x000fe400078e02cc */
[--C-:B------:R-:W-:Y:S02]  /*f950*/  IMAD.IADD R215, R219, 0x1, R209.reuse ;  /* 0x00000001dbd77824 */ /* 0x100fe400078e02d1 */
[----:B------:R-:W-:Y:S01]  /*f960*/  @P2 STS.128 [R227+0x19000], RZ ;  /* 0x019000ffe3002388 */ /* 0x000fe20000000c00 */
[----:B------:R-:W-:Y:S02]  /*f970*/  IMAD.IADD R3, R3, 0x1, R209 ;  /* 0x0000000103037824 */ /* 0x000fe400078e02d1 */
[C---:B------:R-:W-:Y:S02]  /*f980*/  IMAD.IADD R214, R204.reuse, 0x1, R215 ;  /* 0x00000001ccd67824 */ /* 0x040fe400078e02d7 */
[----:B------:R-:W-:Y:S01]  /*f990*/  @!PT LDS RZ, [RZ] ;  /* 0x00000000fffff984 */ /* 0x000fe20000000800 */
[----:B------:R-:W-:Y:S01]  /*f9a0*/  @!PT LDS RZ, [RZ] ;  /* 0x00000000fffff984 */ /* 0x000fe20000000800 */
[----:B------:R-:W-:Y:S01]  /*f9b0*/  @!PT LDS RZ, [RZ] ;  /* 0x00000000fffff984 */ /* 0x000fe20000000800 */
[----:B------:R-:W-:Y:S01]  /*f9c0*/  @!P4 LDGSTS.E.BYPASS.LTC128B.128 [R227+0x1b000], desc[UR24][R4.64+0x80] ;  /* 0x1b00008004e3cfae */ /* 0x000fe2000b981a18 */
[----:B------:R-:W-:Y:S04]  /*f9d0*/  IMAD.IADD R213, R204, 0x1, R3 ;  /* 0x00000001ccd57824 */ /* 0x000fe800078e0203 */
        /* <DEDUP_REMOVED lines=12> */
[----:B------:R-:W1:Y:S05]  /*faa0*/  LDSM.16.M88.4 R8, [R218+UR5+0x10000] ;  /* 0x01000005da08783b */ /* 0x000e6a0008000200 */
[----:B------:R-:W2:Y:S05]  /*fab0*/  LDSM.16.M88.4 R16, [R218+UR5+0x10800] ;  /* 0x01080005da10783b */ /* 0x000eaa0008000200 */
[----:B------:R-:W3:Y:S05]  /*fac0*/  LDSM.16.M88.4 R24, [R218+UR5+0x11000] ;  /* 0x01100005da18783b */ /* 0x000eea0008000200 */
[----:B------:R-:W0:Y:S05]  /*fad0*/  LDGDEPBAR ;  /* 0x00000000000079af */ /* 0x000e2a0000000000 */
[----:B------:R-:W4:Y:S05]  /*fae0*/  LDSM.16.M88.4 R164, [R218+UR5+0x11800] ;  /* 0x01180005daa4783b */ /* 0x000f2a0008000200 */
[----:B------:R-:W-:Y:S05]  /*faf0*/  LDSM.16.M88.4 R168, [R217] ;  /* 0x00000000d9a8783b */ /* 0x000fea0000000200 */
[----:B------:R-:W5:Y:S05]  /*fb00*/  LDSM.16.M88.4 R172, [R216+0x10000] ;  /* 0x01000000d8ac783b */ /* 0x000f6a0000000200 */
[----:B------:R-:W5:Y:S05]  /*fb10*/  LDSM.16.M88.4 R176, [R216+0x10800] ;  /* 0x01080000d8b0783b */ /* 0x000f6a0000000200 */
[----:B------:R-:W5:Y:S01]  /*fb20*/  LDSM.16.M88.4 R180, [R216+0x11000] ;  /* 0x01100000d8b4783b */ /* 0x000f620000000200 */
[C---:B-1----:R-:W-:Y:S04]  /*fb30*/  HMMA.16816.F32.BF16 R4, R32.reuse, R8, RZ ;  /* 0x000000082004723c */ /* 0x042fe800000418ff */
[----:B------:R-:W1:Y:S04]  /*fb40*/  LDSM.16.M88.4 R184, [R216+0x11800] ;  /* 0x01180000d8b8783b */ /* 0x000e680000000200 */
[C---:B------:R-:W-:Y:S01]  /*fb50*/  HMMA.16816.F32.BF16 R8, R32.reuse, R10, RZ ;  /* 0x0000000a2008723c */ /* 0x040fe200000418ff */
[----:B------:R-:W-:Y:S05]  /*fb60*/  LDSM.16.M88.4 R188, [R3+0x10000] ;  /* 0x0100000003bc783b */ /* 0x000fea0000000200 */
[----:B------:R-:W-:Y:S02]  /*fb70*/  LDSM.16.M88.4 R192, [R214] ;  /* 0x00000000d6c0783b */ /* 0x000fe40000000200 */
[C---:B--2---:R-:W-:Y:S03]  /*fb80*/  HMMA.16816.F32.BF16 R12, R32.reuse, R16, RZ ;  /* 0x00000010200c723c */ /* 0x044fe600000418ff */
[----:B------:R-:W-:Y:S05]  /*fb90*/  LDSM.16.M88.4 R196, [R213+0x10000] ;  /* 0x01000000d5c4783b */ /* 0x000fea0000000200 */
[C---:B------:R-:W-:Y:S01]  /*fba0*/  HMMA.16816.F32.BF16 R16, R32.reuse, R18, RZ ;  /* 0x000000122010723c */ /* 0x040fe200000418ff */
[----:B------:R-:W-:Y:S07]  /*fbb0*/  LDSM.16.M88.4 R200, [R218+UR5+0x12000] ;  /* 0x01200005dac8783b */ /* 0x000fee0008000200 */
[C---:B---3--:R-:W-:Y:S08]  /*fbc0*/  HMMA.16816.F32.BF16 R20, R32.reuse, R24, RZ ;  /* 0x000000182014723c */ /* 0x048ff000000418ff */
[C---:B------:R-:W-:Y:S08]  /*fbd0*/  HMMA.16816.F32.BF16 R24, R32.reuse, R26, RZ ;  /* 0x0000001a2018723c */ /* 0x040ff000000418ff */
[C---:B----4-:R-:W-:Y:S08]  /*fbe0*/  HMMA.16816.F32.BF16 R28, R32.reuse, R164, RZ ;  /* 0x000000a4201c723c */ /* 0x050ff000000418ff */
[----:B------:R-:W-:Y:S01]  /*fbf0*/  HMMA.16816.F32.BF16 R32, R32, R166, RZ ;  /* 0x000000a62020723c */ /* 0x000fe200000418ff */
[----:B------:R-:W2:Y:S07]  /*fc00*/  LDSM.16.M88.4 R164, [R215] ;  /* 0x00000000d7a4783b */ /* 0x000eae0000000200 */
[C---:B-----5:R-:W-:Y:S08]  /*fc10*/  HMMA.16816.F32.BF16 R4, R168.reuse, R172, R4 ;  /* 0x000000aca804723c */ /* 0x060ff00000041804 */
[C---:B------:R-:W-:Y:S01]  /*fc20*/  HMMA.16816.F32.BF16 R8, R168.reuse, R174, R8 ;  /* 0x000000aea808723c */ /* 0x040fe20000041808 */
[----:B------:R-:W3:Y:S07]  /*fc30*/  LDSM.16.M88.4 R172, [R3+0x10800] ;  /* 0x0108000003ac783b */ /* 0x000eee0000000200 */
[C---:B------:R-:W-:Y:S08]  /*fc40*/  HMMA.16816.F32.BF16 R12, R168.reuse, R176, R12 ;  /* 0x000000b0a80c723c */ /* 0x040ff0000004180c */
[C---:B------:R-:W-:Y:S01]  /*fc50*/  HMMA.16816.F32.BF16 R16, R168.reuse, R178, R16 ;  /* 0x000000b2a810723c */ /* 0x040fe20000041810 */
[----:B------:R-:W4:Y:S07]  /*fc60*/  LDSM.16.M88.4 R176, [R3+0x11000] ;  /* 0x0110000003b0783b */ /* 0x000f2e0000000200 */
[C---:B------:R-:W-:Y:S08]  /*fc70*/  HMMA.16816.F32.BF16 R20, R168.reuse, R180, R20 ;  /* 0x000000b4a814723c */ /* 0x040ff00000041814 */
[C---:B------:R-:W-:Y:S01]  /*fc80*/  HMMA.16816.F32.BF16 R24, R168.reuse, R182, R24 ;  /* 0x000000b6a818723c */ /* 0x040fe20000041818 */
[----:B------:R-:W5:Y:S07]  /*fc90*/  LDSM.16.M88.4 R180, [R3+0x11800] ;  /* 0x0118000003b4783b */ /* 0x000f6e0000000200 */
[C---:B-1----:R-:W-:Y:S08]  /*fca0*/  HMMA.16816.F32.BF16 R28, R168.reuse, R184, R28 ;  /* 0x000000b8a81c723c */ /* 0x042ff0000004181c */
[----:B------:R-:W-:Y:S01]  /*fcb0*/  HMMA.16816.F32.BF16 R32, R168, R186, R32 ;  /* 0x000000baa820723c */ /* 0x000fe20000041820 */
[----:B------:R-:W1:Y:S05]  /*fcc0*/  LDSM.16.M88.4 R168, [R213+0x10800] ;  /* 0x01080000d5a8783b */ /* 0x000e6a0000000200 */
        /* <DEDUP_REMOVED lines=9> */
[----:B------:R-:W-:Y:S07]  /*fd60*/  LDSM.16.M88.4 R176, [R218+UR5+0x13000] ;  /* 0x01300005dab0783b */ /* 0x000fee0008000200 */
[C---:B-----5:R-:W-:Y:S08]  /*fd70*/  HMMA.16816.F32.BF16 R28, R164.reuse, R180, R28 ;  /* 0x000000b4a41c723c */ /* 0x060ff0000004181c */
[----:B------:R-:W-:Y:S01]  /*fd80*/  HMMA.16816.F32.BF16 R32, R164, R182, R32 ;  /* 0x000000b6a420723c */ /* 0x000fe20000041820 */
[----:B------:R-:W3:Y:S05]  /*fd90*/  LDSM.16.M88.4 R164, [R218+UR5+0x12800] ;  /* 0x01280005daa4783b */ /* 0x000eea0008000200 */
[----:B------:R-:W4:Y:S02]  /*fda0*/  LDSM.16.M88.4 R180, [R218+UR5+0x13800] ;  /* 0x01380005dab4783b */ /* 0x000f240008000200 */
[C---:B------:R-:W-:Y:S08]  /*fdb0*/  HMMA.16816.F32.BF16 R4, R192.reuse, R196, R4 ;  /* 0x000000c4c004723c */ /* 0x040ff00000041804 */
[C---:B------:R-:W-:Y:S01]  /*fdc0*/  HMMA.16816.F32.BF16 R8, R192.reuse, R198, R8 ;  /* 0x000000c6c008723c */ /* 0x040fe20000041808 */
[----:B------:R-:W-:Y:S07]  /*fdd0*/  LDSM.16.M88.4 R196, [R213+0x12000] ;  /* 0x01200000d5c4783b */ /* 0x000fee0000000200 */
        /* <DEDUP_REMOVED lines=8> */
[----:B------:R-:W-:Y:S05]  /*fe60*/  LDSM.16.M88.4 R184, [R216+0x13000] ;  /* 0x01300000d8b8783b */ /* 0x000fea0000000200 */
        /* <DEDUP_REMOVED lines=163> */
.L_x_813:
[----:B-1----:R-:W-:Y:S01]  /*108a0*/  SHFL.BFLY PT, R164, R166, 0x2, 0x1f ;  /* 0x0c401f00a6a47f89 */ /* 0x002fe200000e0000 */
[----:B------:R-:W-:Y:S01]  /*108b0*/  FMNMX3.FTZ R3, R167, R26, R27, !PT ;  /* 0x0000001aa7037276 */ /* 0x000fe2000781001b */
[----:B------:R-:W-:Y:S01]  /*108c0*/  USHF.L.U32 UR21, UR6, 0x1, URZ ;  /* 0x0000000106157899 */ /* 0x000fe200080006ff */
[----:B------:R-:W1:Y:S01]  /*108d0*/  LDC R201, c[0x0][0x4f8] ;  /* 0x00013e00ffc97b82 */ /* 0x000e620000000800 */
        /* <DEDUP_REMOVED lines=9> */
[----:B------:R-:W2:Y:S01]  /*10970*/  SHFL.BFLY PT, R165, R3, 0x2, 0x1f ;  /* 0x0c401f0003a57f89 */ /* 0x000ea200000e0000 */
        /* <DEDUP_REMOVED lines=15> */
[----:B--2---:R-:W-:Y:S02]  /*10a70*/  FMNMX.FTZ R165, R3, R165, !PT ;  /* 0x000000a503a57209 */ /* 0x004fe40007810000 */
[----:B------:R-:W-:Y:S02]  /*10a80*/  FMNMX.FTZ R166, R166, R164, !PT ;  /* 0x000000a4a6a67209 */ /* 0x000fe40007810000 */
[----:B-1----:R-:W-:Y:S01]  /*10a90*/  LOP3.LUT R201, R201, 0xff, RZ, 0xc0, !PT ;  /* 0x000000ffc9c97812 */ /* 0x002fe200078ec0ff */
[----:B------:R-:W1:Y:S03]  /*10aa0*/  SHFL.BFLY PT, R3, R165, 0x1, 0x1f ;  /* 0x0c201f00a5037f89 */ /* 0x000e6600000e0000 */
[----:B------:R-:W-:Y:S05]  /*10ab0*/  LEA R201, R201, R201, 0x10 ;  /* 0x000000c9c9c97211 */ /* 0x000fea00078e80ff */
[----:B------:R-:W2:Y:S01]  /*10ac0*/  SHFL.BFLY PT, R164, R166, 0x1, 0x1f ;  /* 0x0c201f00a6a47f89 */ /* 0x000ea200000e0000 */
[----:B-1----:R-:W-:Y:S02]  /*10ad0*/  FMNMX.FTZ R3, R165, R3, !PT ;  /* 0x00000003a5037209 */ /* 0x002fe40007810000 */
[----:B--2---:R-:W-:Y:S03]  /*10ae0*/  FMNMX.FTZ R164, R166, R164, !PT ;  /* 0x000000a4a6a47209 */ /* 0x004fe60007810000 */
[----:B------:R-:W-:Y:S01]  /*10af0*/  FMUL.FTZ R202, R3, UR4 ;  /* 0x0000000403ca7c20 */ /* 0x000fe20008410000 */
[----:B------:R-:W-:Y:S02]  /*10b00*/  LOP3.LUT R166, R212, 0x200, R206, 0xf8, !PT ;  /* 0x00000200d4a67812 */ /* 0x000fe400078ef8ce */
[C---:B------:R-:W-:Y:S01]  /*10b10*/  FSETP.NEU.FTZ.AND P0, PT, R164.reuse, -INF , PT ;  /* 0xff800000a400780b */ /* 0x040fe20003f1d000 */
[----:B------:R-:W-:Y:S01]  /*10b20*/  FMUL.FTZ R203, R164, UR4 ;  /* 0x00000004a4cb7c20 */ /* 0x000fe20008410000 */
[----:B------:R-:W-:Y:S01]  /*10b30*/  LEA R166, R166, UR5, 0x1 ;  /* 0x00000005a6a67c11 */ /* 0x000fe2000f8e08ff */
[----:B------:R-:W-:Y:S03]  /*10b40*/  FADD.FTZ R0, -R164, R0 ;  /* 0x00000000a4007221 */ /* 0x000fe60000010100 */
[----:B------:R-:W-:Y:S01]  /*10b50*/  FSEL R203, R203, RZ, P0 ;  /* 0x000000ffcbcb7208 */ /* 0x000fe20000000000 */
[----:B------:R-:W1:Y:S01]  /*10b60*/  LDSM.16.MT88.4 R172, [R166+0x18000] ;  /* 0x01800000a6ac783b */ /* 0x000e620000004200 */
        /* <DEDUP_REMOVED lines=581> */
.L_x_811:
[----:B------:R-:W1:Y:S01]  /*12fc0*/  SHFL.BFLY PT, R0, R238, 0x2, 0x1f ;  /* 0x0c401f00ee007f89 */ /* 0x000e6200000e0000 */
[----:B------:R-:W2:Y:S01]  /*12fd0*/  LDCU UR4, c[0x0][0x4fc] ;  /* 0x00009f80ff0477ac */ /* 0x000ea20008000800 */
[C---:B------:R-:W-:Y:S01]  /*12fe0*/  SHF.L.U32 R6, R208.reuse, 0x4, RZ ;  /* 0x00000004d0067819 */ /* 0x040fe200000006ff */
[----:B------:R-:W3:Y:S01]  /*12ff0*/  S2UR UR12, SR_CTAID.Y ;  /* 0x00000000000c79c3 */ /* 0x000ee20000002600 */
[----:B------:R-:W4:Y:S01]  /*13000*/  SHFL.BFLY PT, R5, R239, 0x2, 0x1f ;  /* 0x0c401f00ef057f89 */ /* 0x000f2200000e0000 */
[----:B------:R-:W-:Y:S01]  /*13010*/  LOP3.LUT P1, RZ, R208, 0x10, RZ, 0xc0, !PT ;  /* 0x00000010d0ff7812 */ /* 0x000fe2000782c0ff */
[----:B------:R-:W-:Y:S01]  /*13020*/  UISETP.NE.AND UP3, UPT, UR19, -0x1, UPT ;  /* 0xffffffff1300788c */ /* 0x000fe2000bf65270 */
[----:B------:R-:W-:Y:S01]  /*13030*/  LOP3.LUT R6, R6, 0x1c0, RZ, 0xc0, !PT ;  /* 0x000001c006067812 */ /* 0x000fe200078ec0ff */
[----:B------:R-:W5:Y:S01]  /*13040*/  LDCU UR10, c[0x0][0x434] ;  /* 0x00008680ff0a77ac */ /* 0x000f620008000800 */
[C---:B------:R-:W-:Y:S02]  /*13050*/  LOP3.LUT P2, RZ, R208.reuse, 0x8, RZ, 0xc0, !PT ;  /* 0x00000008d0ff7812 */ /* 0x040fe4000784c0ff */
[----:B------:R-:W-:Y:S01]  /*13060*/  LOP3.LUT P0, RZ, R208, 0x4, RZ, 0xc0, !PT ;  /* 0x00000004d0ff7812 */ /* 0x000fe2000780c0ff */
[----:B------:R-:W2:Y:S01]  /*13070*/  LDCU.U8 UR11, c[0x0][0x548] ;  /* 0x0000a900ff0b77ac */ /* 0x000ea20008000000 */
[----:B------:R-:W-:Y:S01]  /*13080*/  MOV R8, 0x10 ;  /* 0x0000001000087802 */ /* 0x000fe20000000f00 */
[----:B------:R-:W-:-:S03]  /*13090*/  UISETP.NE.AND UP2, UPT, UR19, -0x1, UPT ;  /* 0xffffffff1300788c */ /* 0x000fc6000bf45270 */
[----:B------:R-:W-:Y:S01]  /*130a0*/  SEL R8, R8, 0xfffffff0, !P0 ;  /* 0xfffffff008087807 */ /* 0x000fe20004000000 */
[----:B------:R-:W3:Y:S01]  /*130b0*/  @!UP3 LDCU.64 UR8, c[0x0][0x400] ;  /* 0x00008000ff08b7ac */ /* 0x000ee20008000a00 */
[----:B------:R-:W5:Y:S01]  /*130c0*/  @UP3 LDCU.64 UR6, c[0x0][0x408] ;  /* 0x00008100ff0637ac */ /* 0x000f620008000a00 */
[----:B-1----:R-:W-:Y:S01]  /*130d0*/  FADD.FTZ R238, R0, R238 ;  /* 0x000000ee00ee7221 */ /* 0x002fe20000010000 */
[----:B------:R-:W1:Y:S01]  /*130e0*/  LDCU UR13, c[0x0][0x434] ;  /* 0x00008680ff0d77ac */ /* 0x000e620008000800 */
[----:B----4-:R-:W-:-:S03]  /*130f0*/  FADD.FTZ R5, R5, R239 ;  /* 0x000000ef05057221 */ /* 0x010fc60000010000 */
[----:B------:R-:W4:Y:S04]  /*13100*/  SHFL.BFLY PT, R4, R238, 0x1, 0x1f ;  /* 0x0c201f00ee047f89 */ /* 0x000f2800000e0000 */
[----:B------:R-:W2:Y:S01]  /*13110*/  SHFL.BFLY PT, R0, R5, 0x1, 0x1f ;  /* 0x0c201f0005007f89 */ /* 0x000ea200000e0000 */
[----:B---3--:R-:W-:Y:S01]  /*13120*/  @!UP3 UIMAD.WIDE.U32 UR14, UR12, UR8, URZ ;  /* 0x000000080c0eb2a5 */ /* 0x008fe2000f8e00ff */
[----:B------:R-:W3:Y:S01]  /*13130*/  S2UR UR8, SR_CTAID.X ;  /* 0x00000000000879c3 */ /* 0x000ee20000002500 */
[----:B-----5:R-:W-:Y:S02]  /*13140*/  @UP3 UIMAD.WIDE.U32 UR16, UR19, UR6, URZ ;  /* 0x00000006131032a5 */ /* 0x020fe4000f8e00ff */
[----:B------:R-:W-:Y:S02]  /*13150*/  @!UP3 UIMAD UR9, UR12, UR9, UR15 ;  /* 0x000000090c09b2a4 */ /* 0x000fe4000f8e020f */
[----:B------:R-:W-:-:S03]  /*13160*/  @UP3 UIMAD UR9, UR19, UR7, UR17 ;  /* 0x00000007130932a4 */ /* 0x000fc6000f8e0211 */
[----:B------:R-:W1:Y:S01]  /*13170*/  S2UR UR6, SR_CTAID.Z ;  /* 0x00000000000679c3 */ /* 0x000e620000002700 */
[----:B------:R-:W-:Y:S01]  /*13180*/  @!UP2 UIMAD UR19, UR12, UR10, URZ ;  /* 0x0000000a0c13a2a4 */ /* 0x000fe2000f8e02ff */
[----:B------:R-:W-:Y:S01]  /*13190*/  @UP3 UMOV UR14, UR16 ;  /* 0x00000010000e3c82 */ /* 0x000fe20008000000 */
[----:B----4-:R-:W-:Y:S01]  /*131a0*/  FADD.FTZ R4, R238, R4 ;  /* 0x00000004ee047221 */ /* 0x010fe20000010000 */
[----:B--2---:R-:W-:-:S03]  /*131b0*/  FADD.FTZ R5, R5, R0 ;  /* 0x0000000005057221 */ /* 0x004fc60000010000 */
[----:B------:R-:W2:Y:S01]  /*131c0*/  MUFU.RCP R7, R4 ;  /* 0x0000000400077308 */ /* 0x000ea20000001000 */
[----:B------:R-:W-:Y:S02]  /*131d0*/  FSETP.NE.FTZ.AND P3, PT, R4, RZ, PT ;  /* 0x000000ff0400720b */ /* 0x000fe40003f75000 */
[----:B------:R-:W-:Y:S02]  /*131e0*/  SHF.L.U32 R0, R208, 0x1, RZ ;  /* 0x00000001d0007819 */ /* 0x000fe400000006ff */
[----:B------:R-:W-:Y:S02]  /*131f0*/  FSETP.NE.FTZ.AND P4, PT, R5, RZ, PT ;  /* 0x000000ff0500720b */ /* 0x000fe40003f95000 */
[--C-:B------:R-:W-:Y:S01]  /*13200*/  LOP3.LUT R210, R210, 0x6, R0.reuse, 0xf8, !PT ;  /* 0x00000006d2d27812 */ /* 0x100fe200078ef800 */
[----:B------:R-:W4:Y:S01]  /*13210*/  MUFU.RCP R2, R5 ;  /* 0x0000000500027308 */ /* 0x000f220000001000 */
[----:B------:R-:W-:Y:S02]  /*13220*/  LOP3.LUT R6, R6, 0x38, R0, 0xf8, !PT ;  /* 0x0000003806067812 */ /* 0x000fe400078ef800 */
[----:B------:R-:W-:-:S02]  /*13230*/  MOV R0, 0x20 ;  /* 0x0000002000007802 */ /* 0x000fc40000000f00 */
[----:B------:R-:W-:Y:S02]  /*13240*/  LOP3.LUT R6, R210, R6, RZ, 0xfc, !PT ;  /* 0x00000006d2067212 */ /* 0x000fe400078efcff */
[----:B------:R-:W-:Y:S02]  /*13250*/  SEL R0, R0, 0xffffffe0, !P2 ;  /* 0xffffffe000007807 */ /* 0x000fe40005000000 */
[----:B--2---:R-:W-:Y:S02]  /*13260*/  FSEL R7, R7, 1, P3 ;  /* 0x3f80000007077808 */ /* 0x004fe40001800000 */
[----:B------:R-:W-:-:S03]  /*13270*/  LEA R6, R6, UR5, 0x1 ;  /* 0x0000000506067c11 */ /* 0x000fc6000f8e08ff */
[----:B------:R-:W-:Y:S01]  /*13280*/  FMUL.FTZ R7, R7, UR4 ;  /* 0x0000000407077c20 */ /* 0x000fe20008410000 */
        /* <DEDUP_REMOVED lines=144> */
[----:B------:R-:W2:Y:S01]  /*13b90*/  LDCU.U8 UR4, c[0x0][0x549] ;  /* 0x0000a920ff0477ac */ /* 0x000ea20008000000 */
[C---:B------:R-:W-:Y:S01]  /*13ba0*/  FMUL.FTZ R96, R2.reuse, R96 ;  /* 0x0000006002607220 */ /* 0x040fe20000410000 */
        /* <DEDUP_REMOVED lines=82> */
[----:B------:R-:W-:Y:S01]  /*140d0*/  UISETP.NE.AND UP0, UPT, UR11, URZ, !UP1 ;  /* 0x000000ff0b00728c */ /* 0x000fe2000cf05270 */
[----:B------:R-:W-:Y:S01]  /*140e0*/  F2FP.BF16.F32.PACK_AB R138, R139, R138 ;  /* 0x0000008a8b8a723e */ /* 0x000fe200000010ff */
[----:B------:R-:W-:Y:S01]  /*140f0*/  STS [R6+0x8000], R92 ;  /* 0x0080005c06007388 */ /* 0x000fe20000000800 */
[----:B------:R-:W-:-:S02]  /*14100*/  F2FP.BF16.F32.PACK_AB R152, R153, R152 ;  /* 0x000000989998723e */ /* 0x000fc400000010ff */
[----:B------:R-:W-:Y:S01]  /*14110*/  F2FP.BF16.F32.PACK_AB R154, R155, R154 ;  /* 0x0000009a9b9a723e */ /* 0x000fe200000010ff */
[----:B------:R-:W-:Y:S01]  /*14120*/  STS [R6+0x8400], R94 ;  /* 0x0084005e06007388 */ /* 0x000fe20000000800 */
[----:B------:R-:W-:Y:S01]  /*14130*/  F2FP.BF16.F32.PACK_AB R140, R141, R140 ;  /* 0x0000008c8d8c723e */ /* 0x000fe200000010ff */
[----:B------:R-:W1:Y:S01]  /*14140*/  @UP1 LDCU UR4, c[0x0][0x430] ;  /* 0x00008600ff0417ac */ /* 0x000e620008000800 */
[----:B------:R-:W-:Y:S01]  /*14150*/  F2FP.BF16.F32.PACK_AB R142, R143, R142 ;  /* 0x0000008e8f8e723e */ /* 0x000fe200000010ff */
[----:B------:R-:W-:Y:S01]  /*14160*/  STS [R7+0x8000], R96 ;  /* 0x0080006007007388 */ /* 0x000fe20000000800 */
[----:B------:R-:W-:Y:S01]  /*14170*/  F2FP.BF16.F32.PACK_AB R148, R149, R148 ;  /* 0x000000949594723e */ /* 0x000fe200000010ff */
[----:B------:R-:W2:Y:S01]  /*14180*/  @UP1 LDCU UR15, c[0x0][0x430] ;  /* 0x00008600ff0f17ac */ /* 0x000ea20008000800 */
[----:B------:R-:W-:Y:S01]  /*14190*/  F2FP.BF16.F32.PACK_AB R150, R151, R150 ;  /* 0x000000969796723e */ /* 0x000fe200000010ff */
[----:B------:R-:W-:Y:S01]  /*141a0*/  STS [R7+0x8400], R98 ;  /* 0x0084006207007388 */ /* 0x000fe20000000800 */
[----:B------:R-:W-:Y:S01]  /*141b0*/  F2FP.BF16.F32.PACK_AB R2, R2, R144 ;  /* 0x000000900202723e */ /* 0x000fe200000010ff */
[----:B------:R-:W-:-:S02]  /*141c0*/  @UP1 UMOV UR7, 0x1 ;  /* 0x0000000100071882 */ /* 0x000fc40000000000 */
[----:B------:R-:W-:Y:S04]  /*141d0*/  STS [R9+0x8000], R100 ;  /* 0x0080006409007388 */ /* 0x000fe80000000800 */
[----:B------:R-:W-:Y:S04]  /*141e0*/  STS [R9+0x8400], R102 ;  /* 0x0084006609007388 */ /* 0x000fe80000000800 */
[----:B------:R-:W-:Y:S01]  /*141f0*/  STS [R11+0x8000], R104 ;  /* 0x008000680b007388 */ /* 0x000fe20000000800 */
[----:B-1----:R-:W-:Y:S02]  /*14200*/  @UP1 UIMAD UR13, UR4, UR10, URZ ;  /* 0x0000000a040d12a4 */ /* 0x002fe4000f8e02ff */
[----:B------:R-:W-:Y:S01]  /*14210*/  USHF.R.S32.HI UR4, URZ, 0x1f, UR19 ;  /* 0x0000001fff047899 */ /* 0x000fe20008011413 */
        /* <DEDUP_REMOVED lines=25> */
[----:B-1----:R-:W-:-:S04]  /*143b0*/  LOP3.LUT R0, R233, 0x1f8, RZ, 0xc0, !PT ;  /* 0x000001f8e9007812 */ /* 0x002fc800078ec0ff */
[----:B------:R-:W-:-:S04]  /*143c0*/  LOP3.LUT R0, R0, 0x38, R208, 0x78, !PT ;  /* 0x0000003800007812 */ /* 0x000fc800078e78d0 */
[----:B------:R-:W-:-:S04]  /*143d0*/  LOP3.LUT R0, R0, 0x1e00, R233, 0xf8, !PT ;  /* 0x00001e0000007812 */ /* 0x000fc800078ef8e9 */
[----:B------:R-:W-:Y:S01]  /*143e0*/  LEA R0, R0, UR5, 0x1 ;  /* 0x0000000500007c11 */ /* 0x000fe2000f8e08ff */
[----:B--234-:R-:W-:Y:S06]  /*143f0*/  BRA.U UP1, `(.L_x_815) ;  /* 0x0000000101207547 */ /* 0x01cfec000b800000 */
        /* <DEDUP_REMOVED lines=8> */
.L_x_815:
        /* <DEDUP_REMOVED lines=8> */
[----:B------:R-:W-:Y:S01]  /*14500*/  @!UP0 UIMAD UR13, UR12, UR7, UR13 ;  /* 0x000000070c0d82a4 */ /* 0x000fe2000f8e020d */
[----:B------:R-:W-:Y:S01]  /*14510*/  SHF.R.U32.HI R13, RZ, 0x2, R208 ;  /* 0x00000002ff0d7819 */ /* 0x000fe200000116d0 */
[----:B------:R-:W-:Y:S01]  /*14520*/  USHF.L.U32 UR10, UR10, 0x7, URZ ;  /* 0x000000070a0a7899 */ /* 0x000fe200080006ff */
[----:B------:R-:W-:Y:S01]  /*14530*/  BSSY.RECONVERGENT B0, `(.L_x_816) ;  /* 0x0000022000007945 */ /* 0x000fe20003800200 */
[----:B------:R-:W-:Y:S01]  /*14540*/  USEL UR4, UR4, URZ, UP0 ;  /* 0x000000ff04047287 */ /* 0x000fe20008000000 */
[----:B------:R-:W-:Y:S01]  /*14550*/  MOV R12, 0x7f800000 ;  /* 0x7f800000000c7802 */ /* 0x000fe20000000f00 */
[----:B------:R-:W4:Y:S01]  /*14560*/  @P3 MUFU.LG2 R4, R4 ;  /* 0x0000000400043308 */ /* 0x000f220000000c00 */
[----:B------:R-:W-:Y:S01]  /*14570*/  USHF.R.S32.HI UR7, URZ, 0x1f, UR13 ;  /* 0x0000001fff077899 */ /* 0x000fe2000801140d */
[----:B------:R-:W-:Y:S01]  /*14580*/  MOV R7, 0x7f800000 ;  /* 0x7f80000000077802 */ /* 0x000fe20000000f00 */
[----:B------:R-:W-:-:S02]  /*14590*/  USHF.R.S32.HI UR5, URZ, 0x1f, UR10 ;  /* 0x0000001fff057899 */ /* 0x000fc4000801140a */
[----:B------:R-:W-:Y:S01]  /*145a0*/  UIADD3 UR19, UP1, UP0, UR10, UR19, UR13 ;  /* 0x000000130a137290 */ /* 0x000fe2000f83e00d */
[----:B-1----:R-:W1:Y:S01]  /*145b0*/  @P4 LDC R5, c[0x0][0x458] ;  /* 0x00011600ff054b82 */ /* 0x002e620000000800 */
[----:B------:R1:W1:Y:S01]  /*145c0*/  LDS.128 R8, [R0+0x3000] ;  /* 0x0030000000087984 */ /* 0x0002620000000c00 */
[----:B--2---:R-:W-:Y:S01]  /*145d0*/  @P4 FMUL.FTZ R14, R6, 0.69314718246459960938 ;  /* 0x3f317218060e4820 */ /* 0x004fe20000410000 */
[----:B------:R-:W-:Y:S01]  /*145e0*/  UIADD3.X UR4, UPT, UPT, UR5, UR4, UR7, UP1, UP0 ;  /* 0x0000000405047290 */ /* 0x000fe20008fe0407 */
[----:B------:R-:W-:Y:S01]  /*145f0*/  LOP3.LUT R6, R211, 0x7, R13, 0xf8, !PT ;  /* 0x00000007d3067812 */ /* 0x000fe200078ef80d */
[----:B----4-:R-:W-:-:S04]  /*14600*/  @P3 FMUL.FTZ R4, R4, 0.69314718246459960938 ;  /* 0x3f31721804043820 */ /* 0x010fc80000410000 */
[----:B---3--:R-:W-:Y:S01]  /*14610*/  @P3 FFMA.FTZ R7, R3, R2, R4 ;  /* 0x0000000203073223 */ /* 0x008fe20000010004 */
[----:B-1----:R-:W-:Y:S01]  /*14620*/  @P4 FFMA.FTZ R12, R164, R5, R14 ;  /* 0x00000005a40c4223 */ /* 0x002fe2000001000e */
        /* <DEDUP_REMOVED lines=18> */
.L_x_817:
[----:B------:R-:W-:Y:S05]  /*14750*/  BSYNC.RECONVERGENT B0 ;  /* 0x0000000000007941 */ /* 0x000fea0003800200 */
.L_x_816:
        /* <DEDUP_REMOVED lines=42> */
.L_x_819:
[----:B------:R-:W-:Y:S05]  /*14a00*/  BSYNC.RECONVERGENT B0 ;  /* 0x0000000000007941 */ /* 0x000fea0003800200 */
.L_x_818:
        /* <DEDUP_REMOVED lines=27> */
.L_x_821:
[----:B------:R-:W-:Y:S05]  /*14bc0*/  BSYNC.RECONVERGENT B0 ;  /* 0x0000000000007941 */ /* 0x000fea0003800200 */
.L_x_820:
        /* <DEDUP_REMOVED lines=27> */
.L_x_823:
[----:B------:R-:W-:Y:S05]  /*14d80*/  BSYNC.RECONVERGENT B0 ;  /* 0x0000000000007941 */ /* 0x000fea0003800200 */
.L_x_822:
[----:B-12---:R1:W2:Y:S04]  /*14d90*/  LDS.128 R12, [R0+0x7000] ;  /* 0x00700000000c7984 */ /* 0x0062a80000000c00 */
[----:B------:R1:W1:Y:S01]  /*14da0*/  LDS.128 R4, [R0+0xb000] ;  /* 0x00b0000000047984 */ /* 0x0002620000000c00 */
[----:B------:R-:W-:Y:S05]  /*14db0*/  @P0 EXIT ;  /* 0x000000000000094d */ /* 0x000fea0003800000 */
[----:B------:R-:W5:Y:S01]  /*14dc0*/  LDCU.64 UR6, c[0x0][0x408] ;  /* 0x00008100ff0677ac */ /* 0x000f620008000a00 */
[----:B------:R-:W-:Y:S01]  /*14dd0*/  IADD3 R2, P0, PT, R2, 0x60, RZ ;  /* 0x0000006002027810 */ /* 0x000fe20007f1e0ff */
[----:B----4-:R1:W4:Y:S01]  /*14de0*/  LDS.128 R16, [R0+0xf000] ;  /* 0x00f0000000107984 */ /* 0x0103220000000c00 */
[----:B---3--:R-:W-:Y:S01]  /*14df0*/  IMAD.MOV.U32 R20, RZ, RZ, R24 ;  /* 0x000000ffff147224 */ /* 0x008fe200078e0018 */
[----:B------:R-:W3:Y:S01]  /*14e00*/  LDCU.64 UR4, c[0x0][0x3f0] ;  /* 0x00007e00ff0477ac */ /* 0x000ee20008000a00 */
[----:B------:R-:W-:Y:S01]  /*14e10*/  IMAD.MOV.U32 R21, RZ, RZ, R27 ;  /* 0x000000ffff157224 */ /* 0x000fe200078e001b */
[----:B------:R-:W3:Y:S01]  /*14e20*/  LDCU UR10, c[0x0][0x440] ;  /* 0x00008800ff0a77ac */ /* 0x000ee20008000800 */
[----:B-----5:R-:W-:-:S04]  /*14e30*/  IMAD.WIDE.U32 R20, R2, UR6, R20 ;  /* 0x0000000602147c25 */ /* 0x020fc8000f8e0014 */
[----:B-1----:R-:W-:Y:S01]  /*14e40*/  IMAD.X R0, RZ, RZ, UR9, P0 ;  /* 0x00000009ff007e24 */ /* 0x002fe200080e06ff */
[----:B---3--:R-:W-:Y:S02]  /*14e50*/  ISETP.GE.AND P3, PT, R207, UR10, PT ;  /* 0x0000000acf007c0c */ /* 0x008fe4000bf66270 */
[----:B------:R-:W-:Y:S01]  /*14e60*/  ISETP.GE.AND P2, PT, R232, UR10, PT ;  /* 0x0000000ae8007c0c */ /* 0x000fe2000bf46270 */
[----:B------:R-:W-:Y:S01]  /*14e70*/  IMAD R0, R0, UR6, RZ ;  /* 0x0000000600007c24 */ /* 0x000fe2000f8e02ff */
[----:B------:R-:W-:-:S03]  /*14e80*/  ISETP.GE.AND P1, PT, R231, UR10, PT ;  /* 0x0000000ae7007c0c */ /* 0x000fc6000bf26270 */
[----:B------:R-:W-:Y:S01]  /*14e90*/  IMAD R0, R2, UR7, R0 ;  /* 0x0000000702007c24 */ /* 0x000fe2000f8e0200 */
[----:B------:R-:W-:-:S03]  /*14ea0*/  LEA R2, P0, R20, UR4, 0x1 ;  /* 0x0000000414027c11 */ /* 0x000fc6000f8008ff */
[----:B------:R-:W-:-:S05]  /*14eb0*/  IMAD.IADD R0, R0, 0x1, R21 ;  /* 0x0000000100007824 */ /* 0x000fca00078e0215 */
[----:B------:R-:W-:Y:S02]  /*14ec0*/  LEA.HI.X R3, R20, UR5, R0, 0x1, P0 ;  /* 0x0000000514037c11 */ /* 0x000fe400080f0c00 */
[----:B------:R-:W-:-:S03]  /*14ed0*/  ISETP.GE.AND P0, PT, R230, UR10, PT ;  /* 0x0000000ae6007c0c */ /* 0x000fc6000bf06270 */
[----:B------:R1:W-:Y:S04]  /*14ee0*/  @!P3 STG.E.128 desc[UR24][R2.64], R8 ;  /* 0x000000080200b986 */ /* 0x0003e8000c101d18 */
[----:B--2---:R1:W-:Y:S04]  /*14ef0*/  @!P2 STG.E.128 desc[UR24][R2.64+0x80], R12 ;  /* 0x0000800c0200a986 */ /* 0x0043e8000c101d18 */
[----:B------:R1:W-:Y:S02]  /*14f00*/  @!P1 STG.E.128 desc[UR24][R2.64+0x100], R4 ;  /* 0x0001000402009986 */ /* 0x0003e4000c101d18 */
[----:B----4-:R-:W-:Y:S05]  /*14f10*/  @P0 EXIT ;  /* 0x000000000000094d */ /* 0x010fea0003800000 */
[----:B------:R-:W-:Y:S01]  /*14f20*/  STG.E.128 desc[UR24][R2.64+0x180], R16 ;  /* 0x0001801002007986 */ /* 0x000fe2000c101d18 */
[----:B------:R-:W-:Y:S05]  /*14f30*/  EXIT ;  /* 0x000000000000794d */ /* 0x000fea0003800000 */
.L_x_824:
        /* <DEDUP_REMOVED lines=12> */
.L_x_1197:


//--------------------- .text._ZN5flash16flash_fwd_kernelI23Flash_fwd_kernel_traitsILi256ELi128ELi64ELi8ELb0ELb0EN7cutlass10bfloat16_tE19Flash_kernel_traitsILi256ELi128ELi64ELi8ES3_EELb1ELb1ELb0ELb0ELb0ELb1ELb0ELb0EEEvNS_16Flash_fwd_paramsE --------------------------
	.section	.text._ZN5flash16flash_fwd_kernelI23Flash_fwd_kernel_traitsILi256ELi128ELi64ELi8ELb0ELb0EN7cutlass10bfloat16_tE19Flash_kernel_traitsILi256ELi128ELi64ELi8ES3_EELb1ELb1ELb0ELb0ELb0ELb1ELb0ELb0EEEvNS_16Flash_fwd_paramsE,"ax",@progbits
	.align	128
        .global         _ZN5flash16flash_fwd_kernelI23Flash_fwd_kernel_traitsILi256ELi128ELi64ELi8ELb0ELb0EN7cutlass10bfloat16_tE19Flash_kernel_traitsILi256ELi128ELi64ELi8ES3_EELb1ELb1ELb0ELb0ELb0ELb1ELb0ELb0EEEvNS_16Flash_fwd_paramsE
        .type           _ZN5flash16flash_fwd_kernelI23Flash_fwd_kernel_traitsILi256ELi128ELi64ELi8ELb0ELb0EN7cutlass10bfloat16_tE19Flash_kernel_traitsILi256ELi128ELi64ELi8ES3_EELb1ELb1ELb0ELb0ELb0ELb1ELb0ELb0EEEvNS_16Flash_fwd_paramsE,@function
        .size           _ZN5flash16flash_fwd_kernelI23Flash_fwd_kernel_traitsILi256ELi128ELi64ELi8ELb0ELb0EN7cutlass10bfloat16_tE19Flash_kernel_traitsILi256ELi128ELi64ELi8ES3_EELb1ELb1ELb0ELb0ELb0ELb1ELb0ELb0EEEvNS_16Flash_fwd_paramsE,(.L_x_1198 - _ZN5flash16flash_fwd_kernelI23Flash_fwd_kernel_traitsILi256ELi128ELi64ELi8ELb0ELb0EN7cutlass10bfloat16_tE19Flash_kernel_traitsILi256ELi128ELi64ELi8ES3_EELb1ELb1ELb0ELb0ELb0ELb1ELb0ELb0EEEvNS_16Flash_fwd_paramsE)
        .other          _ZN5flash16flash_fwd_kernelI23Flash_fwd_kernel_traitsILi256ELi128ELi64ELi8ELb0ELb0EN7cutlass10bfloat16_tE19Flash_kernel_traitsILi256ELi128ELi64ELi8ES3_EELb1ELb1ELb0ELb0ELb0ELb1ELb0ELb0EEEvNS_16Flash_fwd_paramsE,@"STO_CUDA_ENTRY STV_DEFAULT"
_ZN5flash16flash_fwd_kernelI23Flash_fwd_kernel_traitsILi256ELi128ELi64ELi8ELb0ELb0EN7cutlass10bfloat16_tE19Flash_kernel_traitsILi256ELi128ELi64ELi8ES3_EELb1ELb1ELb0ELb0ELb0ELb1ELb0ELb0EEEvNS_16Flash_fwd_paramsE:
.text._ZN5flash16flash_fwd_kernelI23Flash_fwd_kernel_traitsILi256ELi128ELi64ELi8ELb0ELb0EN7cutlass10bfloat16_tE19Flash_kernel_traitsILi256ELi128ELi64ELi8ES3_EELb1ELb1ELb0ELb0ELb0ELb1ELb0ELb0EEEvNS_16Flash_fwd_paramsE:
        /* <DEDUP_REMOVED lines=54> */
[----:B------:R-:W3:Y:S03]  /*0360*/  @!UP0 LDCU.64 UR4, c[0x0][0x488] ;  /* 0x00009100ff0487ac */ /* 0x000ee60008000a00 */
[----:B------:R-:W-:-:S02]  /*0370*/  IMAD.U32 R8, RZ, RZ, UR24 ;  /* 0x00000018ff087e24 */ /* 0x000fc4000f8e00ff */
        /* <DEDUP_REMOVED lines=18> */
[----:B------:R-:W-:Y:S01]  /*04a0*/  UMOV UR14, 0xffffffff ;  /* 0xffffffff000e7882 */ /* 0x000fe20000000000 */
        /* <DEDUP_REMOVED lines=22> */
.L_x_825:
        /* <DEDUP_REMOVED lines=22> */
[----:B------:R-:W-:-:S11]  /*0770*/  UISETP.NE.AND UP0, UPT, UR14, -0x1, UPT ;  /* 0xffffffff0e00788c */ /* 0x000fd6000bf05270 */
[----:B------:R-:W2:Y:S01]  /*0780*/  @!UP0 LDCU.64 UR8, c[0x0][0x400] ;  /* 0x00008000ff0887ac */ /* 0x000ea20008000a00 */
[----:B-1----:R-:W-:Y:S01]  /*0790*/  UISETP.NE.AND UP1, UPT, UR4, URZ, UPT ;  /* 0x000000ff0400728c */ /* 0x002fe2000bf25270 */
[----:B------:R-:W1:Y:S10]  /*07a0*/  @UP0 LDCU.64 UR6, c[0x0][0x408] ;  /* 0x00008100ff0607ac */ /* 0x000e740008000a00 */
[----:B------:R-:W3:Y:S01]  /*07b0*/  @UP1 LDCU.64 UR4, c[0x0][0x430] ;  /* 0x00008600ff0417ac */ /* 0x000ee20008000a00 */
[----:B--2---:R-:W-:Y:S01]  /*07c0*/  @!UP0 UIMAD.WIDE.U32 UR10, UR18, UR8, URZ ;  /* 0x00000008120a82a5 */ /* 0x004fe2000f8e00ff */
[----:B------:R-:W2:Y:S01]  /*07d0*/  @UP1 LDCU UR8, c[0x0][0x430] ;  /* 0x00008600ff0817ac */ /* 0x000ea20008000800 */
[----:B-1----:R-:W-:-:S02]  /*07e0*/  @UP0 UIMAD.WIDE.U32 UR24, UR14, UR6, URZ ;  /* 0x000000060e1802a5 */ /* 0x002fc4000f8e00ff */
[----:B------:R-:W-:Y:S02]  /*07f0*/  @!UP0 UIMAD UR9, UR18, UR9, UR11 ;  /* 0x00000009120982a4 */ /* 0x000fe4000f8e020b */
[----:B------:R-:W-:-:S05]  /*0800*/  @UP0 UIMAD UR9, UR14, UR7, UR25 ;  /* 0x000000070e0902a4 */ /* 0x000fca000f8e0219 */
[----:B------:R-:W1:Y:S01]  /*0810*/  LDCU.U8 UR11, c[0x0][0x548] ;  /* 0x0000a900ff0b77ac */ /* 0x000e620008000000 */
[----:B---3--:R-:W-:Y:S01]  /*0820*/  @UP1 UIMAD UR12, UR4, UR5, URZ ;  /* 0x00000005040c12a4 */ /* 0x008fe2000f8e02ff */
[----:B------:R-:W-:Y:S01]  /*0830*/  @UP1 UMOV UR7, 0x1 ;  /* 0x0000000100071882 */ /* 0x000fe20000000000 */
[----:B------:R-:W-:Y:S01]  /*0840*/  @UP0 UMOV UR10, UR24 ;  /* 0x00000018000a0c82 */ /* 0x000fe20008000000 */
[----:B--2---:R-:W-:Y:S09]  /*0850*/  BRA.U UP1, `(.L_x_827) ;  /* 0x0000000101287547 */ /* 0x004ff2000b800000 */
[----:B-1----:R-:W-:Y:S01]  /*0860*/  UISETP.NE.AND UP0, UPT, UR11, URZ, UPT ;  /* 0x000000ff0b00728c */ /* 0x002fe2000bf05270 */
        /* <DEDUP_REMOVED lines=9> */
.L_x_827:
[----:B------:R-:W2:Y:S01]  /*0900*/  LDCU.64 UR4, c[0x0][0x410] ;  /* 0x00008200ff0477ac */ /* 0x000ea20008000a00 */
[C---:B------:R-:W-:Y:S01]  /*0910*/  IMAD.SHL.U32 R2, R165.reuse, 0x8, RZ ;  /* 0x00000008a5027824 */ /* 0x040fe200078e00ff */
[----:B------:R-:W-:Y:S01]  /*0920*/  SHF.R.U32.HI R0, RZ, 0x3, R165 ;  /* 0x00000003ff007819 */ /* 0x000fe200000116a5 */
[----:B------:R-:W-:Y:S01]  /*0930*/  BSSY.RECONVERGENT B0, `(.L_x_828) ;  /* 0x0000033000007945 */ /* 0x000fe20003800200 */
[----:B------:R-:W4:Y:S01]  /*0940*/  LDCU UR6, c[0x0][0x434] ;  /* 0x00008680ff0677ac */ /* 0x000f220008000800 */
[----:B------:R-:W-:Y:S02]  /*0950*/  LOP3.LUT P6, R165, R165, 0x7, RZ, 0xc0, !PT ;  /* 0x00000007a5a57812 */ /* 0x000fe400078cc0ff */
[----:B------:R-:W-:Y:S01]  /*0960*/  LOP3.LUT R2, R2, 0x38, RZ, 0xc0, !PT ;  /* 0x0000003802027812 */ /* 0x000fe200078ec0ff */
[----:B-1----:R-:W-:Y:S01]  /*0970*/  UISETP.NE.AND UP1, UPT, UR11, URZ, !UP1 ;  /* 0x000000ff0b00728c */ /* 0x002fe2000cf25270 */
[----:B------:R-:W-:Y:S01]  /*0980*/  VIADD R6, R0, 0x20 ;  /* 0x0000002000067836 */ /* 0x000fe20000000000 */
[----:B------:R-:W-:Y:S01]  /*0990*/  UISETP.NE.AND UP0, UPT, UR14, -0x1, UPT ;  /* 0xffffffff0e00788c */ /* 0x000fe2000bf05270 */
[----:B------:R-:W-:Y:S01]  /*09a0*/  IADD3 R2, P1, PT, R2, UR10, RZ ;  /* 0x0000000a02027c10 */ /* 0x000fe2000ff3e0ff */
[----:B---3--:R-:W-:Y:S01]  /*09b0*/  UIMAD UR12, UR17, UR12, URZ ;  /* 0x0000000c110c72a4 */ /* 0x008fe2000f8e02ff */
[C---:B------:R-:W-:Y:S01]  /*09c0*/  VIADD R5, R0.reuse, 0x40 ;  /* 0x0000004000057836 */ /* 0x040fe20000000000 */
[----:B------:R-:W-:Y:S01]  /*09d0*/  UIMAD.WIDE.U32 UR26, UR26, 0x80, URZ ;  /* 0x000000801a1a78a5 */ /* 0x000fe2000f8e00ff */
[----:B------:R-:W-:-:S02]  /*09e0*/  VIADD R4, R0, 0x60 ;  /* 0x0000006000047836 */ /* 0x000fc40000000000 */
[----:B------:R-:W-:Y:S02]  /*09f0*/  IMAD.X R3, RZ, RZ, UR9, P1 ;  /* 0x00000009ff037e24 */ /* 0x000fe400088e06ff */
[----:B--2---:R-:W-:Y:S01]  /*0a00*/  IMAD.U32 R8, RZ, RZ, UR4 ;  /* 0x00000004ff087e24 */ /* 0x004fe2000f8e00ff */
[----:B------:R-:W-:Y:S01]  /*0a10*/  UIMAD UR4, UR19, UR8, URZ ;  /* 0x00000008130472a4 */ /* 0x000fe2000f8e02ff */
[----:B------:R-:W-:Y:S01]  /*0a20*/  IMAD.U32 R10, RZ, RZ, UR5 ;  /* 0x00000005ff0a7e24 */ /* 0x000fe2000f8e00ff */
[----:B------:R-:W-:Y:S01]  /*0a30*/  UIADD3 UR19, UPT, UPT, -UR19, UR23, URZ ;  /* 0x0000001713137290 */ /* 0x000fe2000fffe1ff */
[----:B------:R-:W-:Y:S01]  /*0a40*/  IMAD.WIDE.U32 R8, R8, UR17, R2 ;  /* 0x0000001108087c25 */ /* 0x000fe2000f8e0002 */
[----:B----4-:R-:W-:Y:S01]  /*0a50*/  UIMAD UR6, UR18, UR6, URZ ;  /* 0x00000006120672a4 */ /* 0x010fe2000f8e02ff */
[----:B------:R-:W-:Y:S01]  /*0a60*/  LOP3.LUT R3, R0, UR26, RZ, 0xfc, !PT ;  /* 0x0000001a00037c12 */ /* 0x000fe2000f8efcff */
        /* <DEDUP_REMOVED lines=14> */
[----:B------:R-:W-:-:S04]  /*0b50*/  UIADD3 UR9, UP1, UP0, UR4, UR9, UR12 ;  /* 0x0000000904097290 */ /* 0x000fc8000f83e00c */
[----:B------:R-:W-:Y:S01]  /*0b60*/  UIADD3.X UR10, UPT, UPT, UR10, UR5, UR6, UP1, UP0 ;  /* 0x000000050a0a7290 */ /* 0x000fe20008fe0406 */
[----:B------:R-:W-:Y:S11]  /*0b70*/  @P3 BRA `(.L_x_829) ;  /* 0x0000000000383947 */ /* 0x000ff60003800000 */
[----:B------:R-:W1:Y:S01]  /*0b80*/  LDCU.64 UR4, c[0x0][0x408] ;  /* 0x00008100ff0477ac */ /* 0x000e620008000a00 */
[----:B------:R-:W-:Y:S01]  /*0b90*/  MOV R10, R8 ;  /* 0x00000008000a7202 */ /* 0x000fe20000000f00 */
[----:B------:R-:W2:Y:S01]  /*0ba0*/  LDCU.64 UR6, c[0x0][0x3f0] ;  /* 0x00007e00ff0677ac */ /* 0x000ea20008000a00 */
[----:B-1----:R-:W-:-:S03]  /*0bb0*/  UIMAD UR11, UR27, UR4, URZ ;  /* 0x000000041b0b72a4 */ /* 0x002fc6000f8e02ff */
[----:B------:R-:W-:-:S03]  /*0bc0*/  IMAD.WIDE.U32 R12, R3, UR4, R10 ;  /* 0x00000004030c7c25 */ /* 0x000fc6000f8e000a */
[----:B------:R-:W-:Y:S02]  /*0bd0*/  MOV R2, UR11 ;  /* 0x0000000b00027c02 */ /* 0x000fe40008000f00 */
[----:B--2---:R-:W-:-:S03]  /*0be0*/  LEA R14, P3, R12, UR6, 0x1 ;  /* 0x000000060c0e7c11 */ /* 0x004fc6000f8608ff */
[----:B------:R-:W-:-:S05]  /*0bf0*/  IMAD R2, R3, UR5, R2 ;  /* 0x0000000503027c24 */ /* 0x000fca000f8e0202 */
[----:B------:R-:W-:-:S04]  /*0c00*/  IADD3 R2, PT, PT, R13, R2, RZ ;  /* 0x000000020d027210 */ /* 0x000fc80007ffe0ff */
[----:B------:R-:W-:-:S05]  /*0c10*/  LEA.HI.X R15, R12, UR7, R2, 0x1, P3 ;  /* 0x000000070c0f7c11 */ /* 0x000fca00098f0c02 */
[----:B------:R1:W-:Y:S04]  /*0c20*/  STG.E.128 desc[UR20][R14.64], RZ ;  /* 0x000000ff0e007986 */ /* 0x0003e8000c101d14 */
[----:B------:R1:W-:Y:S04]  /*0c30*/  STG.E.128 desc[UR20][R14.64+0x80], RZ ;  /* 0x000080ff0e007986 */ /* 0x0003e8000c101d14 */
[----:B------:R1:W-:Y:S04]  /*0c40*/  STG.E.128 desc[UR20][R14.64+0x100], RZ ;  /* 0x000100ff0e007986 */ /* 0x0003e8000c101d14 */
[----:B------:R1:W-:Y:S02]  /*0c50*/  STG.E.128 desc[UR20][R14.64+0x180], RZ ;  /* 0x000180ff0e007986 */ /* 0x0003e4000c101d14 */
.L_x_829:
[----:B------:R-:W-:Y:S05]  /*0c60*/  BSYNC.RECONVERGENT B0 ;  /* 0x0000000000007941 */ /* 0x000fea0003800200 */
.L_x_828:
        /* <DEDUP_REMOVED lines=9> */
[----:B------:R-:W-:-:S04]  /*0d00*/  IMAD.X R2, RZ, RZ, UR27, P0 ;  /* 0x0000001bff027e24 */ /* 0x000fc800080e06ff */
        /* <DEDUP_REMOVED lines=10> */
.L_x_831:
[----:B------:R-:W-:Y:S05]  /*0db0*/  BSYNC.RECONVERGENT B0 ;  /* 0x0000000000007941 */ /* 0x000fea0003800200 */
.L_x_830:
[----:B------:R-:W-:Y:S04]  /*0dc0*/  BSSY.RECONVERGENT B0, `(.L_x_832) ;  /* 0x0000012000007945 */ /* 0x000fe80003800200 */
[----:B------:R-:W-:Y:S05]  /*0dd0*/  @P2 BRA `(.L_x_833) ;  /* 0x0000000000402947 */ /* 0x000fea0003800000 */
[----:B------:R-:W3:Y:S01]  /*0de0*/  LDCU.64 UR6, c[0x0][0x408] ;  /* 0x00008100ff0677ac */ /* 0x000ee20008000a00 */
[----:B------:R-:W-:Y:S01]  /*0df0*/  IADD3 R7, P0, PT, R3, 0x40, RZ ;  /* 0x0000004003077810 */ /* 0x000fe20007f1e0ff */
[----:B------:R-:W-:Y:S01]  /*0e00*/  IMAD.MOV.U32 R12, RZ, RZ, R8 ;  /* 0x000000ffff0c7224 */ /* 0x000fe200078e0008 */
[----:B------:R-:W-:Y:S01]  /*0e10*/  MOV R13, R11 ;  /* 0x0000000b000d7202 */ /* 0x000fe20000000f00 */
[----:B------:R-:W1:Y:S02]  /*0e20*/  LDCU.64 UR4, c[0x0][0x3f0] ;  /* 0x00007e00ff0477ac */ /* 0x000e640008000a00 */
[----:B------:R-:W-:-:S04]  /*0e30*/  IMAD.X R2, RZ, RZ, UR27, P0 ;  /* 0x0000001bff027e24 */ /* 0x000fc800080e06ff */
        /* <DEDUP_REMOVED lines=10> */
.L_x_833:
[----:B------:R-:W-:Y:S05]  /*0ee0*/  BSYNC.RECONVERGENT B0 ;  /* 0x0000000000007941 */ /* 0x000fea0003800200 */
.L_x_832:
[----:B------:R-:W-:Y:S04]  /*0ef0*/  BSSY.RECONVERGENT B0, `(.L_x_834) ;  /* 0x0000011000007945 */ /* 0x000fe80003800200 */
[----:B------:R-:W-:Y:S05]  /*0f00*/  @P1 BRA `(.L_x_835) ;  /* 0x00000000003c1947 */ /* 0x000fea0003800000 */
[----:B------:R-:W4:Y:S01]  /*0f10*/  LDCU.64 UR6, c[0x0][0x408] ;  /* 0x00008100ff0677ac */ /* 0x000f220008000a00 */
[----:B------:R-:W-:Y:S02]  /*0f20*/  IADD3 R3, P0, PT, R3, 0x60, RZ ;  /* 0x0000006003037810 */ /* 0x000fe40007f1e0ff */
[----:B------:R-:W-:Y:S01]  /*0f30*/  MOV R9, R11 ;  /* 0x0000000b00097202 */ /* 0x000fe20000000f00 */
[----:B------:R-:W5:Y:S01]  /*0f40*/  LDCU.64 UR4, c[0x0][0x3f0] ;  /* 0x00007e00ff0477ac */ /* 0x000f620008000a00 */
[----:B------:R-:W-:-:S05]  /*0f50*/  IADD3.X R2, PT, PT, RZ, UR27, RZ, P0, !PT ;  /* 0x0000001bff027c10 */ /* 0x000fca00087fe4ff */
        /* <DEDUP_REMOVED lines=10> */
.L_x_835:
[----:B------:R-:W-:Y:S05]  /*1000*/  BSYNC.RECONVERGENT B0 ;  /* 0x0000000000007941 */ /* 0x000fea0003800200 */
.L_x_834:
        /* <DEDUP_REMOVED lines=10> */
.L_x_837:
[----:B------:R-:W-:Y:S05]  /*10b0*/  BSYNC.RECONVERGENT B0 ;  /* 0x0000000000007941 */ /* 0x000fea0003800200 */
.L_x_836:
[----:B------:R-:W-:Y:S04]  /*10c0*/  BSSY.RECONVERGENT B0, `(.L_x_838) ;  /* 0x000000a000007945 */ /* 0x000fe80003800200 */
[----:B------:R-:W-:Y:S05]  /*10d0*/  @P5 BRA `(.L_x_839) ;  /* 0x0000000000205947 */ /* 0x000fea0003800000 */
[----:B------:R-:W5:Y:S01]  /*10e0*/  LDCU.64 UR4, c[0x0][0x420] ;  /* 0x00008400ff0477ac */ /* 0x000f620008000a00 */
[----:B-1----:R-:W-:-:S05]  /*10f0*/  IMAD R0, R6, UR8, RZ ;  /* 0x0000000806007c24 */ /* 0x002fca000f8e02ff */
[----:B------:R-:W-:-:S04]  /*1100*/  IADD3 R2, P0, PT, R0, UR9, RZ ;  /* 0x0000000900027c10 */ /* 0x000fc8000ff1e0ff */
[----:B------:R-:W-:Y:S02]  /*1110*/  LEA.HI.X.SX32 R0, R0, UR10, 0x1, P0 ;  /* 0x0000000a00007c11 */ /* 0x000fe400080f0eff */
[----:B-----5:R-:W-:-:S04]  /*1120*/  LEA R6, P0, R2, UR4, 0x2 ;  /* 0x0000000402067c11 */ /* 0x020fc8000f8010ff */
[----:B------:R-:W-:Y:S01]  /*1130*/  LEA.HI.X R7, R2, UR5, R0, 0x2, P0 ;  /* 0x0000000502077c11 */ /* 0x000fe200080f1400 */
[----:B------:R-:W-:-:S05]  /*1140*/  IMAD.MOV.U32 R0, RZ, RZ, 0x7f800000 ;  /* 0x7f800000ff007424 */ /* 0x000fca00078e00ff */
[----:B------:R1:W-:Y:S03]  /*1150*/  STG.E desc[UR20][R6.64], R0 ;  /* 0x0000000006007986 */ /* 0x0003e6000c101914 */
.L_x_839:
[----:B------:R-:W-:Y:S05]  /*1160*/  BSYNC.RECONVERGENT B0 ;  /* 0x0000000000007941 */ /* 0x000fea0003800200 */
.L_x_838:
        /* <DEDUP_REMOVED lines=10> */
.L_x_841:
[----:B------:R-:W-:Y:S05]  /*1210*/  BSYNC.RECONVERGENT B0 ;  /* 0x0000000000007941 */ /* 0x000fea0003800200 */
.L_x_840:
[----:B------:R-:W-:Y:S05]  /*1220*/  @P3 EXIT ;  /* 0x000000000000394d */ /* 0x000fea0003800000 */
[----:B------:R-:W5:Y:S01]  /*1230*/  LDCU.64 UR4, c[0x0][0x420] ;  /* 0x00008400ff0477ac */ /* 0x000f620008000a00 */
[----:B-1----:R-:W-:-:S05]  /*1240*/  IMAD R0, R4, UR8, RZ ;  /* 0x0000000804007c24 */ /* 0x002fca000f8e02ff */
[----:B------:R-:W-:-:S04]  /*1250*/  IADD3 R2, P0, PT, R0, UR9, RZ ;  /* 0x0000000900027c10 */ /* 0x000fc8000ff1e0ff */
[----:B------:R-:W-:Y:S02]  /*1260*/  LEA.HI.X.SX32 R0, R0, UR10, 0x1, P0 ;  /* 0x0000000a00007c11 */ /* 0x000fe400080f0eff */
[----:B-----5:R-:W-:-:S04]  /*1270*/  LEA R4, P0, R2, UR4, 0x2 ;  /* 0x0000000402047c11 */ /* 0x020fc8000f8010ff */
[----:B------:R-:W-:Y:S01]  /*1280*/  LEA.HI.X R5, R2, UR5, R0, 0x2, P0 ;  /* 0x0000000502057c11 */ /* 0x000fe200080f1400 */
[----:B------:R-:W-:-:S05]  /*1290*/  IMAD.MOV.U32 R0, RZ, RZ, 0x7f800000 ;  /* 0x7f800000ff007424 */ /* 0x000fca00078e00ff */
[----:B------:R-:W-:Y:S01]  /*12a0*/  STG.E desc[UR20][R4.64], R0 ;  /* 0x0000000004007986 */ /* 0x000fe2000c101914 */
[----:B------:R-:W-:Y:S05]  /*12b0*/  EXIT ;  /* 0x000000000000794d */ /* 0x000fea0003800000 */
.L_x_826:
        /* <DEDUP_REMOVED lines=21> */
.L_x_842:
[----:B------:R-:W1:Y:S01]  /*1410*/  LDCU.64 UR10, c[0x0][0x3b8] ;  /* 0x00007700ff0a77ac */ /* 0x000e620008000a00 */
[----:B------:R-:W-:-:S04]  /*1420*/  UIADD3 UR31, UPT, UPT, UR12, UR13, URZ ;  /* 0x0000000d0c1f7290 */ /* 0x000fc8000fffe0ff */
[----:B-1----:R-:W-:Y:S02]  /*1430*/  UIMAD.WIDE.U32 UR6, UR31, UR10, URZ ;  /* 0x0000000a1f0672a5 */ /* 0x002fe4000f8e00ff */
[----:B------:R-:W-:-:S04]  /*1440*/  UIMAD UR31, UR31, UR11, URZ ;  /* 0x0000000b1f1f72a4 */ /* 0x000fc8000f8e02ff */
[----:B------:R-:W-:Y:S02]  /*1450*/  UIADD3 UR31, UPT, UPT, UR7, UR31, URZ ;  /* 0x0000001f071f7290 */ /* 0x000fe4000fffe0ff */
.L_x_843:
        /* <DEDUP_REMOVED lines=38> */
.L_x_844:
[----:B------:R-:W1:Y:S01]  /*16c0*/  LDCU.64 UR8, c[0x0][0x3c0] ;  /* 0x00007800ff0877ac */ /* 0x000e620008000a00 */
[----:B------:R-:W-:-:S04]  /*16d0*/  UIADD3 UR12, UPT, UPT, UR12, UR13, URZ ;  /* 0x0000000d0c0c7290 */ /* 0x000fc8000fffe0ff */
[----:B-1----:R-:W-:Y:S02]  /*16e0*/  UIMAD.WIDE.U32 UR32, UR12, UR8, URZ ;  /* 0x000000080c2072a5 */ /* 0x002fe4000f8e00ff */
[----:B------:R-:W-:-:S04]  /*16f0*/  UIMAD UR12, UR12, UR9, URZ ;  /* 0x000000090c0c72a4 */ /* 0x000fc8000f8e02ff */
[----:B------:R-:W-:-:S12]  /*1700*/  UIADD3 UR29, UPT, UPT, UR33, UR12, URZ ;  /* 0x0000000c211d7290 */ /* 0x000fd8000fffe0ff */
.L_x_845:
[----:B------:R-:W-:Y:S01]  /*1710*/  UIADD3 UR27, UPT, UPT, -UR19, UR23, URZ ;  /* 0x00000017131b7290 */ /* 0x000fe2000fffe1ff */
[--C-:B------:R-:W-:Y:S01]  /*1720*/  SHF.R.U32.HI R12, RZ, 0x3, R165.reuse ;  /* 0x00000003ff0c7819 */ /* 0x100fe200000116a5 */
[C---:B------:R-:W-:Y:S01]  /*1730*/  IMAD.SHL.U32 R198, R165.reuse, 0x8, RZ ;  /* 0x00000008a5c67824 */ /* 0x040fe200078e00ff */
[----:B------:R-:W1:Y:S01]  /*1740*/  LDCU.64 UR12, c[0x0][0x3c8] ;  /* 0x00007900ff0c77ac */ /* 0x000e620008000a00 */
[----:B------:R-:W-:Y:S01]  /*1750*/  IMAD.SHL.U32 R176, R165, 0x20, RZ ;  /* 0x00000020a5b07824 */ /* 0x000fe200078e00ff */
[----:B------:R-:W-:Y:S01]  /*1760*/  SHF.R.U32.HI R167, RZ, 0x1, R165 ;  /* 0x00000001ffa77819 */ /* 0x000fe200000116a5 */
[C---:B------:R-:W-:Y:S01]  /*1770*/  VIADD R13, R12.reuse, 0x20 ;  /* 0x000000200c0d7836 */ /* 0x040fe20000000000 */
[C---:B------:R-:W-:Y:S01]  /*1780*/  ISETP.GE.AND P2, PT, R12.reuse, UR27, PT ;  /* 0x0000001b0c007c0c */ /* 0x040fe2000bf46270 */
[----:B------:R-:W-:Y:S01]  /*1790*/  VIADD R2, R12, 0x60 ;  /* 0x000000600c027836 */ /* 0x000fe20000000000 */
[----:B------:R-:W-:Y:S01]  /*17a0*/  LOP3.LUT R166, R198, 0x38, RZ, 0xc0, !PT ;  /* 0x00000038c6a67812 */ /* 0x000fe200078ec0ff */
[----:B------:R-:W-:Y:S01]  /*17b0*/  VIADD R4, R12, 0x40 ;  /* 0x000000400c047836 */ /* 0x000fe20000000000 */
[----:B------:R-:W-:Y:S01]  /*17c0*/  ISETP.GE.AND P1, PT, R13, UR27, PT ;  /* 0x0000001b0d007c0c */ /* 0x000fe2000bf26270 */
[----:B------:R-:W-:Y:S01]  /*17d0*/  IMAD.MOV.U32 R212, RZ, RZ, 0x20 ;  /* 0x00000020ffd47424 */ /* 0x000fe200078e00ff */
[----:B------:R-:W-:Y:S01]  /*17e0*/  IADD3 R22, P0, PT, R166, UR6, RZ ;  /* 0x00000006a6167c10 */ /* 0x000fe2000ff1e0ff */
[----:B------:R-:W2:Y:S01]  /*17f0*/  LDCU.128 UR4, c[0x0][0x3d0] ;  /* 0x00007a00ff0477ac */ /* 0x000ea20008000c00 */
[----:B------:R-:W-:Y:S01]  /*1800*/  ISETP.GE.AND P5, PT, R2, UR27, PT ;  /* 0x0000001b02007c0c */ /* 0x000fe2000bfa6270 */
[----:B------:R-:W-:Y:S01]  /*1810*/  IMAD.MOV.U32 R188, RZ, RZ, 0x40 ;  /* 0x00000040ffbc7424 */ /* 0x000fe200078e00ff */
[----:B------:R-:W-:Y:S01]  /*1820*/  SHF.R.S32.HI R2, RZ, 0x1f, R0 ;  /* 0x0000001fff027819 */ /* 0x000fe20000011400 */
[----:B------:R-:W-:Y:S01]  /*1830*/  IMAD.X R23, RZ, RZ, UR31, P0 ;  /* 0x0000001fff177e24 */ /* 0x000fe200080e06ff */
[----:B------:R-:W-:Y:S01]  /*1840*/  IADD3 R6, P0, PT, R166, UR30, RZ ;  /* 0x0000001ea6067c10 */ /* 0x000fe2000ff1e0ff */
[----:B------:R-:W3:Y:S01]  /*1850*/  @!P2 LDC.64 R10, c[0x0][0x3b0] ;  /* 0x0000ec00ff0aab82 */ /* 0x000ee20000000a00 */
[----:B-1----:R-:W-:Y:S01]  /*1860*/  IMAD.U32 R14, RZ, RZ, UR12 ;  /* 0x0000000cff0e7e24 */ /* 0x002fe2000f8e00ff */
[----:B------:R-:W-:Y:S01]  /*1870*/  UIMAD.WIDE.U32 UR30, UR26, 0x80, URZ ;  /* 0x000000801a1e78a5 */ /* 0x000fe2000f8e00ff */
[----:B------:R-:W-:Y:S01]  /*1880*/  IMAD.U32 R20, RZ, RZ, UR13 ;  /* 0x0000000dff147e24 */ /* 0x000fe2000f8e00ff */
[----:B------:R-:W1:Y:S01]  /*1890*/  LDCU.64 UR12, c[0x0][0x388] ;  /* 0x00007100ff0c77ac */ /* 0x000e620008000a00 */
[----:B------:R-:W-:Y:S01]  /*18a0*/  IMAD.X R7, RZ, RZ, UR28, P0 ;  /* 0x0000001cff077e24 */ /* 0x000fe200080e06ff */
[----:B------:R-:W-:Y:S01]  /*18b0*/  ISETP.GE.AND P6, PT, R4, UR27, PT ;  /* 0x0000001b04007c0c */ /* 0x000fe2000bfc6270 */
[C---:B------:R-:W-:Y:S01]  /*18c0*/  IMAD.WIDE.U32 R22, R12.reuse, UR10, R22 ;  /* 0x0000000a0c167c25 */ /* 0x040fe2000f8e0016 */
[----:B------:R-:W4:Y:S01]  /*18d0*/  S2UR UR26, SR_CgaCtaId ;  /* 0x00000000001a79c3 */ /* 0x000f220000008800 */
[----:B------:R-:W-:-:S02]  /*18e0*/  LOP3.LUT R17, R12, UR30, RZ, 0xfc, !PT ;  /* 0x0000001e0c117c12 */ /* 0x000fc4000f8efcff */
[----:B------:R-:W-:Y:S01]  /*18f0*/  IMAD.WIDE.U32 R14, R14, UR17, R6 ;  /* 0x000000110e0e7c25 */ /* 0x000fe2000f8e0006 */
[----:B------:R-:W-:Y:S02]  /*1900*/  LOP3.LUT R218, R198, 0x1f8, RZ, 0xc0, !PT ;  /* 0x000001f8c6da7812 */ /* 0x000fe400078ec0ff */
[----:B------:R-:W-:Y:S01]  /*1910*/  @!P1 IADD3 R16, P0, PT, R17, 0x20, RZ ;  /* 0x0000002011109810 */ /* 0x000fe20007f1e0ff */
[----:B------:R-:W-:Y:S01]  /*1920*/  IMAD R23, R12, UR11, R23 ;  /* 0x0000000b0c177c24 */ /* 0x000fe2000f8e0217 */
[----:B------:R-:W5:Y:S01]  /*1930*/  @!P1 LDC.64 R6, c[0x0][0x3b0] ;  /* 0x0000ec00ff069b82 */ /* 0x000f620000000a00 */
[----:B--2---:R-:W-:Y:S01]  /*1940*/  IMAD R216, R2, UR4, RZ ;  /* 0x0000000402d87c24 */ /* 0x004fe2000f8e02ff */
[----:B------:R-:W-:Y:S01]  /*1950*/  LOP3.LUT R19, R198, 0x1e00, RZ, 0xc0, !PT ;  /* 0x00001e00c6137812 */ /* 0x000fe200078ec0ff */
[----:B------:R-:W-:Y:S01]  /*1960*/  IMAD R15, R20, UR17, R15 ;  /* 0x00000011140f7c24 */ /* 0x000fe2000f8e020f */
[----:B------:R-:W-:Y:S01]  /*1970*/  LOP3.LUT R218, R218, 0x38, R165, 0x78, !PT ;  /* 0x00000038dada7812 */ /* 0x000fe200078e78a5 */
[C---:B------:R-:W-:Y:S01]  /*1980*/  IMAD R216, R0.reuse, UR5, R216 ;  /* 0x0000000500d87c24 */ /* 0x040fe2000f8e02d8 */
[----:B------:R-:W-:Y:S01]  /*1990*/  UMOV UR5, 0x400 ;  /* 0x0000040000057882 */ /* 0x000fe20000000000 */
[----:B------:R-:W-:Y:S01]  /*19a0*/  IMAD.WIDE.U32 R20, R0, UR4, R22 ;  /* 0x0000000400147c25 */ /* 0x000fe2000f8e0016 */
[----:B------:R-:W2:Y:S01]  /*19b0*/  @!P2 LDC.64 R8, c[0x0][0x380] ;  /* 0x0000e000ff08ab82 */ /* 0x000ea20000000a00 */
[----:B------:R-:W-:-:S02]  /*19c0*/  LOP3.LUT R218, R218, R19, RZ, 0xfc, !PT ;  /* 0x00000013dada7212 */ /* 0x000fc400078efcff */
[----:B---3--:R-:W-:Y:S01]  /*19d0*/  @!P2 IMAD R18, R10, UR31, RZ ;  /* 0x0000001f0a12ac24 */ /* 0x008fe2000f8e02ff */
[----:B------:R-:W-:Y:S01]  /*19e0*/  LOP3.LUT R177, R167, 0x8, RZ, 0xc0, !PT ;  /* 0x00000008a7b17812 */ /* 0x000fe200078ec0ff */
[----:B------:R-:W-:Y:S02]  /*19f0*/  IMAD.IADD R216, R21, 0x1, R216 ;  /* 0x0000000115d87824 */ /* 0x000fe400078e02d8 */
[C---:B------:R-:W-:Y:S01]  /*1a00*/  @!P2 IMAD R11, R17.reuse, R11, R18 ;  /* 0x0000000b110ba224 */ /* 0x040fe200078e0212 */
[----:B------:R-:W3:Y:S01]  /*1a10*/  @!P1 LDC.64 R4, c[0x0][0x380] ;  /* 0x0000e000ff049b82 */ /* 0x000ee20000000a00 */
[----:B------:R-:W-:Y:S01]  /*1a20*/  @!P1 IMAD.X R18, RZ, RZ, UR31, P0 ;  /* 0x0000001fff129e24 */ /* 0x000fe200080e06ff */
[C---:B-1----:R-:W-:Y:S01]  /*1a30*/  LEA R217, P0, R20.reuse, UR12, 0x1 ;  /* 0x0000000c14d97c11 */ /* 0x042fe2000f8008ff */
[----:B------:R-:W-:Y:S01]  /*1a40*/  @!P2 IMAD.WIDE.U32 R22, R17, R10, R14 ;  /* 0x0000000a1116a225 */ /* 0x000fe200078e000e */
[----:B------:R-:W-:Y:S02]  /*1a50*/  UIADD3 UR12, UPT, UPT, UR15, -0x1, URZ ;  /* 0xffffffff0f0c7890 */ /* 0x000fe4000fffe0ff */
[----:B------:R-:W-:Y:S01]  /*1a60*/  LEA.HI.X R216, R20, UR13, R216, 0x1, P0 ;  /* 0x0000000d14d87c11 */ /* 0x000fe200080f0cd8 */
[----:B------:R-:W-:Y:S01]  /*1a70*/  @!P2 IMAD.IADD R11, R23, 0x1, R11 ;  /* 0x00000001170ba824 */ /* 0x000fe200078e020b */
[----:B----4-:R-:W-:Y:S01]  /*1a80*/  ULEA UR5, UR26, UR5, 0x18 ;  /* 0x000000051a057291 */ /* 0x010fe2000f8ec0ff */
[----:B-----5:R-:W-:Y:S01]  /*1a90*/  @!P1 IMAD R18, R18, R6, RZ ;  /* 0x0000000612129224 */ /* 0x020fe200078e02ff */
[----:B------:R-:W-:Y:S01]  /*1aa0*/  USHF.L.U32 UR4, UR12, 0x6, URZ ;  /* 0x000000060c047899 */ /* 0x000fe200080006ff */
[----:B------:R-:W-:Y:S01]  /*1ab0*/  @!P1 IMAD.MOV.U32 R19, RZ, RZ, R15 ;  /* 0x000000ffff139224 */ /* 0x000fe200078e000f */
[----:B------:R-:W-:Y:S01]  /*1ac0*/  USHF.L.U64.HI UR13, UR10, 0x6, UR11 ;  /* 0x000000060a0d7899 */ /* 0x000fe2000801020b */
[----:B------:R-:W-:Y:S01]  /*1ad0*/  @!P1 IMAD R7, R16, R7, R18 ;  /* 0x0000000710079224 */ /* 0x000fe200078e0212 */
[----:B------:R-:W-:Y:S01]  /*1ae0*/  LEA R218, R218, UR5, 0x1 ;  /* 0x00000005dada7c11 */ /* 0x000fe2000f8e08ff */
[--C-:B------:R-:W-:Y:S01]  /*1af0*/  @!P1 IMAD.MOV.U32 R18, RZ, RZ, R14.reuse ;  /* 0x000000ffff129224 */ /* 0x100fe200078e000e */
[C---:B--2---:R-:W-:Y:S01]  /*1b00*/  @!P2 LEA R8, P0, R22.reuse, R8, 0x1 ;  /* 0x000000081608a211 */ /* 0x044fe200078008ff */
[----:B------:R-:W-:Y:S01]  /*1b10*/  UIADD3 UR28, UPT, UPT, -UR4, UR22, URZ ;  /* 0x00000016041c7290 */ /* 0x000fe2000fffe1ff */
[----:B------:R-:W-:Y:S01]  /*1b20*/  @!P6 IMAD.MOV.U32 R28, RZ, RZ, R14 ;  /* 0x000000ffff1ce224 */ /* 0x000fe200078e000e */
[----:B------:R-:W-:Y:S01]  /*1b30*/  USHF.L.U32 UR26, UR10, 0x6, URZ ;  /* 0x000000060a1a7899 */ /* 0x000fe200080006ff */
[----:B------:R-:W-:Y:S01]  /*1b40*/  @!P2 LEA.HI.X R9, R22, R9, R11, 0x1, P0 ;  /* 0x000000091609a211 */ /* 0x000fe200000f0c0b */
[----:B------:R-:W-:Y:S01]  /*1b50*/  @!P1 IMAD.WIDE.U32 R18, R16, R6, R18 ;  /* 0x0000000610129225 */ /* 0x000fe200078e0012 */
[----:B------:R-:W1:Y:S01]  /*1b60*/  @!P6 LDC.64 R10, c[0x0][0x3b0] ;  /* 0x0000ec00ff0aeb82 */ /* 0x000e620000000a00 */
[----:B------:R-:W-:Y:S01]  /*1b70*/  ISETP.GE.AND P4, PT, R12, UR28, PT ;  /* 0x0000001c0c007c0c */ /* 0x000fe2000bf86270 */
[----:B------:R-:W-:Y:S01]  /*1b80*/  UIMAD.WIDE.U32 UR34, UR26, UR12, URZ ;  /* 0x0000000c1a2272a5 */ /* 0x000fe2000f8e00ff */
[----:B------:R-:W-:Y:S01]  /*1b90*/  @!PT LDS RZ, [RZ] ;  /* 0x00000000fffff984 */ /* 0x000fe20000000800 */
[----:B------:R-:W-:Y:S01]  /*1ba0*/  @!PT LDS RZ, [RZ] ;  /* 0x00000000fffff984 */ /* 0x000fe20000000800 */
[----:B------:R-:W-:Y:S01]  /*1bb0*/  @!PT LDS RZ, [RZ] ;  /* 0x00000000fffff984 */ /* 0x000fe20000000800 */
[----:B------:R-:W-:Y:S01]  /*1bc0*/  @!P2 LDGSTS.E.BYPASS.LTC128B.128 [R218], desc[UR20][R8.64] ;  /* 0x0000000008daafae */ /* 0x000fe2000b981a14 */
[----:B------:R-:W-:Y:S01]  /*1bd0*/  @!P1 IMAD.IADD R7, R19, 0x1, R7 ;  /* 0x0000000113079824 */ /* 0x000fe200078e0207 */
[C---:B---3--:R-:W-:Y:S01]  /*1be0*/  @!P1 LEA R20, P0, R18.reuse, R4, 0x1 ;  /* 0x0000000412149211 */ /* 0x048fe200078008ff */
[----:B------:R-:W-:Y:S01]  /*1bf0*/  UIMAD UR30, UR13, UR12, URZ ;  /* 0x0000000c0d1e72a4 */ /* 0x000fe2000f8e02ff */
[----:B------:R-:W-:Y:S01]  /*1c00*/  @!P2 LDGSTS.E.BYPASS.LTC128B.128 [R218+0x4000], desc[UR20][R8.64+0x80] ;  /* 0x0400008008daafae */ /* 0x000fe2000b981a14 */
[----:B------:R-:W-:Y:S01]  /*1c10*/  IMAD.U32 R22, RZ, RZ, UR34 ;  /* 0x00000022ff167e24 */ /* 0x000fe2000f8e00ff */
[----:B------:R-:W-:Y:S01]  /*1c20*/  @!P1 LEA.HI.X R21, R18, R5, R7, 0x1, P0 ;  /* 0x0000000512159211 */ /* 0x000fe200000f0c07 */
[----:B------:R-:W-:Y:S01]  /*1c30*/  UIADD3 UR30, UPT, UPT, UR35, UR30, URZ ;  /* 0x0000001e231e7290 */ /* 0x000fe2000fffe0ff */
[----:B------:R-:W-:Y:S01]  /*1c40*/  @!P2 LDGSTS.E.BYPASS.LTC128B.128 [R218+0x8000], desc[UR20][R8.64+0x100] ;  /* 0x0800010008daafae */ /* 0x000fe2000b981a14 */
[C---:B------:R-:W-:Y:S01]  /*1c50*/  @!P6 IADD3 R18, P3, PT, R17.reuse, 0x40, RZ ;  /* 0x000000401112e810 */ /* 0x040fe20007f7e0ff */
[----:B------:R-:W2:Y:S01]  /*1c60*/  @!P5 LDC.64 R6, c[0x0][0x3b0] ;  /* 0x0000ec00ff06db82 */ /* 0x000ea20000000a00 */
[----:B------:R-:W-:Y:S01]  /*1c70*/  @!P5 IADD3 R17, P0, PT, R17, 0x60, RZ ;  /* 0x000000601111d810 */ /* 0x000fe20007f1e0ff */
[----:B------:R3:W-:Y:S01]  /*1c80*/  @!P2 LDGSTS.E.BYPASS.LTC128B.128 [R218+0xc000], desc[UR20][R8.64+0x180] ;  /* 0x0c00018008daafae */ /* 0x0007e2000b981a14 */
[----:B------:R-:W-:Y:S01]  /*1c90*/  IADD3 R24, P2, PT, R166, UR32, RZ ;  /* 0x00000020a6187c10 */ /* 0x000fe2000ff5e0ff */
[----:B------:R-:W-:Y:S01]  /*1ca0*/  @!P6 IMAD.X R4, RZ, RZ, UR31, P3 ;  /* 0x0000001fff04ee24 */ /* 0x000fe200098e06ff */
[C---:B------:R-:W-:Y:S01]  /*1cb0*/  ISETP.GE.AND P3, PT, R13.reuse, UR28, PT ;  /* 0x0000001c0d007c0c */ /* 0x040fe2000bf66270 */
[----:B------:R-:W-:Y:S01]  /*1cc0*/  @!P5 IMAD.X R16, RZ, RZ, UR31, P0 ;  /* 0x0000001fff10de24 */ /* 0x000fe200080e06ff */
[----:B------:R-:W-:Y:S01]  /*1cd0*/  @!P4 LEA R26, P0, R22, R217, 0x1 ;  /* 0x000000d9161ac211 */ /* 0x000fe200078008ff */
[----:B------:R-:W-:Y:S01]  /*1ce0*/  IMAD.X R25, RZ, RZ, UR29, P2 ;  /* 0x0000001dff197e24 */ /* 0x000fe200090e06ff */
[----:B------:R-:W-:Y:S01]  /*1cf0*/  USHF.L.U32 UR29, UR10, 0x5, URZ ;  /* 0x000000050a1d7899 */ /* 0x000fe200080006ff */
[----:B------:R-:W-:Y:S01]  /*1d00*/  IMAD.U32 R5, RZ, RZ, UR30 ;  /* 0x0000001eff057e24 */ /* 0x000fe2000f8e00ff */
[----:B------:R-:W-:Y:S01]  /*1d10*/  ISETP.GE.AND P2, PT, R13, UR28, PT ;  /* 0x0000001c0d007c0c */ /* 0x000fe2000bf46270 */
[----:B------:R-:W-:Y:S01]  /*1d20*/  IMAD.WIDE.U32 R24, R12, UR8, R24 ;  /* 0x000000080c187c25 */ /* 0x000fe2000f8e0018 */
[----:B------:R-:W-:Y:S01]  /*1d30*/  @!P1 LDGSTS.E.BYPASS.LTC128B.128 [R218+0x1000], desc[UR20][R20.64] ;  /* 0x0100000014da9fae */ /* 0x000fe2000b981a14 */
[----:B------:R-:W-:Y:S01]  /*1d40*/  USHF.L.U64.HI UR28, UR10, 0x5, UR11 ;  /* 0x000000050a1c7899 */ /* 0x000fe2000801020b */
[----:B------:R-:W-:Y:S01]  /*1d50*/  @!P4 LEA.HI.X R27, R22, R216, R5, 0x1, P0 ;  /* 0x000000d8161bc211 */ /* 0x000fe200000f0c05 */
[----:B------:R-:W-:Y:S01]  /*1d60*/  IMAD R25, R12, UR9, R25 ;  /* 0x000000090c197c24 */ /* 0x000fe2000f8e0219 */
[----:B------:R-:W-:Y:S01]  /*1d70*/  @!P1 LDGSTS.E.BYPASS.LTC128B.128 [R218+0x5000], desc[UR20][R20.64+0x80] ;  /* 0x0500008014da9fae */ /* 0x000fe2000b981a14 */
[-C--:B-1----:R-:W-:Y:S01]  /*1d80*/  @!P6 IMAD R12, R4, R10.reuse, RZ ;  /* 0x0000000a040ce224 */ /* 0x082fe200078e02ff */
[----:B------:R-:W-:Y:S01]  /*1d90*/  VOTEU.ALL UP0, P3 ;  /* 0x0000000000ff7886 */ /* 0x000fe20001800000 */
[----:B------:R-:W1:Y:S01]  /*1da0*/  @!P5 LDC.64 R4, c[0x0][0x380] ;  /* 0x0000e000ff04db82 */ /* 0x000e620000000a00 */
[----:B------:R-:W-:Y:S01]  /*1db0*/  @!P6 IMAD.MOV.U32 R29, RZ, RZ, R15 ;  /* 0x000000ffff1de224 */ /* 0x000fe200078e000f */
[----:B------:R-:W-:Y:S01]  /*1dc0*/  @!P1 LDGSTS.E.BYPASS.LTC128B.128 [R218+0x9000], desc[UR20][R20.64+0x100] ;  /* 0x0900010014da9fae */ /* 0x000fe2000b981a14 */
[C---:B------:R-:W-:Y:S01]  /*1dd0*/  @!P6 IMAD R11, R18.reuse, R11, R12 ;  /* 0x0000000b120be224 */ /* 0x040fe200078e020c */
[----:B------:R-:W-:Y:S01]  /*1de0*/  @!UP0 UIADD3 UR34, UP1, UPT, UR29, UR34, URZ ;  /* 0x000000221d228290 */ /* 0x000fe2000ff3e0ff */
[----:B------:R-:W-:Y:S01]  /*1df0*/  @!P6 IMAD.WIDE.U32 R28, R18, R10, R28 ;  /* 0x0000000a121ce225 */ /* 0x000fe200078e001c */
[----:B------:R-:W-:Y:S01]  /*1e00*/  @!P1 LDGSTS.E.BYPASS.LTC128B.128 [R218+0xd000], desc[UR20][R20.64+0x180] ;  /* 0x0d00018014da9fae */ /* 0x000fe2000b981a14 */
[----:B------:R-:W-:Y:S01]  /*1e10*/  USHF.L.U32 UR31, UR8, 0x6, URZ ;  /* 0x00000006081f7899 */ /* 0x000fe200080006ff */
[----:B---3--:R-:W3:Y:S01]  /*1e20*/  @!P6 LDC.64 R8, c[0x0][0x380] ;  /* 0x0000e000ff08eb82 */ /* 0x008ee20000000a00 */
[-C--:B--2---:R-:W-:Y:S01]  /*1e30*/  @!P5 IMAD R16, R16, R6.reuse, RZ ;  /* 0x000000061010d224 */ /* 0x084fe200078e02ff */
[----:B------:R-:W-:Y:S01]  /*1e40*/  @!UP0 UIADD3.X UR30, UPT, UPT, UR28, UR30, URZ, UP1, !UPT ;  /* 0x0000001e1c1e8290 */ /* 0x000fe20008ffe4ff */
[----:B------:R-:W-:Y:S01]  /*1e50*/  @!P6 IMAD.IADD R11, R29, 0x1, R11 ;  /* 0x000000011d0be824 */ /* 0x000fe200078e020b */
[----:B------:R-:W-:Y:S01]  /*1e60*/  UIMAD.WIDE.U32 UR32, UR31, UR12, URZ ;  /* 0x0000000c1f2072a5 */ /* 0x000fe2000f8e00ff */
[C---:B------:R-:W-:Y:S01]  /*1e70*/  @!P5 IMAD R7, R17.reuse, R7, R16 ;  /* 0x000000071107d224 */ /* 0x040fe200078e0210 */
[----:B------:R-:W-:Y:S01]  /*1e80*/  UISETP.NE.AND UP1, UPT, UR15, 0x1, UPT ;  /* 0x000000010f00788c */ /* 0x000fe2000bf25270 */
[----:B------:R-:W-:-:S04]  /*1e90*/  @!P5 IMAD.WIDE.U32 R14, R17, R6, R14 ;  /* 0x00000006110ed225 */ /* 0x000fc800078e000e */
[----:B------:R-:W-:Y:S02]  /*1ea0*/  @!P5 IMAD.IADD R7, R15, 0x1, R7 ;  /* 0x000000010f07d824 */ /* 0x000fe400078e0207 */
[----:B------:R-:W-:Y:S01]  /*1eb0*/  IMAD.U32 R6, RZ, RZ, UR34 ;  /* 0x00000022ff067e24 */ /* 0x000fe2000f8e00ff */
[----:B-1----:R-:W-:Y:S01]  /*1ec0*/  @!P5 LEA R4, P1, R14, R4, 0x1 ;  /* 0x000000040e04d211 */ /* 0x002fe200078208ff */
[----:B------:R-:W-:Y:S02]  /*1ed0*/  IMAD R10, R2, UR6, RZ ;  /* 0x00000006020a7c24 */ /* 0x000fe4000f8e02ff */
[----:B------:R-:W-:Y:S01]  /*1ee0*/  IMAD.U32 R2, RZ, RZ, UR30 ;  /* 0x0000001eff027e24 */ /* 0x000fe2000f8e00ff */
[----:B------:R-:W-:Y:S01]  /*1ef0*/  @!P5 LEA.HI.X R5, R14, R5, R7, 0x1, P1 ;  /* 0x000000050e05d211 */ /* 0x000fe200008f0c07 */
[C---:B------:R-:W-:Y:S01]  /*1f00*/  IMAD R10, R0.reuse, UR7, R10 ;  /* 0x00000007000a7c24 */ /* 0x040fe2000f8e020a */
[----:B------:R-:W-:Y:S01]  /*1f10*/  USHF.L.U64.HI UR30, UR8, 0x6, UR9 ;  /* 0x00000006081e7899 */ /* 0x000fe20008010209 */
[----:B------:R-:W-:Y:S01]  /*1f20*/  IMAD.WIDE.U32 R24, R0, UR6, R24 ;  /* 0x0000000600187c25 */ /* 0x000fe2000f8e0018 */
[----:B------:R-:W1:Y:S01]  /*1f30*/  LDCU.64 UR6, c[0x0][0x390] ;  /* 0x00007200ff0677ac */ /* 0x000e620008000a00 */
[----:B---3--:R-:W-:-:S02]  /*1f40*/  @!P6 LEA R8, P0, R28, R8, 0x1 ;  /* 0x000000081c08e211 */ /* 0x008fc400078008ff */
[----:B------:R-:W-:Y:S02]  /*1f50*/  IMAD.SHL.U32 R0, R165, 0x40, RZ ;  /* 0x00000040a5007824 */ /* 0x000fe400078e00ff */
[----:B------:R-:W-:Y:S01]  /*1f60*/  @!P6 LEA.HI.X R9, R28, R9, R11, 0x1, P0 ;  /* 0x000000091c09e211 */ /* 0x000fe200000f0c0b */
[----:B------:R-:W-:Y:S01]  /*1f70*/  IMAD.IADD R214, R25, 0x1, R10 ;  /* 0x0000000119d67824 */ /* 0x000fe200078e020a */
[----:B------:R-:W-:Y:S01]  /*1f80*/  @!P3 LEA R12, P0, R6, R217, 0x1 ;  /* 0x000000d9060cb211 */ /* 0x000fe200078008ff */
[----:B------:R-:W-:Y:S01]  /*1f90*/  IMAD.U32 R10, RZ, RZ, UR32 ;  /* 0x00000020ff0a7e24 */ /* 0x000fe2000f8e00ff */
[----:B------:R-:W-:Y:S01]  /*1fa0*/  LOP3.LUT R199, R166, 0x1c0, R0, 0xf8, !PT ;  /* 0x000001c0a6c77812 */ /* 0x000fe200078ef800 */
[----:B------:R-:W-:Y:S01]  /*1fb0*/  @!P6 LDGSTS.E.BYPASS.LTC128B.128 [R218+0x2000], desc[UR20][R8.64] ;  /* 0x0200000008daefae */ /* 0x000fe2000b981a14 */
[----:B------:R-:W-:Y:S01]  /*1fc0*/  @!P3 LEA.HI.X R13, R6, R216, R2, 0x1, P0 ;  /* 0x000000d8060db211 */ /* 0x000fe200000f0c02 */
[----:B------:R-:W-:Y:S01]  /*1fd0*/  IMAD.U32 R2, RZ, RZ, UR8 ;  /* 0x00000008ff027e24 */ /* 0x000fe2000f8e00ff */
[----:B------:R-:W-:Y:S01]  /*1fe0*/  LOP3.LUT R6, R0, 0x200, RZ, 0xc0, !PT ;  /* 0x0000020000067812 */ /* 0x000fe200078ec0ff */
[----:B------:R-:W-:Y:S01]  /*1ff0*/  @!P6 LDGSTS.E.BYPASS.LTC128B.128 [R218+0x6000], desc[UR20][R8.64+0x80] ;  /* 0x0600008008daefae */ /* 0x000fe2000b981a14 */
[----:B------:R-:W-:Y:S01]  /*2000*/  LOP3.LUT R177, R199, R177, RZ, 0x3c, !PT ;  /* 0x000000b1c7b17212 */ /* 0x000fe200078e3cff */
[----:B------:R-:W-:Y:S01]  /*2010*/  IMAD.U32 R23, RZ, RZ, UR35 ;  /* 0x00000023ff177e24 */ /* 0x000fe2000f8e00ff */
[----:B------:R-:W-:Y:S01]  /*2020*/  @!P2 LEA R2, P0, R2, UR32, 0x5 ;  /* 0x000000200202ac11 */ /* 0x000fe2000f8028ff */
[----:B------:R-:W-:Y:S01]  /*2030*/  @!P6 LDGSTS.E.BYPASS.LTC128B.128 [R218+0xa000], desc[UR20][R8.64+0x100] ;  /* 0x0a00010008daefae */ /* 0x000fe2000b981a14 */
[----:B-1----:R-:W-:Y:S01]  /*2040*/  LEA R215, P1, R24, UR6, 0x1 ;  /* 0x0000000618d77c11 */ /* 0x002fe2000f8208ff */
[----:B------:R-:W-:Y:S01]  /*2050*/  IMAD.U32 R11, RZ, RZ, UR33 ;  /* 0x00000021ff0b7e24 */ /* 0x000fe2000f8e00ff */
[----:B------:R-:W-:Y:S01]  /*2060*/  LOP3.LUT R176, R6, 0x7c00, R176, 0xf8, !PT ;  /* 0x00007c0006b07812 */ /* 0x000fe200078ef8b0 */
[----:B------:R-:W-:Y:S01]  /*2070*/  @!P6 LDGSTS.E.BYPASS.LTC128B.128 [R218+0xe000], desc[UR20][R8.64+0x180] ;  /* 0x0e00018008daefae */ /* 0x000fe2000b981a14 */
[----:B------:R-:W-:Y:S01]  /*2080*/  LEA.HI.X R214, R24, UR7, R214, 0x1, P1 ;  /* 0x0000000718d67c11 */ /* 0x000fe200088f0cd6 */
[----:B------:R-:W-:Y:S01]  /*2090*/  IMAD.U32 R196, RZ, RZ, UR22 ;  /* 0x00000016ffc47e24 */ /* 0x000fe2000f8e00ff */
[----:B------:R-:W-:Y:S01]  /*20a0*/  LOP3.LUT R81, R0, 0x400, RZ, 0xc0, !PT ;  /* 0x0000040000517812 */ /* 0x000fe200078ec0ff */
[----:B------:R-:W-:Y:S01]  /*20b0*/  @!P5 LDGSTS.E.BYPASS.LTC128B.128 [R218+0x3000], desc[UR20][R4.64] ;  /* 0x0300000004dadfae */ /* 0x000fe2000b981a14 */
[----:B------:R-:W-:Y:S01]  /*20c0*/  IMAD.IADD R82, R177, 0x1, R176 ;  /* 0x00000001b1527824 */ /* 0x000fe200078e02b0 */
[C---:B------:R-:W-:Y:S01]  /*20d0*/  LOP3.LUT P6, RZ, R165.reuse, 0x2, RZ, 0xc0, !PT ;  /* 0x00000002a5ff7812 */ /* 0x040fe200078cc0ff */
[----:B------:R-:W-:Y:S01]  /*20e0*/  IMAD.SHL.U32 R227, R165, 0x2, RZ ;  /* 0x00000002a5e37824 */ /* 0x000fe200078e00ff */
[----:B------:R-:W-:Y:S02]  /*20f0*/  @!P5 LDGSTS.E.BYPASS.LTC128B.128 [R218+0x7000], desc[UR20][R4.64+0x80] ;  /* 0x0700008004dadfae */ /* 0x000fe4000b981a14 */
[----:B------:R-:W-:-:S02]  /*2100*/  LEA R82, R82, UR5, 0x1 ;  /* 0x0000000552527c11 */ /* 0x000fc4000f8e08ff */
[----:B------:R-:W-:Y:S01]  /*2110*/  @!P5 LDGSTS.E.BYPASS.LTC128B.128 [R218+0xb000], desc[UR20][R4.64+0x100] ;  /* 0x0b00010004dadfae */ /* 0x000fe2000b981a14 */
[----:B------:R-:W-:Y:S02]  /*2120*/  SEL R234, R212, 0xffffffe0, !P6 ;  /* 0xffffffe0d4ea7807 */ /* 0x000fe40007000000 */
[----:B------:R-:W-:Y:S01]  /*2130*/  LOP3.LUT R227, R227, 0x6, RZ, 0xc0, !PT ;  /* 0x00000006e3e37812 */ /* 0x000fe200078ec0ff */
[----:B------:R1:W-:Y:S02]  /*2140*/  @!P5 LDGSTS.E.BYPASS.LTC128B.128 [R218+0xf000], desc[UR20][R4.64+0x180] ;  /* 0x0f00018004dadfae */ /* 0x0003e4000b981a14 */
[----:B------:R-:W-:Y:S02]  /*2150*/  IMAD.IADD R80, R82, 0x1, R234 ;  /* 0x0000000152507824 */ /* 0x000fe400078e02ea */
[----:B------:R-:W-:Y:S04]  /*2160*/  @!P4 LDGSTS.E.BYPASS.LTC128B.128 [R218+0x10000], desc[UR20][R26.64] ;  /* 0x100000001adacfae */ /* 0x000fe8000b981a14 */
[----:B------:R-:W-:Y:S04]  /*2170*/  @!P4 LDGSTS.E.BYPASS.LTC128B.128 [R218+0x12000], desc[UR20][R26.64+0x80] ;  /* 0x120000801adacfae */ /* 0x000fe8000b981a14 */
[----:B------:R-:W-:Y:S04]  /*2180*/  @!P4 LDGSTS.E.BYPASS.LTC128B.128 [R218+0x14000], desc[UR20][R26.64+0x100] ;  /* 0x140001001adacfae */ /* 0x000fe8000b981a14 */
[----:B------:R-:W-:Y:S04]  /*2190*/  @!P4 LDGSTS.E.BYPASS.LTC128B.128 [R218+0x16000], desc[UR20][R26.64+0x180] ;  /* 0x160001801adacfae */ /* 0x000fe8000b981a14 */
[----:B------:R-:W-:Y:S04]  /*21a0*/  @!P3 LDGSTS.E.BYPASS.LTC128B.128 [R218+0x11000], desc[UR20][R12.64] ;  /* 0x110000000cdabfae */ /* 0x000fe8000b981a14 */
[----:B------:R-:W-:Y:S01]  /*21b0*/  @!P3 LDGSTS.E.BYPASS.LTC128B.128 [R218+0x13000], desc[UR20][R12.64+0x80] ;  /* 0x130000800cdabfae */ /* 0x000fe2000b981a14 */
[----:B-1----:R-:W-:-:S03]  /*21c0*/  IMAD.U32 R5, RZ, RZ, UR9 ;  /* 0x00000009ff057e24 */ /* 0x002fc6000f8e00ff */
[----:B------:R-:W-:Y:S01]  /*21d0*/  @!P3 LDGSTS.E.BYPASS.LTC128B.128 [R218+0x15000], desc[UR20][R12.64+0x100] ;  /* 0x150001000cdabfae */ /* 0x000fe2000b981a14 */
[----:B------:R-:W-:Y:S01]  /*21e0*/  UIMAD UR9, UR30, UR12, URZ ;  /* 0x0000000c1e0972a4 */ /* 0x000fe2000f8e02ff */
[----:B------:R-:W-:Y:S02]  /*21f0*/  IMAD.U32 R4, RZ, RZ, UR8 ;  /* 0x00000008ff047e24 */ /* 0x000fe4000f8e00ff */
[----:B------:R1:W-:Y:S01]  /*2200*/  @!P3 LDGSTS.E.BYPASS.LTC128B.128 [R218+0x17000], desc[UR20][R12.64+0x180] ;  /* 0x170001800cdabfae */ /* 0x0003e2000b981a14 */
[----:B------:R-:W-:-:S03]  /*2210*/  UIADD3 UR9, UPT, UPT, UR33, UR9, URZ ;  /* 0x0000000921097290 */ /* 0x000fc6000fffe0ff */
[----:B------:R-:W0:Y:S03]  /*2220*/  LDGDEPBAR ;  /* 0x00000000000079af */ /* 0x000e260000000000 */
[----:B------:R-:W-:Y:S01]  /*2230*/  @!P2 LEA.HI.X R4, R4, UR9, R5, 0x5, P0 ;  /* 0x000000090404ac11 */ /* 0x000fe200080f2c05 */
[----:B------:R-:W-:Y:S01]  /*2240*/  IMAD.U32 R6, RZ, RZ, UR9 ;  /* 0x00000009ff067e24 */ /* 0x000fe2000f8e00ff */
[CC--:B------:R-:W-:Y:S02]  /*2250*/  @!P4 LEA R8, P0, R10.reuse, R215.reuse, 0x1 ;  /* 0x000000d70a08c211 */ /* 0x0c0fe400078008ff */
[----:B------:R-:W-:Y:S02]  /*2260*/  LOP3.LUT R5, R165, 0x8, RZ, 0xc0, !PT ;  /* 0x00000008a5057812 */ /* 0x000fe400078ec0ff */
[----:B------:R-:W-:Y:S02]  /*2270*/  @!P4 LEA.HI.X R9, R10, R214, R6, 0x1, P0 ;  /* 0x000000d60a09c211 */ /* 0x000fe400000f0c06 */
[----:B------:R-:W-:-:S02]  /*2280*/  @!P2 LEA R6, P0, R2, R215, 0x1 ;  /* 0x000000d70206a211 */ /* 0x000fc400078008ff */
[----:B------:R-:W-:Y:S02]  /*2290*/  LOP3.LUT R5, R199, R5, RZ, 0x3c, !PT ;  /* 0x00000005c7057212 */ /* 0x000fe400078e3cff */
[----:B------:R-:W-:Y:S02]  /*22a0*/  @!P2 LEA.HI.X R7, R2, R214, R4, 0x1, P0 ;  /* 0x000000d60207a211 */ /* 0x000fe400000f0c04 */
[----:B------:R-:W-:Y:S01]  /*22b0*/  LOP3.LUT R2, R165, 0x4, RZ, 0xc0, !PT ;  /* 0x00000004a5027812 */ /* 0x000fe200078ec0ff */
[----:B------:R-:W-:-:S03]  /*22c0*/  IMAD R81, R5, 0x2, R81 ;  /* 0x0000000205517824 */ /* 0x000fc600078e0251 */
[----:B------:R-:W-:Y:S01]  /*22d0*/  ISETP.NE.AND P0, PT, R2, RZ, PT ;  /* 0x000000ff0200720c */ /* 0x000fe20003f05270 */
[----:B------:R-:W-:Y:S01]  /*22e0*/  VIADD R233, R81, UR5 ;  /* 0x0000000551e97c36 */ /* 0x000fe20008000000 */
[----:B------:R-:W-:-:S04]  /*22f0*/  DEPBAR.LE SB0, 0x0 ;  /* 0x000080000000791a */ /* 0x000fc80000000000 */
[----:B------:R-:W-:Y:S01]  /*2300*/  BAR.SYNC.DEFER_BLOCKING 0x0 ;  /* 0x0000000000007b1d */ /* 0x000fe20000010000 */
[----:B------:R-:W-:Y:S01]  /*2310*/  IMAD.IADD R77, R233, 0x1, R234 ;  /* 0x00000001e94d7824 */ /* 0x000fe200078e02ea */
[----:B------:R-:W-:-:S05]  /*2320*/  SEL R188, R188, 0xffffffc0, !P0 ;  /* 0xffffffc0bcbc7807 */ /* 0x000fca0004000000 */
[--C-:B------:R-:W-:Y:S02]  /*2330*/  IMAD.IADD R79, R82, 0x1, R188.reuse ;  /* 0x00000001524f7824 */ /* 0x100fe400078e02bc */
        /* <DEDUP_REMOVED lines=27> */
[----:B-1----:R-:W1:Y:S04]  /*24f0*/  LDSM.16.M88.4 R12, [R81+UR5+0x10800] ;  /* 0x01080005510c783b */ /* 0x002e680008000200 */
[----:B------:R-:W5:Y:S04]  /*2500*/  LDSM.16.M88.4 R56, [R81+UR5+0x11000] ;  /* 0x011000055138783b */ /* 0x000f680008000200 */
[----:B------:R-:W5:Y:S04]  /*2510*/  LDSM.16.M88.4 R28, [R81+UR5+0x11800] ;  /* 0x01180005511c783b */ /* 0x000f680008000200 */
[----:B------:R-:W-:Y:S04]  /*2520*/  LDSM.16.M88.4 R72, [R80] ;  /* 0x000000005048783b */ /* 0x000fe80000000200 */
[----:B--2---:R-:W2:Y:S04]  /*2530*/  LDSM.16.M88.4 R8, [R77+0x10000] ;  /* 0x010000004d08783b */ /* 0x004ea80000000200 */
[----:B---3--:R-:W3:Y:S04]  /*2540*/  LDSM.16.M88.4 R4, [R77+0x10800] ;  /* 0x010800004d04783b */ /* 0x008ee80000000200 */
[----:B------:R-:W3:Y:S04]  /*2550*/  LDSM.16.M88.4 R68, [R77+0x11000] ;  /* 0x011000004d44783b */ /* 0x000ee80000000200 */
[----:B------:R-:W3:Y:S04]  /*2560*/  LDSM.16.M88.4 R64, [R77+0x11800] ;  /* 0x011800004d40783b */ /* 0x000ee80000000200 */
[----:B------:R-:W-:Y:S01]  /*2570*/  LDSM.16.M88.4 R44, [R79] ;  /* 0x000000004f2c783b */ /* 0x000fe20000000200 */
[C---:B----4-:R-:W-:Y:S03]  /*2580*/  HMMA.16816.F32.BF16 R24, R48.reuse, R20, RZ ;  /* 0x000000143018723c */ /* 0x050fe600000418ff */
[----:B------:R-:W4:Y:S04]  /*2590*/  LDSM.16.M88.4 R36, [R230+0x10800] ;  /* 0x01080000e624783b */ /* 0x000f280000000200 */
[----:B------:R-:W4:Y:S01]  /*25a0*/  LDSM.16.M88.4 R32, [R230+0x11000] ;  /* 0x01100000e620783b */ /* 0x000f220000000200 */
[C---:B-1----:R-:W-:Y:S03]  /*25b0*/  HMMA.16816.F32.BF16 R16, R48.reuse, R12, RZ ;  /* 0x0000000c3010723c */ /* 0x042fe600000418ff */
[----:B------:R-:W1:Y:S04]  /*25c0*/  LDSM.16.M88.4 R40, [R230+0x10000] ;  /* 0x01000000e628783b */ /* 0x000e680000000200 */
[----:B------:R-:W0:Y:S01]  /*25d0*/  LDGDEPBAR ;  /* 0x00000000000079af */ /* 0x000e220000000000 */
[C---:B-----5:R-:W-:Y:S08]  /*25e0*/  HMMA.16816.F32.BF16 R60, R48.reuse, R56, RZ ;  /* 0x00000038303c723c */ /* 0x060ff000000418ff */
[C---:B------:R-:W-:Y:S08]  /*25f0*/  HMMA.16816.F32.BF16 R20, R48.reuse, R22, RZ ;  /* 0x000000163014723c */ /* 0x040ff000000418ff */
[C---:B------:R-:W-:Y:S08]  /*2600*/  HMMA.16816.F32.BF16 R12, R48.reuse, R14, RZ ;  /* 0x0000000e300c723c */ /* 0x040ff000000418ff */
[C---:B------:R-:W-:Y:S08]  /*2610*/  HMMA.16816.F32.BF16 R56, R48.reuse, R58, RZ ;  /* 0x0000003a3038723c */ /* 0x040ff000000418ff */
[C---:B------:R-:W-:Y:S08]  /*2620*/  HMMA.16816.F32.BF16 R52, R48.reuse, R28, RZ ;  /* 0x0000001c3034723c */ /* 0x040ff000000418ff */
[----:B------:R-:W-:Y:S01]  /*2630*/  HMMA.16816.F32.BF16 R48, R48, R30, RZ ;  /* 0x0000001e3030723c */ /* 0x000fe200000418ff */
[----:B------:R-:W5:Y:S07]  /*2640*/  LDSM.16.M88.4 R28, [R230+0x11800] ;  /* 0x01180000e61c783b */ /* 0x000f6e0000000200 */
[C---:B--2---:R-:W-:Y:S08]  /*2650*/  HMMA.16816.F32.BF16 R24, R72.reuse, R8, R24 ;  /* 0x000000084818723c */ /* 0x044ff00000041818 */
[C---:B------:R-:W-:Y:S01]  /*2660*/  HMMA.16816.F32.BF16 R20, R72.reuse, R10, R20 ;  /* 0x0000000a4814723c */ /* 0x040fe20000041814 */
[----:B------:R-:W-:Y:S07]  /*2670*/  LDSM.16.M88.4 R8, [R78] ;  /* 0x000000004e08783b */ /* 0x000fee0000000200 */
[C---:B---3--:R-:W-:Y:S08]  /*2680*/  HMMA.16816.F32.BF16 R16, R72.reuse, R4, R16 ;  /* 0x000000044810723c */ /* 0x048ff00000041810 */
[C---:B------:R-:W-:Y:S01]  /*2690*/  HMMA.16816.F32.BF16 R12, R72.reuse, R6, R12 ;  /* 0x00000006480c723c */ /* 0x040fe2000004180c */
[----:B------:R-:W2:Y:S07]  /*26a0*/  LDSM.16.M88.4 R4, [R2+0x10000] ;  /* 0x010000000204783b */ /* 0x000eae0000000200 */
[C---:B------:R-:W-:Y:S08]  /*26b0*/  HMMA.16816.F32.BF16 R60, R72.reuse, R68, R60 ;  /* 0x00000044483c723c */ /* 0x040ff0000004183c */
[C---:B------:R-:W-:Y:S08]  /*26c0*/  HMMA.16816.F32.BF16 R56, R72.reuse, R70, R56 ;  /* 0x000000464838723c */ /* 0x040ff00000041838 */
[C---:B------:R-:W-:Y:S08]  /*26d0*/  HMMA.16816.F32.BF16 R52, R72.reuse, R64, R52 ;  /* 0x000000404834723c */ /* 0x040ff00000041834 */
[----:B------:R-:W-:Y:S01]  /*26e0*/  HMMA.16816.F32.BF16 R48, R72, R66, R48 ;  /* 0x000000424830723c */ /* 0x000fe20000041830 */
[----:B------:R-:W-:Y:S04]  /*26f0*/  LDSM.16.M88.4 R64, [R2+0x11800] ;  /* 0x011800000240783b */ /* 0x000fe80000000200 */
[----:B------:R-:W-:Y:S03]  /*2700*/  LDSM.16.M88.4 R72, [R2+0x13800] ;  /* 0x013800000248783b */ /* 0x000fe60000000200 */
[C---:B----4-:R-:W-:Y:S08]  /*2710*/  HMMA.16816.F32.BF16 R16, R44.reuse, R36, R16 ;  /* 0x000000242c10723c */ /* 0x050ff00000041810 */
[C---:B------:R-:W-:Y:S01]  /*2720*/  HMMA.16816.F32.BF16 R12, R44.reuse, R38, R12 ;  /* 0x000000262c0c723c */ /* 0x040fe2000004180c */
[----:B------:R-:W3:Y:S07]  /*2730*/  LDSM.16.M88.4 R36, [R2+0x10800] ;  /* 0x010800000224783b */ /* 0x000eee0000000200 */
[C---:B------:R-:W-:Y:S08]  /*2740*/  HMMA.16816.F32.BF16 R60, R44.reuse, R32, R60 ;  /* 0x000000202c3c723c */ /* 0x040ff0000004183c */
[C---:B------:R-:W-:Y:S01]  /*2750*/  HMMA.16816.F32.BF16 R56, R44.reuse, R34, R56 ;  /* 0x000000222c38723c */ /* 0x040fe20000041838 */
[----:B------:R-:W4:Y:S07]  /*2760*/  LDSM.16.M88.4 R32, [R2+0x11000] ;  /* 0x011000000220783b */ /* 0x000f2e0000000200 */
[C---:B-1----:R-:W-:Y:S08]  /*2770*/  HMMA.16816.F32.BF16 R24, R44.reuse, R40, R24 ;  /* 0x000000282c18723c */ /* 0x042ff00000041818 */
[C---:B------:R-:W-:Y:S01]  /*2780*/  HMMA.16816.F32.BF16 R20, R44.reuse, R42, R20 ;  /* 0x0000002a2c14723c */ /* 0x040fe20000041814 */
[----:B------:R-:W-:Y:S07]  /*2790*/  LDSM.16.M88.4 R40, [R81+UR5+0x12000] ;  /* 0x012000055128783b */ /* 0x000fee0008000200 */
[C---:B-----5:R-:W-:Y:S08]  /*27a0*/  HMMA.16816.F32.BF16 R52, R44.reuse, R28, R52 ;  /* 0x0000001c2c34723c */ /* 0x060ff00000041834 */
[----:B------:R-:W-:Y:S01]  /*27b0*/  HMMA.16816.F32.BF16 R48, R44, R30, R48 ;  /* 0x0000001e2c30723c */ /* 0x000fe20000041830 */
[----:B------:R-:W1:Y:S04]  /*27c0*/  LDSM.16.M88.4 R44, [R82+0x4000] ;  /* 0x00400000522c783b */ /* 0x000e680000000200 */
[----:B------:R-:W5:Y:S03]  /*27d0*/  LDSM.16.M88.4 R28, [R81+UR5+0x12800] ;  /* 0x01280005511c783b */ /* 0x000f660008000200 */
        /* <DEDUP_REMOVED lines=8> */
[----:B------:R-:W-:Y:S04]  /*2860*/  LDSM.16.M88.4 R56, [R80+0x4000] ;  /* 0x004000005038783b */ /* 0x000fe80000000200 */
[----:B------:R-:W-:Y:S03]  /*2870*/  LDSM.16.M88.4 R32, [R77+0x12000] ;  /* 0x012000004d20783b */ /* 0x000fe60000000200 */
[C---:B------:R-:W-:Y:S08]  /*2880*/  HMMA.16816.F32.BF16 R52, R8.reuse, R64, R52 ;  /* 0x000000400834723c */ /* 0x040ff00000041834 */
[----:B------:R-:W-:Y:S01]  /*2890*/  HMMA.16816.F32.BF16 R48, R8, R66, R48 ;  /* 0x000000420830723c */ /* 0x000fe20000041830 */
[----:B------:R-:W4:Y:S07]  /*28a0*/  LDSM.16.M88.4 R8, [R77+0x13000] ;  /* 0x013000004d08783b */ /* 0x000f2e0000000200 */
[C---:B-1----:R-:W-:Y:S08]  /*28b0*/  HMMA.16816.F32.BF16 R24, R44.reuse, R40, R24 ;  /* 0x000000282c18723c */ /* 0x042ff00000041818 */
[C---:B------:R-:W-:Y:S01]  /*28c0*/  HMMA.16816.F32.BF16 R20, R44.reuse, R42, R20 ;  /* 0x0000002a2c14723c */ /* 0x040fe20000041814 */
[----:B------:R-:W-:Y:S07]  /*28d0*/  LDSM.16.M88.4 R40, [R77+0x13800] ;  /* 0x013800004d28783b */ /* 0x000fee0000000200 */
[C---:B-----5:R-:W-:Y:S08]  /*28e0*/  HMMA.16816.F32.BF16 R16, R44.reuse, R28, R16 ;  /* 0x0000001c2c10723c */ /* 0x060ff00000041810 */
[C---:B------:R-:W-:Y:S01]  /*28f0*/  HMMA.16816.F32.BF16 R12, R44.reuse, R30, R12 ;  /* 0x0000001e2c0c723c */ /* 0x040fe2000004180c */
[----:B------:R-:W1:Y:S07]  /*2900*/  LDSM.16.M88.4 R28, [R77+0x12800] ;  /* 0x012800004d1c783b */ /* 0x000e6e0000000200 */
[C---:B--2---:R-:W-:Y:S08]  /*2910*/  HMMA.16816.F32.BF16 R60, R44.reuse, R4, R60 ;  /* 0x000000042c3c723c */ /* 0x044ff0000004183c */
[C---:B------:R-:W-:Y:S01]  /*2920*/  HMMA.16816.F32.BF16 R68, R44.reuse, R6, R68 ;  /* 0x000000062c44723c */ /* 0x040fe20000041844 */
[----:B------:R-:W-:Y:S07]  /*2930*/  LDSM.16.M88.4 R4, [R230+0x12000] ;  /* 0x01200000e604783b */ /* 0x000fee0000000200 */
[C---:B---3--:R-:W-:Y:S01]  /*2940*/  HMMA.16816.F32.BF16 R64, R44.reuse, R36, R52 ;  /* 0x000000242c40723c */ /* 0x048fe20000041834 */
[----:B------:R-:W2:Y:S07]  /*2950*/  LDSM.16.M88.4 R52, [R79+0x4000] ;  /* 0x004000004f34783b */ /* 0x000eae0000000200 */
        /* <DEDUP_REMOVED lines=8> */
[----:B------:R-:W5:Y:S07]  /*29e0*/  LDSM.16.M88.4 R32, [R230+0x13000] ;  /* 0x01300000e620783b */ /* 0x000f6e0000000200 */
        /* <DEDUP_REMOVED lines=12> */
[----:B------:R-:W3:Y:S07]  /*2ab0*/  LDSM.16.M88.4 R36, [R81+UR5+0x14000] ;  /* 0x014000055124783b */ /* 0x000eee0008000200 */
[C---:B----4-:R-:W-:Y:S08]  /*2ac0*/  HMMA.16816.F32.BF16 R64, R52.reuse, R8, R64 ;  /* 0x000000083440723c */ /* 0x050ff00000041840 */
[C---:B------:R-:W-:Y:S01]  /*2ad0*/  HMMA.16816.F32.BF16 R48, R52.reuse, R10, R48 ;  /* 0x0000000a3430723c */ /* 0x040fe20000041830 */
[----:B------:R-:W4:Y:S07]  /*2ae0*/  LDSM.16.M88.4 R8, [R81+UR5+0x14800] ;  /* 0x014800055108783b */ /* 0x000f2e0008000200 */
[C---:B-----5:R-:W-:Y:S08]  /*2af0*/  HMMA.16816.F32.BF16 R60, R52.reuse, R32, R60 ;  /* 0x00000020343c723c */ /* 0x060ff0000004183c */
[----:B------:R-:W-:Y:S01]  /*2b00*/  HMMA.16816.F32.BF16 R68, R52, R34, R68 ;  /* 0x000000223444723c */ /* 0x000fe20000041844 */
[----:B------:R-:W5:Y:S04]  /*2b10*/  LDSM.16.M88.4 R32, [R81+UR5+0x15000] ;  /* 0x015000055120783b */ /* 0x000f680008000200 */
[----:B------:R-:W-:Y:S03]  /*2b20*/  LDSM.16.M88.4 R52, [R78+0x8000] ;  /* 0x008000004e34783b */ /* 0x000fe60000000200 */
[C---:B-1----:R-:W-:Y:S08]  /*2b30*/  HMMA.16816.F32.BF16 R24, R44.reuse, R28, R24 ;  /* 0x0000001c2c18723c */ /* 0x042ff00000041818 */
[C---:B------:R-:W-:Y:S01]  /*2b40*/  HMMA.16816.F32.BF16 R20, R44.reuse, R30, R20 ;  /* 0x0000001e2c14723c */ /* 0x040fe20000041814 */
[----:B------:R-:W-:Y:S07]  /*2b50*/  LDSM.16.M88.4 R28, [R81+UR5+0x15800] ;  /* 0x01580005511c783b */ /* 0x000fee0008000200 */
[C---:B------:R-:W-:Y:S08]  /*2b60*/  HMMA.16816.F32.BF16 R16, R44.reuse, R40, R16 ;  /* 0x000000282c10723c */ /* 0x040ff00000041810 */
[C---:B------:R-:W-:Y:S01]  /*2b70*/  HMMA.16816.F32.BF16 R12, R44.reuse, R42, R12 ;  /* 0x0000002a2c0c723c */ /* 0x040fe2000004180c */
[----:B------:R-:W-:Y:S07]  /*2b80*/  LDSM.16.M88.4 R40, [R77+0x15000] ;  /* 0x015000004d28783b */ /* 0x000fee0000000200 */
[C---:B--2---:R-:W-:Y:S08]  /*2b90*/  HMMA.16816.F32.BF16 R60, R44.reuse, R4, R60 ;  /* 0x000000042c3c723c */ /* 0x044ff0000004183c */
[----:B------:R-:W-:Y:S01]  /*2ba0*/  HMMA.16816.F32.BF16 R68, R44, R6, R68 ;  /* 0x000000062c44723c */ /* 0x000fe20000041844 */
[----:B------:R-:W-:Y:S07]  /*2bb0*/  LDSM.16.M88.4 R4, [R77+0x14000] ;  /* 0x014000004d04783b */ /* 0x000fee0000000200 */
[C---:B---3--:R-:W-:Y:S08]  /*2bc0*/  HMMA.16816.F32.BF16 R24, R56.reuse, R36, R24 ;  /* 0x000000243818723c */ /* 0x048ff00000041818 */
[C---:B------:R-:W-:Y:S01]  /*2bd0*/  HMMA.16816.F32.BF16 R20, R56.reuse, R38, R20 ;  /* 0x000000263814723c */ /* 0x040fe20000041814 */
[----:B------:R-:W1:Y:S07]  /*2be0*/  LDSM.16.M88.4 R36, [R80+0x8000] ;  /* 0x008000005024783b */ /* 0x000e6e0000000200 */
[C---:B----4-:R-:W-:Y:S08]  /*2bf0*/  HMMA.16816.F32.BF16 R16, R56.reuse, R8, R16 ;  /* 0x000000083810723c */ /* 0x050ff00000041810 */
[C---:B------:R-:W-:Y:S01]  /*2c00*/  HMMA.16816.F32.BF16 R12, R56.reuse, R10, R12 ;  /* 0x0000000a380c723c */ /* 0x040fe2000004180c */
[----:B------:R-:W2:Y:S07]  /*2c10*/  LDSM.16.M88.4 R8, [R77+0x14800] ;  /* 0x014800004d08783b */ /* 0x000eae0000000200 */
[C---:B-----5:R-:W-:Y:S08]  /*2c20*/  HMMA.16816.F32.BF16 R60, R56.reuse, R32, R60 ;  /* 0x00000020383c723c */ /* 0x060ff0000004183c */
[----:B------:R-:W-:Y:S01]  /*2c30*/  HMMA.16816.F32.BF16 R68, R56, R34, R68 ;  /* 0x000000223844723c */ /* 0x000fe20000041844 */
[----:B------:R-:W3:Y:S07]  /*2c40*/  LDSM.16.M88.4 R32, [R77+0x15800] ;  /* 0x015800004d20783b */ /* 0x000eee0000000200 */
[C---:B------:R-:W-:Y:S08]  /*2c50*/  HMMA.16816.F32.BF16 R64, R44.reuse, R72, R64 ;  /* 0x000000482c40723c */ /* 0x040ff00000041840 */
[----:B------:R-:W-:Y:S01]  /*2c60*/  HMMA.16816.F32.BF16 R48, R44, R74, R48 ;  /* 0x0000004a2c30723c */ /* 0x000fe20000041830 */
[----:B------:R-:W-:Y:S07]  /*2c70*/  LDSM.16.M88.4 R44, [R79+0x8000] ;  /* 0x008000004f2c783b */ /* 0x000fee0000000200 */
[----:B-1----:R-:W-:Y:S08]  /*2c80*/  HMMA.16816.F32.BF16 R24, R36, R4, R24 ;  /* 0x000000042418723c */ /* 0x002ff00000041818 */
[C---:B------:R-:W-:Y:S08]  /*2c90*/  HMMA.16816.F32.BF16 R64, R56.reuse, R28, R64 ;  /* 0x0000001c3840723c */ /* 0x040ff00000041840 */
[----:B------:R-:W-:Y:S01]  /*2ca0*/  HMMA.16816.F32.BF16 R48, R56, R30, R48 ;  /* 0x0000001e3830723c */ /* 0x000fe20000041830 */
[----:B------:R-:W1:Y:S04]  /*2cb0*/  LDSM.16.M88.4 R28, [R230+0x14000] ;  /* 0x01400000e61c783b */ /* 0x000e680000000200 */
[----:B------:R-:W-:Y:S03]  /*2cc0*/  LDSM.16.M88.4 R56, [R230+0x15800] ;  /* 0x01580000e638783b */ /* 0x000fe60000000200 */
[C---:B--2---:R-:W-:Y:S08]  /*2cd0*/  HMMA.16816.F32.BF16 R16, R36.reuse, R8, R16 ;  /* 0x000000082410723c */ /* 0x044ff00000041810 */
[C---:B------:R-:W-:Y:S01]  /*2ce0*/  HMMA.16816.F32.BF16 R12, R36.reuse, R10, R12 ;  /* 0x0000000a240c723c */ /* 0x040fe2000004180c */
[----:B------:R-:W2:Y:S07]  /*2cf0*/  LDSM.16.M88.4 R8, [R230+0x15000] ;  /* 0x01500000e608783b */ /* 0x000eae0000000200 */
[C---:B------:R-:W-:Y:S01]  /*2d00*/  HMMA.16816.F32.BF16 R20, R36.reuse, R6, R20 ;  /* 0x000000062414723c */ /* 0x040fe20000041814 */
[----:B------:R-:W4:Y:S07]  /*2d10*/  LDSM.16.M88.4 R4, [R230+0x14800] ;  /* 0x01480000e604783b */ /* 0x000f2e0000000200 */
[C---:B---3--:R-:W-:Y:S01]  /*2d20*/  HMMA.16816.F32.BF16 R72, R36.reuse, R32, R64 ;  /* 0x000000202448723c */ /* 0x048fe20000041840 */
[----:B------:R-:W-:Y:S07]  /*2d30*/  LDSM.16.M88.4 R64, [R2+0x14800] ;  /* 0x014800000240783b */ /* 0x000fee0000000200 */
[C---:B------:R-:W-:Y:S01]  /*2d40*/  HMMA.16816.F32.BF16 R48, R36.reuse, R34, R48 ;  /* 0x000000222430723c */ /* 0x040fe20000041830 */
[----:B------:R-:W3:Y:S07]  /*2d50*/  LDSM.16.M88.4 R32, [R2+0x15000] ;  /* 0x015000000220783b */ /* 0x000eee0000000200 */
[C---:B------:R-:W-:Y:S08]  /*2d60*/  HMMA.16816.F32.BF16 R60, R36.reuse, R40, R60 ;  /* 0x00000028243c723c */ /* 0x040ff0000004183c */
[----:B------:R-:W-:Y:S01]  /*2d70*/  HMMA.16816.F32.BF16 R68, R36, R42, R68 ;  /* 0x0000002a2444723c */ /* 0x000fe20000041844 */
[----:B------:R-:W5:Y:S04]  /*2d80*/  LDSM.16.M88.4 R40, [R2+0x14000] ;  /* 0x014000000228783b */ /* 0x000f680000000200 */
[----:B------:R-:W-:Y:S03]  /*2d90*/  LDSM.16.M88.4 R36, [R81+UR5+0x16800] ;  /* 0x016800055124783b */ /* 0x000fe60008000200 */
[C---:B-1----:R-:W-:Y:S08]  /*2da0*/  HMMA.16816.F32.BF16 R24, R44.reuse, R28, R24 ;  /* 0x0000001c2c18723c */ /* 0x042ff00000041818 */
[C---:B--2---:R-:W-:Y:S08]  /*2db0*/  HMMA.16816.F32.BF16 R60, R44.reuse, R8, R60 ;  /* 0x000000082c3c723c */ /* 0x044ff0000004183c */
[C---:B------:R-:W-:Y:S01]  /*2dc0*/  HMMA.16816.F32.BF16 R68, R44.reuse, R10, R68 ;  /* 0x0000000a2c44723c */ /* 0x040fe20000041844 */
[----:B------:R-:W-:Y:S07]  /*2dd0*/  LDSM.16.M88.4 R8, [R82+0xc000] ;  /* 0x00c000005208783b */ /* 0x000fee0000000200 */
[C---:B------:R-:W-:Y:S01]  /*2de0*/  HMMA.16816.F32.BF16 R20, R44.reuse, R30, R20 ;  /* 0x0000001e2c14723c */ /* 0x040fe20000041814 */
[----:B------:R-:W1:Y:S07]  /*2df0*/  LDSM.16.M88.4 R28, [R2+0x15800] ;  /* 0x01580000021c783b */ /* 0x000e6e0000000200 */
[C---:B----4-:R-:W-:Y:S08]  /*2e00*/  HMMA.16816.F32.BF16 R16, R44.reuse, R4, R16 ;  /* 0x000000042c10723c */ /* 0x050ff00000041810 */
[----:B------:R-:W-:Y:S01]  /*2e10*/  HMMA.16816.F32.BF16 R12, R44, R6, R12 ;  /* 0x000000062c0c723c */ /* 0x000fe2000004180c */
[----:B------:R-:W2:Y:S07]  /*2e20*/  LDSM.16.M88.4 R4, [R81+UR5+0x16000] ;  /* 0x016000055104783b */ /* 0x000eae0008000200 */
[C---:B---3--:R-:W-:Y:S08]  /*2e30*/  HMMA.16816.F32.BF16 R60, R52.reuse, R32, R60 ;  /* 0x00000020343c723c */ /* 0x048ff0000004183c */
[----:B------:R-:W-:Y:S01]  /*2e40*/  HMMA.16816.F32.BF16 R68, R52, R34, R68 ;  /* 0x000000223444723c */ /* 0x000fe20000041844 */
[----:B------:R-:W3:Y:S07]  /*2e50*/  LDSM.16.M88.4 R32, [R81+UR5+0x17000] ;  /* 0x017000055120783b */ /* 0x000eee0008000200 */
[C---:B------:R-:W-:Y:S08]  /*2e60*/  HMMA.16816.F32.BF16 R72, R44.reuse, R56, R72 ;  /* 0x000000382c48723c */ /* 0x040ff00000041848 */
[----:B------:R-:W-:Y:S01]  /*2e70*/  HMMA.16816.F32.BF16 R48, R44, R58, R48 ;  /* 0x0000003a2c30723c */ /* 0x000fe20000041830 */
[----:B------:R-:W-:Y:S04]  /*2e80*/  LDSM.16.M88.4 R44, [R230+0x16000] ;  /* 0x01600000e62c783b */ /* 0x000fe80000000200 */
[----:B------:R-:W-:Y:S03]  /*2e90*/  LDSM.16.M88.4 R56, [R230+0x16800] ;  /* 0x01680000e638783b */ /* 0x000fe60000000200 */
[C---:B-----5:R-:W-:Y:S08]  /*2ea0*/  HMMA.16816.F32.BF16 R24, R52.reuse, R40, R24 ;  /* 0x000000283418723c */ /* 0x060ff00000041818 */
[C---:B------:R-:W-:Y:S01]  /*2eb0*/  HMMA.16816.F32.BF16 R20, R52.reuse, R42, R20 ;  /* 0x0000002a3414723c */ /* 0x040fe20000041814 */
[----:B------:R-:W4:Y:S04]  /*2ec0*/  LDSM.16.M88.4 R40, [R81+UR5+0x17800] ;  /* 0x017800055128783b */ /* 0x000f280008000200 */
[----:B------:R-:W-:Y:S03]  /*2ed0*/  LDSM.16.M88.4 R80, [R80+0xc000] ;  /* 0x00c000005050783b */ /* 0x000fe60000000200 */
[C---:B------:R-:W-:Y:S08]  /*2ee0*/  HMMA.16816.F32.BF16 R16, R52.reuse, R64, R16 ;  /* 0x000000403410723c */ /* 0x040ff00000041810 */
[C---:B------:R-:W-:Y:S08]  /*2ef0*/  HMMA.16816.F32.BF16 R12, R52.reuse, R66, R12 ;  /* 0x00000042340c723c */ /* 0x040ff0000004180c */
[C---:B-1----:R-:W-:Y:S08]  /*2f00*/  HMMA.16816.F32.BF16 R72, R52.reuse, R28, R72 ;  /* 0x0000001c3448723c */ /* 0x042ff00000041848 */
[----:B------:R-:W-:Y:S01]  /*2f10*/  HMMA.16816.F32.BF16 R48, R52, R30, R48 ;  /* 0x0000001e3430723c */ /* 0x000fe20000041830 */
[----:B------:R-:W1:Y:S04]  /*2f20*/  LDSM.16.M88.4 R28, [R77+0x16000] ;  /* 0x016000004d1c783b */ /* 0x000e680000000200 */
[----:B------:R-:W-:Y:S03]  /*2f30*/  LDSM.16.M88.4 R52, [R79+0xc000] ;  /* 0x00c000004f34783b */ /* 0x000fe60000000200 */
        /* <DEDUP_REMOVED lines=11> */
[----:B------:R-:W4:Y:S07]  /*2ff0*/  LDSM.16.M88.4 R8, [R230+0x17000] ;  /* 0x01700000e608783b */ /* 0x000f2e0000000200 */
        /* <DEDUP_REMOVED lines=11> */
[----:B------:R-:W3:Y:S07]  /*30b0*/  LDSM.16.M88.4 R32, [R2+0x16800] ;  /* 0x016800000220783b */ /* 0x000eee0000000200 */
[C---:B------:R-:W-:Y:S08]  /*30c0*/  HMMA.16816.F32.BF16 R24, R52.reuse, R44, R24 ;  /* 0x0000002c3418723c */ /* 0x040ff00000041818 */
[----:B----4-:R-:W-:Y:S01]  /*30d0*/  HMMA.16816.F32.BF16 R60, R52, R8, R60 ;  /* 0x00000008343c723c */ /* 0x010fe2000004183c */
[----:B------:R-:W-:Y:S01]  /*30e0*/  IMAD.U32 R8, RZ, RZ, UR19 ;  /* 0x00000013ff087e24 */ /* 0x000fe2000f8e00ff */
[----:B------:R-:W-:-:S06]  /*30f0*/  SHF.R.U32.HI R9, RZ, 0x2, R165 ;  /* 0x00000002ff097819 */ /* 0x000fcc00000116a5 */
[----:B------:R-:W-:Y:S01]  /*3100*/  HMMA.16816.F32.BF16 R68, R52, R10, R68 ;  /* 0x0000000a3444723c */ /* 0x000fe20000041844 */
[----:B------:R-:W-:-:S07]  /*3110*/  LOP3.LUT R10, R167, 0x1f0, RZ, 0xc0, !PT ;  /* 0x000001f0a70a7812 */ /* 0x000fce00078ec0ff */
[C---:B------:R-:W-:Y:S08]  /*3120*/  HMMA.16816.F32.BF16 R16, R52.reuse, R56, R16 ;  /* 0x000000383410723c */ /* 0x040ff00000041810 */
[----:B-1----:R-:W-:Y:S01]  /*3130*/  HMMA.16816.F32.BF16 R72, R52, R28, R72 ;  /* 0x0000001c3448723c */ /* 0x002fe20000041848 */
[----:B------:R-:W-:Y:S02]  /*3140*/  IADD3 R28, PT, PT, R10, 0x1, R8 ;  /* 0x000000010a1c7810 */ /* 0x000fe40007ffe008 */
[----:B------:R-:W-:-:S02]  /*3150*/  LOP3.LUT R29, R9, 0x7, RZ, 0xc0, !PT ;  /* 0x00000007091d7812 */ /* 0x000fc400078ec0ff */
[----:B------:R-:W1:Y:S02]  /*3160*/  LDSM.16.M88.4 R8, [R2+0x17000] ;  /* 0x017000000208783b */ /* 0x000e640000000200 */
[----:B------:R-:W-:Y:S01]  /*3170*/  IADD3 R28, PT, PT, R28, -UR23, R29 ;  /* 0x800000171c1c7c10 */ /* 0x000fe2000fffe01d */
[----:B--2---:R-:W-:Y:S01]  /*3180*/  HMMA.16816.F32.BF16 R24, R4, R36, R24 ;  /* 0x000000240418723c */ /* 0x004fe20000041818 */
[----:B------:R-:W-:Y:S02]  /*3190*/  IMAD.U32 R36, RZ, RZ, UR4 ;  /* 0x00000004ff247e24 */ /* 0x000fe4000f8e00ff */
[--C-:B------:R-:W-:Y:S02]  /*31a0*/  IADD3 R197, PT, PT, R28, UR16, R196.reuse ;  /* 0x000000101cc57c10 */ /* 0x100fe4000fffe0c4 */
[----:B------:R-:W-:Y:S02]  /*31b0*/  LOP3.LUT R28, R227, UR4, RZ, 0xfc, !PT ;  /* 0x00000004e31c7c12 */ /* 0x000fe4000f8efcff */
[C---:B------:R-:W-:Y:S01]  /*31c0*/  VIADDMNMX R196, R197.reuse, 0x8, R196, PT ;  /* 0x00000008c5c47846 */ /* 0x040fe200038001c4 */
[----:B------:R-:W-:Y:S01]  /*31d0*/  HMMA.16816.F32.BF16 R20, R52, R46, R20 ;  /* 0x0000002e3414723c */ /* 0x000fe20000041814 */
[----:B------:R-:W-:-:S02]  /*31e0*/  VIMNMX R197, PT, PT, R197, UR22, PT ;  /* 0x00000016c5c57c48 */ /* 0x000fc4000bfe0100 */
[--C-:B------:R-:W-:Y:S02]  /*31f0*/  LOP3.LUT R29, R36, 0x1, R227.reuse, 0xfe, !PT ;  /* 0x00000001241d7812 */ /* 0x100fe400078efee3 */
[CC--:B------:R-:W-:Y:S02]  /*3200*/  ISETP.GE.AND P5, PT, R28.reuse, R197.reuse, PT ;  /* 0x000000c51c00720c */ /* 0x0c0fe40003fa6270 */
[-C--:B------:R-:W-:Y:S01]  /*3210*/  ISETP.GE.AND P1, PT, R28, R196.reuse, PT ;  /* 0x000000c41c00720c */ /* 0x080fe20003f26270 */
[----:B------:R-:W-:Y:S01]  /*3220*/  HMMA.16816.F32.BF16 R48, R52, R30, R48 ;  /* 0x0000001e3430723c */ /* 0x000fe20000041830 */
[C---:B------:R-:W-:Y:S02]  /*3230*/  ISETP.GE.AND P4, PT, R29.reuse, R197, PT ;  /* 0x000000c51d00720c */ /* 0x040fe40003f86270 */
[----:B------:R-:W-:Y:S02]  /*3240*/  ISETP.GE.AND P2, PT, R29, R196, PT ;  /* 0x000000c41d00720c */ /* 0x000fe40003f46270 */
[----:B------:R-:W-:-:S02]  /*3250*/  LOP3.LUT R37, R36, 0x8, R227, 0xfe, !PT ;  /* 0x0000000824257812 */ /* 0x000fc400078efee3 */
[----:B------:R-:W-:Y:S01]  /*3260*/  FSEL R26, R26, -INF , !P1 ;  /* 0xff8000001a1a7808 */ /* 0x000fe20004800000 */
[----:B---3--:R-:W-:Y:S01]  /*3270*/  HMMA.16816.F32.BF16 R28, R4, R32, R16 ;  /* 0x00000020041c723c */ /* 0x008fe20000041810 */
[----:B------:R-:W2:Y:S01]  /*3280*/  LDSM.16.M88.4 R16, [R2+0x17800] ;  /* 0x017800000210783b */ /* 0x000ea20000000200 */
[----:B------:R-:W-:Y:S01]  /*3290*/  LOP3.LUT R33, R36, 0x9, R227, 0xfe, !PT ;  /* 0x0000000924217812 */ /* 0x000fe200078efee3 */
[----:B------:R-:W-:-:S04]  /*32a0*/  DEPBAR.LE SB0, 0x0 ;  /* 0x000080000000791a */ /* 0x000fc80000000000 */
[-C--:B------:R-:W-:Y:S01]  /*32b0*/  ISETP.GE.AND P3, PT, R37, R197.reuse, PT ;  /* 0x000000c52500720c */ /* 0x080fe20003f66270 */
[----:B------:R-:W-:Y:S01]  /*32c0*/  HMMA.16816.F32.BF16 R12, R52, R58, R12 ;  /* 0x0000003a340c723c */ /* 0x000fe2000004180c */
[----:B------:R-:W-:Y:S02]  /*32d0*/  FSEL R32, R24, -INF , !P5 ;  /* 0xff80000018207808 */ /* 0x000fe40006800000 */
[C---:B------:R-:W-:Y:S02]  /*32e0*/  ISETP.GE.AND P5, PT, R33.reuse, R197, PT ;  /* 0x000000c52100720c */ /* 0x040fe40003fa6270 */
[-C--:B------:R-:W-:Y:S02]  /*32f0*/  ISETP.GE.AND P1, PT, R33, R196.reuse, PT ;  /* 0x000000c42100720c */ /* 0x080fe40003f26270 */
[----:B------:R-:W-:Y:S01]  /*3300*/  ISETP.GE.AND P0, PT, R37, R196, PT ;  /* 0x000000c42500720c */ /* 0x000fe20003f06270 */
[----:B------:R-:W-:Y:S01]  /*3310*/  HMMA.16816.F32.BF16 R20, R4, R38, R20 ;  /* 0x000000260414723c */ /* 0x000fe20000041814 */
[----:B------:R-:W-:-:S02]  /*3320*/  FSEL R33, R25, -INF , !P4 ;  /* 0xff80000019217808 */ /* 0x000fc40006000000 */
[----:B------:R-:W-:Y:S02]  /*3330*/  LOP3.LUT R24, R36, 0x11, R227, 0xfe, !PT ;  /* 0x0000001124187812 */ /* 0x000fe400078efee3 */
[----:B------:R-:W-:-:S03]  /*3340*/  FSEL R27, R27, -INF , !P2 ;  /* 0xff8000001b1b7808 */ /* 0x000fc60005000000 */
[----:B-1----:R-:W-:Y:S01]  /*3350*/  HMMA.16816.F32.BF16 R60, R4, R8, R60 ;  /* 0x00000008043c723c */ /* 0x002fe2000004183c */
[----:B------:R-:W-:-:S07]  /*3360*/  LOP3.LUT R9, R36, 0x19, R227, 0xfe, !PT ;  /* 0x0000001924097812 */ /* 0x000fce00078efee3 */
[C---:B------:R-:W-:Y:S01]  /*3370*/  HMMA.16816.F32.BF16 R12, R4.reuse, R34, R12 ;  /* 0x00000022040c723c */ /* 0x040fe2000004180c */
[--C-:B------:R-:W-:Y:S02]  /*3380*/  LOP3.LUT R34, R36, 0x10, R227.reuse, 0xfe, !PT ;  /* 0x0000001024227812 */ /* 0x100fe400078efee3 */
[----:B------:R-:W-:Y:S02]  /*3390*/  FSEL R25, R20, -INF , !P3 ;  /* 0xff80000014197808 */ /* 0x000fe40005800000 */
[----:B------:R-:W-:Y:S02]  /*33a0*/  LOP3.LUT R20, R36, 0x18, R227, 0xfe, !PT ;  /* 0x0000001824147812 */ /* 0x000fe400078efee3 */
[C---:B------:R-:W-:Y:S01]  /*33b0*/  ISETP.GE.AND P4, PT, R34.reuse, R197, PT ;  /* 0x000000c52200720c */ /* 0x040fe20003f86270 */
[----:B------:R-:W-:Y:S01]  /*33c0*/  HMMA.16816.F32.BF16 R68, R4, R10, R68 ;  /* 0x0000000a0444723c */ /* 0x000fe20000041844 */
[----:B------:R-:W-:Y:S02]  /*33d0*/  ISETP.GE.AND P2, PT, R34, R196, PT ;  /* 0x000000c42200720c */ /* 0x000fe40003f46270 */
[----:B------:R-:W-:-:S02]  /*33e0*/  FSEL R22, R22, -INF , !P0 ;  /* 0xff80000016167808 */ /* 0x000fc40004000000 */
[CC--:B------:R-:W-:Y:S01]  /*33f0*/  ISETP.GE.AND P3, PT, R24.reuse, R197.reuse, PT ;  /* 0x000000c51800720c */ /* 0x0c0fe20003f66270 */
[----:B------:R-:W-:Y:S01]  /*3400*/  BAR.SYNC.DEFER_BLOCKING 0x0 ;  /* 0x0000000000007b1d */ /* 0x000fe20000010000 */
[-C--:B------:R-:W-:Y:S01]  /*3410*/  ISETP.GE.AND P0, PT, R24, R196.reuse, PT ;  /* 0x000000c41800720c */ /* 0x080fe20003f06270 */
[C---:B--2---:R-:W-:Y:S01]  /*3420*/  HMMA.16816.F32.BF16 R72, R4.reuse, R16, R72 ;  /* 0x000000100448723c */ /* 0x044fe20000041848 */
[----:B------:R-:W-:Y:S02]  /*3430*/  FSEL R8, R21, -INF , !P5 ;  /* 0xff80000015087808 */ /* 0x000fe40006800000 */
[----:B------:R-:W-:Y:S02]  /*3440*/  FSEL R23, R23, -INF , !P1 ;  /* 0xff80000017177808 */ /* 0x000fe40004800000 */
[C---:B------:R-:W-:Y:S02]  /*3450*/  ISETP.GE.AND P1, PT, R20.reuse, R197, PT ;  /* 0x000000c51400720c */ /* 0x040fe40003f26270 */
[----:B------:R-:W-:Y:S01]  /*3460*/  ISETP.GE.AND P5, PT, R20, R196, PT ;  /* 0x000000c41400720c */ /* 0x000fe20003fa6270 */
[----:B------:R-:W-:Y:S01]  /*3470*/  HMMA.16816.F32.BF16 R48, R4, R18, R48 ;  /* 0x000000120430723c */ /* 0x000fe20000041830 */
[----:B------:R-:W-:-:S02]  /*3480*/  LOP3.LUT R11, R36, 0x20, R227, 0xfe, !PT ;  /* 0x00000020240b7812 */ /* 0x000fc400078efee3 */
[----:B------:R-:W-:Y:S02]  /*3490*/  FSEL R20, R28, -INF , !P4 ;  /* 0xff8000001c147808 */ /* 0x000fe40006000000 */
[----:B------:R-:W-:Y:S02]  /*34a0*/  FSEL R24, R30, -INF , !P2 ;  /* 0xff8000001e187808 */ /* 0x000fe40005000000 */
[C---:B------:R-:W-:Y:S02]  /*34b0*/  ISETP.GE.AND P4, PT, R9.reuse, R197, PT ;  /* 0x000000c50900720c */ /* 0x040fe40003f86270 */
[----:B------:R-:W-:Y:S02]  /*34c0*/  ISETP.GE.AND P2, PT, R9, R196, PT ;  /* 0x000000c40900720c */ /* 0x000fe40003f46270 */
[----:B------:R-:W-:Y:S02]  /*34d0*/  FSEL R21, R29, -INF , !P3 ;  /* 0xff8000001d157808 */ /* 0x000fe40005800000 */
[----:B------:R-:W-:-:S02]  /*34e0*/  FSEL R9, R31, -INF , !P0 ;  /* 0xff8000001f097808 */ /* 0x000fc40004000000 */
[C---:B------:R-:W-:Y:S02]  /*34f0*/  ISETP.GE.AND P0, PT, R11.reuse, R197, PT ;  /* 0x000000c50b00720c */ /* 0x040fe40003f06270 */
[----:B------:R-:W-:Y:S02]  /*3500*/  ISETP.GE.AND P3, PT, R11, R196, PT ;  /* 0x000000c40b00720c */ /* 0x000fe40003f66270 */
[----:B------:R-:W-:Y:S02]  /*3510*/  FSEL R11, R14, -INF , !P5 ;  /* 0xff8000000e0b7808 */ /* 0x000fe40006800000 */
[C-C-:B------:R-:W-:Y:S02]  /*3520*/  LOP3.LUT R10, R36.reuse, 0x21, R227.reuse, 0xfe, !PT ;  /* 0x00000021240a7812 */ /* 0x140fe400078efee3 */
[----:B------:R-:W-:Y:S02]  /*3530*/  LOP3.LUT R14, R36, 0x29, R227, 0xfe, !PT ;  /* 0x00000029240e7812 */ /* 0x000fe400078efee3 */
[----:B------:R-:W-:-:S02]  /*3540*/  FMNMX3.FTZ R6, R32, R33, R25, !PT ;  /* 0x0000002120067276 */ /* 0x000fc40007810019 */
[----:B------:R-:W-:Y:S02]  /*3550*/  FSEL R12, R12, -INF , !P1 ;  /* 0xff8000000c0c7808 */ /* 0x000fe40004800000 */
[----:B------:R-:W-:Y:S02]  /*3560*/  FSEL R202, R60, -INF , !P0 ;  /* 0xff8000003cca7808 */ /* 0x000fe40004000000 */
[----:B------:R-:W-:Y:S02]  /*3570*/  FSEL R209, R62, -INF , !P3 ;  /* 0xff8000003ed17808 */ /* 0x000fe40005800000 */
[-C--:B------:R-:W-:Y:S02]  /*3580*/  ISETP.GE.AND P1, PT, R10, R197.reuse, PT ;  /* 0x000000c50a00720c */ /* 0x080fe40003f26270 */
[----:B------:R-:W-:Y:S02]  /*3590*/  LOP3.LUT R16, R36, 0x28, R227, 0xfe, !PT ;  /* 0x0000002824107812 */ /* 0x000fe400078efee3 */
[----:B------:R-:W-:-:S02]  /*35a0*/  ISETP.GE.AND P0, PT, R14, R197, PT ;  /* 0x000000c50e00720c */ /* 0x000fc40003f06270 */
[----:B------:R-:W-:Y:S02]  /*35b0*/  ISETP.GE.AND P3, PT, R14, R196, PT ;  /* 0x000000c40e00720c */ /* 0x000fe40003f66270 */
[----:B------:R-:W-:Y:S02]  /*35c0*/  FMNMX3.FTZ R6, R6, R8, R20, !PT ;  /* 0x0000000806067276 */ /* 0x000fe40007810014 */
[----:B------:R-:W-:Y:S02]  /*35d0*/  LOP3.LUT R14, R36, 0x30, R227, 0xfe, !PT ;  /* 0x00000030240e7812 */ /* 0x000fe400078efee3 */
[----:B------:R-:W-:Y:S02]  /*35e0*/  ISETP.GE.AND P5, PT, R10, R196, PT ;  /* 0x000000c40a00720c */ /* 0x000fe40003fa6270 */
[----:B------:R-:W-:Y:S02]  /*35f0*/  FSEL R10, R15, -INF , !P2 ;  /* 0xff8000000f0a7808 */ /* 0x000fe40005000000 */
[----:B------:R-:W-:-:S02]  /*3600*/  FSEL R13, R13, -INF , !P4 ;  /* 0xff8000000d0d7808 */ /* 0x000fc40006000000 */
[----:B------:R-:W-:Y:S02]  /*3610*/  ISETP.GE.AND P2, PT, R16, R197, PT ;  /* 0x000000c51000720c */ /* 0x000fe40003f46270 */
[----:B------:R-:W-:Y:S02]  /*3620*/  FSEL R203, R61, -INF , !P1 ;  /* 0xff8000003dcb7808 */ /* 0x000fe40004800000 */
[----:B------:R-:W-:Y:S02]  /*3630*/  FMNMX3.FTZ R6, R6, R21, R12, !PT ;  /* 0x0000001506067276 */ /* 0x000fe4000781000c */
[----:B------:R-:W-:Y:S02]  /*3640*/  ISETP.GE.AND P1, PT, R14, R197, PT ;  /* 0x000000c50e00720c */ /* 0x000fe40003f26270 */
[C-C-:B------:R-:W-:Y:S02]  /*3650*/  LOP3.LUT R4, R36.reuse, 0x38, R227.reuse, 0xfe, !PT ;  /* 0x0000003824047812 */ /* 0x140fe400078efee3 */
[----:B------:R-:W-:-:S02]  /*3660*/  LOP3.LUT R5, R36, 0x31, R227, 0xfe, !PT ;  /* 0x0000003124057812 */ /* 0x000fc400078efee3 */
[----:B------:R-:W-:Y:S02]  /*3670*/  FSEL R204, R68, -INF , !P2 ;  /* 0xff80000044cc7808 */ /* 0x000fe40005000000 */
[----:B------:R-:W-:Y:S02]  /*3680*/  FMNMX3.FTZ R6, R6, R13, R202, !PT ;  /* 0x0000000d06067276 */ /* 0x000fe400078100ca */
[----:B------:R-:W-:Y:S02]  /*3690*/  FSEL R235, R72, -INF , !P1 ;  /* 0xff80000048eb7808 */ /* 0x000fe40004800000 */
[----:B------:R-:W-:Y:S02]  /*36a0*/  FSEL R205, R69, -INF , !P0 ;  /* 0xff80000045cd7808 */ /* 0x000fe40004000000 */
[-C--:B------:R-:W-:Y:S02]  /*36b0*/  ISETP.GE.AND P1, PT, R4, R197.reuse, PT ;  /* 0x000000c50400720c */ /* 0x080fe40003f26270 */
[----:B------:R-:W-:-:S02]  /*36c0*/  ISETP.GE.AND P0, PT, R5, R197, PT ;  /* 0x000000c50500720c */ /* 0x000fc40003f06270 */
[----:B------:R-:W-:Y:S02]  /*36d0*/  LOP3.LUT R36, R36, 0x39, R227, 0xfe, !PT ;  /* 0x0000003924247812 */ /* 0x000fe400078efee3 */
[----:B------:R-:W-:Y:S02]  /*36e0*/  FMNMX3.FTZ R6, R6, R203, R204, !PT ;  /* 0x000000cb06067276 */ /* 0x000fe400078100cc */
[----:B------:R-:W-:Y:S02]  /*36f0*/  FSEL R231, R48, -INF , !P1 ;  /* 0xff80000030e77808 */ /* 0x000fe40004800000 */
[----:B------:R-:W-:Y:S02]  /*3700*/  FSEL R232, R73, -INF , !P0 ;  /* 0xff80000049e87808 */ /* 0x000fe40004000000 */
[----:B------:R-:W-:Y:S02]  /*3710*/  ISETP.GE.AND P1, PT, R5, R196, PT ;  /* 0x000000c40500720c */ /* 0x000fe40003f26270 */
[----:B------:R-:W-:-:S02]  /*3720*/  ISETP.GE.AND P0, PT, R36, R197, PT ;  /* 0x000000c52400720c */ /* 0x000fc40003f06270 */
[----:B------:R-:W-:Y:S02]  /*3730*/  FMNMX3.FTZ R5, R6, R205, R235, !PT ;  /* 0x000000cd06057276 */ /* 0x000fe400078100eb */
[----:B------:R-:W-:Y:S02]  /*3740*/  ISETP.GE.AND P2, PT, R14, R196, PT ;  /* 0x000000c40e00720c */ /* 0x000fe40003f46270 */
[----:B------:R-:W-:Y:S02]  /*3750*/  FSEL R226, R49, -INF , !P0 ;  /* 0xff80000031e27808 */ /* 0x000fe40004000000 */
[----:B------:R-:W-:Y:S02]  /*3760*/  FMNMX3.FTZ R14, R26, R27, R22, !PT ;  /* 0x0000001b1a0e7276 */ /* 0x000fe40007810016 */
[----:B------:R-:W-:Y:S02]  /*3770*/  FMNMX3.FTZ R5, R5, R232, R231, !PT ;  /* 0x000000e805057276 */ /* 0x000fe400078100e7 */
[----:B------:R-:W-:-:S02]  /*3780*/  ISETP.GE.AND P4, PT, R16, R196, PT ;  /* 0x000000c41000720c */ /* 0x000fc40003f86270 */
[----:B------:R-:W-:Y:S02]  /*3790*/  FMNMX3.FTZ R14, R14, R23, R24, !PT ;  /* 0x000000170e0e7276 */ /* 0x000fe40007810018 */
        /* <DEDUP_REMOVED lines=11> */
[----:B------:R-:W-:-:S02]  /*3850*/  MOV R6, UR4 ;  /* 0x0000000400067c02 */ /* 0x000fc40008000f00 */
[----:B------:R-:W-:-:S04]  /*3860*/  LEA R16, P0, R18, R217, 0x1 ;  /* 0x000000d912107211 */ /* 0x000fc800078008ff */
[-C--:B------:R-:W-:Y:S02]  /*3870*/  LEA.HI.X R17, R18, R216.reuse, R6, 0x1, P0 ;  /* 0x000000d812117211 */ /* 0x080fe400000f0c06 */
[C---:B------:R-:W-:Y:S02]  /*3880*/  LEA R18, P0, R7.reuse, R217, 0x1 ;  /* 0x000000d907127211 */ /* 0x040fe400078008ff */
[----:B------:R-:W-:Y:S01]  /*3890*/  MOV R6, UR28 ;  /* 0x0000001c00067c02 */ /* 0x000fe20008000f00 */
[----:B------:R-:W-:Y:S01]  /*38a0*/  @!PT LDS RZ, [RZ] ;  /* 0x00000000fffff984 */ /* 0x000fe20000000800 */
[----:B------:R-:W-:Y:S01]  /*38b0*/  @!PT LDS RZ, [RZ] ;  /* 0x00000000fffff984 */ /* 0x000fe20000000800 */
[----:B------:R-:W-:Y:S01]  /*38c0*/  @!PT LDS RZ, [RZ] ;  /* 0x00000000fffff984 */ /* 0x000fe20000000800 */
        /* <DEDUP_REMOVED lines=10> */
.L_x_846:
[----:B------:R-:W2:Y:S01]  /*3970*/  S2R R6, SR_CTAID.X ;  /* 0x0000000000067919 */ /* 0x000ea20000002500 */
[----:B------:R-:W-:Y:S01]  /*3980*/  ISETP.GE.AND P0, PT, R4, R196, PT ;  /* 0x000000c40400720c */ /* 0x000fe20003f06270 */
[----:B------:R-:W3:Y:S01]  /*3990*/  LDCU UR4, c[0x0][0x3e0] ;  /* 0x00007c00ff0477ac */ /* 0x000ee20008000800 */
[----:B------:R-:W-:Y:S01]  /*39a0*/  FMNMX3.FTZ R7, R14, R9, R11, !PT ;  /* 0x000000090e077276 */ /* 0x000fe2000781000b */
[----:B------:R-:W4:Y:S01]  /*39b0*/  SHFL.BFLY PT, R4, R5, 0x2, 0x1f ;  /* 0x0c401f0005047f89 */ /* 0x000f2200000e0000 */
[----:B------:R-:W-:Y:S01]  /*39c0*/  FSEL R211, R63, -INF , !P5 ;  /* 0xff8000003fd37808 */ /* 0x000fe20006800000 */
[----:B------:R-:W-:Y:S01]  /*39d0*/  USHF.L.U32 UR6, UR12, 0x1, URZ ;  /* 0x000000010c067899 */ /* 0x000fe200080006ff */
[----:B------:R-:W-:Y:S01]  /*39e0*/  FSEL R206, R70, -INF , !P4 ;  /* 0xff80000046ce7808 */ /* 0x000fe20006000000 */
[----:B------:R-:W-:Y:S01]  /*39f0*/  UIADD3 UR26, UPT, UPT, UR25, 0x76cf5d0a, URZ ;  /* 0x76cf5d0a191a7890 */ /* 0x000fe2000fffe0ff */
[----:B------:R-:W-:Y:S01]  /*3a00*/  FMNMX3.FTZ R7, R7, R10, R209, !PT ;  /* 0x0000000a07077276 */ /* 0x000fe200078100d1 */
[----:B------:R-:W-:Y:S01]  /*3a10*/  UIADD3 UR23, UPT, UPT, UR25, 0x32370b8f, URZ ;  /* 0x32370b8f19177890 */ /* 0x000fe2000fffe0ff */
[----:B------:R-:W-:Y:S01]  /*3a20*/  FSEL R207, R71, -INF , !P3 ;  /* 0xff80000047cf7808 */ /* 0x000fe20005800000 */
[----:B------:R-:W-:Y:S01]  /*3a30*/  UIADD3 UR16, UPT, UPT, UR24, -0x255992d5, URZ ;  /* 0xdaa66d2b18107890 */ /* 0x000fe2000fffe0ff */
[----:B------:R-:W-:Y:S01]  /*3a40*/  FSEL R210, R74, -INF , !P2 ;  /* 0xff8000004ad27808 */ /* 0x000fe20005000000 */
[----:B------:R-:W-:Y:S01]  /*3a50*/  UIADD3 UR13, UPT, UPT, UR24, 0x78dde6e4, URZ ;  /* 0x78dde6e4180d7890 */ /* 0x000fe2000fffe0ff */
[----:B------:R-:W-:Y:S01]  /*3a60*/  FMNMX3.FTZ R7, R7, R211, R206, !PT ;  /* 0x000000d307077276 */ /* 0x000fe200078100ce */
[----:B------:R-:W5:Y:S01]  /*3a70*/  LDC R172, c[0x0][0x4f8] ;  /* 0x00013e00ffac7b82 */ /* 0x000f620000000800 */
[----:B------:R-:W-:Y:S01]  /*3a80*/  ISETP.GE.AND P4, PT, R36, R196, PT ;  /* 0x000000c42400720c */ /* 0x000fe20003f86270 */
[----:B------:R-:W-:Y:S01]  /*3a90*/  UIADD3 UR19, UPT, UPT, UR25, -0x56f99767, URZ ;  /* 0xa906689919137890 */ /* 0x000fe2000fffe0ff */
[----:B------:R-:W-:Y:S01]  /*3aa0*/  FSEL R208, R75, -INF , !P1 ;  /* 0xff8000004bd07808 */ /* 0x000fe20004800000 */
[----:B---3--:R-:W-:Y:S01]  /*3ab0*/  UIMAD UR4, UR18, UR4, UR17 ;  /* 0x00000004120472a4 */ /* 0x008fe2000f8e0211 */
[----:B------:R-:W-:Y:S01]  /*3ac0*/  FSEL R175, R50, -INF , !P0 ;  /* 0xff80000032af7808 */ /* 0x000fe20004000000 */
[----:B------:R-:W-:Y:S01]  /*3ad0*/  UIADD3 UR18, UPT, UPT, UR24, -0x61c88647, URZ ;  /* 0x9e3779b918127890 */ /* 0x000fe2000fffe0ff */
[----:B------:R-:W-:Y:S01]  /*3ae0*/  FMNMX3.FTZ R7, R7, R207, R210, !PT ;  /* 0x000000cf07077276 */ /* 0x000fe200078100d2 */
[----:B------:R-:W-:Y:S01]  /*3af0*/  USHF.L.U32 UR4, UR4, 0x5, URZ ;  /* 0x0000000504047899 */ /* 0x000fe200080006ff */
[----:B------:R-:W-:Y:S01]  /*3b00*/  FSEL R174, R51, -INF , !P4 ;  /* 0xff80000033ae7808 */ /* 0x000fe20006000000 */
[----:B------:R-:W-:Y:S01]  /*3b10*/  UIADD3 UR17, UPT, UPT, UR24, 0x3c6ef372, URZ ;  /* 0x3c6ef37218117890 */ /* 0x000fe2000fffe0ff */
[----:B------:R-:W-:Y:S01]  /*3b20*/  FMNMX3.FTZ R7, R7, R208, R175, !PT ;  /* 0x000000d007077276 */ /* 0x000fe200078100af */
[----:B------:R-:W-:Y:S01]  /*3b30*/  USHF.R.S32.HI UR7, URZ, 0x1f, UR4 ;  /* 0x0000001fff077899 */ /* 0x000fe20008011404 */
[----:B----4-:R-:W-:Y:S01]  /*3b40*/  FMNMX.FTZ R5, R5, R4, !PT ;  /* 0x0000000405057209 */ /* 0x010fe20007810000 */
[----:B------:R-:W-:Y:S01]  /*3b50*/  UIADD3 UR22, UPT, UPT, UR25, -0x126145ec, URZ ;  /* 0xed9eba1419167890 */ /* 0x000fe2000fffe0ff */
[----:B------:R-:W-:Y:S01]  /*3b60*/  FMNMX.FTZ R7, R174, R7, !PT ;  /* 0x00000007ae077209 */ /* 0x000fe20007810000 */
[----:B------:R-:W-:Y:S01]  /*3b70*/  UIADD3 UR9, UPT, UPT, UR24, -0x4ab325aa, URZ ;  /* 0xb54cda5618097890 */ /* 0x000fe2000fffe0ff */
[----:B------:R-:W-:Y:S01]  /*3b80*/  SHF.R.U32.HI R14, RZ, 0x5, R165 ;  /* 0x00000005ff0e7819 */ /* 0x000fe200000116a5 */
[----:B------:R-:W3:Y:S01]  /*3b90*/  SHFL.BFLY PT, R164, R5, 0x1, 0x1f ;  /* 0x0c201f0005a47f89 */ /* 0x000ee200000e0000 */
[----:B------:R-:W-:Y:S01]  /*3ba0*/  LOP3.LUT R224, R165, 0x1f, RZ, 0xc0, !PT ;  /* 0x0000001fa5e07812 */ /* 0x000fe200078ec0ff */
[----:B------:R-:W-:Y:S01]  /*3bb0*/  UIADD3 UR12, UPT, UPT, UR24, 0x1715609d, URZ ;  /* 0x1715609d180c7890 */ /* 0x000fe2000fffe0ff */
[----:B------:R-:W-:Y:S01]  /*3bc0*/  LOP3.LUT R213, R177, 0x200, R0, 0xf8, !PT ;  /* 0x00000200b1d57812 */ /* 0x000fe200078ef800 */
[----:B------:R-:W4:Y:S01]  /*3bd0*/  SHFL.BFLY PT, R4, R7, 0x2, 0x1f ;  /* 0x0c401f0007047f89 */ /* 0x000f2200000e0000 */
[----:B--2---:R-:W-:Y:S01]  /*3be0*/  IMAD R6, R6, 0x8, R14 ;  /* 0x0000000806067824 */ /* 0x004fe200078e020e */
[----:B------:R-:W-:Y:S01]  /*3bf0*/  IADD3 R224, P1, P0, R76, UR4, R224 ;  /* 0x000000044ce07c10 */ /* 0x000fe2000f83e0e0 */
[----:B------:R-:W2:Y:S01]  /*3c00*/  LDCU UR4, c[0x0][0x45c] ;  /* 0x00008b80ff0477ac */ /* 0x000ea20008000800 */
[----:B-----5:R-:W-:Y:S01]  /*3c10*/  LOP3.LUT R172, R172, 0xff, RZ, 0xc0, !PT ;  /* 0x000000ffacac7812 */ /* 0x020fe200078ec0ff */
[----:B------:R-:W-:Y:S01]  /*3c20*/  IMAD.WIDE.U32 R228, R6, -0x326172a9, RZ ;  /* 0xcd9e8d5706e47825 */ /* 0x000fe200078e00ff */
[----:B------:R-:W-:Y:S01]  /*3c30*/  IADD3.X R222, PT, PT, R3, UR7, RZ, P1, P0 ;  /* 0x0000000703de7c10 */ /* 0x000fe20008fe04ff */
[----:B------:R-:W-:Y:S01]  /*3c40*/  UIADD3 UR7, UPT, UPT, UR25, -0x4498517b, URZ ;  /* 0xbb67ae8519077890 */ /* 0x000fe2000fffe0ff */
[----:B------:R-:W-:Y:S01]  /*3c50*/  LEA R201, R213, UR5, 0x1 ;  /* 0x00000005d5c97c11 */ /* 0x000fe2000f8e08ff */
[----:B------:R-:W-:Y:S01]  /*3c60*/  IMAD.WIDE.U32 R224, R224, -0x2daee0ad, RZ ;  /* 0xd2511f53e0e07825 */ /* 0x000fe200078e00ff */
[----:B------:R-:W-:-:S03]  /*3c70*/  LOP3.LUT R222, R222, UR24, R229, 0x96, !PT ;  /* 0x00000018dede7c12 */ /* 0x000fc6000f8e96e5 */
[----:B------:R-:W-:Y:S01]  /*3c80*/  IMAD.U32 R6, RZ, RZ, UR6 ;  /* 0x00000006ff067e24 */ /* 0x000fe2000f8e00ff */
[----:B------:R-:W-:Y:S01]  /*3c90*/  LDSM.16.MT88.4 R156, [R201+0x18000] ;  /* 0x01800000c99c783b */ /* 0x000fe20000004200 */
[----:B------:R-:W-:Y:S01]  /*3ca0*/  IMAD.WIDE.U32 R222, R222, -0x2daee0ad, RZ ;  /* 0xd2511f53dede7825 */ /* 0x000fe200078e00ff */
[----:B------:R-:W-:Y:S02]  /*3cb0*/  UIADD3 UR6, UPT, UPT, UR6, 0x1, URZ ;  /* 0x0000000106067890 */ /* 0x000fe4000fffe0ff */
[----:B------:R-:W-:Y:S01]  /*3cc0*/  LOP3.LUT R6, R6, UR25, R225, 0x96, !PT ;  /* 0x0000001906067c12 */ /* 0x000fe2000f8e96e1 */
[----:B------:R-:W-:Y:S01]  /*3cd0*/  IMAD R172, R172, 0x10000, R172 ;  /* 0x00010000acac7824 */ /* 0x000fe200078e02ac */
[----:B------:R-:W-:Y:S01]  /*3ce0*/  LOP3.LUT R220, R224, UR7, R223, 0x96, !PT ;  /* 0x00000007e0dc7c12 */ /* 0x000fe2000f8e96df */
[----:B------:R-:W-:Y:S01]  /*3cf0*/  IMAD.IADD R200, R188, 0x1, R201 ;  /* 0x00000001bcc87824 */ /* 0x000fe200078e02c9 */
[----:B---3--:R-:W-:Y:S01]  /*3d00*/  FMNMX.FTZ R164, R5, R164, !PT ;  /* 0x000000a405a47209 */ /* 0x008fe20007810000 */
[----:B------:R-:W-:Y:S01]  /*3d10*/  LDSM.16.MT88.4 R64, [R201+0x1a000] ;  /* 0x01a00000c940783b */ /* 0x000fe20000004200 */
[----:B----4-:R-:W-:Y:S01]  /*3d20*/  FMNMX.FTZ R4, R7, R4, !PT ;  /* 0x0000000407047209 */ /* 0x010fe20007810000 */
[----:B------:R-:W-:Y:S01]  /*3d30*/  IMAD.WIDE.U32 R6, R6, -0x326172a9, RZ ;  /* 0xcd9e8d5706067825 */ /* 0x000fe200078e00ff */
[----:B------:R-:W-:-:S03]  /*3d40*/  FSETP.NEU.FTZ.AND P0, PT, R164, -INF , PT ;  /* 0xff800000a400780b */ /* 0x000fc60003f1d000 */
[----:B--2---:R-:W-:Y:S01]  /*3d50*/  FMUL.FTZ R219, R164, UR4 ;  /* 0x00000004a4db7c20 */ /* 0x004fe20008410000 */
[----:B------:R-:W-:Y:S01]  /*3d60*/  LDSM.16.MT88.4 R96, [R201+0x1c000] ;  /* 0x01c00000c960783b */ /* 0x000fe20000004200 */
[----:B------:R-:W-:Y:S01]  /*3d70*/  IMAD.WIDE.U32 R220, R220, -0x326172a9, RZ ;  /* 0xcd9e8d57dcdc7825 */ /* 0x000fe200078e00ff */
[----:B------:R-:W-:Y:S01]  /*3d80*/  LOP3.LUT R14, R228, UR18, R7, 0x96, !PT ;  /* 0x00000012e40e7c12 */ /* 0x000fe2000f8e9607 */
[----:B------:R-:W-:Y:S01]  /*3d90*/  UIADD3 UR7, UPT, UPT, UR25, 0x646e171e, URZ ;  /* 0x646e171e19077890 */ /* 0x000fe2000fffe0ff */
[----:B------:R-:W2:Y:S01]  /*3da0*/  SHFL.BFLY PT, R3, R4, 0x1, 0x1f ;  /* 0x0c201f0004037f89 */ /* 0x000ea200000e0000 */
[----:B------:R-:W-:Y:S01]  /*3db0*/  FSEL R219, R219, RZ, P0 ;  /* 0x000000ffdbdb7208 */ /* 0x000fe20000000000 */
[----:B------:R-:W-:Y:S01]  /*3dc0*/  IMAD.IADD R195, R234, 0x1, R200 ;  /* 0x00000001eac37824 */ /* 0x000fe200078e02c8 */
[----:B------:R-:W-:Y:S01]  /*3dd0*/  LOP3.LUT R6, R6, UR17, R221, 0x96, !PT ;  /* 0x0000001106067c12 */ /* 0x000fe2000f8e96dd */
[----:B------:R-:W-:Y:S01]  /*3de0*/  IMAD.WIDE.U32 R14, R14, -0x2daee0ad, RZ ;  /* 0xd2511f530e0e7825 */ /* 0x000fe200078e00ff */
[----:B------:R-:W-:Y:S03]  /*3df0*/  LDSM.16.MT88.4 R128, [R201+0x1e000] ;  /* 0x01e00000c980783b */ /* 0x000fe60000004200 */
[--C-:B------:R-:W-:Y:S01]  /*3e00*/  FFMA.FTZ R194, R32, UR4, -R219.reuse ;  /* 0x0000000420c27c23 */ /* 0x100fe200080108db */
[----:B------:R-:W-:Y:S01]  /*3e10*/  FFMA.FTZ R193, R33, UR4, -R219 ;  /* 0x0000000421c17c23 */ /* 0x000fe200080108db */
[----:B------:R-:W-:Y:S01]  /*3e20*/  IMAD.WIDE.U32 R6, R6, -0x2daee0ad, RZ ;  /* 0xd2511f5306067825 */ /* 0x000fe200078e00ff */
[----:B------:R-:W-:-:S03]  /*3e30*/  LOP3.LUT R5, R222, UR26, R15, 0x96, !PT ;  /* 0x0000001ade057c12 */ /* 0x000fc6000f8e960f */
[--C-:B------:R-:W-:Y:S01]  /*3e40*/  FFMA.FTZ R192, R25, UR4, -R219.reuse ;  /* 0x0000000419c07c23 */ /* 0x100fe200080108db */
[----:B------:R-:W-:Y:S01]  /*3e50*/  FFMA.FTZ R189, R8, UR4, -R219 ;  /* 0x0000000408bd7c23 */ /* 0x000fe200080108db */
[----:B------:R-:W-:Y:S01]  /*3e60*/  MUFU.EX2 R194, R194 ;  /* 0x000000c200c27308 */ /* 0x000fe20000000800 */
[----:B------:R-:W-:Y:S01]  /*3e70*/  LOP3.LUT R14, R14, UR23, R7, 0x96, !PT ;  /* 0x000000170e0e7c12 */ /* 0x000fe2000f8e9607 */
[----:B-1----:R-:W-:-:S04]  /*3e80*/  IMAD.WIDE.U32 R18, R5, -0x326172a9, RZ ;  /* 0xcd9e8d5705127825 */ /* 0x002fc800078e00ff */
[--C-:B------:R-:W-:Y:S01]  /*3e90*/  FFMA.FTZ R187, R20, UR4, -R219.reuse ;  /* 0x0000000414bb7c23 */ /* 0x100fe200080108db */
[--C-:B------:R-:W-:Y:S01]  /*3ea0*/  FFMA.FTZ R184, R21, UR4, -R219.reuse ;  /* 0x0000000415b87c23 */ /* 0x100fe200080108db */
[----:B------:R-:W-:Y:S01]  /*3eb0*/  FFMA.FTZ R183, R12, UR4, -R219 ;  /* 0x000000040cb77c23 */ /* 0x000fe200080108db */
[----:B------:R-:W-:Y:S01]  /*3ec0*/  IMAD.WIDE.U32 R14, R14, -0x326172a9, RZ ;  /* 0xcd9e8d570e0e7825 */ /* 0x000fe200078e00ff */
[----:B------:R-:W-:Y:S01]  /*3ed0*/  LOP3.LUT R16, R220, UR16, R19, 0x96, !PT ;  /* 0x00000010dc107c12 */ /* 0x000fe2000f8e9613 */
[----:B------:R-:W1:Y:S02]  /*3ee0*/  MUFU.EX2 R193, R193 ;  /* 0x000000c100c17308 */ /* 0x000e640000000800 */
[----:B------:R-:W-:Y:S01]  /*3ef0*/  FFMA.FTZ R180, R13, UR4, -R219 ;  /* 0x000000040db47c23 */ /* 0x000fe200080108db */
[----:B------:R-:W-:Y:S01]  /*3f00*/  IMAD.IADD R8, R234, 0x1, R201 ;  /* 0x00000001ea087824 */ /* 0x000fe200078e02c9 */
[----:B------:R-:W-:Y:S01]  /*3f10*/  LDSM.16.MT88.4 R48, [R200+0x18000] ;  /* 0x01800000c830783b */ /* 0x000fe20000004200 */
[----:B--2---:R-:W-:Y:S01]  /*3f20*/  FMNMX.FTZ R3, R4, R3, !PT ;  /* 0x0000000304037209 */ /* 0x004fe20007810000 */
[----:B------:R-:W-:Y:S01]  /*3f30*/  IMAD.WIDE.U32 R16, R16, -0x2daee0ad, RZ ;  /* 0xd2511f5310107825 */ /* 0x000fe200078e00ff */
[----:B------:R-:W-:Y:S01]  /*3f40*/  LOP3.LUT R4, R18, UR13, R15, 0x96, !PT ;  /* 0x0000000d12047c12 */ /* 0x000fe2000f8e960f */
[----:B------:R-:W-:Y:S01]  /*3f50*/  LDSM.16.MT88.4 R40, [R8+0x18000] ;  /* 0x018000000828783b */ /* 0x000fe20000004200 */
[C---:B------:R-:W-:Y:S01]  /*3f60*/  FSETP.NEU.FTZ.AND P0, PT, R3.reuse, -INF , PT ;  /* 0xff8000000300780b */ /* 0x040fe20003f1d000 */
[----:B------:R-:W-:Y:S01]  /*3f70*/  FMUL.FTZ R173, R3, UR4 ;  /* 0x0000000403ad7c20 */ /* 0x000fe20008410000 */
[----:B------:R-:W-:Y:S01]  /*3f80*/  LOP3.LUT R6, R6, UR22, R17, 0x96, !PT ;  /* 0x0000001606067c12 */ /* 0x000fe2000f8e9611 */
[----:B------:R-:W-:Y:S01]  /*3f90*/  IMAD.WIDE.U32 R4, R4, -0x2daee0ad, RZ ;  /* 0xd2511f5304047825 */ /* 0x000fe200078e00ff */
[----:B------:R-:W-:Y:S01]  /*3fa0*/  MUFU.EX2 R192, R192 ;  /* 0x000000c000c07308 */ /* 0x000fe20000000800 */
[----:B------:R-:W-:Y:S01]  /*3fb0*/  LDSM.16.MT88.4 R72, [R8+0x1a000] ;  /* 0x01a000000848783b */ /* 0x000fe20000004200 */
[----:B------:R-:W-:Y:S01]  /*3fc0*/  FSEL R173, R173, RZ, P0 ;  /* 0x000000ffadad7208 */ /* 0x000fe20000000000 */
[----:B------:R-:W-:Y:S01]  /*3fd0*/  IMAD.WIDE.U32 R6, R6, -0x326172a9, RZ ;  /* 0xcd9e8d5706067825 */ /* 0x000fe200078e00ff */
[----:B------:R-:W-:Y:S01]  /*3fe0*/  LOP3.LUT R16, R16, UR19, R5, 0x96, !PT ;  /* 0x0000001310107c12 */ /* 0x000fe2000f8e9605 */
[----:B------:R-:W-:Y:S02]  /*3ff0*/  LDSM.16.MT88.4 R104, [R8+0x1c000] ;  /* 0x01c000000868783b */ /* 0x000fe40000004200 */
[----:B------:R-:W-:Y:S01]  /*4000*/  FFMA.FTZ R202, R202, UR4, -R219 ;  /* 0x00000004caca7c23 */ /* 0x000fe200080108db */
[--C-:B------:R-:W-:Y:S01]  /*4010*/  FFMA.FTZ R191, R26, UR4, -R173.reuse ;  /* 0x000000041abf7c23 */ /* 0x100fe200080108ad */
[----:B------:R-:W-:Y:S01]  /*4020*/  FFMA.FTZ R190, R27, UR4, -R173 ;  /* 0x000000041bbe7c23 */ /* 0x000fe200080108ad */
[----:B------:R-:W-:-:S04]  /*4030*/  IMAD.WIDE.U32 R16, R16, -0x326172a9, RZ ;  /* 0xcd9e8d5710107825 */ /* 0x000fc800078e00ff */
[--C-:B------:R-:W-:Y:S01]  /*4040*/  FFMA.FTZ R186, R22, UR4, -R173.reuse ;  /* 0x0000000416ba7c23 */ /* 0x100fe200080108ad */
[----:B------:R-:W-:Y:S01]  /*4050*/  FFMA.FTZ R185, R23, UR4, -R173 ;  /* 0x0000000417b97c23 */ /* 0x000fe200080108ad */
[----:B------:R-:W-:Y:S01]  /*4060*/  MUFU.EX2 R189, R189 ;  /* 0x000000bd00bd7308 */ /* 0x000fe20000000800 */
[----:B------:R-:W-:Y:S01]  /*4070*/  IMAD.MOV.U32 R5, RZ, RZ, R16 ;  /* 0x000000ffff057224 */ /* 0x000fe200078e0010 */
[----:B------:R-:W-:Y:S01]  /*4080*/  LOP3.LUT R145, R6, UR9, R17, 0x96, !PT ;  /* 0x0000000906917c12 */ /* 0x000fe2000f8e9611 */
[----:B------:R-:W2:Y:S01]  /*4090*/  LDSM.16.MT88.4 R20, [R195+0x1e000] ;  /* 0x01e00000c314783b */ /* 0x000ea20000004200 */
[----:B------:R-:W-:Y:S01]  /*40a0*/  PRMT R146, R16, 0x7771, RZ ;  /* 0x0000777110927816 */ /* 0x000fe200000000ff */
[--C-:B------:R-:W-:Y:S01]  /*40b0*/  FFMA.FTZ R179, R11, UR4, -R173.reuse ;  /* 0x000000040bb37c23 */ /* 0x100fe200080108ad */
[C---:B------:R-:W-:Y:S01]  /*40c0*/  LOP3.LUT R144, R145.reuse, 0xffff, RZ, 0xc0, !PT ;  /* 0x0000ffff91907812 */ /* 0x040fe200078ec0ff */
[----:B------:R-:W3:Y:S01]  /*40d0*/  LDSM.16.MT88.4 R136, [R8+0x1e000] ;  /* 0x01e000000888783b */ /* 0x000ee20000004200 */
[----:B------:R-:W-:Y:S01]  /*40e0*/  LOP3.LUT R6, R145, 0xff, RZ, 0xc0, !PT ;  /* 0x000000ff91067812 */ /* 0x000fe200078ec0ff */
[----:B------:R-:W-:Y:S01]  /*40f0*/  MUFU.EX2 R191, R191 ;  /* 0x000000bf00bf7308 */ /* 0x000fe20000000800 */
[----:B------:R-:W-:Y:S01]  /*4100*/  SHF.R.U32.HI R144, RZ, 0x8, R144 ;  /* 0x00000008ff907819 */ /* 0x000fe20000011690 */
[----:B------:R-:W4:Y:S01]  /*4110*/  LDSM.16.MT88.4 R56, [R195+0x18000] ;  /* 0x01800000c338783b */ /* 0x000f220000004200 */
[----:B------:R-:W-:Y:S01]  /*4120*/  LOP3.LUT R5, R5, 0xff, RZ, 0xc0, !PT ;  /* 0x000000ff05057812 */ /* 0x000fe200078ec0ff */
[----:B------:R-:W-:Y:S01]  /*4130*/  FFMA.FTZ R182, R24, UR4, -R173 ;  /* 0x0000000418b67c23 */ /* 0x000fe200080108ad */
[----:B------:R-:W-:Y:S01]  /*4140*/  PRMT R144, R6, 0x5410, R144 ;  /* 0x0000541006907816 */ /* 0x000fe20000000090 */
[----:B------:R-:W5:Y:S01]  /*4150*/  LDSM.16.MT88.4 R80, [R200+0x1a000] ;  /* 0x01a00000c850783b */ /* 0x000f620000004200 */
[----:B------:R-:W-:Y:S01]  /*4160*/  PRMT R146, R5, 0x5410, R146 ;  /* 0x0000541005927816 */ /* 0x000fe20000000092 */
[----:B------:R-:W2:Y:S01]  /*4170*/  MUFU.EX2 R190, R190 ;  /* 0x000000be00be7308 */ /* 0x000ea20000000800 */
[----:B------:R-:W-:Y:S01]  /*4180*/  PRMT R5, R145, 0x7632, R5 ;  /* 0x0000763291057816 */ /* 0x000fe20000000005 */
[----:B------:R-:W5:Y:S01]  /*4190*/  LDSM.16.MT88.4 R88, [R195+0x1a000] ;  /* 0x01a00000c358783b */ /* 0x000f620000004200 */
[--C-:B------:R-:W-:Y:S01]  /*41a0*/  HSET2.LE.AND R144, R144, R172.reuse, PT ;  /* 0x000000ac90907233 */ /* 0x100fe20003803000 */
[----:B------:R-:W-:Y:S01]  /*41b0*/  FFMA.FTZ R181, R9, UR4, -R173 ;  /* 0x0000000409b57c23 */ /* 0x000fe200080108ad */
[----:B------:R-:W-:Y:S01]  /*41c0*/  SHF.R.U32.HI R145, RZ, 0x18, R145 ;  /* 0x00000018ff917819 */ /* 0x000fe20000011691 */
[----:B------:R-:W5:Y:S01]  /*41d0*/  LDSM.16.MT88.4 R112, [R200+0x1c000] ;  /* 0x01c00000c870783b */ /* 0x000f620000004200 */
[----:B------:R-:W-:Y:S01]  /*41e0*/  LOP3.LUT R5, R5, 0xff, RZ, 0xc0, !PT ;  /* 0x000000ff05057812 */ /* 0x000fe200078ec0ff */
[----:B------:R-:W-:Y:S01]  /*41f0*/  MUFU.EX2 R186, R186 ;  /* 0x000000ba00ba7308 */ /* 0x000fe20000000800 */
[----:B-1----:R-:W-:Y:S01]  /*4200*/  F2FP.BF16.F32.PACK_AB R6, R193, R194 ;  /* 0x000000c2c106723e */ /* 0x002fe200000010ff */
[----:B------:R-:W1:Y:S01]  /*4210*/  LDSM.16.MT88.4 R120, [R195+0x1c000] ;  /* 0x01c00000c378783b */ /* 0x000e620000004200 */
[----:B------:R-:W-:Y:S01]  /*4220*/  PRMT R145, R5, 0x5410, R145 ;  /* 0x0000541005917816 */ /* 0x000fe20000000091 */
[----:B------:R-:W-:Y:S01]  /*4230*/  FFMA.FTZ R178, R10, UR4, -R173 ;  /* 0x000000040ab27c23 */ /* 0x000fe200080108ad */
[----:B------:R-:W-:Y:S01]  /*4240*/  LOP3.LUT R144, R6, R144, RZ, 0xc0, !PT ;  /* 0x0000009006907212 */ /* 0x000fe200078ec0ff */
[----:B------:R-:W1:Y:S01]  /*4250*/  LDSM.16.MT88.4 R140, [R200+0x1e000] ;  /* 0x01e00000c88c783b */ /* 0x000e620000004200 */
[----:B------:R-:W-:Y:S01]  /*4260*/  LOP3.LUT R6, R14, UR12, R7, 0x96, !PT ;  /* 0x0000000c0e067c12 */ /* 0x000fe2000f8e9607 */
[----:B------:R-:W3:Y:S01]  /*4270*/  MUFU.EX2 R185, R185 ;  /* 0x000000b900b97308 */ /* 0x000ee20000000800 */
[--C-:B------:R-:W-:Y:S01]  /*4280*/  HSET2.LE.AND R145, R145, R172.reuse, PT ;  /* 0x000000ac91917233 */ /* 0x100fe20003803000 */
[----:B------:R-:W-:Y:S01]  /*4290*/  LDSM.16.MT88.4 R168, [R8+0x1c800] ;  /* 0x01c8000008a8783b */ /* 0x000fe20000004200 */
[----:B--2---:R-:W-:Y:S01]  /*42a0*/  F2FP.BF16.F32.PACK_AB R5, R190, R191 ;  /* 0x000000bfbe05723e */ /* 0x004fe200000010ff */
[----:B------:R-:W-:Y:S01]  /*42b0*/  IMAD.WIDE.U32 R6, R6, -0x2daee0ad, RZ ;  /* 0xd2511f5306067825 */ /* 0x000fe200078e00ff */
[----:B------:R-:W-:Y:S01]  /*42c0*/  PRMT R15, R16, 0x7773, RZ ;  /* 0x00007773100f7816 */ /* 0x000fe200000000ff */
[----:B------:R-:W-:Y:S01]  /*42d0*/  LDSM.16.MT88.4 R32, [R201+0x18800] ;  /* 0x01880000c920783b */ /* 0x000fe20000004200 */
[----:B------:R-:W-:Y:S01]  /*42e0*/  LOP3.LUT R145, R5, R145, RZ, 0xc0, !PT ;  /* 0x0000009105917212 */ /* 0x000fe200078ec0ff */
[----:B------:R-:W-:Y:S01]  /*42f0*/  MUFU.EX2 R183, R183 ;  /* 0x000000b700b77308 */ /* 0x000fe20000000800 */
[----:B------:R-:W-:Y:S01]  /*4300*/  LOP3.LUT R5, R4, UR7, R7, 0x96, !PT ;  /* 0x0000000704057c12 */ /* 0x000fe2000f8e9607 */
[----:B------:R-:W-:Y:S01]  /*4310*/  IMAD.MOV.U32 R4, RZ, RZ, R6 ;  /* 0x000000ffff047224 */ /* 0x000fe200078e0006 */
[----:B------:R-:W-:Y:S01]  /*4320*/  PRMT R147, R16, 0x7772, RZ ;  /* 0x0000777210937816 */ /* 0x000fe200000000ff */
[----:B------:R-:W-:Y:S01]  /*4330*/  LDSM.16.MT88.4 R28, [R201+0x1a800] ;  /* 0x01a80000c91c783b */ /* 0x000fe20000004200 */
[C---:B------:R-:W-:Y:S01]  /*4340*/  PRMT R7, R6.reuse, 0x7773, RZ ;  /* 0x0000777306077816 */ /* 0x040fe200000000ff */
[----:B------:R-:W-:Y:S01]  /*4350*/  FFMA.FTZ R203, R203, UR4, -R219 ;  /* 0x00000004cbcb7c23 */ /* 0x000fe200080108db */
[----:B------:R-:W-:Y:S01]  /*4360*/  PRMT R147, R147, 0x5410, R15 ;  /* 0x0000541093937816 */ /* 0x000fe2000000000f */
[----:B------:R-:W2:Y:S01]  /*4370*/  MUFU.EX2 R180, R180 ;  /* 0x000000b400b47308 */ /* 0x000ea20000000800 */
[----:B------:R-:W-:Y:S01]  /*4380*/  PRMT R11, R6, 0x7772, RZ ;  /* 0x00007772060b7816 */ /* 0x000fe200000000ff */
[--C-:B------:R-:W-:Y:S01]  /*4390*/  FFMA.FTZ R204, R204, UR4, -R219.reuse ;  /* 0x00000004cccc7c23 */ /* 0x100fe200080108db */
[----:B------:R-:W-:Y:S01]  /*43a0*/  PRMT R6, R6, 0x7771, RZ ;  /* 0x0000777106067816 */ /* 0x000fe200000000ff */
[----:B------:R-:W-:Y:S01]  /*43b0*/  FFMA.FTZ R205, R205, UR4, -R219 ;  /* 0x00000004cdcd7c23 */ /* 0x000fe200080108db */
[----:B------:R-:W-:Y:S01]  /*43c0*/  LOP3.LUT R4, R4, 0xff, RZ, 0xc0, !PT ;  /* 0x000000ff04047812 */ /* 0x000fe200078ec0ff */
[--C-:B------:R-:W-:Y:S01]  /*43d0*/  FFMA.FTZ R206, R206, UR4, -R173.reuse ;  /* 0x00000004cece7c23 */ /* 0x100fe200080108ad */
[--C-:B------:R-:W-:Y:S01]  /*43e0*/  HSET2.LE.AND R146, R146, R172.reuse, PT ;  /* 0x000000ac92927233 */ /* 0x100fe20003803000 */
[----:B------:R-:W-:Y:S01]  /*43f0*/  MUFU.EX2 R187, R187 ;  /* 0x000000bb00bb7308 */ /* 0x000fe20000000800 */
[----:B------:R-:W-:Y:S01]  /*4400*/  F2FP.BF16.F32.PACK_AB R16, R189, R192 ;  /* 0x000000c0bd10723e */ /* 0x000fe200000010ff */
[--C-:B------:R-:W-:Y:S01]  /*4410*/  FFMA.FTZ R207, R207, UR4, -R173.reuse ;  /* 0x00000004cfcf7c23 */ /* 0x100fe200080108ad */
[----:B------:R-:W-:Y:S01]  /*4420*/  LOP3.LUT R147, R147, 0xff00ff, RZ, 0xc0, !PT ;  /* 0x00ff00ff93937812 */ /* 0x000fe200078ec0ff */
[----:B------:R-:W-:Y:S01]  /*4430*/  FFMA.FTZ R209, R209, UR4, -R173 ;  /* 0x00000004d1d17c23 */ /* 0x000fe200080108ad */
[----:B------:R-:W-:Y:S01]  /*4440*/  PRMT R7, R11, 0x5410, R7 ;  /* 0x000054100b077816 */ /* 0x000fe20000000007 */
[----:B------:R-:W-:Y:S01]  /*4450*/  FFMA.FTZ R211, R211, UR4, -R173 ;  /* 0x00000004d3d37c23 */ /* 0x000fe200080108ad */
[----:B------:R-:W-:Y:S01]  /*4460*/  PRMT R6, R4, 0x5410, R6 ;  /* 0x0000541004067816 */ /* 0x000fe20000000006 */
[----:B------:R-:W4:Y:S01]  /*4470*/  MUFU.EX2 R184, R184 ;  /* 0x000000b800b87308 */ /* 0x000f220000000800 */
[----:B------:R-:W-:Y:S01]  /*4480*/  LOP3.LUT R11, R5, 0xffff, RZ, 0xc0, !PT ;  /* 0x0000ffff050b7812 */ /* 0x000fe200078ec0ff */
[--C-:B------:R-:W-:Y:S01]  /*4490*/  FFMA.FTZ R235, R235, UR4, -R219.reuse ;  /* 0x00000004ebeb7c23 */ /* 0x100fe200080108db */
[----:B------:R-:W-:Y:S01]  /*44a0*/  PRMT R10, R5, 0x7632, R10 ;  /* 0x00007632050a7816 */ /* 0x000fe2000000000a */
[--C-:B------:R-:W-:Y:S01]  /*44b0*/  FFMA.FTZ R232, R232, UR4, -R219.reuse ;  /* 0x00000004e8e87c23 */ /* 0x100fe200080108db */
[----:B------:R-:W-:Y:S01]  /*44c0*/  LOP3.LUT R146, R16, R146, RZ, 0xc0, !PT ;  /* 0x0000009210927212 */ /* 0x000fe200078ec0ff */
[--C-:B------:R-:W-:Y:S01]  /*44d0*/  FFMA.FTZ R231, R231, UR4, -R219.reuse ;  /* 0x00000004e7e77c23 */ /* 0x100fe200080108db */
[--C-:B------:R-:W-:Y:S01]  /*44e0*/  HSET2.LE.AND R147, R147, R172.reuse, PT ;  /* 0x000000ac93937233 */ /* 0x100fe20003803000 */
[----:B------:R-:W-:Y:S01]  /*44f0*/  MUFU.EX2 R182, R182 ;  /* 0x000000b600b67308 */ /* 0x000fe20000000800 */
[----:B---3--:R-:W-:Y:S01]  /*4500*/  F2FP.BF16.F32.PACK_AB R15, R185, R186 ;  /* 0x000000bab90f723e */ /* 0x008fe200000010ff */
[----:B------:R-:W3:Y:S01]  /*4510*/  LDSM.16.MT88.4 R16, [R8+0x18800] ;  /* 0x018800000810783b */ /* 0x000ee20000004200 */
[----:B------:R-:W-:Y:S01]  /*4520*/  LOP3.LUT R4, R5, 0xff, RZ, 0xc0, !PT ;  /* 0x000000ff05047812 */ /* 0x000fe200078ec0ff */
[----:B------:R-:W-:Y:S01]  /*4530*/  FFMA.FTZ R226, R226, UR4, -R219 ;  /* 0x00000004e2e27c23 */ /* 0x000fe200080108db */
[----:B------:R-:W-:Y:S01]  /*4540*/  SHF.R.U32.HI R11, RZ, 0x8, R11 ;  /* 0x00000008ff0b7819 */ /* 0x000fe2000001160b */
[--C-:B------:R-:W-:Y:S01]  /*4550*/  FFMA.FTZ R210, R210, UR4, -R173.reuse ;  /* 0x00000004d2d27c23 */ /* 0x100fe200080108ad */
[----:B------:R-:W-:Y:S01]  /*4560*/  LOP3.LUT R10, R10, 0xff, RZ, 0xc0, !PT ;  /* 0x000000ff0a0a7812 */ /* 0x000fe200078ec0ff */
[----:B------:R-:W5:Y:S01]  /*4570*/  MUFU.EX2 R181, R181 ;  /* 0x000000b500b57308 */ /* 0x000f620000000800 */
[--C-:B------:R-:W-:Y:S01]  /*4580*/  HSET2.LE.AND R6, R6, R172.reuse, PT ;  /* 0x000000ac06067233 */ /* 0x100fe20003803000 */
[--C-:B------:R-:W-:Y:S01]  /*4590*/  FFMA.FTZ R208, R208, UR4, -R173.reuse ;  /* 0x00000004d0d07c23 */ /* 0x100fe200080108ad */
[----:B--2---:R-:W-:Y:S01]  /*45a0*/  F2FP.BF16.F32.PACK_AB R9, R180, R183 ;  /* 0x000000b7b409723e */ /* 0x004fe200000010ff */
[----:B------:R-:W-:Y:S01]  /*45b0*/  FFMA.FTZ R219, R175, UR4, -R173 ;  /* 0x00000004afdb7c23 */ /* 0x000fe200080108ad */
[----:B------:R-:W-:Y:S01]  /*45c0*/  SHF.R.U32.HI R5, RZ, 0x18, R5 ;  /* 0x00000018ff057819 */ /* 0x000fe20000011605 */
[----:B------:R-:W-:Y:S01]  /*45d0*/  FFMA.FTZ R236, R174, UR4, -R173 ;  /* 0x00000004aeec7c23 */ /* 0x000fe200080108ad */
[----:B------:R-:W-:Y:S01]  /*45e0*/  LOP3.LUT R147, R15, R147, RZ, 0xc0, !PT ;  /* 0x000000930f937212 */ /* 0x000fe200078ec0ff */
[----:B------:R-:W-:Y:S01]  /*45f0*/  MUFU.EX2 R179, R179 ;  /* 0x000000b300b37308 */ /* 0x000fe20000000800 */
[----:B------:R-:W-:Y:S01]  /*4600*/  LDSM.16.MT88.4 R12, [R8+0x1a800] ;  /* 0x01a80000080c783b */ /* 0x000fe20000004200 */
[----:B------:R-:W-:Y:S01]  /*4610*/  PRMT R4, R4, 0x5410, R11 ;  /* 0x0000541004047816 */ /* 0x000fe2000000000b */
[----:B------:R-:W-:Y:S01]  /*4620*/  FADD.FTZ R193, R194, R193 ;  /* 0x000000c1c2c17221 */ /* 0x000fe20000010000 */
[----:B------:R-:W-:Y:S01]  /*4630*/  PRMT R5, R10, 0x5410, R5 ;  /* 0x000054100a057816 */ /* 0x000fe20000000005 */
[----:B------:R-:W-:Y:S01]  /*4640*/  FADD.FTZ R190, R191, R190 ;  /* 0x000000bebfbe7221 */ /* 0x000fe20000010000 */
[----:B------:R-:W-:Y:S01]  /*4650*/  LOP3.LUT R6, R9, R6, RZ, 0xc0, !PT ;  /* 0x0000000609067212 */ /* 0x000fe200078ec0ff */
[C---:B------:R-:W-:Y:S01]  /*4660*/  HMMA.16816.F32.BF16 R148, R144.reuse, R20, RZ ;  /* 0x000000149094723c */ /* 0x040fe200000418ff */
[----:B------:R-:W2:Y:S01]  /*4670*/  LDSM.16.MT88.4 R8, [R8+0x1e800] ;  /* 0x01e800000808783b */ /* 0x000ea20000004200 */
[----:B------:R-:W1:Y:S01]  /*4680*/  MUFU.EX2 R178, R178 ;  /* 0x000000b200b27308 */ /* 0x000e620000000800 */
[--C-:B------:R-:W-:Y:S01]  /*4690*/  HSET2.LE.AND R4, R4, R172.reuse, PT ;  /* 0x000000ac04047233 */ /* 0x100fe20003803000 */
[----:B------:R-:W-:Y:S01]  /*46a0*/  FADD.FTZ R192, R192, R193 ;  /* 0x000000c1c0c07221 */ /* 0x000fe20000010000 */
[----:B----4-:R-:W-:Y:S01]  /*46b0*/  F2FP.BF16.F32.PACK_AB R21, R184, R187 ;  /* 0x000000bbb815723e */ /* 0x010fe200000010ff */
[----:B------:R-:W-:Y:S01]  /*46c0*/  FADD.FTZ R190, R186, R190 ;  /* 0x000000bebabe7221 */ /* 0x000fe20000010000 */
[--C-:B------:R-:W-:Y:S01]  /*46d0*/  HSET2.LE.AND R5, R5, R172.reuse, PT ;  /* 0x000000ac05057233 */ /* 0x100fe20003803000 */
[C---:B------:R-:W-:Y:S01]  /*46e0*/  HMMA.16816.F32.BF16 R36, R144.reuse, R40, RZ ;  /* 0x000000289024723c */ /* 0x040fe200000418ff */
[----:B-----5:R-:W-:Y:S01]  /*46f0*/  F2FP.BF16.F32.PACK_AB R20, R181, R182 ;  /* 0x000000b6b514723e */ /* 0x020fe200000010ff */
[----:B------:R-:W-:Y:S01]  /*4700*/  MUFU.EX2 R202, R202 ;  /* 0x000000ca00ca7308 */ /* 0x000fe20000000800 */
[----:B------:R-:W-:Y:S01]  /*4710*/  LOP3.LUT R4, R21, R4, RZ, 0xc0, !PT ;  /* 0x0000000415047212 */ /* 0x000fe200078ec0ff */
[----:B------:R-:W-:Y:S01]  /*4720*/  FADD.FTZ R192, R189, R192 ;  /* 0x000000c0bdc07221 */ /* 0x000fe20000010000 */
[----:B------:R-:W-:Y:S01]  /*4730*/  LOP3.LUT R5, R20, R5, RZ, 0xc0, !PT ;  /* 0x0000000514057212 */ /* 0x000fe200078ec0ff */
[----:B------:R-:W-:Y:S01]  /*4740*/  FADD.FTZ R185, R185, R190 ;  /* 0x000000beb9b97221 */ /* 0x000fe20000010000 */
[----:B------:R-:W-:Y:S01]  /*4750*/  LOP3.LUT R7, R7, 0xff00ff, RZ, 0xc0, !PT ;  /* 0x00ff00ff07077812 */ /* 0x000fe200078ec0ff */
[----:B------:R-:W-:Y:S01]  /*4760*/  HMMA.16816.F32.BF16 R68, R144, R72, RZ ;  /* 0x000000489044723c */ /* 0x000fe200000418ff */
[----:B------:R-:W-:Y:S01]  /*4770*/  FADD.FTZ R187, R187, R192 ;  /* 0x000000c0bbbb7221 */ /* 0x000fe20000010000 */
[----:B------:R-:W-:Y:S01]  /*4780*/  MUFU.EX2 R203, R203 ;  /* 0x000000cb00cb7308 */ /* 0x000fe20000000800 */
[----:B-1----:R-:W-:Y:S01]  /*4790*/  F2FP.BF16.F32.PACK_AB R24, R178, R179 ;  /* 0x000000b3b218723e */ /* 0x002fe200000010ff */
[----:B------:R-:W-:Y:S01]  /*47a0*/  FADD.FTZ R185, R182, R185 ;  /* 0x000000b9b6b97221 */ /* 0x000fe20000010000 */
[----:B------:R-:W-:Y:S01]  /*47b0*/  HSET2.LE.AND R7, R7, R172, PT ;  /* 0x000000ac07077233 */ /* 0x000fe20003803000 */
[----:B------:R-:W-:-:S02]  /*47c0*/  FADD.FTZ R187, R184, R187 ;  /* 0x000000bbb8bb7221 */ /* 0x000fc40000010000 */
[C---:B------:R-:W-:Y:S01]  /*47d0*/  HMMA.16816.F32.BF16 R100, R144.reuse, R104, RZ ;  /* 0x000000689064723c */ /* 0x040fe200000418ff */
[----:B------:R-:W-:Y:S01]  /*47e0*/  FADD.FTZ R181, R181, R185 ;  /* 0x000000b9b5b57221 */ /* 0x000fe20000010000 */
[----:B------:R-:W-:Y:S01]  /*47f0*/  LOP3.LUT R7, R24, R7, RZ, 0xc0, !PT ;  /* 0x0000000718077212 */ /* 0x000fe200078ec0ff */
[----:B------:R-:W-:Y:S01]  /*4800*/  MUFU.EX2 R204, R204 ;  /* 0x000000cc00cc7308 */ /* 0x000fe20000000800 */
[----:B------:R-:W-:Y:S01]  /*4810*/  LDSM.16.MT88.4 R24, [R201+0x1e800] ;  /* 0x01e80000c918783b */ /* 0x000fe20000004200 */
[----:B------:R-:W-:Y:S01]  /*4820*/  FADD.FTZ R183, R183, R187 ;  /* 0x000000bbb7b77221 */ /* 0x000fe20000010000 */
[----:B------:R-:W-:Y:S02]  /*4830*/  FADD.FTZ R181, R179, R181 ;  /* 0x000000b5b3b57221 */ /* 0x000fe40000010000 */
[C---:B------:R-:W-:Y:S01]  /*4840*/  HMMA.16816.F32.BF16 R132, R144.reuse, R136, RZ ;  /* 0x000000889084723c */ /* 0x040fe200000418ff */
[----:B------:R-:W-:Y:S01]  /*4850*/  FADD.FTZ R183, R180, R183 ;  /* 0x000000b7b4b77221 */ /* 0x000fe20000010000 */
[----:B------:R-:W-:Y:S01]  /*4860*/  FADD.FTZ R178, R178, R181 ;  /* 0x000000b5b2b27221 */ /* 0x000fe20000010000 */
[----:B------:R-:W-:Y:S05]  /*4870*/  MUFU.EX2 R205, R205 ;  /* 0x000000cd00cd7308 */ /* 0x000fea0000000800 */
[C---:B------:R-:W-:Y:S03]  /*4880*/  HMMA.16816.F32.BF16 R160, R144.reuse, R156, RZ ;  /* 0x0000009c90a0723c */ /* 0x040fe600000418ff */
[----:B------:R-:W-:Y:S05]  /*4890*/  MUFU.EX2 R206, R206 ;  /* 0x000000ce00ce7308 */ /* 0x000fea0000000800 */
[C---:B------:R-:W-:Y:S03]  /*48a0*/  HMMA.16816.F32.BF16 R60, R144.reuse, R64, RZ ;  /* 0x00000040903c723c */ /* 0x040fe600000418ff */
[----:B------:R-:W-:Y:S05]  /*48b0*/  MUFU.EX2 R207, R207 ;  /* 0x000000cf00cf7308 */ /* 0x000fea0000000800 */
[C---:B------:R-:W-:Y:S03]  /*48c0*/  HMMA.16816.F32.BF16 R92, R144.reuse, R96, RZ ;  /* 0x00000060905c723c */ /* 0x040fe600000418ff */
[----:B------:R-:W1:Y:S05]  /*48d0*/  MUFU.EX2 R209, R209 ;  /* 0x000000d100d17308 */ /* 0x000e6a0000000800 */
[C---:B------:R-:W-:Y:S03]  /*48e0*/  HMMA.16816.F32.BF16 R124, R144.reuse, R128, RZ ;  /* 0x00000080907c723c */ /* 0x040fe600000418ff */
[----:B------:R-:W4:Y:S05]  /*48f0*/  MUFU.EX2 R211, R211 ;  /* 0x000000d300d37308 */ /* 0x000f2a0000000800 */
[----:B------:R-:W-:Y:S03]  /*4900*/  HMMA.16816.F32.BF16 R44, R144, R48, RZ ;  /* 0x00000030902c723c */ /* 0x000fe600000418ff */
[----:B------:R-:W-:Y:S01]  /*4910*/  MUFU.EX2 R235, R235 ;  /* 0x000000eb00eb7308 */ /* 0x000fe20000000800 */
[----:B-1----:R-:W-:-:S04]  /*4920*/  FADD.FTZ R178, R209, R178 ;  /* 0x000000b2d1b27221 */ /* 0x002fc80000010000 */
[C---:B------:R-:W-:Y:S03]  /*4930*/  HMMA.16816.F32.BF16 R52, R144.reuse, R56, RZ ;  /* 0x000000389034723c */ /* 0x040fe600000418ff */
        /* <DEDUP_REMOVED lines=8> */
[----:B------:R-:W5:Y:S05]  /*49c0*/  MUFU.EX2 R208, R208 ;  /* 0x000000d000d07308 */ /* 0x000f6a0000000800 */
[C---:B------:R-:W-:Y:S03]  /*49d0*/  HMMA.16816.F32.BF16 R152, R144.reuse, R140, RZ ;  /* 0x0000008c9098723c */ /* 0x040fe600000418ff */
[----:B------:R-:W5:Y:S05]  /*49e0*/  MUFU.EX2 R219, R219 ;  /* 0x000000db00db7308 */ /* 0x000f6a0000000800 */
[C---:B------:R-:W-:Y:S03]  /*49f0*/  HMMA.16816.F32.BF16 R40, R144.reuse, R42, RZ ;  /* 0x0000002a9028723c */ /* 0x040fe600000418ff */
[----:B------:R-:W5:Y:S05]  /*4a00*/  MUFU.EX2 R236, R236 ;  /* 0x000000ec00ec7308 */ /* 0x000f6a0000000800 */
        /* <DEDUP_REMOVED lines=15> */
[----:B------:R-:W4:Y:S07]  /*4b00*/  LDSM.16.MT88.4 R20, [R201+0x1c800] ;  /* 0x01c80000c914783b */ /* 0x000f2e0000004200 */
        /* <DEDUP_REMOVED lines=15> */
[----:B--2---:R-:W-:Y:S01]  /*4c00*/  HMMA.16816.F32.BF16 R76, R4, R8, R76 ;  /* 0x00000008044c723c */ /* 0x004fe2000004184c */
[----:B------:R-:W-:-:S05]  /*4c10*/  IMAD.U32 R8, RZ, RZ, UR6 ;  /* 0x00000006ff087e24 */ /* 0x000fca000f8e00ff */
[----:B------:R-:W-:Y:S02]  /*4c20*/  LOP3.LUT R8, R8, UR25, R225, 0x96, !PT ;  /* 0x0000001908087c12 */ /* 0x000fe4000f8e96e1 */
[----:B-1----:R-:W-:Y:S03]  /*4c30*/  HMMA.16816.F32.BF16 R52, R4, R12, R52 ;  /* 0x0000000c0434723c */ /* 0x002fe60000041834 */
[----:B------:R-:W-:-:S05]  /*4c40*/  IMAD.WIDE.U32 R8, R8, -0x326172a9, RZ ;  /* 0xcd9e8d5708087825 */ /* 0x000fca00078e00ff */
[C---:B------:R-:W-:Y:S01]  /*4c50*/  HMMA.16816.F32.BF16 R56, R4.reuse, R14, R56 ;  /* 0x0000000e0438723c */ /* 0x040fe20000041838 */
[----:B------:R-:W1:Y:S07]  /*4c60*/  LDSM.16.MT88.4 R12, [R195+0x1c800] ;  /* 0x01c80000c30c783b */ /* 0x000e6e0000004200 */
[----:B----4-:R-:W-:Y:S01]  /*4c70*/  HMMA.16816.F32.BF16 R84, R4, R20, R84 ;  /* 0x000000140454723c */ /* 0x010fe20000041854 */
[----:B------:R-:W-:Y:S02]  /*4c80*/  LOP3.LUT R21, R228, UR18, R9, 0x96, !PT ;  /* 0x00000012e4157c12 */ /* 0x000fe4000f8e9609 */
[----:B------:R-:W-:-:S05]  /*4c90*/  LOP3.LUT R20, R8, UR17, R221, 0x96, !PT ;  /* 0x0000001108147c12 */ /* 0x000fca000f8e96dd */
[C---:B------:R-:W-:Y:S01]  /*4ca0*/  HMMA.16816.F32.BF16 R80, R4.reuse, R10, R80 ;  /* 0x0000000a0450723c */ /* 0x040fe20000041850 */
[----:B------:R-:W2:Y:S07]  /*4cb0*/  LDSM.16.MT88.4 R8, [R200+0x1e800] ;  /* 0x01e80000c808783b */ /* 0x000eae0000004200 */
[----:B------:R-:W-:Y:S01]  /*4cc0*/  HMMA.16816.F32.BF16 R100, R4, R168, R100 ;  /* 0x000000a80464723c */ /* 0x000fe20000041864 */
[----:B------:R-:W-:-:S04]  /*4cd0*/  IMAD.WIDE.U32 R168, R21, -0x2daee0ad, RZ ;  /* 0xd2511f5315a87825 */ /* 0x000fc800078e00ff */
[----:B------:R-:W-:-:S03]  /*4ce0*/  IMAD.WIDE.U32 R20, R20, -0x2daee0ad, RZ ;  /* 0xd2511f5314147825 */ /* 0x000fc600078e00ff */
[----:B------:R-:W-:Y:S01]  /*4cf0*/  HMMA.16816.F32.BF16 R88, R4, R22, R88 ;  /* 0x000000160458723c */ /* 0x000fe20000041858 */
[----:B------:R-:W-:Y:S02]  /*4d00*/  LOP3.LUT R22, R222, UR26, R169, 0x96, !PT ;  /* 0x0000001ade167c12 */ /* 0x000fe4000f8e96a9 */
[----:B------:R-:W-:-:S05]  /*4d10*/  LOP3.LUT R168, R168, UR23, R21, 0x96, !PT ;  /* 0x00000017a8a87c12 */ /* 0x000fca000f8e9615 */
[----:B------:R-:W-:Y:S01]  /*4d20*/  HMMA.16816.F32.BF16 R156, R4, R34, R156 ;  /* 0x00000022049c723c */ /* 0x000fe2000004189c */
[----:B------:R-:W-:-:S04]  /*4d30*/  IMAD.WIDE.U32 R34, R22, -0x326172a9, RZ ;  /* 0xcd9e8d5716227825 */ /* 0x000fc800078e00ff */
[----:B------:R-:W-:Y:S01]  /*4d40*/  IMAD.WIDE.U32 R168, R168, -0x326172a9, RZ ;  /* 0xcd9e8d57a8a87825 */ /* 0x000fe200078e00ff */
[----:B------:R-:W-:Y:S02]  /*4d50*/  LOP3.LUT R22, R220, UR16, R35, 0x96, !PT ;  /* 0x00000010dc167c12 */ /* 0x000fe4000f8e9623 */
[----:B---3--:R-:W-:Y:S02]  /*4d60*/  HMMA.16816.F32.BF16 R108, R4, R16, R108 ;  /* 0x00000010046c723c */ /* 0x008fe4000004186c */
[----:B------:R-:W-:Y:S01]  /*4d70*/  LOP3.LUT R34, R34, UR13, R169, 0x96, !PT ;  /* 0x0000000d22227c12 */ /* 0x000fe2000f8e96a9 */
[----:B------:R-:W-:-:S04]  /*4d80*/  IMAD.WIDE.U32 R22, R22, -0x2daee0ad, RZ ;  /* 0xd2511f5316167825 */ /* 0x000fc800078e00ff */
[----:B------:R-:W-:Y:S01]  /*4d90*/  IMAD.WIDE.U32 R34, R34, -0x2daee0ad, RZ ;  /* 0xd2511f5322227825 */ /* 0x000fe200078e00ff */
[C---:B------:R-:W-:Y:S01]  /*4da0*/  HMMA.16816.F32.BF16 R112, R4.reuse, R18, R112 ;  /* 0x000000120470723c */ /* 0x040fe20000041870 */
[----:B------:R-:W3:Y:S07]  /*4db0*/  LDSM.16.MT88.4 R16, [R195+0x1e800] ;  /* 0x01e80000c310783b */ /* 0x000eee0000004200 */
[----:B------:R-:W-:Y:S01]  /*4dc0*/  HMMA.16816.F32.BF16 R160, R4, R32, R160 ;  /* 0x0000002004a0723c */ /* 0x000fe200000418a0 */
[----:B------:R-:W-:-:S05]  /*4dd0*/  LOP3.LUT R32, R20, UR22, R23, 0x96, !PT ;  /* 0x0000001614207c12 */ /* 0x000fca000f8e9617 */
[----:B------:R-:W-:Y:S02]  /*4de0*/  IMAD.WIDE.U32 R32, R32, -0x326172a9, RZ ;  /* 0xcd9e8d5720207825 */ /* 0x000fe400078e00ff */
[----:B-1----:R-:W-:Y:S01]  /*4df0*/  HMMA.16816.F32.BF16 R116, R4, R12, R116 ;  /* 0x0000000c0474723c */ /* 0x002fe20000041874 */
[----:B------:R-:W-:Y:S01]  /*4e00*/  LOP3.LUT R12, R22, UR19, R35, 0x96, !PT ;  /* 0x00000013160c7c12 */ /* 0x000fe2000f8e9623 */
[----:B------:R-:W-:Y:S01]  /*4e10*/  UMOV UR19, 0xffffffff ;  /* 0xffffffff00137882 */ /* 0x000fe20000000000 */
[----:B------:R-:W-:Y:S01]  /*4e20*/  F2FP.BF16.F32.PACK_AB R35, R203, R202 ;  /* 0x000000cacb23723e */ /* 0x000fe200000010ff */
[----:B------:R-:W-:Y:S01]  /*4e30*/  FADD.FTZ R202, R202, R183 ;  /* 0x000000b7caca7221 */ /* 0x000fe20000010000 */
[----:B------:R-:W-:-:S03]  /*4e40*/  LOP3.LUT R33, R168, UR12, R33, 0x96, !PT ;  /* 0x0000000ca8217c12 */ /* 0x000fc6000f8e9621 */
[----:B------:R-:W-:Y:S01]  /*4e50*/  HMMA.16816.F32.BF16 R120, R4, R14, R120 ;  /* 0x0000000e0478723c */ /* 0x000fe20000041878 */
[----:B------:R-:W-:-:S04]  /*4e60*/  IMAD.WIDE.U32 R14, R12, -0x326172a9, RZ ;  /* 0xcd9e8d570c0e7825 */ /* 0x000fc800078e00ff */
[----:B------:R-:W-:Y:S01]  /*4e70*/  FADD.FTZ R202, R203, R202 ;  /* 0x000000cacbca7221 */ /* 0x000fe20000010000 */
[----:B------:R-:W-:Y:S02]  /*4e80*/  IMAD.MOV.U32 R12, RZ, RZ, R14 ;  /* 0x000000ffff0c7224 */ /* 0x000fe400078e000e */
[----:B------:R-:W-:Y:S01]  /*4e90*/  HMMA.16816.F32.BF16 R124, R4, R24, R124 ;  /* 0x00000018047c723c */ /* 0x000fe2000004187c */
[----:B------:R-:W-:Y:S01]  /*4ea0*/  LOP3.LUT R25, R32, UR9, R15, 0x96, !PT ;  /* 0x0000000920197c12 */ /* 0x000fe2000f8e960f */
[----:B------:R-:W-:-:S03]  /*4eb0*/  IMAD.IADD R32, R234, 0x1, R201 ;  /* 0x00000001ea207824 */ /* 0x000fc600078e02c9 */
[C---:B------:R-:W-:Y:S02]  /*4ec0*/  LOP3.LUT R24, R25.reuse, 0xffff, RZ, 0xc0, !PT ;  /* 0x0000ffff19187812 */ /* 0x040fe400078ec0ff */
[----:B------:R-:W-:Y:S01]  /*4ed0*/  LOP3.LUT R20, R25, 0xff, RZ, 0xc0, !PT ;  /* 0x000000ff19147812 */ /* 0x000fe200078ec0ff */
[----:B--2---:R-:W-:Y:S01]  /*4ee0*/  HMMA.16816.F32.BF16 R152, R4, R8, R152 ;  /* 0x000000080498723c */ /* 0x004fe20000041898 */
[C---:B------:R-:W-:Y:S02]  /*4ef0*/  PRMT R8, R14.reuse, 0x7771, RZ ;  /* 0x000077710e087816 */ /* 0x040fe400000000ff */
[----:B------:R-:W-:Y:S02]  /*4f00*/  PRMT R9, R14, 0x7773, RZ ;  /* 0x000077730e097816 */ /* 0x000fe400000000ff */
[----:B------:R-:W-:-:S03]  /*4f10*/  SHF.R.U32.HI R24, RZ, 0x8, R24 ;  /* 0x00000008ff187819 */ /* 0x000fc60000011618 */
[C---:B------:R-:W-:Y:S01]  /*4f20*/  HMMA.16816.F32.BF16 R140, R4.reuse, R10, R140 ;  /* 0x0000000a048c723c */ /* 0x040fe2000004188c */
[----:B------:R-:W-:Y:S02]  /*4f30*/  LOP3.LUT R10, R12, 0xff, RZ, 0xc0, !PT ;  /* 0x000000ff0c0a7812 */ /* 0x000fe400078ec0ff */
[----:B------:R-:W-:Y:S02]  /*4f40*/  PRMT R11, R25, 0x7632, R11 ;  /* 0x00007632190b7816 */ /* 0x000fe4000000000b */
[----:B------:R-:W-:Y:S02]  /*4f50*/  PRMT R8, R10, 0x5410, R8 ;  /* 0x000054100a087816 */ /* 0x000fe40000000008 */
[----:B------:R-:W-:Y:S01]  /*4f60*/  LOP3.LUT R11, R11, 0xff, RZ, 0xc0, !PT ;  /* 0x000000ff0b0b7812 */ /* 0x000fe200078ec0ff */
[----:B------:R-:W-:Y:S01]  /*4f70*/  HMMA.16816.F32.BF16 R128, R4, R26, R128 ;  /* 0x0000001a0480723c */ /* 0x000fe20000041880 */
[----:B------:R-:W-:Y:S02]  /*4f80*/  PRMT R27, R14, 0x7772, RZ ;  /* 0x000077720e1b7816 */ /* 0x000fe400000000ff */
[----:B------:R-:W1:Y:S01]  /*4f90*/  LDSM.16.MT88.4 R12, [R32+0x1b000] ;  /* 0x01b00000200c783b */ /* 0x000e620000004200 */
[----:B------:R-:W-:-:S02]  /*4fa0*/  SHF.R.U32.HI R25, RZ, 0x18, R25 ;  /* 0x00000018ff197819 */ /* 0x000fc40000011619 */
[----:B------:R-:W-:Y:S02]  /*4fb0*/  PRMT R27, R27, 0x5410, R9 ;  /* 0x000054101b1b7816 */ /* 0x000fe40000000009 */
[----:B------:R-:W-:Y:S01]  /*4fc0*/  PRMT R25, R11, 0x5410, R25 ;  /* 0x000054100b197816 */ /* 0x000fe20000000019 */
[C---:B------:R-:W-:Y:S01]  /*4fd0*/  HMMA.16816.F32.BF16 R104, R4.reuse, R170, R104 ;  /* 0x000000aa0468723c */ /* 0x040fe20000041868 */
[--C-:B------:R-:W-:Y:S01]  /*4fe0*/  HSET2.LE.AND R26, R8, R172.reuse, PT ;  /* 0x000000ac081a7233 */ /* 0x100fe20003803000 */
[----:B------:R-:W-:Y:S01]  /*4ff0*/  LDSM.16.MT88.4 R168, [R201+0x1d800] ;  /* 0x01d80000c9a8783b */ /* 0x000fe20000004200 */
[----:B------:R-:W-:Y:S02]  /*5000*/  PRMT R24, R20, 0x5410, R24 ;  /* 0x0000541014187816 */ /* 0x000fe40000000018 */
[----:B------:R-:W-:Y:S01]  /*5010*/  LOP3.LUT R27, R27, 0xff00ff, RZ, 0xc0, !PT ;  /* 0x00ff00ff1b1b7812 */ /* 0x000fe200078ec0ff */
[----:B------:R-:W2:Y:S01]  /*5020*/  LDSM.16.MT88.4 R8, [R32+0x1f000] ;  /* 0x01f000002008783b */ /* 0x000ea20000004200 */
[--C-:B------:R-:W-:Y:S01]  /*5030*/  HSET2.LE.AND R25, R25, R172.reuse, PT ;  /* 0x000000ac19197233 */ /* 0x100fe20003803000 */
[----:B------:R-:W-:Y:S01]  /*5040*/  HMMA.16816.F32.BF16 R60, R4, R28, R60 ;  /* 0x0000001c043c723c */ /* 0x000fe2000004183c */
[--C-:B------:R-:W-:Y:S01]  /*5050*/  HSET2.LE.AND R24, R24, R172.reuse, PT ;  /* 0x000000ac18187233 */ /* 0x100fe20003803000 */
[----:B------:R-:W-:Y:S01]  /*5060*/  LDSM.16.MT88.4 R20, [R32+0x1d000] ;  /* 0x01d000002014783b */ /* 0x000fe20000004200 */
[----:B------:R-:W-:-:S03]  /*5070*/  HSET2.LE.AND R27, R27, R172, PT ;  /* 0x000000ac1b1b7233 */ /* 0x000fc60003803000 */
[----:B------:R-:W-:Y:S02]  /*5080*/  LOP3.LUT R24, R35, R24, RZ, 0xc0, !PT ;  /* 0x0000001823187212 */ /* 0x000fe400078ec0ff */
[C---:B------:R-:W-:Y:S01]  /*5090*/  HMMA.16816.F32.BF16 R64, R4.reuse, R30, R64 ;  /* 0x0000001e0440723c */ /* 0x040fe20000041840 */
[C---:B------:R-:W-:Y:S01]  /*50a0*/  F2FP.BF16.F32.PACK_AB R35, R211.reuse, R209 ;  /* 0x000000d1d323723e */ /* 0x040fe200000010ff */
[----:B------:R-:W4:Y:S01]  /*50b0*/  LDSM.16.MT88.4 R28, [R32+0x19000] ;  /* 0x01900000201c783b */ /* 0x000f220000004200 */
[----:B------:R-:W-:Y:S02]  /*50c0*/  FADD.FTZ R211, R211, R178 ;  /* 0x000000b2d3d37221 */ /* 0x000fe40000010000 */
[----:B------:R-:W-:Y:S02]  /*50d0*/  LOP3.LUT R25, R35, R25, RZ, 0xc0, !PT ;  /* 0x0000001923197212 */ /* 0x000fe400078ec0ff */
[----:B------:R-:W-:Y:S01]  /*50e0*/  FADD.FTZ R211, R206, R211 ;  /* 0x000000d3ced37221 */ /* 0x000fe20000010000 */
[C---:B---3--:R-:W-:Y:S01]  /*50f0*/  HMMA.16816.F32.BF16 R148, R4.reuse, R16, R148 ;  /* 0x000000100494723c */ /* 0x048fe20000041894 */
[----:B------:R-:W-:Y:S01]  /*5100*/  F2FP.BF16.F32.PACK_AB R17, R205, R204 ;  /* 0x000000cccd11723e */ /* 0x000fe200000010ff */
[----:B------:R-:W-:Y:S01]  /*5110*/  FADD.FTZ R204, R204, R202 ;  /* 0x000000cacccc7221 */ /* 0x000fe20000010000 */
[C---:B------:R-:W-:Y:S01]  /*5120*/  F2FP.BF16.F32.PACK_AB R16, R207.reuse, R206 ;  /* 0x000000cecf10723e */ /* 0x040fe200000010ff */
[----:B------:R-:W-:Y:S01]  /*5130*/  FADD.FTZ R207, R207, R211 ;  /* 0x000000d3cfcf7221 */ /* 0x000fe20000010000 */
[----:B------:R-:W-:Y:S01]  /*5140*/  LOP3.LUT R26, R17, R26, RZ, 0xc0, !PT ;  /* 0x0000001a111a7212 */ /* 0x000fe200078ec0ff */
[----:B------:R-:W-:Y:S01]  /*5150*/  FADD.FTZ R204, R205, R204 ;  /* 0x000000cccdcc7221 */ /* 0x000fe20000010000 */
[----:B------:R-:W-:Y:S01]  /*5160*/  LOP3.LUT R27, R16, R27, RZ, 0xc0, !PT ;  /* 0x0000001b101b7212 */ /* 0x000fe200078ec0ff */
[----:B------:R-:W-:Y:S01]  /*5170*/  HMMA.16816.F32.BF16 R144, R4, R18, R144 ;  /* 0x000000120490723c */ /* 0x000fe20000041890 */
[----:B------:R-:W3:Y:S01]  /*5180*/  LDSM.16.MT88.4 R4, [R201+0x1b000] ;  /* 0x01b00000c904783b */ /* 0x000ee20000004200 */
[----:B------:R-:W-:-:S03]  /*5190*/  FADD.FTZ R207, R210, R207 ;  /* 0x000000cfd2cf7221 */ /* 0x000fc60000010000 */
[----:B------:R-:W-:Y:S01]  /*51a0*/  LDSM.16.MT88.4 R16, [R201+0x19000] ;  /* 0x01900000c910783b */ /* 0x000fe20000004200 */
[----:B-----5:R-:W-:Y:S02]  /*51b0*/  FADD.FTZ R207, R208, R207 ;  /* 0x000000cfd0cf7221 */ /* 0x020fe40000010000 */
[----:B-1----:R-:W-:Y:S02]  /*51c0*/  HMMA.16816.F32.BF16 R68, R24, R12, R68 ;  /* 0x0000000c1844723c */ /* 0x002fe40000041844 */
[----:B------:R-:W-:-:S06]  /*51d0*/  FADD.FTZ R207, R219, R207 ;  /* 0x000000cfdbcf7221 */ /* 0x000fcc0000010000 */
[C---:B------:R-:W-:Y:S01]  /*51e0*/  HMMA.16816.F32.BF16 R72, R24.reuse, R14, R72 ;  /* 0x0000000e1848723c */ /* 0x040fe20000041848 */
[----:B------:R-:W1:Y:S07]  /*51f0*/  LDSM.16.MT88.4 R12, [R201+0x1d000] ;  /* 0x01d00000c90c783b */ /* 0x000e6e0000004200 */
[C---:B--2---:R-:W-:Y:S08]  /*5200*/  HMMA.16816.F32.BF16 R132, R24.reuse, R8, R132 ;  /* 0x000000081884723c */ /* 0x044ff00000041884 */
[C---:B------:R-:W-:Y:S01]  /*5210*/  HMMA.16816.F32.BF16 R136, R24.reuse, R10, R136 ;  /* 0x0000000a1888723c */ /* 0x040fe20000041888 */
[----:B------:R-:W2:Y:S07]  /*5220*/  LDSM.16.MT88.4 R8, [R201+0x1f000] ;  /* 0x01f00000c908783b */ /* 0x000eae0000004200 */
[C---:B----4-:R-:W-:Y:S08]  /*5230*/  HMMA.16816.F32.BF16 R36, R24.reuse, R28, R36 ;  /* 0x0000001c1824723c */ /* 0x050ff00000041824 */
[C---:B---3--:R-:W-:Y:S08]  /*5240*/  HMMA.16816.F32.BF16 R60, R24.reuse, R4, R60 ;  /* 0x00000004183c723c */ /* 0x048ff0000004183c */
[C---:B------:R-:W-:Y:S01]  /*5250*/  HMMA.16816.F32.BF16 R64, R24.reuse, R6, R64 ;  /* 0x000000061840723c */ /* 0x040fe20000041840 */
[----:B------:R-:W3:Y:S07]  /*5260*/  LDSM.16.MT88.4 R4, [R195+0x1b000] ;  /* 0x01b00000c304783b */ /* 0x000eee0000004200 */
        /* <DEDUP_REMOVED lines=14> */
[----:B-1----:R-:W-:Y:S01]  /*5350*/  HMMA.16816.F32.BF16 R108, R24, R12, R108 ;  /* 0x0000000c186c723c */ /* 0x002fe2000004186c */
[----:B------:R-:W-:-:S05]  /*5360*/  IMAD.WIDE.U32 R12, R33, -0x2daee0ad, RZ ;  /* 0xd2511f53210c7825 */ /* 0x000fca00078e00ff */
[----:B------:R-:W-:Y:S02]  /*5370*/  LOP3.LUT R34, R34, UR7, R13, 0x96, !PT ;  /* 0x0000000722227c12 */ /* 0x000fe4000f8e960d */
[C---:B----4-:R-:W-:Y:S08]  /*5380*/  HMMA.16816.F32.BF16 R44, R24.reuse, R28, R44 ;  /* 0x0000001c182c723c */ /* 0x050ff0000004182c */
[C---:B------:R-:W-:Y:S01]  /*5390*/  HMMA.16816.F32.BF16 R48, R24.reuse, R30, R48 ;  /* 0x0000001e1830723c */ /* 0x040fe20000041830 */
[----:B------:R-:W1:Y:S07]  /*53a0*/  LDSM.16.MT88.4 R28, [R195+0x1f000] ;  /* 0x01f00000c31c783b */ /* 0x000e6e0000004200 */
[----:B--2---:R-:W-:Y:S01]  /*53b0*/  HMMA.16816.F32.BF16 R116, R24, R8, R116 ;  /* 0x000000081874723c */ /* 0x004fe20000041874 */
[----:B------:R-:W-:Y:S01]  /*53c0*/  IMAD.MOV.U32 R8, RZ, RZ, R12 ;  /* 0x000000ffff087224 */ /* 0x000fe200078e000c */
[----:B------:R-:W-:-:S04]  /*53d0*/  PRMT R9, R12, 0x7773, RZ ;  /* 0x000077730c097816 */ /* 0x000fc800000000ff */
[----:B------:R-:W-:Y:S02]  /*53e0*/  LOP3.LUT R8, R8, 0xff, RZ, 0xc0, !PT ;  /* 0x000000ff08087812 */ /* 0x000fe400078ec0ff */
[----:B-----5:R-:W-:Y:S01]  /*53f0*/  HMMA.16816.F32.BF16 R80, R24, R18, R80 ;  /* 0x000000121850723c */ /* 0x020fe20000041850 */
[C---:B------:R-:W-:Y:S02]  /*5400*/  LOP3.LUT R18, R34.reuse, 0xffff, RZ, 0xc0, !PT ;  /* 0x0000ffff22127812 */ /* 0x040fe400078ec0ff */
[----:B------:R-:W-:Y:S02]  /*5410*/  LOP3.LUT R19, R34, 0xff, RZ, 0xc0, !PT ;  /* 0x000000ff22137812 */ /* 0x000fe400078ec0ff */
[----:B------:R-:W-:-:S03]  /*5420*/  SHF.R.U32.HI R18, RZ, 0x8, R18 ;  /* 0x00000008ff127819 */ /* 0x000fc60000011612 */
[----:B------:R-:W-:Y:S01]  /*5430*/  HMMA.16816.F32.BF16 R100, R24, R20, R100 ;  /* 0x000000141864723c */ /* 0x000fe20000041864 */
[----:B------:R-:W-:-:S07]  /*5440*/  PRMT R18, R19, 0x5410, R18 ;  /* 0x0000541013127816 */ /* 0x000fce0000000012 */
[C---:B------:R-:W-:Y:S01]  /*5450*/  HMMA.16816.F32.BF16 R104, R24.reuse, R22, R104 ;  /* 0x000000161868723c */ /* 0x040fe20000041868 */
[----:B------:R-:W2:Y:S07]  /*5460*/  LDSM.16.MT88.4 R20, [R195+0x19000] ;  /* 0x01900000c314783b */ /* 0x000eae0000004200 */
[----:B------:R-:W-:Y:S01]  /*5470*/  HMMA.16816.F32.BF16 R76, R24, R16, R76 ;  /* 0x00000010184c723c */ /* 0x000fe2000004184c */
[C---:B------:R-:W-:Y:S02]  /*5480*/  PRMT R16, R12.reuse, 0x7771, RZ ;  /* 0x000077710c107816 */ /* 0x040fe400000000ff */
[----:B------:R-:W-:-:S02]  /*5490*/  PRMT R17, R12, 0x7772, RZ ;  /* 0x000077720c117816 */ /* 0x000fc400000000ff */
[----:B------:R-:W-:Y:S02]  /*54a0*/  PRMT R16, R8, 0x5410, R16 ;  /* 0x0000541008107816 */ /* 0x000fe40000000010 */
[----:B------:R-:W-:Y:S01]  /*54b0*/  PRMT R17, R17, 0x5410, R9 ;  /* 0x0000541011117816 */ /* 0x000fe20000000009 */
[----:B---3--:R-:W-:Y:S01]  /*54c0*/  HMMA.16816.F32.BF16 R152, R24, R4, R152 ;  /* 0x000000041898723c */ /* 0x008fe20000041898 */
[----:B------:R-:W-:Y:S02]  /*54d0*/  PRMT R5, R34, 0x7632, R5 ;  /* 0x0000763222057816 */ /* 0x000fe40000000005 */
[----:B------:R-:W-:Y:S02]  /*54e0*/  SHF.R.U32.HI R4, RZ, 0x18, R34 ;  /* 0x00000018ff047819 */ /* 0x000fe40000011622 */
[----:B------:R-:W-:-:S03]  /*54f0*/  LOP3.LUT R5, R5, 0xff, RZ, 0xc0, !PT ;  /* 0x000000ff05057812 */ /* 0x000fc600078ec0ff */
[C---:B------:R-:W-:Y:S01]  /*5500*/  HMMA.16816.F32.BF16 R140, R24.reuse, R6, R140 ;  /* 0x00000006188c723c */ /* 0x040fe2000004188c */
[----:B------:R-:W-:Y:S02]  /*5510*/  PRMT R5, R5, 0x5410, R4 ;  /* 0x0000541005057816 */ /* 0x000fe40000000004 */
[----:B------:R-:W-:Y:S02]  /*5520*/  LOP3.LUT R7, R17, 0xff00ff, RZ, 0xc0, !PT ;  /* 0x00ff00ff11077812 */ /* 0x000fe400078ec0ff */
[--C-:B------:R-:W-:Y:S02]  /*5530*/  HSET2.LE.AND R6, R16, R172.reuse, PT ;  /* 0x000000ac10067233 */ /* 0x100fe40003803000 */
[--C-:B------:R-:W-:Y:S01]  /*5540*/  HSET2.LE.AND R4, R18, R172.reuse, PT ;  /* 0x000000ac12047233 */ /* 0x100fe20003803000 */
[----:B------:R-:W-:Y:S01]  /*5550*/  HMMA.16816.F32.BF16 R112, R24, R14, R112 ;  /* 0x0000000e1870723c */ /* 0x000fe20000041870 */
[----:B------:R-:W3:Y:S01]  /*5560*/  LDSM.16.MT88.4 R12, [R32+0x19800] ;  /* 0x01980000200c783b */ /* 0x000ee20000004200 */
[----:B------:R-:W-:-:S02]  /*5570*/  HSET2.LE.AND R7, R7, R172, PT ;  /* 0x000000ac07077233 */ /* 0x000fc40003803000 */
[----:B------:R-:W-:Y:S01]  /*5580*/  HSET2.LE.AND R5, R5, R172, PT ;  /* 0x000000ac05057233 */ /* 0x000fe20003803000 */
[----:B------:R-:W-:Y:S03]  /*5590*/  LDSM.16.MT88.4 R16, [R32+0x1f800] ;  /* 0x01f800002010783b */ /* 0x000fe60000004200 */
[C---:B------:R-:W-:Y:S01]  /*55a0*/  HMMA.16816.F32.BF16 R120, R24.reuse, R10, R120 ;  /* 0x0000000a1878723c */ /* 0x040fe20000041878 */
[----:B------:R-:W4:Y:S04]  /*55b0*/  LDSM.16.MT88.4 R8, [R32+0x1b800] ;  /* 0x01b800002008783b */ /* 0x000f280000004200 */
[----:B------:R-:W-:Y:S03]  /*55c0*/  LDSM.16.MT88.4 R172, [R201+0x1b800] ;  /* 0x01b80000c9ac783b */ /* 0x000fe60000004200 */
[----:B-1----:R-:W-:Y:S01]  /*55d0*/  HMMA.16816.F32.BF16 R148, R24, R28, R148 ;  /* 0x0000001c1894723c */ /* 0x002fe20000041894 */
[----:B------:R-:W-:Y:S01]  /*55e0*/  F2FP.BF16.F32.PACK_AB R28, R232, R235 ;  /* 0x000000ebe81c723e */ /* 0x000fe200000010ff */
[----:B------:R-:W-:Y:S01]  /*55f0*/  FADD.FTZ R235, R235, R204 ;  /* 0x000000ccebeb7221 */ /* 0x000fe20000010000 */
[----:B------:R-:W-:-:S02]  /*5600*/  F2FP.BF16.F32.PACK_AB R29, R226, R231 ;  /* 0x000000e7e21d723e */ /* 0x000fc400000010ff */
[----:B------:R-:W-:Y:S01]  /*5610*/  LOP3.LUT R4, R28, R4, RZ, 0xc0, !PT ;  /* 0x000000041c047212 */ /* 0x000fe200078ec0ff */
[----:B------:R-:W-:Y:S01]  /*5620*/  FADD.FTZ R235, R232, R235 ;  /* 0x000000ebe8eb7221 */ /* 0x000fe20000010000 */
[----:B------:R-:W-:Y:S01]  /*5630*/  F2FP.BF16.F32.PACK_AB R28, R236, R219 ;  /* 0x000000dbec1c723e */ /* 0x000fe200000010ff */
[C---:B--2---:R-:W-:Y:S01]  /*5640*/  HMMA.16816.F32.BF16 R52, R24.reuse, R20, R52 ;  /* 0x000000141834723c */ /* 0x044fe20000041834 */
[----:B------:R-:W-:Y:S01]  /*5650*/  LOP3.LUT R6, R29, R6, RZ, 0xc0, !PT ;  /* 0x000000061d067212 */ /* 0x000fe200078ec0ff */
[----:B------:R-:W-:Y:S01]  /*5660*/  FADD.FTZ R235, R231, R235 ;  /* 0x000000ebe7eb7221 */ /* 0x000fe20000010000 */
[----:B------:R-:W-:Y:S01]  /*5670*/  LOP3.LUT R7, R28, R7, RZ, 0xc0, !PT ;  /* 0x000000071c077212 */ /* 0x000fe200078ec0ff */
[----:B------:R-:W-:Y:S02]  /*5680*/  FADD.FTZ R219, R236, R207 ;  /* 0x000000cfecdb7221 */ /* 0x000fe40000010000 */
[----:B------:R-:W-:Y:S02]  /*5690*/  FADD.FTZ R226, R226, R235 ;  /* 0x000000ebe2e27221 */ /* 0x000fe40000010000 */
[C---:B------:R-:W-:Y:S01]  /*56a0*/  HMMA.16816.F32.BF16 R56, R24.reuse, R22, R56 ;  /* 0x000000161838723c */ /* 0x040fe20000041838 */
[----:B------:R1:W2:Y:S07]  /*56b0*/  LDSM.16.MT88.4 R20, [R32+0x1d800] ;  /* 0x01d800002014783b */ /* 0x0002ae0000004200 */
[----:B------:R-:W-:Y:S01]  /*56c0*/  HMMA.16816.F32.BF16 R144, R24, R30, R144 ;  /* 0x0000001e1890723c */ /* 0x000fe20000041890 */
[----:B------:R-:W-:Y:S04]  /*56d0*/  LDSM.16.MT88.4 R28, [R200+0x1b800] ;  /* 0x01b80000c81c783b */ /* 0x000fe80000004200 */
[----:B------:R-:W-:Y:S01]  /*56e0*/  LDSM.16.MT88.4 R24, [R200+0x1d800] ;  /* 0x01d80000c818783b */ /* 0x000fe20000004200 */
[----:B-1----:R-:W-:-:S04]  /*56f0*/  F2FP.BF16.F32.PACK_AB R32, R208, R210 ;  /* 0x000000d2d020723e */ /* 0x002fc800000010ff */
[----:B------:R-:W-:Y:S02]  /*5700*/  LOP3.LUT R5, R32, R5, RZ, 0xc0, !PT ;  /* 0x0000000520057212 */ /* 0x000fe400078ec0ff */
[----:B------:R-:W-:Y:S05]  /*5710*/  LDSM.16.MT88.4 R32, [R201+0x1f800] ;  /* 0x01f80000c920783b */ /* 0x000fea0000004200 */
[C---:B---3--:R-:W-:Y:S08]  /*5720*/  HMMA.16816.F32.BF16 R36, R4.reuse, R12, R36 ;  /* 0x0000000c0424723c */ /* 0x048ff00000041824 */
[C---:B------:R-:W-:Y:S01]  /*5730*/  HMMA.16816.F32.BF16 R40, R4.reuse, R14, R40 ;  /* 0x0000000e0428723c */ /* 0x040fe20000041828 */
[----:B------:R-:W1:Y:S07]  /*5740*/  LDSM.16.MT88.4 R12, [R201+0x19800] ;  /* 0x01980000c90c783b */ /* 0x000e6e0000004200 */
[C---:B----4-:R-:W-:Y:S08]  /*5750*/  HMMA.16816.F32.BF16 R68, R4.reuse, R8, R68 ;  /* 0x000000080444723c */ /* 0x050ff00000041844 */
        /* <DEDUP_REMOVED lines=35> */
[----:B------:R-:W-:-:S04]  /*5990*/  NOP ;  /* 0x0000000000007918 */ /* 0x000fc80000000000 */
[----:B------:R-:W-:-:S15]  /*59a0*/  BRA.U !UP1, `(.L_x_847) ;  /* 0x0000007d09587547 */ /* 0x000fde000b800000 */
[----:B------:R-:W1:Y:S01]  /*59b0*/  LDCU UR4, c[0x0][0x3c4] ;  /* 0x00007880ff0477ac */ /* 0x000e620008000800 */
[----:B------:R-:W-:-:S04]  /*59c0*/  DEPBAR.LE SB0, 0x0 ;  /* 0x000080000000791a */ /* 0x000fc80000000000 */
[----:B------:R-:W-:Y:S01]  /*59d0*/  UIADD3 UR6, UPT, UPT, UR15, -0x2, URZ ;  /* 0xfffffffe0f067890 */ /* 0x000fe2000fffe0ff */
[----:B------:R-:W-:Y:S01]  /*59e0*/  LOP3.LUT R218, R198, 0x1f8, RZ, 0xc0, !PT ;  /* 0x000001f8c6da7812 */ /* 0x000fe200078ec0ff */
[----:B------:R-:W-:Y:S01]  /*59f0*/  UISETP.GE.U32.AND UP1, UPT, UR15, 0x3, UPT ;  /* 0x000000030f00788c */ /* 0x000fe2000bf26070 */
[----:B------:R-:W-:Y:S01]  /*5a00*/  LOP3.LUT R235, R176, R177, RZ, 0xfc, !PT ;  /* 0x000000b1b0eb7212 */ /* 0x000fe200078efcff */
[----:B------:R-:W-:Y:S01]  /*5a10*/  UIMAD.WIDE.U32 UR28, UR6, UR8, URZ ;  /* 0x00000008061c72a5 */ /* 0x000fe2000f8e00ff */
[----:B------:R-:W-:Y:S02]  /*5a20*/  LOP3.LUT R218, R218, 0x38, R165, 0x78, !PT ;  /* 0x00000038dada7812 */ /* 0x000fe400078e78a5 */
[----:B------:R-:W-:Y:S01]  /*5a30*/  LEA R235, R235, UR5, 0x1 ;  /* 0x00000005ebeb7c11 */ /* 0x000fe2000f8e08ff */
[----:B------:R-:W-:Y:S01]  /*5a40*/  USHF.L.U32 UR22, UR28, 0x6, URZ ;  /* 0x000000061c167899 */ /* 0x000fe200080006ff */
[----:B------:R-:W-:Y:S01]  /*5a50*/  LOP3.LUT R218, R218, 0x1e00, R198, 0xf8, !PT ;  /* 0x00001e00dada7812 */ /* 0x000fe200078ef8c6 */
[----:B------:R-:W-:Y:S01]  /*5a60*/  IMAD.U32 R12, RZ, RZ, UR28 ;  /* 0x0000001cff0c7e24 */ /* 0x000fe2000f8e00ff */
[----:B------:R-:W-:Y:S01]  /*5a70*/  SEL R236, R212, 0xffffffe0, !P6 ;  /* 0xffffffe0d4ec7807 */ /* 0x000fe20007000000 */
[----:B------:R-:W-:Y:S01]  /*5a80*/  ULEA UR22, UP0, UR8, UR22, 0x5 ;  /* 0x0000001608167291 */ /* 0x000fe2000f8028ff */
[----:B------:R-:W-:Y:S01]  /*5a90*/  LEA R218, R218, UR5, 0x1 ;  /* 0x00000005dada7c11 */ /* 0x000fe2000f8e08ff */
[----:B-1----:R-:W-:Y:S01]  /*5aa0*/  UIMAD UR6, UR6, UR4, UR29 ;  /* 0x00000004060672a4 */ /* 0x002fe2000f8e021d */
[----:B------:R-:W-:Y:S01]  /*5ab0*/  LEA R10, P1, R12, R215, 0x7 ;  /* 0x000000d70c0a7211 */ /* 0x000fe200078238ff */
[----:B------:R-:W-:-:S02]  /*5ac0*/  IMAD.IADD R232, R234, 0x1, R235 ;  /* 0x00000001eae87824 */ /* 0x000fc400078e02eb */
[----:B------:R-:W-:Y:S01]  /*5ad0*/  USHF.L.U64.HI UR7, UR28, 0x6, UR6 ;  /* 0x000000061c077899 */ /* 0x000fe20008010206 */
[----:B------:R-:W-:Y:S02]  /*5ae0*/  IMAD.U32 R5, RZ, RZ, UR22 ;  /* 0x00000016ff057e24 */ /* 0x000fe4000f8e00ff */
[----:B------:R-:W-:Y:S01]  /*5af0*/  IMAD.U32 R6, RZ, RZ, UR6 ;  /* 0x00000006ff067e24 */ /* 0x000fe2000f8e00ff */
[----:B------:R-:W-:Y:S01]  /*5b00*/  ULEA.HI.X UR7, UR8, UR7, UR4, 0x5, UP0 ;  /* 0x0000000708077291 */ /* 0x000fe200080f2c04 */
[----:B------:R-:W-:Y:S01]  /*5b10*/  IMAD.IADD R236, R233, 0x1, R236 ;  /* 0x00000001e9ec7824 */ /* 0x000fe200078e02ec */
[----:B------:R-:W-:Y:S01]  /*5b20*/  BAR.SYNC.DEFER_BLOCKING 0x0 ;  /* 0x0000000000007b1d */ /* 0x000fe20000010000 */
[----:B------:R-:W-:Y:S01]  /*5b30*/  LEA R8, P0, R5, R215, 0x1 ;  /* 0x000000d705087211 */ /* 0x000fe200078008ff */
[----:B------:R-:W-:Y:S01]  /*5b40*/  IMAD.U32 R13, RZ, RZ, UR29 ;  /* 0x0000001dff0d7e24 */ /* 0x000fe2000f8e00ff */
[----:B------:R-:W-:Y:S01]  /*5b50*/  LEA.HI.X R11, R12, R214, R6, 0x7, P1 ;  /* 0x000000d60c0b7211 */ /* 0x000fe200008f3c06 */
[----:B------:R-:W-:Y:S01]  /*5b60*/  IMAD.U32 R4, RZ, RZ, UR7 ;  /* 0x00000007ff047e24 */ /* 0x000fe2000f8e00ff */
[----:B------:R-:W-:Y:S01]  /*5b70*/  UIADD3 UR4, UPT, UPT, UR15, -0x1, URZ ;  /* 0xffffffff0f047890 */ /* 0x000fe2000fffe0ff */
[----:B------:R-:W-:-:S03]  /*5b80*/  IMAD.IADD R231, R188, 0x1, R235 ;  /* 0x00000001bce77824 */ /* 0x000fc600078e02eb */
[----:B------:R-:W-:Y:S01]  /*5b90*/  LEA.HI.X R9, R5, R214, R4, 0x1, P0 ;  /* 0x000000d605097211 */ /* 0x000fe200000f0c04 */
[----:B------:R-:W-:Y:S01]  /*5ba0*/  IMAD.IADD R237, R234, 0x1, R231 ;  /* 0x00000001eaed7824 */ /* 0x000fe200078e02e7 */
        /* <DEDUP_REMOVED lines=23> */
[----:B------:R-:W2:Y:S04]  /*5d20*/  LDSM.16.M88.4 R172, [R230+0x10000] ;  /* 0x01000000e6ac783b */ /* 0x000ea80000000200 */
[----:B------:R-:W2:Y:S01]  /*5d30*/  LDSM.16.M88.4 R168, [R230+0x10800] ;  /* 0x01080000e6a8783b */ /* 0x000ea20000000200 */
[C---:B---3--:R-:W-:Y:S03]  /*5d40*/  HMMA.16816.F32.BF16 R28, R184.reuse, R24, RZ ;  /* 0x00000018b81c723c */ /* 0x048fe600000418ff */
[----:B-1----:R-:W1:Y:S04]  /*5d50*/  LDSM.16.M88.4 R8, [R230+0x11000] ;  /* 0x01100000e608783b */ /* 0x002e680000000200 */
[----:B------:R-:W0:Y:S01]  /*5d60*/  LDGDEPBAR ;  /* 0x00000000000079af */ /* 0x000e220000000000 */
[C---:B------:R-:W-:Y:S08]  /*5d70*/  HMMA.16816.F32.BF16 R16, R184.reuse, R18, RZ ;  /* 0x00000012b810723c */ /* 0x040ff000000418ff */
        /* <DEDUP_REMOVED lines=24> */
[----:B------:R-:W2:Y:S07]  /*5f00*/  LDSM.16.M88.4 R168, [R2+0x11800] ;  /* 0x0118000002a8783b */ /* 0x000eae0000000200 */
[C---:B-1----:R-:W-:Y:S08]  /*5f10*/  HMMA.16816.F32.BF16 R200, R12.reuse, R8, R200 ;  /* 0x000000080cc8723c */ /* 0x042ff000000418c8 */
[C---:B------:R-:W-:Y:S01]  /*5f20*/  HMMA.16816.F32.BF16 R192, R12.reuse, R10, R192 ;  /* 0x0000000a0cc0723c */ /* 0x040fe200000418c0 */
[----:B------:R-:W1:Y:S07]  /*5f30*/  LDSM.16.M88.4 R8, [R235+0x4000] ;  /* 0x00400000eb08783b */ /* 0x000e6e0000000200 */
[C---:B---3--:R-:W-:Y:S08]  /*5f40*/  HMMA.16816.F32.BF16 R188, R12.reuse, R32, R188 ;  /* 0x000000200cbc723c */ /* 0x048ff000000418bc */
[----:B------:R-:W-:Y:S01]  /*5f50*/  HMMA.16816.F32.BF16 R184, R12, R34, R184 ;  /* 0x000000220cb8723c */ /* 0x000fe200000418b8 */
[----:B------:R-:W3:Y:S04]  /*5f60*/  LDSM.16.M88.4 R32, [R233+0x13000] ;  /* 0x01300000e920783b */ /* 0x000ee80000000200 */
[----:B------:R-:W3:Y:S03]  /*5f70*/  LDSM.16.M88.4 R12, [R233+0x13800] ;  /* 0x01380000e90c783b */ /* 0x000ee60000000200 */
[C---:B----4-:R-:W-:Y:S08]  /*5f80*/  HMMA.16816.F32.BF16 R28, R4.reuse, R180, R28 ;  /* 0x000000b4041c723c */ /* 0x050ff0000004181c */
[C---:B------:R-:W-:Y:S01]  /*5f90*/  HMMA.16816.F32.BF16 R24, R4.reuse, R182, R24 ;  /* 0x000000b60418723c */ /* 0x040fe20000041818 */
[----:B------:R-:W-:Y:S07]  /*5fa0*/  LDSM.16.M88.4 R180, [R236+0x12000] ;  /* 0x01200000ecb4783b */ /* 0x000fee0000000200 */
[C---:B-----5:R-:W-:Y:S08]  /*5fb0*/  HMMA.16816.F32.BF16 R20, R4.reuse, R176, R20 ;  /* 0x000000b00414723c */ /* 0x060ff00000041814 */
        /* <DEDUP_REMOVED lines=8> */
[----:B------:R-:W4:Y:S03]  /*6040*/  LDSM.16.M88.4 R168, [R236+0x13800] ;  /* 0x01380000eca8783b */ /* 0x000f260000000200 */
[C---:B-1----:R-:W-:Y:S08]  /*6050*/  HMMA.16816.F32.BF16 R28, R8.reuse, R208, R28 ;  /* 0x000000d0081c723c */ /* 0x042ff0000004181c */
[C---:B------:R-:W-:Y:S01]  /*6060*/  HMMA.16816.F32.BF16 R24, R8.reuse, R210, R24 ;  /* 0x000000d20818723c */ /* 0x040fe20000041818 */
[----:B------:R-:W-:Y:S07]  /*6070*/  LDSM.16.M88.4 R208, [R230+0x13800] ;  /* 0x01380000e6d0783b */ /* 0x000fee0000000200 */
[C---:B------:R-:W-:Y:S08]  /*6080*/  HMMA.16816.F32.BF16 R20, R8.reuse, R204, R20 ;  /* 0x000000cc0814723c */ /* 0x040ff00000041814 */
[C---:B------:R-:W-:Y:S01]  /*6090*/  HMMA.16816.F32.BF16 R16, R8.reuse, R206, R16 ;  /* 0x000000ce0810723c */ /* 0x040fe20000041810 */
[----:B------:R-:W-:Y:S07]  /*60a0*/  LDSM.16.M88.4 R204, [R231+0x4000] ;  /* 0x00400000e7cc783b */ /* 0x000fee0000000200 */
[C---:B---3--:R-:W-:Y:S08]  /*60b0*/  HMMA.16816.F32.BF16 R200, R8.reuse, R32, R200 ;  /* 0x0000002008c8723c */ /* 0x048ff000000418c8 */
[C---:B------:R-:W-:Y:S01]  /*60c0*/  HMMA.16816.F32.BF16 R192, R8.reuse, R34, R192 ;  /* 0x0000002208c0723c */ /* 0x040fe200000418c0 */
[----:B------:R-:W-:Y:S07]  /*60d0*/  LDSM.16.M88.4 R32, [R230+0x12000] ;  /* 0x01200000e620783b */ /* 0x000fee0000000200 */
[C---:B------:R-:W-:Y:S08]  /*60e0*/  HMMA.16816.F32.BF16 R188, R8.reuse, R12, R188 ;  /* 0x0000000c08bc723c */ /* 0x040ff000000418bc */
[----:B------:R-:W-:Y:S01]  /*60f0*/  HMMA.16816.F32.BF16 R184, R8, R14, R184 ;  /* 0x0000000e08b8723c */ /* 0x000fe200000418b8 */
[----:B------:R-:W1:Y:S04]  /*6100*/  LDSM.16.M88.4 R12, [R230+0x12800] ;  /* 0x01280000e60c783b */ /* 0x000e680000000200 */
[----:B------:R-:W3:Y:S03]  /*6110*/  LDSM.16.M88.4 R8, [R230+0x13000] ;  /* 0x01300000e608783b */ /* 0x000ee60000000200 */
[C---:B--2---:R-:W-:Y:S08]  /*6120*/  HMMA.16816.F32.BF16 R20, R4.reuse, R176, R20 ;  /* 0x000000b00414723c */ /* 0x044ff00000041814 */
[C---:B------:R-:W-:Y:S01]  /*6130*/  HMMA.16816.F32.BF16 R16, R4.reuse, R178, R16 ;  /* 0x000000b20410723c */ /* 0x040fe20000041810 */
[----:B------:R-:W-:Y:S07]  /*6140*/  LDSM.16.M88.4 R176, [R237+0x4000] ;  /* 0x00400000edb0783b */ /* 0x000fee0000000200 */
[C---:B------:R-:W-:Y:S08]  /*6150*/  HMMA.16816.F32.BF16 R200, R4.reuse, R172, R200 ;  /* 0x000000ac04c8723c */ /* 0x040ff000000418c8 */
[C---:B------:R-:W-:Y:S01]  /*6160*/  HMMA.16816.F32.BF16 R192, R4.reuse, R174, R192 ;  /* 0x000000ae04c0723c */ /* 0x040fe200000418c0 */
[----:B------:R-:W2:Y:S07]  /*6170*/  LDSM.16.M88.4 R172, [R2+0x12000] ;  /* 0x0120000002ac783b */ /* 0x000eae0000000200 */
        /* <DEDUP_REMOVED lines=15> */
[----:B------:R-:W3:Y:S07]  /*6270*/  LDSM.16.M88.4 R32, [R233+0x14000] ;  /* 0x01400000e920783b */ /* 0x000eee0000000200 */
[C---:B------:R-:W-:Y:S08]  /*6280*/  HMMA.16816.F32.BF16 R188, R204.reuse, R208, R188 ;  /* 0x000000d0ccbc723c */ /* 0x040ff000000418bc */
[----:B------:R-:W-:Y:S01]  /*6290*/  HMMA.16816.F32.BF16 R184, R204, R210, R184 ;  /* 0x000000d2ccb8723c */ /* 0x000fe200000418b8 */
[----:B------:R-:W-:Y:S04]  /*62a0*/  LDSM.16.M88.4 R208, [R236+0x14000] ;  /* 0x01400000ecd0783b */ /* 0x000fe80000000200 */
[----:B------:R-:W-:Y:S03]  /*62b0*/  LDSM.16.M88.4 R204, [R236+0x14800] ;  /* 0x01480000eccc783b */ /* 0x000fe60000000200 */
        /* <DEDUP_REMOVED lines=8> */
[----:B------:R-:W-:Y:S07]  /*6340*/  LDSM.16.M88.4 R4, [R232+0x8000] ;  /* 0x00800000e804783b */ /* 0x000fee0000000200 */
[C---:B------:R-:W-:Y:S08]  /*6350*/  HMMA.16816.F32.BF16 R188, R176.reuse, R180, R188 ;  /* 0x000000b4b0bc723c */ /* 0x040ff000000418bc */
[----:B------:R-:W-:Y:S01]  /*6360*/  HMMA.16816.F32.BF16 R184, R176, R182, R184 ;  /* 0x000000b6b0b8723c */ /* 0x000fe200000418b8 */
[----:B------:R-:W5:Y:S04]  /*6370*/  LDSM.16.M88.4 R180, [R236+0x15000] ;  /* 0x01500000ecb4783b */ /* 0x000f680000000200 */
        /* <DEDUP_REMOVED lines=13> */
[----:B------:R-:W4:Y:S03]  /*6450*/  LDSM.16.M88.4 R168, [R230+0x15800] ;  /* 0x01580000e6a8783b */ /* 0x000f260000000200 */
[C---:B-----5:R-:W-:Y:S08]  /*6460*/  HMMA.16816.F32.BF16 R200, R4.reuse, R180, R200 ;  /* 0x000000b404c8723c */ /* 0x060ff000000418c8 */
[C---:B------:R-:W-:Y:S01]  /*6470*/  HMMA.16816.F32.BF16 R192, R4.reuse, R182, R192 ;  /* 0x000000b604c0723c */ /* 0x040fe200000418c0 */
[----:B------:R-:W-:Y:S07]  /*6480*/  LDSM.16.M88.4 R180, [R237+0x8000] ;  /* 0x00800000edb4783b */ /* 0x000fee0000000200 */
        /* <DEDUP_REMOVED lines=9> */
[----:B------:R-:W5:Y:S03]  /*6520*/  LDSM.16.M88.4 R204, [R2+0x15800] ;  /* 0x0158000002cc783b */ /* 0x000f660000000200 */
[C---:B---3--:R-:W-:Y:S08]  /*6530*/  HMMA.16816.F32.BF16 R28, R32.reuse, R176, R28 ;  /* 0x000000b0201c723c */ /* 0x048ff0000004181c */
[C---:B------:R-:W-:Y:S01]  /*6540*/  HMMA.16816.F32.BF16 R24, R32.reuse, R178, R24 ;  /* 0x000000b22018723c */ /* 0x040fe20000041818 */
[----:B------:R-:W-:Y:S07]  /*6550*/  LDSM.16.M88.4 R176, [R233+0x16000] ;  /* 0x01600000e9b0783b */ /* 0x000fee0000000200 */
[C---:B--2---:R-:W-:Y:S08]  /*6560*/  HMMA.16816.F32.BF16 R20, R32.reuse, R172, R20 ;  /* 0x000000ac2014723c */ /* 0x044ff00000041814 */
[C---:B------:R-:W-:Y:S01]  /*6570*/  HMMA.16816.F32.BF16 R16, R32.reuse, R174, R16 ;  /* 0x000000ae2010723c */ /* 0x040fe20000041810 */
[----:B------:R-:W-:Y:S07]  /*6580*/  LDSM.16.M88.4 R172, [R233+0x16800] ;  /* 0x01680000e9ac783b */ /* 0x000fee0000000200 */
[C---:B----4-:R-:W-:Y:S08]  /*6590*/  HMMA.16816.F32.BF16 R200, R32.reuse, R12, R200 ;  /* 0x0000000c20c8723c */ /* 0x050ff000000418c8 */
[C---:B------:R-:W-:Y:S01]  /*65a0*/  HMMA.16816.F32.BF16 R192, R32.reuse, R14, R192 ;  /* 0x0000000e20c0723c */ /* 0x040fe200000418c0 */
[----:B------:R-:W2:Y:S07]  /*65b0*/  LDSM.16.M88.4 R12, [R235+0xc000] ;  /* 0x00c00000eb0c783b */ /* 0x000eae0000000200 */
[C---:B------:R-:W-:Y:S08]  /*65c0*/  HMMA.16816.F32.BF16 R188, R32.reuse, R168, R188 ;  /* 0x000000a820bc723c */ /* 0x040ff000000418bc */
[----:B------:R-:W-:Y:S01]  /*65d0*/  HMMA.16816.F32.BF16 R184, R32, R170, R184 ;  /* 0x000000aa20b8723c */ /* 0x000fe200000418b8 */
[----:B------:R-:W3:Y:S04]  /*65e0*/  LDSM.16.M88.4 R168, [R233+0x17000] ;  /* 0x01700000e9a8783b */ /* 0x000ee80000000200 */
[----:B------:R-:W4:Y:S03]  /*65f0*/  LDSM.16.M88.4 R32, [R233+0x17800] ;  /* 0x01780000e920783b */ /* 0x000f260000000200 */
[C---:B-1----:R-:W-:Y:S01]  /*6600*/  HMMA.16816.F32.BF16 R20, R180.reuse, R8, R20 ;  /* 0x00000008b414723c */ /* 0x042fe20000041814 */
[----:B------:R-:W-:Y:S07]  /*6610*/  LDSM.16.M88.4 R232, [R232+0xc000] ;  /* 0x00c00000e8e8783b */ /* 0x000fee0000000200 */
[C---:B------:R-:W-:Y:S01]  /*6620*/  HMMA.16816.F32.BF16 R16, R180.reuse, R10, R16 ;  /* 0x0000000ab410723c */ /* 0x040fe20000041810 */
[----:B------:R-:W1:Y:S07]  /*6630*/  LDSM.16.M88.4 R8, [R236+0x16000] ;  /* 0x01600000ec08783b */ /* 0x000e6e0000000200 */
[C---:B-----5:R-:W-:Y:S08]  /*6640*/  HMMA.16816.F32.BF16 R28, R180.reuse, R208, R28 ;  /* 0x000000d0b41c723c */ /* 0x060ff0000004181c */
[C---:B------:R-:W-:Y:S01]  /*6650*/  HMMA.16816.F32.BF16 R24, R180.reuse, R210, R24 ;  /* 0x000000d2b418723c */ /* 0x040fe20000041818 */
[----:B------:R-:W-:Y:S07]  /*6660*/  LDSM.16.M88.4 R208, [R236+0x17000] ;  /* 0x01700000ecd0783b */ /* 0x000fee0000000200 */
[C---:B------:R-:W-:Y:S08]  /*6670*/  HMMA.16816.F32.BF16 R200, R180.reuse, R4, R200 ;  /* 0x00000004b4c8723c */ /* 0x040ff000000418c8 */
[C---:B------:R-:W-:Y:S01]  /*6680*/  HMMA.16816.F32.BF16 R192, R180.reuse, R6, R192 ;  /* 0x00000006b4c0723c */ /* 0x040fe200000418c0 */
[----:B------:R-:W5:Y:S07]  /*6690*/  LDSM.16.M88.4 R4, [R236+0x16800] ;  /* 0x01680000ec04783b */ /* 0x000f6e0000000200 */
[C---:B------:R-:W-:Y:S08]  /*66a0*/  HMMA.16816.F32.BF16 R188, R180.reuse, R204, R188 ;  /* 0x000000ccb4bc723c */ /* 0x040ff000000418bc */
        /* <DEDUP_REMOVED lines=8> */
[----:B------:R-:W2:Y:S07]  /*6730*/  LDSM.16.M88.4 R172, [R230+0x16800] ;  /* 0x01680000e6ac783b */ /* 0x000eae0000000200 */
[C---:B---3--:R-:W-:Y:S08]  /*6740*/  HMMA.16816.F32.BF16 R200, R12.reuse, R168, R200 ;  /* 0x000000a80cc8723c */ /* 0x048ff000000418c8 */
[C---:B------:R-:W-:Y:S01]  /*6750*/  HMMA.16816.F32.BF16 R192, R12.reuse, R170, R192 ;  /* 0x000000aa0cc0723c */ /* 0x040fe200000418c0 */
[----:B------:R-:W-:Y:S07]  /*6760*/  LDSM.16.M88.4 R168, [R230+0x17000] ;  /* 0x01700000e6a8783b */ /* 0x000fee0000000200 */
[C---:B----4-:R-:W-:Y:S08]  /*6770*/  HMMA.16816.F32.BF16 R188, R12.reuse, R32, R188 ;  /* 0x000000200cbc723c */ /* 0x050ff000000418bc */
[----:B------:R-:W-:Y:S01]  /*6780*/  HMMA.16816.F32.BF16 R184, R12, R34, R184 ;  /* 0x000000220cb8723c */ /* 0x000fe200000418b8 */
[----:B------:R-:W-:Y:S04]  /*6790*/  LDSM.16.M88.4 R12, [R237+0xc000] ;  /* 0x00c00000ed0c783b */ /* 0x000fe80000000200 */
[----:B------:R-:W-:Y:S03]  /*67a0*/  LDSM.16.M88.4 R32, [R230+0x17800] ;  /* 0x01780000e620783b */ /* 0x000fe60000000200 */
[C---:B-1----:R-:W-:Y:S08]  /*67b0*/  HMMA.16816.F32.BF16 R28, R232.reuse, R8, R28 ;  /* 0x00000008e81c723c */ /* 0x042ff0000004181c */
[C---:B------:R-:W-:Y:S01]  /*67c0*/  HMMA.16816.F32.BF16 R24, R232.reuse, R10, R24 ;  /* 0x0000000ae818723c */ /* 0x040fe20000041818 */
[----:B------:R-:W1:Y:S07]  /*67d0*/  LDSM.16.M88.4 R8, [R2+0x16000] ;  /* 0x016000000208783b */ /* 0x000e6e0000000200 */
[C---:B-----5:R-:W-:Y:S08]  /*67e0*/  HMMA.16816.F32.BF16 R20, R232.reuse, R4, R20 ;  /* 0x00000004e814723c */ /* 0x060ff00000041814 */
[----:B------:R-:W-:Y:S01]  /*67f0*/  HMMA.16816.F32.BF16 R16, R232, R6, R16 ;  /* 0x00000006e810723c */ /* 0x000fe20000041810 */
[----:B------:R-:W3:Y:S07]  /*6800*/  LDSM.16.M88.4 R4, [R2+0x16800] ;  /* 0x016800000204783b */ /* 0x000eee0000000200 */
[C---:B--2---:R-:W-:Y:S08]  /*6810*/  HMMA.16816.F32.BF16 R28, R180.reuse, R176, R28 ;  /* 0x000000b0b41c723c */ /* 0x044ff0000004181c */
[----:B------:R-:W-:Y:S01]  /*6820*/  HMMA.16816.F32.BF16 R24, R180, R178, R24 ;  /* 0x000000b2b418723c */ /* 0x000fe20000041818 */
[----:B------:R-:W2:Y:S07]  /*6830*/  LDSM.16.M88.4 R176, [R2+0x17000] ;  /* 0x0170000002b0783b */ /* 0x000eae0000000200 */
[----:B------:R-:W-:Y:S08]  /*6840*/  HMMA.16816.F32.BF16 R200, R232, R208, R200 ;  /* 0x000000d0e8c8723c */ /* 0x000ff000000418c8 */
[----:B------:R-:W-:Y:S08]  /*6850*/  HMMA.16816.F32.BF16 R20, R180, R172, R20 ;  /* 0x000000acb414723c */ /* 0x000ff00000041814 */
[----:B------:R-:W-:Y:S08]  /*6860*/  HMMA.16816.F32.BF16 R192, R232, R210, R192 ;  /* 0x000000d2e8c0723c */ /* 0x000ff000000418c0 */
[C---:B-1----:R-:W-:Y:S08]  /*6870*/  HMMA.16816.F32.BF16 R28, R12.reuse, R8, R28 ;  /* 0x000000080c1c723c */ /* 0x042ff0000004181c */
[----:B------:R-:W-:Y:S01]  /*6880*/  HMMA.16816.F32.BF16 R24, R12, R10, R24 ;  /* 0x0000000a0c18723c */ /* 0x000fe20000041818 */
[----:B------:R1:W4:Y:S01]  /*6890*/  LDSM.16.M88.4 R8, [R2+0x17800] ;  /* 0x017800000208783b */ /* 0x0003220000000200 */
[----:B------:R-:W-:-:S06]  /*68a0*/  DEPBAR.LE SB0, 0x0 ;  /* 0x000080000000791a */ /* 0x000fcc0000000000 */
[C---:B------:R-:W-:Y:S08]  /*68b0*/  HMMA.16816.F32.BF16 R188, R232.reuse, R204, R188 ;  /* 0x000000cce8bc723c */ /* 0x040ff000000418bc */
[----:B------:R-:W-:Y:S08]  /*68c0*/  HMMA.16816.F32.BF16 R184, R232, R206, R184 ;  /* 0x000000cee8b8723c */ /* 0x000ff000000418b8 */
[C---:B------:R-:W-:Y:S08]  /*68d0*/  HMMA.16816.F32.BF16 R16, R180.reuse, R174, R16 ;  /* 0x000000aeb410723c */ /* 0x040ff00000041810 */
[----:B------:R-:W-:Y:S08]  /*68e0*/  HMMA.16816.F32.BF16 R200, R180, R168, R200 ;  /* 0x000000a8b4c8723c */ /* 0x000ff000000418c8 */
[----:B---3--:R-:W-:Y:S01]  /*68f0*/  HMMA.16816.F32.BF16 R20, R12, R4, R20 ;  /* 0x000000040c14723c */ /* 0x008fe20000041814 */
[----:B------:R-:W-:-:S04]  /*6900*/  IMAD.U32 R4, RZ, RZ, UR4 ;  /* 0x00000004ff047e24 */ /* 0x000fc8000f8e00ff */
[----:B------:R-:W-:-:S03]  /*6910*/  IMAD R227, R4, 0x40, R227 ;  /* 0x0000004004e37824 */ /* 0x000fc600078e02e3 */
[C---:B------:R-:W-:Y:S01]  /*6920*/  HMMA.16816.F32.BF16 R192, R180.reuse, R170, R192 ;  /* 0x000000aab4c0723c */ /* 0x040fe200000418c0 */
[C---:B-1----:R-:W-:Y:S02]  /*6930*/  VIADD R2, R227.reuse, 0xffffffc0 ;  /* 0xffffffc0e3027836 */ /* 0x042fe40000000000 */
[C---:B------:R-:W-:Y:S02]  /*6940*/  VIADD R4, R227.reuse, 0xffffffc8 ;  /* 0xffffffc8e3047836 */ /* 0x040fe40000000000 */
[C---:B------:R-:W-:Y:S01]  /*6950*/  VIADD R5, R227.reuse, 0xffffffc1 ;  /* 0xffffffc1e3057836 */ /* 0x040fe20000000000 */
[CC--:B------:R-:W-:Y:S02]  /*6960*/  ISETP.GE.AND P4, PT, R2.reuse, R197.reuse, PT ;  /* 0x000000c50200720c */ /* 0x0c0fe40003f86270 */
[----:B------:R-:W-:Y:S01]  /*6970*/  HMMA.16816.F32.BF16 R188, R180, R32, R188 ;  /* 0x00000020b4bc723c */ /* 0x000fe200000418bc */
[----:B------:R-:W-:Y:S01]  /*6980*/  ISETP.GE.AND P2, PT, R2, R196, PT ;  /* 0x000000c40200720c */ /* 0x000fe20003f46270 */
[----:B------:R-:W-:Y:S01]  /*6990*/  VIADD R2, R227, 0xffffffc9 ;  /* 0xffffffc9e3027836 */ /* 0x000fe20000000000 */
[----:B------:R-:W-:-:S02]  /*69a0*/  ISETP.GE.AND P1, PT, R4, R197, PT ;  /* 0x000000c50400720c */ /* 0x000fc40003f26270 */
[-C--:B------:R-:W-:Y:S01]  /*69b0*/  ISETP.GE.AND P5, PT, R4, R196.reuse, PT ;  /* 0x000000c40400720c */ /* 0x080fe20003fa6270 */
[----:B------:R-:W-:Y:S01]  /*69c0*/  VIADD R4, R227, 0xffffffd0 ;  /* 0xffffffd0e3047836 */ /* 0x000fe20000000000 */
[C---:B------:R-:W-:Y:S01]  /*69d0*/  ISETP.GE.AND P3, PT, R5.reuse, R197, PT ;  /* 0x000000c50500720c */ /* 0x040fe20003f66270 */
[----:B------:R-:W-:Y:S01]  /*69e0*/  HMMA.16816.F32.BF16 R184, R180, R34, R184 ;  /* 0x00000022b4b8723c */ /* 0x000fe200000418b8 */
[----:B------:R-:W-:Y:S02]  /*69f0*/  ISETP.GE.AND P0, PT, R5, R196, PT ;  /* 0x000000c40500720c */ /* 0x000fe40003f06270 */
[----:B------:R-:W-:Y:S02]  /*6a00*/  FSEL R28, R28, -INF , !P4 ;  /* 0xff8000001c1c7808 */ /* 0x000fe40006000000 */
[----:B------:R-:W-:Y:S02]  /*6a10*/  FSEL R30, R30, -INF , !P2 ;  /* 0xff8000001e1e7808 */ /* 0x000fe40005000000 */
[----:B------:R-:W-:Y:S01]  /*6a20*/  FSEL R29, R29, -INF , !P3 ;  /* 0xff8000001d1d7808 */ /* 0x000fe20005800000 */
[----:B------:R-:W-:Y:S01]  /*6a30*/  HMMA.16816.F32.BF16 R16, R12, R6, R16 ;  /* 0x000000060c10723c */ /* 0x000fe20000041810 */
[----:B------:R-:W-:-:S02]  /*6a40*/  FSEL R31, R31, -INF , !P0 ;  /* 0xff8000001f1f7808 */ /* 0x000fc40004000000 */
[CC--:B------:R-:W-:Y:S02]  /*6a50*/  ISETP.GE.AND P4, PT, R2.reuse, R197.reuse, PT ;  /* 0x000000c50200720c */ /* 0x0c0fe40003f86270 */
[-C--:B------:R-:W-:Y:S01]  /*6a60*/  ISETP.GE.AND P2, PT, R2, R196.reuse, PT ;  /* 0x000000c40200720c */ /* 0x080fe20003f46270 */
[C---:B------:R-:W-:Y:S01]  /*6a70*/  VIADD R2, R227.reuse, 0xffffffd1 ;  /* 0xffffffd1e3027836 */ /* 0x040fe20000000000 */
[C---:B------:R-:W-:Y:S01]  /*6a80*/  ISETP.GE.AND P0, PT, R4.reuse, R197, PT ;  /* 0x000000c50400720c */ /* 0x040fe20003f06270 */
[----:B--2---:R-:W-:Y:S01]  /*6a90*/  HMMA.16816.F32.BF16 R200, R12, R176, R200 ;  /* 0x000000b00cc8723c */ /* 0x004fe200000418c8 */
[----:B------:R-:W-:Y:S01]  /*6aa0*/  ISETP.GE.AND P3, PT, R4, R196, PT ;  /* 0x000000c40400720c */ /* 0x000fe20003f66270 */
[----:B------:R-:W-:Y:S01]  /*6ab0*/  VIADD R4, R227, 0xffffffd8 ;  /* 0xffffffd8e3047836 */ /* 0x000fe20000000000 */
[----:B------:R-:W-:Y:S02]  /*6ac0*/  FSEL R24, R24, -INF , !P1 ;  /* 0xff80000018187808 */ /* 0x000fe40004800000 */
[----:B------:R-:W-:-:S02]  /*6ad0*/  FSEL R26, R26, -INF , !P5 ;  /* 0xff8000001a1a7808 */ /* 0x000fc40006800000 */
[----:B------:R-:W-:Y:S01]  /*6ae0*/  FSEL R25, R25, -INF , !P4 ;  /* 0xff80000019197808 */ /* 0x000fe20006000000 */
[C---:B------:R-:W-:Y:S01]  /*6af0*/  HMMA.16816.F32.BF16 R192, R12.reuse, R178, R192 ;  /* 0x000000b20cc0723c */ /* 0x040fe200000418c0 */
[----:B------:R-:W-:Y:S01]  /*6b00*/  FSEL R27, R27, -INF , !P2 ;  /* 0xff8000001b1b7808 */ /* 0x000fe20005000000 */
[----:B------:R-:W-:Y:S01]  /*6b10*/  BAR.SYNC.DEFER_BLOCKING 0x0 ;  /* 0x0000000000007b1d */ /* 0x000fe20000010000 */
[CC--:B------:R-:W-:Y:S02]  /*6b20*/  ISETP.GE.AND P1, PT, R2.reuse, R197.reuse, PT ;  /* 0x000000c50200720c */ /* 0x0c0fe40003f26270 */
[-C--:B------:R-:W-:Y:S01]  /*6b30*/  ISETP.GE.AND P5, PT, R2, R196.reuse, PT ;  /* 0x000000c40200720c */ /* 0x080fe20003fa6270 */
[C---:B------:R-:W-:Y:S01]  /*6b40*/  VIADD R2, R227.reuse, 0xffffffd9 ;  /* 0xffffffd9e3027836 */ /* 0x040fe20000000000 */
[CC--:B------:R-:W-:Y:S01]  /*6b50*/  ISETP.GE.AND P2, PT, R4.reuse, R197.reuse, PT ;  /* 0x000000c50400720c */ /* 0x0c0fe20003f46270 */
[----:B----4-:R-:W-:Y:S01]  /*6b60*/  HMMA.16816.F32.BF16 R184, R12, R10, R184 ;  /* 0x0000000a0cb8723c */ /* 0x010fe200000418b8 */
[----:B------:R-:W-:Y:S01]  /*6b70*/  ISETP.GE.AND P4, PT, R4, R196, PT ;  /* 0x000000c40400720c */ /* 0x000fe20003f86270 */
[C---:B------:R-:W-:Y:S01]  /*6b80*/  VIADD R11, R227.reuse, 0xffffffe8 ;  /* 0xffffffe8e30b7836 */ /* 0x040fe20000000000 */
[----:B------:R-:W-:Y:S01]  /*6b90*/  FSEL R175, R20, -INF , !P0 ;  /* 0xff80000014af7808 */ /* 0x000fe20004000000 */
[----:B------:R-:W-:Y:S01]  /*6ba0*/  VIADD R10, R227, 0xffffffe9 ;  /* 0xffffffe9e30a7836 */ /* 0x000fe20000000000 */
[----:B------:R-:W-:-:S02]  /*6bb0*/  ISETP.GE.AND P0, PT, R2, R197, PT ;  /* 0x000000c50200720c */ /* 0x000fc40003f06270 */
[----:B------:R-:W-:Y:S01]  /*6bc0*/  FSEL R174, R21, -INF , !P1 ;  /* 0xff80000015ae7808 */ /* 0x000fe20004800000 */
[----:B------:R-:W-:Y:S01]  /*6bd0*/  HMMA.16816.F32.BF16 R4, R12, R8, R188 ;  /* 0x000000080c04723c */ /* 0x000fe200000418bc */
[C---:B------:R-:W-:Y:S01]  /*6be0*/  VIADD R8, R227.reuse, 0xffffffe0 ;  /* 0xffffffe0e3087836 */ /* 0x040fe20000000000 */
[----:B------:R-:W-:Y:S01]  /*6bf0*/  FMNMX3.FTZ R13, R164, R28, R29, !PT ;  /* 0x0000001ca40d7276 */ /* 0x000fe2000781001d */
[----:B------:R-:W-:Y:S01]  /*6c00*/  VIADD R12, R227, 0xffffffe1 ;  /* 0xffffffe1e30c7836 */ /* 0x000fe20000000000 */
[----:B------:R-:W-:Y:S01]  /*6c10*/  FSEL R173, R17, -INF , !P0 ;  /* 0xff80000011ad7808 */ /* 0x000fe20004000000 */
[----:B------:R-:W-:Y:S01]  /*6c20*/  VIADD R9, R227, 0xfffffff0 ;  /* 0xfffffff0e3097836 */ /* 0x000fe20000000000 */
[-C--:B------:R-:W-:Y:S02]  /*6c30*/  ISETP.GE.AND P1, PT, R8, R197.reuse, PT ;  /* 0x000000c50800720c */ /* 0x080fe40003f26270 */
[----:B------:R-:W-:Y:S02]  /*6c40*/  FMNMX3.FTZ R13, R13, R24, R25, !PT ;  /* 0x000000180d0d7276 */ /* 0x000fe40007810019 */
[----:B------:R-:W-:-:S02]  /*6c50*/  ISETP.GE.AND P0, PT, R12, R197, PT ;  /* 0x000000c50c00720c */ /* 0x000fc40003f06270 */
[----:B------:R-:W-:Y:S02]  /*6c60*/  FSEL R238, R200, -INF , !P1 ;  /* 0xff800000c8ee7808 */ /* 0x000fe40004800000 */
[----:B------:R-:W-:Y:S02]  /*6c70*/  ISETP.GE.AND P1, PT, R11, R197, PT ;  /* 0x000000c50b00720c */ /* 0x000fe40003f26270 */
[----:B------:R-:W-:Y:S02]  /*6c80*/  FSEL R171, R16, -INF , !P2 ;  /* 0xff80000010ab7808 */ /* 0x000fe40005000000 */
[----:B------:R-:W-:Y:S02]  /*6c90*/  FMNMX3.FTZ R13, R13, R175, R174, !PT ;  /* 0x000000af0d0d7276 */ /* 0x000fe400078100ae */
[----:B------:R-:W-:Y:S01]  /*6ca0*/  ISETP.GE.AND P2, PT, R8, R196, PT ;  /* 0x000000c40800720c */ /* 0x000fe20003f46270 */
[----:B------:R-:W-:Y:S01]  /*6cb0*/  VIADD R8, R227, 0xfffffff1 ;  /* 0xfffffff1e3087836 */ /* 0x000fe20000000000 */
[----:B------:R-:W-:-:S02]  /*6cc0*/  FSEL R237, R201, -INF , !P0 ;  /* 0xff800000c9ed7808 */ /* 0x000fc40004000000 */
[-C--:B------:R-:W-:Y:S02]  /*6cd0*/  ISETP.GE.AND P0, PT, R10, R197.reuse, PT ;  /* 0x000000c50a00720c */ /* 0x080fe40003f06270 */
[----:B------:R-:W-:Y:S02]  /*6ce0*/  FSEL R236, R192, -INF , !P1 ;  /* 0xff800000c0ec7808 */ /* 0x000fe40004800000 */
[----:B------:R-:W-:Y:S02]  /*6cf0*/  ISETP.GE.AND P1, PT, R9, R197, PT ;  /* 0x000000c50900720c */ /* 0x000fe40003f26270 */
[----:B------:R-:W-:Y:S02]  /*6d00*/  FSEL R168, R22, -INF , !P3 ;  /* 0xff80000016a87808 */ /* 0x000fe40005800000 */
[----:B------:R-:W-:Y:S02]  /*6d10*/  FMNMX3.FTZ R13, R13, R171, R173, !PT ;  /* 0x000000ab0d0d7276 */ /* 0x000fe400078100ad */
[----:B------:R-:W-:Y:S01]  /*6d20*/  ISETP.GE.AND P3, PT, R2, R196, PT ;  /* 0x000000c40200720c */ /* 0x000fe20003f66270 */
[----:B------:R-:W-:Y:S01]  /*6d30*/  VIADD R2, R227, 0xfffffff8 ;  /* 0xfffffff8e3027836 */ /* 0x000fe20000000000 */
[----:B------:R-:W-:Y:S01]  /*6d40*/  FSEL R183, R193, -INF , !P0 ;  /* 0xff800000c1b77808 */ /* 0x000fe20004000000 */
[----:B------:R-:W-:Y:S01]  /*6d50*/  VIADD R227, R227, 0xfffffff9 ;  /* 0xfffffff9e3e37836 */ /* 0x000fe20000000000 */
[----:B------:R-:W-:-:S02]  /*6d60*/  ISETP.GE.AND P0, PT, R8, R197, PT ;  /* 0x000000c50800720c */ /* 0x000fc40003f06270 */
[----:B------:R-:W-:Y:S02]  /*6d70*/  FSEL R235, R4, -INF , !P1 ;  /* 0xff80000004eb7808 */ /* 0x000fe40004800000 */
[----:B------:R-:W-:Y:S02]  /*6d80*/  FMNMX3.FTZ R4, R13, R238, R237, !PT ;  /* 0x000000ee0d047276 */ /* 0x000fe400078100ed */
[----:B------:R-:W-:Y:S02]  /*6d90*/  FSEL R234, R5, -INF , !P0 ;  /* 0xff80000005ea7808 */ /* 0x000fe40004000000 */
[-C--:B------:R-:W-:Y:S02]  /*6da0*/  ISETP.GE.AND P1, PT, R2, R197.reuse, PT ;  /* 0x000000c50200720c */ /* 0x080fe40003f26270 */
[----:B------:R-:W-:Y:S02]  /*6db0*/  ISETP.GE.AND P0, PT, R227, R197, PT ;  /* 0x000000c5e300720c */ /* 0x000fe40003f06270 */
[----:B------:R-:W-:-:S02]  /*6dc0*/  FMNMX3.FTZ R4, R4, R236, R183, !PT ;  /* 0x000000ec04047276 */ /* 0x000fc400078100b7 */
[----:B------:R-:W-:Y:S02]  /*6dd0*/  FSEL R206, R184, -INF , !P1 ;  /* 0xff800000b8ce7808 */ /* 0x000fe40004800000 */
[----:B------:R-:W-:Y:S02]  /*6de0*/  FSEL R205, R185, -INF , !P0 ;  /* 0xff800000b9cd7808 */ /* 0x000fe40004000000 */
[----:B------:R-:W-:Y:S02]  /*6df0*/  FMNMX3.FTZ R4, R4, R235, R234, !PT ;  /* 0x000000eb04047276 */ /* 0x000fe400078100ea */
[----:B------:R-:W-:Y:S02]  /*6e00*/  ISETP.GE.AND P1, PT, R12, R196, PT ;  /* 0x000000c40c00720c */ /* 0x000fe40003f26270 */
[----:B------:R-:W-:Y:S01]  /*6e10*/  FMNMX3.FTZ R5, R4, R206, R205, !PT ;  /* 0x000000ce04057276 */ /* 0x000fe200078100cd */
[----:B------:R-:W-:Y:S10]  /*6e20*/  BRA.U !UP1, `(.L_x_848) ;  /* 0x0000000109707547 */ /* 0x000ff4000b800000 */
        /* <DEDUP_REMOVED lines=9> */
[----:B------:R-:W-:Y:S01]  /*6ec0*/  ULEA.HI.X UR6, UR10, UR6, UR11, 0x5, UP0 ;  /* 0x000000060a067291 */ /* 0x000fe200080f2c0b */
[----:B------:R-:W-:Y:S01]  /*6ed0*/  LEA R14, P0, R16, R217, 0x7 ;  /* 0x000000d9100e7211 */ /* 0x000fe200078038ff */
[----:B------:R-:W-:-:S03]  /*6ee0*/  IMAD.U32 R12, RZ, RZ, UR5 ;  /* 0x00000005ff0c7e24 */ /* 0x000fc6000f8e00ff */
        /* <DEDUP_REMOVED lines=16> */
.L_x_848:
[----:B------:R-:W-:Y:S01]  /*6ff0*/  ISETP.GE.AND P0, PT, R11, R196, PT ;  /* 0x000000c40b00720c */ /* 0x000fe20003f06270 */
[----:B------:R-:W2:Y:S01]  /*7000*/  SHFL.BFLY PT, R4, R5, 0x2, 0x1f ;  /* 0x0c401f0005047f89 */ /* 0x000ea200000e0000 */
        /* <DEDUP_REMOVED lines=8> */
[----:B------:R-:W-:Y:S01]  /*7090*/  FSEL R172, R18, -INF , !P4 ;  /* 0xff80000012ac7808 */ /* 0x000fe20006000000 */
[----:B------:R-:W3:Y:S01]  /*70a0*/  S2UR UR4, SR_CgaCtaId ;  /* 0x00000000000479c3 */ /* 0x000ee20000008800 */
[----:B------:R-:W-:Y:S01]  /*70b0*/  FSEL R170, R19, -INF , !P3 ;  /* 0xff80000013aa7808 */ /* 0x000fe20005800000 */
[----:B------:R-:W4:Y:S01]  /*70c0*/  LDCU UR23, c[0x0][0x45c] ;  /* 0x00008b80ff1777ac */ /* 0x000f220008000800 */
[----:B------:R-:W-:-:S02]  /*70d0*/  FMNMX3.FTZ R10, R10, R168, R169, !PT ;  /* 0x000000a80a0a7276 */ /* 0x000fc400078100a9 */
[----:B------:R-:W-:Y:S01]  /*70e0*/  FSEL R182, R202, -INF , !P2 ;  /* 0xff800000cab67808 */ /* 0x000fe20005000000 */
[----:B------:R-:W-:Y:S01]  /*70f0*/  UMOV UR5, 0x400 ;  /* 0x0000040000057882 */ /* 0x000fe20000000000 */
[----:B------:R-:W-:Y:S01]  /*7100*/  FSEL R184, R203, -INF , !P1 ;  /* 0xff800000cbb87808 */ /* 0x000fe20004800000 */
[----:B------:R-:W-:Y:S01]  /*7110*/  UIADD3 UR7, UPT, UPT, UR25, -0x126145ec, URZ ;  /* 0xed9eba1419077890 */ /* 0x000fe2000fffe0ff */
[----:B------:R-:W-:Y:S02]  /*7120*/  FMNMX3.FTZ R10, R10, R172, R170, !PT ;  /* 0x000000ac0a0a7276 */ /* 0x000fe400078100aa */
[-C--:B------:R-:W-:Y:S02]  /*7130*/  ISETP.GE.AND P4, PT, R9, R196.reuse, PT ;  /* 0x000000c40900720c */ /* 0x080fe40003f86270 */
[----:B------:R-:W-:Y:S02]  /*7140*/  ISETP.GE.AND P3, PT, R8, R196, PT ;  /* 0x000000c40800720c */ /* 0x000fe40003f66270 */
[----:B------:R-:W-:Y:S01]  /*7150*/  FSEL R181, R194, -INF , !P0 ;  /* 0xff800000c2b57808 */ /* 0x000fe20004000000 */
[----:B------:R-:W5:Y:S01]  /*7160*/  LDC R8, c[0x0][0x4f8] ;  /* 0x00013e00ff087b82 */ /* 0x000f620000000800 */
[----:B------:R-:W-:-:S02]  /*7170*/  FSEL R180, R195, -INF , !P5 ;  /* 0xff800000c3b47808 */ /* 0x000fc40006800000 */
[----:B------:R-:W-:Y:S02]  /*7180*/  FMNMX3.FTZ R10, R10, R182, R184, !PT ;  /* 0x000000b60a0a7276 */ /* 0x000fe400078100b8 */
[-C--:B------:R-:W-:Y:S02]  /*7190*/  ISETP.GE.AND P1, PT, R2, R196.reuse, PT ;  /* 0x000000c40200720c */ /* 0x080fe40003f26270 */
[----:B------:R-:W-:Y:S01]  /*71a0*/  ISETP.GE.AND P0, PT, R227, R196, PT ;  /* 0x000000c4e300720c */ /* 0x000fe20003f06270 */
[----:B---3--:R-:W-:Y:S01]  /*71b0*/  ULEA UR5, UR4, UR5, 0x18 ;  /* 0x0000000504057291 */ /* 0x008fe2000f8ec0ff */
[----:B------:R-:W-:Y:S01]  /*71c0*/  FSEL R191, R6, -INF , !P4 ;  /* 0xff80000006bf7808 */ /* 0x000fe20006000000 */
[----:B------:R-:W-:Y:S01]  /*71d0*/  UIADD3 UR4, UPT, UPT, UR25, 0x646e171e, URZ ;  /* 0x646e171e19047890 */ /* 0x000fe2000fffe0ff */
[----:B------:R-:W-:Y:S02]  /*71e0*/  FSEL R190, R7, -INF , !P3 ;  /* 0xff80000007be7808 */ /* 0x000fe40005800000 */
[----:B------:R-:W-:-:S02]  /*71f0*/  FMNMX3.FTZ R10, R10, R181, R180, !PT ;  /* 0x000000b50a0a7276 */ /* 0x000fc400078100b4 */
[----:B------:R-:W-:Y:S02]  /*7200*/  FSEL R179, R186, -INF , !P1 ;  /* 0xff800000bab37808 */ /* 0x000fe40004800000 */
[----:B------:R-:W-:Y:S02]  /*7210*/  FSEL R178, R187, -INF , !P0 ;  /* 0xff800000bbb27808 */ /* 0x000fe40004000000 */
[----:B------:R-:W-:Y:S02]  /*7220*/  FMNMX3.FTZ R10, R10, R191, R190, !PT ;  /* 0x000000bf0a0a7276 */ /* 0x000fe400078100be */
[----:B--2---:R-:W-:Y:S02]  /*7230*/  FMNMX.FTZ R6, R5, R4, !PT ;  /* 0x0000000405067209 */ /* 0x004fe40007810000 */
[----:B------:R-:W-:Y:S02]  /*7240*/  FMNMX3.FTZ R4, R10, R179, R178, !PT ;  /* 0x000000b30a047276 */ /* 0x000fe400078100b2 */
[----:B------:R-:W-:Y:S01]  /*7250*/  MOV R5, UR26 ;  /* 0x0000001a00057c02 */ /* 0x000fe20008000f00 */
[----:B------:R-:W2:Y:S01]  /*7260*/  SHFL.BFLY PT, R230, R6, 0x1, 0x1f ;  /* 0x0c201f0006e67f89 */ /* 0x000ea200000e0000 */
[----:B------:R-:W-:Y:S01]  /*7270*/  LOP3.LUT P5, RZ, R165, 0x4, RZ, 0xc0, !PT ;  /* 0x00000004a5ff7812 */ /* 0x000fe200078ac0ff */
[----:B------:R-:W-:Y:S01]  /*7280*/  UIADD3 UR26, UPT, UPT, UR26, 0x1, URZ ;  /* 0x000000011a1a7890 */ /* 0x000fe2000fffe0ff */
[----:B------:R-:W-:Y:S01]  /*7290*/  LOP3.LUT R5, R5, UR25, R225, 0x96, !PT ;  /* 0x0000001905057c12 */ /* 0x000fe2000f8e96e1 */
[----:B------:R-:W3:Y:S01]  /*72a0*/  SHFL.BFLY PT, R2, R4, 0x2, 0x1f ;  /* 0x0c401f0004027f89 */ /* 0x000ee200000e0000 */
[----:B------:R-:W-:-:S02]  /*72b0*/  SEL R204, R212, 0xffffffe0, !P6 ;  /* 0xffffffe0d4cc7807 */ /* 0x000fc40007000000 */
[----:B-----5:R-:W-:Y:S01]  /*72c0*/  LOP3.LUT R176, R8, 0xff, RZ, 0xc0, !PT ;  /* 0x000000ff08b07812 */ /* 0x020fe200078ec0ff */
[----:B------:R-:W-:-:S03]  /*72d0*/  IMAD.WIDE.U32 R208, R5, -0x326172a9, RZ ;  /* 0xcd9e8d5705d07825 */ /* 0x000fc600078e00ff */
[----:B------:R-:W-:Y:S02]  /*72e0*/  LEA R176, R176, R176, 0x10 ;  /* 0x000000b0b0b07211 */ /* 0x000fe400078e80ff */
[----:B------:R-:W-:Y:S02]  /*72f0*/  LOP3.LUT R210, R228, UR18, R209, 0x96, !PT ;  /* 0x00000012e4d27c12 */ /* 0x000fe4000f8e96d1 */
[----:B------:R-:W-:-:S03]  /*7300*/  LOP3.LUT R208, R208, UR17, R221, 0x96, !PT ;  /* 0x00000011d0d07c12 */ /* 0x000fc6000f8e96dd */
[----:B------:R-:W-:-:S04]  /*7310*/  IMAD.WIDE.U32 R210, R210, -0x2daee0ad, RZ ;  /* 0xd2511f53d2d27825 */ /* 0x000fc800078e00ff */
[----:B------:R-:W-:Y:S01]  /*7320*/  IMAD.WIDE.U32 R208, R208, -0x2daee0ad, RZ ;  /* 0xd2511f53d0d07825 */ /* 0x000fe200078e00ff */
[----:B--2---:R-:W-:-:S04]  /*7330*/  FMNMX.FTZ R230, R6, R230, !PT ;  /* 0x000000e606e67209 */ /* 0x004fc80007810000 */
[----:B------:R-:W-:Y:S02]  /*7340*/  LOP3.LUT R210, R210, UR8, R209, 0x96, !PT ;  /* 0x00000008d2d27c12 */ /* 0x000fe4000f8e96d1 */
[----:B---3--:R-:W-:Y:S01]  /*7350*/  FMNMX.FTZ R2, R4, R2, !PT ;  /* 0x0000000204027209 */ /* 0x008fe20007810000 */
[----:B----4-:R-:W-:Y:S01]  /*7360*/  FMUL.FTZ R207, R230, UR23 ;  /* 0x00000017e6cf7c20 */ /* 0x010fe20008410000 */
[----:B------:R-:W-:Y:S01]  /*7370*/  LOP3.LUT R4, R222, UR22, R211, 0x96, !PT ;  /* 0x00000016de047c12 */ /* 0x000fe2000f8e96d3 */
[----:B------:R-:W-:Y:S01]  /*7380*/  IMAD.WIDE.U32 R210, R210, -0x326172a9, RZ ;  /* 0xcd9e8d57d2d27825 */ /* 0x000fe200078e00ff */
[----:B------:R-:W-:Y:S01]  /*7390*/  FSETP.NEU.FTZ.AND P1, PT, R230, -INF , PT ;  /* 0xff800000e600780b */ /* 0x000fe20003f3d000 */
[----:B------:R-:W2:Y:S02]  /*73a0*/  SHFL.BFLY PT, R227, R2, 0x1, 0x1f ;  /* 0x0c201f0002e37f89 */ /* 0x000ea400000e0000 */
[----:B------:R-:W-:Y:S01]  /*73b0*/  IMAD.WIDE.U32 R186, R4, -0x326172a9, RZ ;  /* 0xcd9e8d5704ba7825 */ /* 0x000fe200078e00ff */
[----:B------:R-:W-:-:S04]  /*73c0*/  FSEL R207, R207, RZ, P1 ;  /* 0x000000ffcfcf7208 */ /* 0x000fc80000800000 */
[----:B------:R-:W-:Y:S01]  /*73d0*/  LOP3.LUT R4, R220, UR16, R187, 0x96, !PT ;  /* 0x00000010dc047c12 */ /* 0x000fe2000f8e96bb */
[----:B------:R-:W-:Y:S01]  /*73e0*/  FFMA.FTZ R195, R24, UR23, -R207 ;  /* 0x0000001718c37c23 */ /* 0x000fe200080108cf */
[----:B------:R-:W-:Y:S01]  /*73f0*/  LOP3.LUT R186, R186, UR13, R211, 0x96, !PT ;  /* 0x0000000dbaba7c12 */ /* 0x000fe2000f8e96d3 */
[--C-:B------:R-:W-:Y:S01]  /*7400*/  FFMA.FTZ R194, R25, UR23, -R207.reuse ;  /* 0x0000001719c27c23 */ /* 0x100fe200080108cf */
[----:B------:R-:W-:Y:S01]  /*7410*/  FFMA.FTZ R201, R28, UR23, -R207 ;  /* 0x000000171cc97c23 */ /* 0x000fe200080108cf */
[----:B------:R-:W-:-:S04]  /*7420*/  IMAD.WIDE.U32 R4, R4, -0x2daee0ad, RZ ;  /* 0xd2511f5304047825 */ /* 0x000fc800078e00ff */
[--C-:B------:R-:W-:Y:S01]  /*7430*/  FFMA.FTZ R200, R29, UR23, -R207.reuse ;  /* 0x000000171dc87c23 */ /* 0x100fe200080108cf */
[----:B------:R-:W-:Y:S01]  /*7440*/  MUFU.EX2 R195, R195 ;  /* 0x000000c300c37308 */ /* 0x000fe20000000800 */
[----:B------:R-:W-:Y:S01]  /*7450*/  FFMA.FTZ R211, R171, UR23, -R207 ;  /* 0x00000017abd37c23 */ /* 0x000fe200080108cf */
[----:B------:R-:W-:Y:S01]  /*7460*/  IMAD.WIDE.U32 R186, R186, -0x2daee0ad, RZ ;  /* 0xd2511f53baba7825 */ /* 0x000fe200078e00ff */
[----:B------:R-:W-:-:S03]  /*7470*/  LOP3.LUT R208, R208, UR7, R5, 0x96, !PT ;  /* 0x00000007d0d07c12 */ /* 0x000fc6000f8e9605 */
[--C-:B------:R-:W-:Y:S01]  /*7480*/  FFMA.FTZ R231, R175, UR23, -R207.reuse ;  /* 0x00000017afe77c23 */ /* 0x100fe200080108cf */
[--C-:B------:R-:W-:Y:S01]  /*7490*/  FFMA.FTZ R239, R183, UR23, -R207.reuse ;  /* 0x00000017b7ef7c23 */ /* 0x100fe200080108cf */
[----:B------:R-:W-:Y:S01]  /*74a0*/  FFMA.FTZ R236, R236, UR23, -R207 ;  /* 0x00000017ecec7c23 */ /* 0x000fe200080108cf */
[----:B------:R-:W-:Y:S01]  /*74b0*/  LOP3.LUT R10, R4, UR6, R187, 0x96, !PT ;  /* 0x00000006040a7c12 */ /* 0x000fe2000f8e96bb */
[----:B------:R-:W-:Y:S01]  /*74c0*/  IMAD.WIDE.U32 R208, R208, -0x326172a9, RZ ;  /* 0xcd9e8d57d0d07825 */ /* 0x000fe200078e00ff */
[----:B------:R-:W-:Y:S01]  /*74d0*/  MUFU.EX2 R194, R194 ;  /* 0x000000c200c27308 */ /* 0x000fe20000000800 */
[----:B--2---:R-:W-:Y:S02]  /*74e0*/  FMNMX.FTZ R227, R2, R227, !PT ;  /* 0x000000e302e37209 */ /* 0x004fe40007810000 */
[----:B------:R-:W-:Y:S01]  /*74f0*/  FFMA.FTZ R238, R238, UR23, -R207 ;  /* 0x00000017eeee7c23 */ /* 0x000fe200080108cf */
[----:B------:R-:W-:-:S04]  /*7500*/  IMAD.WIDE.U32 R10, R10, -0x326172a9, RZ ;  /* 0xcd9e8d570a0a7825 */ /* 0x000fc800078e00ff */
[--C-:B------:R-:W-:Y:S01]  /*7510*/  FFMA.FTZ R237, R237, UR23, -R207.reuse ;  /* 0x00000017eded7c23 */ /* 0x100fe200080108cf */
[C---:B------:R-:W-:Y:S01]  /*7520*/  FSETP.NEU.FTZ.AND P0, PT, R227.reuse, -INF , PT ;  /* 0xff800000e300780b */ /* 0x040fe20003f1d000 */
[----:B------:R-:W-:Y:S01]  /*7530*/  FMUL.FTZ R177, R227, UR23 ;  /* 0x00000017e3b17c20 */ /* 0x000fe20008410000 */
[--C-:B------:R-:W-:Y:S01]  /*7540*/  FFMA.FTZ R235, R235, UR23, -R207.reuse ;  /* 0x00000017ebeb7c23 */ /* 0x100fe200080108cf */
[----:B------:R-:W-:Y:S01]  /*7550*/  MOV R2, R10 ;  /* 0x0000000a00027202 */ /* 0x000fe20000000f00 */
[----:B------:R-:W-:Y:S01]  /*7560*/  MUFU.EX2 R201, R201 ;  /* 0x000000c900c97308 */ /* 0x000fe20000000800 */
[----:B------:R-:W-:Y:S01]  /*7570*/  FSEL R9, R227, RZ, P0 ;  /* 0x000000ffe3097208 */ /* 0x000fe20000000000 */
[--C-:B------:R-:W-:Y:S01]  /*7580*/  FFMA.FTZ R234, R234, UR23, -R207.reuse ;  /* 0x00000017eaea7c23 */ /* 0x100fe200080108cf */
[C---:B------:R-:W-:Y:S01]  /*7590*/  PRMT R6, R10.reuse, 0x7771, RZ ;  /* 0x000077710a067816 */ /* 0x040fe200000000ff */
[----:B------:R-:W-:Y:S01]  /*75a0*/  FFMA.FTZ R205, R205, UR23, -R207 ;  /* 0x00000017cdcd7c23 */ /* 0x000fe200080108cf */
[C---:B------:R-:W-:Y:S01]  /*75b0*/  PRMT R4, R10.reuse, 0x7773, RZ ;  /* 0x000077730a047816 */ /* 0x040fe200000000ff */
[----:B------:R-:W-:Y:S01]  /*75c0*/  FADD.FTZ R3, R3, -R9 ;  /* 0x8000000903037221 */ /* 0x000fe20000010000 */
[----:B------:R-:W-:Y:S01]  /*75d0*/  PRMT R7, R10, 0x7772, RZ ;  /* 0x000077720a077816 */ /* 0x000fe200000000ff */
[----:B------:R-:W-:Y:S01]  /*75e0*/  MUFU.EX2 R200, R200 ;  /* 0x000000c800c87308 */ /* 0x000fe20000000800 */
[----:B------:R-:W-:Y:S01]  /*75f0*/  FSEL R10, R230, RZ, P1 ;  /* 0x000000ffe60a7208 */ /* 0x000fe20000800000 */
[----:B------:R-:W-:Y:S01]  /*7600*/  FMUL.FTZ R3, R3, UR23 ;  /* 0x0000001703037c20 */ /* 0x000fe20008410000 */
[----:B------:R-:W-:-:S02]  /*7610*/  LOP3.LUT R2, R2, 0xff, RZ, 0xc0, !PT ;  /* 0x000000ff02027812 */ /* 0x000fc400078ec0ff */
[----:B------:R-:W-:Y:S01]  /*7620*/  FSEL R177, R177, RZ, P0 ;  /* 0x000000ffb1b17208 */ /* 0x000fe20000000000 */
[----:B------:R-:W-:Y:S01]  /*7630*/  FADD.FTZ R10, R164, -R10 ;  /* 0x8000000aa40a7221 */ /* 0x000fe20000010000 */
[----:B------:R-:W-:Y:S01]  /*7640*/  PRMT R6, R2, 0x5410, R6 ;  /* 0x0000541002067816 */ /* 0x000fe20000000006 */
[----:B------:R-:W2:Y:S01]  /*7650*/  MUFU.EX2 R3, R3 ;  /* 0x0000000300037308 */ /* 0x000ea20000000800 */
[----:B------:R-:W-:Y:S01]  /*7660*/  LEA R2, R213, UR5, 0x1 ;  /* 0x00000005d5027c11 */ /* 0x000fe2000f8e08ff */
[----:B------:R-:W-:Y:S01]  /*7670*/  FMUL.FTZ R10, R10, UR23 ;  /* 0x000000170a0a7c20 */ /* 0x000fe20008410000 */
[--C-:B------:R-:W-:Y:S01]  /*7680*/  FFMA.FTZ R193, R30, UR23, -R177.reuse ;  /* 0x000000171ec17c23 */ /* 0x100fe200080108b1 */
[--C-:B------:R-:W-:Y:S01]  /*7690*/  FFMA.FTZ R192, R31, UR23, -R177.reuse ;  /* 0x000000171fc07c23 */ /* 0x100fe200080108b1 */
[----:B-1----:R-:W-:Y:S01]  /*76a0*/  IADD3 R16, PT, PT, R2, 0x18000, RZ ;  /* 0x0001800002107810 */ /* 0x002fe20007ffe0ff */
[--C-:B------:R-:W-:Y:S01]  /*76b0*/  FFMA.FTZ R202, R26, UR23, -R177.reuse ;  /* 0x000000171aca7c23 */ /* 0x100fe200080108b1 */
[----:B------:R-:W-:Y:S01]  /*76c0*/  IADD3 R188, PT, PT, R2, 0x18040, RZ ;  /* 0x0001804002bc7810 */ /* 0x000fe20007ffe0ff */
[----:B------:R-:W1:Y:S01]  /*76d0*/  MUFU.EX2 R203, R10 ;  /* 0x0000000a00cb7308 */ /* 0x000e620000000800 */
[----:B------:R-:W-:Y:S01]  /*76e0*/  @P5 IADD3 R188, PT, PT, R16, -0x40, RZ ;  /* 0xffffffc010bc5810 */ /* 0x000fe20007ffe0ff */
[--C-:B------:R-:W-:Y:S01]  /*76f0*/  FFMA.FTZ R27, R27, UR23, -R177.reuse ;  /* 0x000000171b1b7c23 */ /* 0x100fe200080108b1 */
[C---:B------:R-:W-:Y:S01]  /*7700*/  IADD3 R189, PT, PT, R204.reuse, R2, RZ ;  /* 0x00000002ccbd7210 */ /* 0x040fe20007ffe0ff */
[----:B------:R-:W-:Y:S01]  /*7710*/  LDSM.16.MT88.4 R12, [R2+0x18000] ;  /* 0x01800000020c783b */ /* 0x000fe20000004200 */
[----:B------:R-:W-:Y:S01]  /*7720*/  IADD3 R204, PT, PT, R204, R188, RZ ;  /* 0x000000bccccc7210 */ /* 0x000fe20007ffe0ff */
[----:B------:R-:W-:Y:S01]  /*7730*/  FFMA.FTZ R232, R168, UR23, -R177 ;  /* 0x00000017a8e87c23 */ /* 0x000fe200080108b1 */
[----:B------:R-:W-:Y:S01]  /*7740*/  LOP3.LUT R5, R208, UR9, R11, 0x96, !PT ;  /* 0x00000009d0057c12 */ /* 0x000fe2000f8e960b */
[----:B------:R-:W-:Y:S01]  /*7750*/  LDSM.16.MT88.4 R28, [R188] ;  /* 0x00000000bc1c783b */ /* 0x000fe20000004200 */
[-C--:B--2---:R-:W-:Y:S01]  /*7760*/  FMUL.FTZ R18, R38, R3.reuse ;  /* 0x0000000326127220 */ /* 0x084fe20000410000 */
[-C--:B------:R-:W-:Y:S01]  /*7770*/  FMUL.FTZ R19, R39, R3.reuse ;  /* 0x0000000327137220 */ /* 0x080fe20000410000 */
[----:B------:R-:W-:Y:S01]  /*7780*/  MUFU.EX2 R193, R193 ;  /* 0x000000c100c17308 */ /* 0x000fe20000000800 */
[----:B------:R-:W-:Y:S01]  /*7790*/  LDSM.16.MT88.4 R20, [R189+0x18000] ;  /* 0x01800000bd14783b */ /* 0x000fe20000004200 */
[C---:B------:R-:W-:Y:S01]  /*77a0*/  LOP3.LUT R11, R5.reuse, 0xffff, RZ, 0xc0, !PT ;  /* 0x0000ffff050b7812 */ /* 0x040fe200078ec0ff */
[-C--:B------:R-:W-:Y:S01]  /*77b0*/  FMUL.FTZ R26, R46, R3.reuse ;  /* 0x000000032e1a7220 */ /* 0x080fe20000410000 */
[----:B------:R-:W-:Y:S01]  /*77c0*/  PRMT R8, R5, 0x7632, R8 ;  /* 0x0000763205087816 */ /* 0x000fe20000000008 */
[----:B------:R-:W-:Y:S01]  /*77d0*/  FMUL.FTZ R34, R54, R3 ;  /* 0x0000000336227220 */ /* 0x000fe20000410000 */
[-C--:B-1----:R-:W-:Y:S01]  /*77e0*/  FMUL.FTZ R16, R36, R203.reuse ;  /* 0x000000cb24107220 */ /* 0x082fe20000410000 */
[-C--:B------:R-:W-:Y:S01]  /*77f0*/  FMUL.FTZ R17, R37, R203.reuse ;  /* 0x000000cb25117220 */ /* 0x080fe20000410000 */
[----:B------:R-:W-:Y:S01]  /*7800*/  MUFU.EX2 R192, R192 ;  /* 0x000000c000c07308 */ /* 0x000fe20000000800 */
[----:B------:R-:W1:Y:S01]  /*7810*/  LDSM.16.MT88.4 R36, [R204] ;  /* 0x00000000cc24783b */ /* 0x000e620000004200 */
[-C--:B------:R-:W-:Y:S01]  /*7820*/  FMUL.FTZ R24, R44, R203.reuse ;  /* 0x000000cb2c187220 */ /* 0x080fe20000410000 */
[-C--:B------:R-:W-:Y:S01]  /*7830*/  FMUL.FTZ R25, R45, R203.reuse ;  /* 0x000000cb2d197220 */ /* 0x080fe20000410000 */
[----:B------:R-:W-:Y:S01]  /*7840*/  PRMT R7, R7, 0x5410, R4 ;  /* 0x0000541007077816 */ /* 0x000fe20000000004 */
[-C--:B------:R-:W-:Y:S01]  /*7850*/  FMUL.FTZ R32, R52, R203.reuse ;  /* 0x000000cb34207220 */ /* 0x080fe20000410000 */
[----:B------:R-:W-:Y:S01]  /*7860*/  LOP3.LUT R4, R5, 0xff, RZ, 0xc0, !PT ;  /* 0x000000ff05047812 */ /* 0x000fe200078ec0ff */
[----:B------:R-:W-:Y:S01]  /*7870*/  FMUL.FTZ R33, R53, R203 ;  /* 0x000000cb35217220 */ /* 0x000fe20000410000 */
[----:B------:R-:W-:Y:S01]  /*7880*/  MUFU.EX2 R202, R202 ;  /* 0x000000ca00ca7308 */ /* 0x000fe20000000800 */
[----:B------:R-:W-:Y:S01]  /*7890*/  SHF.R.U32.HI R11, RZ, 0x8, R11 ;  /* 0x00000008ff0b7819 */ /* 0x000fe2000001160b */
[----:B------:R-:W-:Y:S01]  /*78a0*/  FMUL.FTZ R35, R55, R3 ;  /* 0x0000000337237220 */ /* 0x000fe20000410000 */
[----:B------:R-:W-:Y:S01]  /*78b0*/  SHF.R.U32.HI R5, RZ, 0x18, R5 ;  /* 0x00000018ff057819 */ /* 0x000fe20000011605 */
[----:B------:R-:W2:Y:S01]  /*78c0*/  LDSM.16.MT88.4 R52, [R189+0x1a000] ;  /* 0x01a00000bd34783b */ /* 0x000ea20000004200 */
[----:B------:R-:W-:Y:S01]  /*78d0*/  LOP3.LUT R8, R8, 0xff, RZ, 0xc0, !PT ;  /* 0x000000ff08087812 */ /* 0x000fe200078ec0ff */
[-C--:B------:R-:W-:Y:S01]  /*78e0*/  FMUL.FTZ R56, R56, R203.reuse ;  /* 0x000000cb38387220 */ /* 0x080fe20000410000 */
[----:B------:R-:W-:Y:S01]  /*78f0*/  PRMT R4, R4, 0x5410, R11 ;  /* 0x0000541004047816 */ /* 0x000fe2000000000b */
[----:B------:R3:W4:Y:S01]  /*7900*/  MUFU.EX2 R164, R27 ;  /* 0x0000001b00a47308 */ /* 0x0007220000000800 */
[----:B------:R-:W-:Y:S01]  /*7910*/  LOP3.LUT R7, R7, 0xff00ff, RZ, 0xc0, !PT ;  /* 0x00ff00ff07077812 */ /* 0x000fe200078ec0ff */
[----:B------:R-:W-:Y:S01]  /*7920*/  FMUL.FTZ R57, R57, R203 ;  /* 0x000000cb39397220 */ /* 0x000fe20000410000 */
[--C-:B------:R-:W-:Y:S01]  /*7930*/  HSET2.LE.AND R6, R6, R176.reuse, PT ;  /* 0x000000b006067233 */ /* 0x100fe20003803000 */
[-C--:B------:R-:W-:Y:S01]  /*7940*/  FMUL.FTZ R58, R58, R3.reuse ;  /* 0x000000033a3a7220 */ /* 0x080fe20000410000 */
[----:B------:R-:W-:Y:S01]  /*7950*/  PRMT R5, R8, 0x5410, R5 ;  /* 0x0000541008057816 */ /* 0x000fe20000000005 */
[----:B------:R-:W-:Y:S01]  /*7960*/  FMUL.FTZ R59, R59, R3 ;  /* 0x000000033b3b7220 */ /* 0x000fe20000410000 */
[----:B------:R-:W-:Y:S01]  /*7970*/  F2FP.BF16.F32.PACK_AB R9, R194, R195 ;  /* 0x000000c3c209723e */ /* 0x000fe200000010ff */
[-C--:B------:R-:W-:Y:S01]  /*7980*/  FMUL.FTZ R48, R48, R203.reuse ;  /* 0x000000cb30307220 */ /* 0x080fe20000410000 */
[--C-:B------:R-:W-:Y:S01]  /*7990*/  HSET2.LE.AND R7, R7, R176.reuse, PT ;  /* 0x000000b007077233 */ /* 0x100fe20003803000 */
[----:B------:R-:W-:Y:S01]  /*79a0*/  FMUL.FTZ R49, R49, R203 ;  /* 0x000000cb31317220 */ /* 0x000fe20000410000 */
[----:B------:R-:W-:Y:S01]  /*79b0*/  LOP3.LUT R6, R9, R6, RZ, 0xc0, !PT ;  /* 0x0000000609067212 */ /* 0x000fe200078ec0ff */
[-C--:B------:R-:W-:Y:S01]  /*79c0*/  FMUL.FTZ R50, R50, R3.reuse ;  /* 0x0000000332327220 */ /* 0x080fe20000410000 */
[--C-:B------:R-:W-:Y:S01]  /*79d0*/  HSET2.LE.AND R4, R4, R176.reuse, PT ;  /* 0x000000b004047233 */ /* 0x100fe20003803000 */
[----:B------:R-:W-:Y:S01]  /*79e0*/  FMUL.FTZ R51, R51, R3 ;  /* 0x0000000333337220 */ /* 0x000fe20000410000 */
[----:B------:R-:W-:Y:S01]  /*79f0*/  HSET2.LE.AND R5, R5, R176, PT ;  /* 0x000000b005057233 */ /* 0x000fe20003803000 */
[----:B------:R-:W-:Y:S01]  /*7a00*/  FMUL.FTZ R40, R40, R203 ;  /* 0x000000cb28287220 */ /* 0x000fe20000410000 */
[----:B---3--:R-:W-:Y:S01]  /*7a10*/  FMUL.FTZ R27, R47, R3 ;  /* 0x000000032f1b7220 */ /* 0x008fe20000410000 */
[----:B----4-:R-:W-:Y:S01]  /*7a20*/  F2FP.BF16.F32.PACK_AB R10, R164, R202 ;  /* 0x000000caa40a723e */ /* 0x010fe200000010ff */
[----:B------:R-:W3:Y:S01]  /*7a30*/  LDSM.16.MT88.4 R44, [R2+0x1a000] ;  /* 0x01a00000022c783b */ /* 0x000ee20000004200 */
[----:B------:R-:W-:Y:S01]  /*7a40*/  F2FP.BF16.F32.PACK_AB R9, R200, R201 ;  /* 0x000000c9c809723e */ /* 0x000fe200000010ff */
[----:B------:R-:W-:Y:S01]  /*7a50*/  FMUL.FTZ R41, R41, R203 ;  /* 0x000000cb29297220 */ /* 0x000fe20000410000 */
[----:B------:R-:W-:Y:S01]  /*7a60*/  F2FP.BF16.F32.PACK_AB R8, R192, R193 ;  /* 0x000000c1c008723e */ /* 0x000fe200000010ff */
[----:B------:R-:W-:Y:S01]  /*7a70*/  FMUL.FTZ R42, R42, R3 ;  /* 0x000000032a2a7220 */ /* 0x000fe20000410000 */
[----:B------:R-:W-:Y:S01]  /*7a80*/  LOP3.LUT R7, R10, R7, RZ, 0xc0, !PT ;  /* 0x000000070a077212 */ /* 0x000fe200078ec0ff */
[----:B------:R-:W-:Y:S01]  /*7a90*/  FMUL.FTZ R43, R43, R3 ;  /* 0x000000032b2b7220 */ /* 0x000fe20000410000 */
[----:B------:R-:W-:Y:S01]  /*7aa0*/  LOP3.LUT R4, R9, R4, RZ, 0xc0, !PT ;  /* 0x0000000409047212 */ /* 0x000fe200078ec0ff */
[----:B------:R-:W-:Y:S01]  /*7ab0*/  FMUL.FTZ R64, R64, R203 ;  /* 0x000000cb40407220 */ /* 0x000fe20000410000 */
        /* <DEDUP_REMOVED lines=53> */
[----:B------:R-:W4:Y:S01]  /*7e10*/  LDSM.16.MT88.4 R60, [R188+0x2000] ;  /* 0x00200000bc3c783b */ /* 0x000f220000004200 */
[----:B------:R-:W-:Y:S01]  /*7e20*/  FMUL.FTZ R129, R129, R203 ;  /* 0x000000cb81817220 */ /* 0x000fe20000410000 */
[C---:B--2---:R-:W-:Y:S01]  /*7e30*/  HMMA.16816.F32.BF16 R48, R4.reuse, R52, R48 ;  /* 0x000000340430723c */ /* 0x044fe20000041830 */
        /* <DEDUP_REMOVED lines=9> */
[-C--:B------:R-:W-:Y:S01]  /*7ed0*/  FMUL.FTZ R142, R142, R3.reuse ;  /* 0x000000038e8e7220 */ /* 0x080fe20000410000 */
[----:B------:R-:W-:Y:S01]  /*7ee0*/  FMUL.FTZ R143, R143, R3 ;  /* 0x000000038f8f7220 */ /* 0x000fe20000410000 */
[----:B------:R-:W-:Y:S01]  /*7ef0*/  FFMA.FTZ R208, R173, UR23, -R207 ;  /* 0x00000017add07c23 */ /* 0x000fe200080108cf */
[--C-:B------:R-:W-:Y:S01]  /*7f00*/  FFMA.FTZ R233, R169, UR23, -R177.reuse ;  /* 0x00000017a9e97c23 */ /* 0x100fe200080108b1 */
[----:B------:R-:W-:Y:S01]  /*7f10*/  MUFU.EX2 R211, R211 ;  /* 0x000000d300d37308 */ /* 0x000fe20000000800 */
[--C-:B------:R-:W-:Y:S01]  /*7f20*/  FFMA.FTZ R213, R172, UR23, -R177.reuse ;  /* 0x00000017acd57c23 */ /* 0x100fe200080108b1 */
[C---:B------:R-:W-:Y:S01]  /*7f30*/  HMMA.16816.F32.BF16 R44, R4.reuse, R46, R64 ;  /* 0x0000002e042c723c */ /* 0x040fe20000041840 */
[-C--:B------:R-:W-:Y:S01]  /*7f40*/  FMUL.FTZ R64, R84, R203.reuse ;  /* 0x000000cb54407220 */ /* 0x080fe20000410000 */
[----:B------:R-:W-:Y:S01]  /*7f50*/  FMUL.FTZ R65, R85, R203 ;  /* 0x000000cb55417220 */ /* 0x000fe20000410000 */
[-C--:B------:R-:W-:Y:S01]  /*7f60*/  FMUL.FTZ R66, R86, R3.reuse ;  /* 0x0000000356427220 */ /* 0x080fe20000410000 */
[----:B------:R-:W-:Y:S01]  /*7f70*/  FMUL.FTZ R67, R87, R3 ;  /* 0x0000000357437220 */ /* 0x000fe20000410000 */
[-C--:B------:R-:W-:Y:S01]  /*7f80*/  FMUL.FTZ R8, R160, R203.reuse ;  /* 0x000000cba0087220 */ /* 0x080fe20000410000 */
[----:B------:R-:W-:Y:S01]  /*7f90*/  LDSM.16.MT88.4 R84, [R189+0x1c000] ;  /* 0x01c00000bd54783b */ /* 0x000fe20000004200 */
[----:B------:R-:W2:Y:S01]  /*7fa0*/  MUFU.EX2 R208, R208 ;  /* 0x000000d000d07308 */ /* 0x000ea20000000800 */
[C---:B------:R-:W-:Y:S01]  /*7fb0*/  HMMA.16816.F32.BF16 R52, R4.reuse, R54, R72 ;  /* 0x000000360434723c */ /* 0x040fe20000041848 */
[-C--:B------:R-:W-:Y:S01]  /*7fc0*/  FMUL.FTZ R72, R92, R203.reuse ;  /* 0x000000cb5c487220 */ /* 0x080fe20000410000 */
[----:B------:R-:W-:Y:S01]  /*7fd0*/  FMUL.FTZ R73, R93, R203 ;  /* 0x000000cb5d497220 */ /* 0x000fe20000410000 */
[-C--:B------:R-:W-:Y:S01]  /*7fe0*/  FMUL.FTZ R74, R94, R3.reuse ;  /* 0x000000035e4a7220 */ /* 0x080fe20000410000 */
[----:B------:R-:W-:Y:S01]  /*7ff0*/  FMUL.FTZ R75, R95, R3 ;  /* 0x000000035f4b7220 */ /* 0x000fe20000410000 */
[----:B------:R-:W-:Y:S01]  /*8000*/  FMUL.FTZ R9, R161, R203 ;  /* 0x000000cba1097220 */ /* 0x000fe20000410000 */
[----:B------:R-:W3:Y:S01]  /*8010*/  LDSM.16.MT88.4 R92, [R188+0x4000] ;  /* 0x00400000bc5c783b */ /* 0x000ee20000004200 */
[----:B------:R-:W-:Y:S01]  /*8020*/  MUFU.EX2 R232, R232 ;  /* 0x000000e800e87308 */ /* 0x000fe20000000800 */
[C---:B-1----:R-:W-:Y:S01]  /*8030*/  HMMA.16816.F32.BF16 R64, R4.reuse, R68, R64 ;  /* 0x000000440440723c */ /* 0x042fe20000041840 */
[-C--:B------:R-:W-:Y:S01]  /*8040*/  FMUL.FTZ R10, R162, R3.reuse ;  /* 0x00000003a20a7220 */ /* 0x080fe20000410000 */
[----:B------:R-:W-:Y:S01]  /*8050*/  FMUL.FTZ R11, R163, R3 ;  /* 0x00000003a30b7220 */ /* 0x000fe20000410000 */
[-C--:B------:R-:W-:Y:S01]  /*8060*/  FMUL.FTZ R156, R156, R203.reuse ;  /* 0x000000cb9c9c7220 */ /* 0x080fe20000410000 */
[----:B------:R-:W-:Y:S01]  /*8070*/  FMUL.FTZ R157, R157, R203 ;  /* 0x000000cb9d9d7220 */ /* 0x000fe20000410000 */
[-C--:B------:R-:W-:Y:S01]  /*8080*/  FMUL.FTZ R158, R158, R3.reuse ;  /* 0x000000039e9e7220 */ /* 0x080fe20000410000 */
[----:B------:R-:W-:Y:S01]  /*8090*/  FMUL.FTZ R159, R159, R3 ;  /* 0x000000039f9f7220 */ /* 0x000fe20000410000 */
[----:B------:R-:W1:Y:S01]  /*80a0*/  MUFU.EX2 R233, R233 ;  /* 0x000000e900e97308 */ /* 0x000e620000000800 */
        /* <DEDUP_REMOVED lines=13> */
[--C-:B------:R-:W-:Y:S01]  /*8180*/  FFMA.FTZ R242, R181, UR23, -R177.reuse ;  /* 0x00000017b5f27c23 */ /* 0x100fe200080108b1 */
[----:B------:R-:W-:Y:S01]  /*8190*/  LDSM.16.MT88.4 R116, [R189+0x1e000] ;  /* 0x01e00000bd74783b */ /* 0x000fe20000004200 */
[----:B------:R-:W-:Y:S01]  /*81a0*/  MUFU.EX2 R213, R213 ;  /* 0x000000d500d57308 */ /* 0x000fe20000000800 */
[C---:B------:R-:W-:Y:S01]  /*81b0*/  HMMA.16816.F32.BF16 R68, R4.reuse, R70, R88 ;  /* 0x000000460444723c */ /* 0x040fe20000041858 */
[-C--:B------:R-:W-:Y:S01]  /*81c0*/  FMUL.FTZ R88, R108, R203.reuse ;  /* 0x000000cb6c587220 */ /* 0x080fe20000410000 */
[----:B------:R-:W-:Y:S01]  /*81d0*/  FMUL.FTZ R89, R109, R203 ;  /* 0x000000cb6d597220 */ /* 0x000fe20000410000 */
[-C--:B------:R-:W-:Y:S01]  /*81e0*/  FMUL.FTZ R90, R110, R3.reuse ;  /* 0x000000036e5a7220 */ /* 0x080fe20000410000 */
[----:B------:R-:W-:Y:S01]  /*81f0*/  FMUL.FTZ R91, R111, R3 ;  /* 0x000000036f5b7220 */ /* 0x000fe20000410000 */
[--C-:B------:R-:W-:Y:S01]  /*8200*/  FFMA.FTZ R240, R180, UR23, -R177.reuse ;  /* 0x00000017b4f07c23 */ /* 0x100fe200080108b1 */
[----:B------:R-:W5:Y:S01]  /*8210*/  LDSM.16.MT88.4 R108, [R2+0x1e000] ;  /* 0x01e00000026c783b */ /* 0x000f620000004200 */
[----:B------:R-:W-:Y:S01]  /*8220*/  FFMA.FTZ R243, R184, UR23, -R177 ;  /* 0x00000017b8f37c23 */ /* 0x000fe200080108b1 */
[----:B----4-:R-:W-:Y:S01]  /*8230*/  HMMA.16816.F32.BF16 R56, R4, R60, R56 ;  /* 0x0000003c0438723c */ /* 0x010fe20000041838 */
[----:B------:R-:W-:Y:S01]  /*8240*/  MUFU.EX2 R236, R236 ;  /* 0x000000ec00ec7308 */ /* 0x000fe20000000800 */
[----:B------:R-:W-:Y:S01]  /*8250*/  LDSM.16.MT88.4 R180, [R189+0x19000] ;  /* 0x01900000bdb4783b */ /* 0x000fe20000004200 */
[----:B------:R-:W-:-:S04]  /*8260*/  FFMA.FTZ R201, R226, R203, R201 ;  /* 0x000000cbe2c97223 */ /* 0x000fc800000100c9 */
        /* <DEDUP_REMOVED lines=9> */
[----:B---3--:R-:W-:Y:S03]  /*8300*/  HMMA.16816.F32.BF16 R88, R4, R92, R88 ;  /* 0x0000005c0458723c */ /* 0x008fe60000041858 */
[----:B------:R-:W-:-:S02]  /*8310*/  FADD.FTZ R195, R194, R195 ;  /* 0x000000c3c2c37221 */ /* 0x000fc40000010000 */
[----:B------:R-:W-:Y:S03]  /*8320*/  MUFU.EX2 R242, R242 ;  /* 0x000000f200f27308 */ /* 0x000fe60000000800 */
[C---:B------:R-:W-:Y:S05]  /*8330*/  HMMA.16816.F32.BF16 R80, R4.reuse, R84, R80 ;  /* 0x000000540450723c */ /* 0x040fea0000041850 */
[----:B------:R-:W-:Y:S03]  /*8340*/  MUFU.EX2 R240, R240 ;  /* 0x000000f000f07308 */ /* 0x000fe60000000800 */
[C---:B------:R-:W-:Y:S01]  /*8350*/  HMMA.16816.F32.BF16 R84, R4.reuse, R86, R104 ;  /* 0x000000560454723c */ /* 0x040fe20000041868 */
[-C--:B------:R-:W-:Y:S01]  /*8360*/  FMUL.FTZ R104, R124, R203.reuse ;  /* 0x000000cb7c687220 */ /* 0x080fe20000410000 */
[----:B------:R-:W-:Y:S01]  /*8370*/  FMUL.FTZ R105, R125, R203 ;  /* 0x000000cb7d697220 */ /* 0x000fe20000410000 */
[-C--:B------:R-:W-:Y:S01]  /*8380*/  FMUL.FTZ R106, R126, R3.reuse ;  /* 0x000000037e6a7220 */ /* 0x080fe20000410000 */
[----:B------:R-:W-:Y:S01]  /*8390*/  FMUL.FTZ R107, R127, R3 ;  /* 0x000000037f6b7220 */ /* 0x000fe20000410000 */
[----:B------:R-:W-:Y:S01]  /*83a0*/  MUFU.EX2 R238, R238 ;  /* 0x000000ee00ee7308 */ /* 0x000fe20000000800 */
[----:B------:R-:W3:Y:S02]  /*83b0*/  LDSM.16.MT88.4 R124, [R188+0x6000] ;  /* 0x00600000bc7c783b */ /* 0x000ee40000004200 */
[C---:B------:R-:W-:Y:S01]  /*83c0*/  HMMA.16816.F32.BF16 R92, R4.reuse, R94, R112 ;  /* 0x0000005e045c723c */ /* 0x040fe20000041870 */
[-C--:B------:R-:W-:Y:S01]  /*83d0*/  FMUL.FTZ R112, R132, R203.reuse ;  /* 0x000000cb84707220 */ /* 0x080fe20000410000 */
[----:B------:R-:W-:Y:S01]  /*83e0*/  FMUL.FTZ R113, R133, R203 ;  /* 0x000000cb85717220 */ /* 0x000fe20000410000 */
[-C--:B------:R-:W-:Y:S01]  /*83f0*/  FMUL.FTZ R114, R134, R3.reuse ;  /* 0x0000000386727220 */ /* 0x080fe20000410000 */
[-C--:B------:R-:W-:Y:S01]  /*8400*/  FMUL.FTZ R115, R135, R3.reuse ;  /* 0x0000000387737220 */ /* 0x080fe20000410000 */
[----:B------:R-:W-:Y:S03]  /*8410*/  MUFU.EX2 R237, R237 ;  /* 0x000000ed00ed7308 */ /* 0x000fe60000000800 */
[C---:B-----5:R-:W-:Y:S05]  /*8420*/  HMMA.16816.F32.BF16 R104, R4.reuse, R108, R104 ;  /* 0x0000006c0468723c */ /* 0x060fea0000041868 */
[----:B------:R-:W-:Y:S03]  /*8430*/  MUFU.EX2 R241, R241 ;  /* 0x000000f100f17308 */ /* 0x000fe60000000800 */
[C---:B------:R-:W-:Y:S05]  /*8440*/  HMMA.16816.F32.BF16 R112, R4.reuse, R116, R112 ;  /* 0x000000740470723c */ /* 0x040fea0000041870 */
[----:B------:R-:W-:Y:S03]  /*8450*/  MUFU.EX2 R243, R243 ;  /* 0x000000f300f37308 */ /* 0x000fe60000000800 */
[C---:B------:R-:W-:Y:S01]  /*8460*/  HMMA.16816.F32.BF16 R116, R4.reuse, R118, R136 ;  /* 0x000000760474723c */ /* 0x040fe20000041888 */
[----:B------:R-:W5:Y:S04]  /*8470*/  LDSM.16.MT88.4 R136, [R204+0x6000] ;  /* 0x00600000cc88783b */ /* 0x000f680000004200 */
[----:B------:R-:W-:Y:S03]  /*8480*/  MUFU.EX2 R235, R235 ;  /* 0x000000eb00eb7308 */ /* 0x000fe60000000800 */
[C---:B------:R-:W-:Y:S01]  /*8490*/  HMMA.16816.F32.BF16 R108, R4.reuse, R110, R128 ;  /* 0x0000006e046c723c */ /* 0x040fe20000041880 */
[----:B------:R-:W-:Y:S01]  /*84a0*/  LOP3.LUT R128, R210, UR12, R209, 0x96, !PT ;  /* 0x0000000cd2807c12 */ /* 0x000fe2000f8e96d1 */
[----:B------:R-:W-:Y:S01]  /*84b0*/  FFMA.FTZ R210, R174, UR23, -R207 ;  /* 0x00000017aed27c23 */ /* 0x000fe200080108cf */
[----:B------:R-:W-:Y:S01]  /*84c0*/  FFMA.FTZ R209, R170, UR23, -R177 ;  /* 0x00000017aad17c23 */ /* 0x000fe200080108b1 */
[----:B------:R-:W-:Y:S01]  /*84d0*/  FMUL.FTZ R131, R151, R3 ;  /* 0x0000000397837220 */ /* 0x000fe20000410000 */
[----:B------:R-:W-:Y:S01]  /*84e0*/  LDSM.16.MT88.4 R172, [R2+0x18800] ;  /* 0x0188000002ac783b */ /* 0x000fe20000004200 */
[----:B------:R-:W-:Y:S01]  /*84f0*/  IMAD.WIDE.U32 R128, R128, -0x2daee0ad, RZ ;  /* 0xd2511f5380807825 */ /* 0x000fe200078e00ff */
[----:B------:R-:W-:Y:S01]  /*8500*/  MUFU.EX2 R234, R234 ;  /* 0x000000ea00ea7308 */ /* 0x000fe20000000800 */
[----:B----4-:R-:W-:Y:S01]  /*8510*/  HMMA.16816.F32.BF16 R96, R4, R100, R96 ;  /* 0x000000640460723c */ /* 0x010fe20000041860 */
[----:B------:R-:W-:Y:S01]  /*8520*/  LDSM.16.MT88.4 R168, [R188+0x800] ;  /* 0x00080000bca8783b */ /* 0x000fe20000004200 */
[----:B------:R-:W-:-:S02]  /*8530*/  MOV R130, R128 ;  /* 0x0000008000827202 */ /* 0x000fc40000000f00 */
[----:B------:R-:W-:-:S03]  /*8540*/  PRMT R134, R128, 0x7771, RZ ;  /* 0x0000777180867816 */ /* 0x000fc600000000ff */
[----:B------:R-:W4:Y:S01]  /*8550*/  MUFU.EX2 R210, R210 ;  /* 0x000000d200d27308 */ /* 0x000f220000000800 */
[C---:B------:R-:W-:Y:S01]  /*8560*/  HMMA.16816.F32.BF16 R100, R4.reuse, R102, R120 ;  /* 0x000000660464723c */ /* 0x040fe20000041878 */
[-C--:B------:R-:W-:Y:S01]  /*8570*/  FMUL.FTZ R120, R152, R203.reuse ;  /* 0x000000cb98787220 */ /* 0x080fe20000410000 */
[----:B------:R-:W-:Y:S01]  /*8580*/  FMUL.FTZ R121, R153, R203 ;  /* 0x000000cb99797220 */ /* 0x000fe20000410000 */
[-C--:B------:R-:W-:Y:S01]  /*8590*/  FMUL.FTZ R122, R154, R3.reuse ;  /* 0x000000039a7a7220 */ /* 0x080fe20000410000 */
[-C--:B------:R-:W-:Y:S01]  /*85a0*/  FMUL.FTZ R123, R155, R3.reuse ;  /* 0x000000039b7b7220 */ /* 0x080fe20000410000 */
[----:B------:R-:W-:Y:S02]  /*85b0*/  LOP3.LUT R130, R130, 0xff, RZ, 0xc0, !PT ;  /* 0x000000ff82827812 */ /* 0x000fe400078ec0ff */
[----:B------:R-:W4:Y:S01]  /*85c0*/  MUFU.EX2 R209, R209 ;  /* 0x000000d100d17308 */ /* 0x000f220000000800 */
[----:B------:R-:W-:Y:S01]  /*85d0*/  HMMA.16816.F32.BF16 R8, R4, R12, R8 ;  /* 0x0000000c0408723c */ /* 0x000fe20000041808 */
[----:B------:R-:W-:Y:S01]  /*85e0*/  PRMT R134, R130, 0x5410, R134 ;  /* 0x0000541082867816 */ /* 0x000fe20000000086 */
[-C--:B------:R-:W-:Y:S01]  /*85f0*/  FMUL.FTZ R130, R150, R3.reuse ;  /* 0x0000000396827220 */ /* 0x080fe20000410000 */
[----:B------:R-:W-:-:S03]  /*8600*/  FFMA.FTZ R3, R219, R3, R193 ;  /* 0x00000003db037223 */ /* 0x000fc600000100c1 */
[----:B------:R-:W-:Y:S01]  /*8610*/  HSET2.LE.AND R134, R134, R176, PT ;  /* 0x000000b086867233 */ /* 0x000fe20003803000 */
[----:B------:R-:W-:Y:S01]  /*8620*/  FADD.FTZ R3, R192, R3 ;  /* 0x00000003c0037221 */ /* 0x000fe20000010000 */
[C---:B---3--:R-:W-:Y:S01]  /*8630*/  HMMA.16816.F32.BF16 R120, R4.reuse, R124, R120 ;  /* 0x0000007c0478723c */ /* 0x048fe20000041878 */
[C---:B------:R-:W-:Y:S02]  /*8640*/  PRMT R125, R128.reuse, 0x7773, RZ ;  /* 0x00007773807d7816 */ /* 0x040fe400000000ff */
[----:B------:R-:W-:Y:S01]  /*8650*/  PRMT R124, R128, 0x7772, RZ ;  /* 0x00007772807c7816 */ /* 0x000fe200000000ff */
[----:B------:R-:W-:Y:S01]  /*8660*/  FADD.FTZ R202, R202, R3 ;  /* 0x00000003caca7221 */ /* 0x000fe20000010000 */
[----:B------:R-:W-:Y:S01]  /*8670*/  LOP3.LUT R128, R186, UR4, R129, 0x96, !PT ;  /* 0x00000004ba807c12 */ /* 0x000fe2000f8e9681 */
[----:B------:R-:W-:Y:S01]  /*8680*/  FMUL.FTZ R129, R149, R203 ;  /* 0x000000cb95817220 */ /* 0x000fe20000410000 */
[----:B------:R-:W-:Y:S01]  /*8690*/  PRMT R135, R124, 0x5410, R125 ;  /* 0x000054107c877816 */ /* 0x000fe2000000007d */
[----:B------:R-:W-:Y:S01]  /*86a0*/  HMMA.16816.F32.BF16 R12, R4, R14, R156 ;  /* 0x0000000e040c723c */ /* 0x000fe2000004189c */
[C---:B------:R-:W-:Y:S01]  /*86b0*/  LOP3.LUT R153, R128.reuse, 0xffff, RZ, 0xc0, !PT ;  /* 0x0000ffff80997812 */ /* 0x040fe200078ec0ff */
[----:B------:R-:W-:Y:S01]  /*86c0*/  LDSM.16.MT88.4 R156, [R189+0x1a800] ;  /* 0x01a80000bd9c783b */ /* 0x000fe20000004200 */
[----:B------:R-:W-:Y:S01]  /*86d0*/  PRMT R152, R128, 0x7632, R152 ;  /* 0x0000763280987816 */ /* 0x000fe20000000098 */
[----:B------:R-:W-:Y:S01]  /*86e0*/  FADD.FTZ R202, R164, R202 ;  /* 0x000000caa4ca7221 */ /* 0x000fe20000010000 */
[----:B------:R-:W-:-:S02]  /*86f0*/  LOP3.LUT R133, R128, 0xff, RZ, 0xc0, !PT ;  /* 0x000000ff80857812 */ /* 0x000fc400078ec0ff */
[----:B------:R-:W-:Y:S01]  /*8700*/  SHF.R.U32.HI R132, RZ, 0x18, R128 ;  /* 0x00000018ff847819 */ /* 0x000fe20000011680 */
[C---:B------:R-:W-:Y:S01]  /*8710*/  HMMA.16816.F32.BF16 R124, R4.reuse, R126, R140 ;  /* 0x0000007e047c723c */ /* 0x040fe2000004188c */
[----:B------:R-:W3:Y:S01]  /*8720*/  LDSM.16.MT88.4 R140, [R189+0x18800] ;  /* 0x01880000bd8c783b */ /* 0x000ee20000004200 */
[----:B------:R-:W-:Y:S01]  /*8730*/  SHF.R.U32.HI R153, RZ, 0x8, R153 ;  /* 0x00000008ff997819 */ /* 0x000fe20000011699 */
[----:B------:R-:W-:Y:S01]  /*8740*/  FMUL.FTZ R128, R148, R203 ;  /* 0x000000cb94807220 */ /* 0x000fe20000410000 */
[----:B------:R-:W-:Y:S02]  /*8750*/  LOP3.LUT R152, R152, 0xff, RZ, 0xc0, !PT ;  /* 0x000000ff98987812 */ /* 0x000fe400078ec0ff */
[----:B------:R-:W-:Y:S02]  /*8760*/  PRMT R133, R133, 0x5410, R153 ;  /* 0x0000541085857816 */ /* 0x000fe40000000099 */
[----:B------:R-:W-:Y:S02]  /*8770*/  PRMT R132, R152, 0x5410, R132 ;  /* 0x0000541098847816 */ /* 0x000fe40000000084 */
[----:B--2---:R-:W-:Y:S01]  /*8780*/  F2FP.BF16.F32.PACK_AB R148, R208, R211 ;  /* 0x000000d3d094723e */ /* 0x004fe200000010ff */
[----:B-----5:R-:W-:Y:S01]  /*8790*/  HMMA.16816.F32.BF16 R128, R4, R136, R128 ;  /* 0x000000880480723c */ /* 0x020fe20000041880 */
[----:B------:R-:W-:Y:S01]  /*87a0*/  HSET2.LE.AND R136, R133, R176, PT ;  /* 0x000000b085887233 */ /* 0x000fe20003803000 */
[----:B------:R-:W-:Y:S01]  /*87b0*/  LDSM.16.MT88.4 R152, [R2+0x1a800] ;  /* 0x01a800000298783b */ /* 0x000fe20000004200 */
[----:B------:R-:W-:-:S02]  /*87c0*/  LOP3.LUT R134, R148, R134, RZ, 0xc0, !PT ;  /* 0x0000008694867212 */ /* 0x000fc400078ec0ff */
[--C-:B------:R-:W-:Y:S02]  /*87d0*/  HSET2.LE.AND R133, R132, R176.reuse, PT ;  /* 0x000000b084857233 */ /* 0x100fe40003803000 */
[----:B-1----:R-:W-:Y:S01]  /*87e0*/  F2FP.BF16.F32.PACK_AB R137, R233, R232 ;  /* 0x000000e8e989723e */ /* 0x002fe200000010ff */
[----:B------:R-:W-:Y:S01]  /*87f0*/  HMMA.16816.F32.BF16 R4, R4, R138, R144 ;  /* 0x0000008a0404723c */ /* 0x000fe20000041890 */
[----:B----4-:R-:W-:Y:S01]  /*8800*/  F2FP.BF16.F32.PACK_AB R148, R210, R231 ;  /* 0x000000e7d294723e */ /* 0x010fe200000010ff */
[----:B------:R-:W1:Y:S01]  /*8810*/  LDSM.16.MT88.4 R144, [R204+0x2800] ;  /* 0x00280000cc90783b */ /* 0x000e620000004200 */
[----:B------:R-:W-:Y:S01]  /*8820*/  LOP3.LUT R135, R135, 0xff00ff, RZ, 0xc0, !PT ;  /* 0x00ff00ff87877812 */ /* 0x000fe200078ec0ff */
[----:B------:R-:W-:Y:S01]  /*8830*/  FADD.FTZ R231, R231, R195 ;  /* 0x000000c3e7e77221 */ /* 0x000fe20000010000 */
[----:B------:R-:W-:Y:S01]  /*8840*/  LOP3.LUT R132, R148, R136, RZ, 0xc0, !PT ;  /* 0x0000008894847212 */ /* 0x000fe200078ec0ff */
[----:B------:R-:W-:Y:S01]  /*8850*/  FADD.FTZ R232, R232, R202 ;  /* 0x000000cae8e87221 */ /* 0x000fe20000010000 */
[----:B------:R-:W-:Y:S01]  /*8860*/  LOP3.LUT R133, R137, R133, RZ, 0xc0, !PT ;  /* 0x0000008589857212 */ /* 0x000fe200078ec0ff */
[----:B------:R-:W-:Y:S01]  /*8870*/  FADD.FTZ R231, R210, R231 ;  /* 0x000000e7d2e77221 */ /* 0x000fe20000010000 */
[----:B------:R-:W2:Y:S01]  /*8880*/  LDSM.16.MT88.4 R136, [R2+0x1c800] ;  /* 0x01c800000288783b */ /* 0x000ea20000004200 */
[----:B------:R-:W-:Y:S01]  /*8890*/  HSET2.LE.AND R135, R135, R176, PT ;  /* 0x000000b087877233 */ /* 0x000fe20003803000 */
[----:B------:R-:W-:Y:S01]  /*88a0*/  FADD.FTZ R232, R233, R232 ;  /* 0x000000e8e9e87221 */ /* 0x000fe20000010000 */
[----:B------:R-:W-:Y:S01]  /*88b0*/  F2FP.BF16.F32.PACK_AB R149, R209, R213 ;  /* 0x000000d5d195723e */ /* 0x000fe200000010ff */
[----:B------:R-:W-:Y:S01]  /*88c0*/  FADD.FTZ R211, R211, R231 ;  /* 0x000000e7d3d37221 */ /* 0x000fe20000010000 */
[----:B------:R-:W-:Y:S01]  /*88d0*/  MOV R3, R227 ;  /* 0x000000e300037202 */ /* 0x000fe20000000f00 */
[----:B------:R-:W-:Y:S01]  /*88e0*/  FADD.FTZ R213, R213, R232 ;  /* 0x000000e8d5d57221 */ /* 0x000fe20000010000 */
[----:B------:R-:W-:Y:S01]  /*88f0*/  LOP3.LUT R135, R149, R135, RZ, 0xc0, !PT ;  /* 0x0000008795877212 */ /* 0x000fe200078ec0ff */
[----:B------:R-:W-:Y:S01]  /*8900*/  FADD.FTZ R211, R208, R211 ;  /* 0x000000d3d0d37221 */ /* 0x000fe20000010000 */
[----:B------:R-:W-:Y:S01]  /*8910*/  LDSM.16.MT88.4 R148, [R188+0x2800] ;  /* 0x00280000bc94783b */ /* 0x000fe20000004200 */
[----:B------:R-:W-:Y:S01]  /*8920*/  FADD.FTZ R213, R209, R213 ;  /* 0x000000d5d1d57221 */ /* 0x000fe20000010000 */
[----:B------:R-:W-:-:S03]  /*8930*/  MOV R164, R230 ;  /* 0x000000e600a47202 */ /* 0x000fc60000000f00 */
[C---:B---3--:R-:W-:Y:S08]  /*8940*/  HMMA.16816.F32.BF16 R16, R132.reuse, R140, R16 ;  /* 0x0000008c8410723c */ /* 0x048ff00000041810 */
[C---:B------:R-:W-:Y:S01]  /*8950*/  HMMA.16816.F32.BF16 R20, R132.reuse, R142, R20 ;  /* 0x0000008e8414723c */ /* 0x040fe20000041814 */
[----:B------:R-:W3:Y:S07]  /*8960*/  LDSM.16.MT88.4 R140, [R189+0x1c800] ;  /* 0x01c80000bd8c783b */ /* 0x000eee0000004200 */
[C---:B------:R-:W-:Y:S08]  /*8970*/  HMMA.16816.F32.BF16 R32, R132.reuse, R160, R32 ;  /* 0x000000a08420723c */ /* 0x040ff00000041820 */
[C---:B-1----:R-:W-:Y:S08]  /*8980*/  HMMA.16816.F32.BF16 R64, R132.reuse, R144, R64 ;  /* 0x000000908440723c */ /* 0x042ff00000041840 */
[----:B--2---:R-:W-:Y:S01]  /*8990*/  HMMA.16816.F32.BF16 R72, R132, R136, R72 ;  /* 0x000000888448723c */ /* 0x004fe20000041848 */
[----:B------:R-:W-:-:S04]  /*89a0*/  MOV R136, UR26 ;  /* 0x0000001a00887c02 */ /* 0x000fc80008000f00 */
[----:B------:R-:W-:-:S03]  /*89b0*/  LOP3.LUT R136, R136, UR25, R225, 0x96, !PT ;  /* 0x0000001988887c12 */ /* 0x000fc6000f8e96e1 */
[----:B------:R-:W-:Y:S01]  /*89c0*/  HMMA.16816.F32.BF16 R68, R132, R146, R68 ;  /* 0x000000928444723c */ /* 0x000fe20000041844 */
[----:B------:R-:W1:Y:S01]  /*89d0*/  LDSM.16.MT88.4 R144, [R2+0x1e800] ;  /* 0x01e800000290783b */ /* 0x000e620000004200 */
[----:B------:R-:W-:-:S05]  /*89e0*/  IMAD.WIDE.U32 R136, R136, -0x326172a9, RZ ;  /* 0xcd9e8d5788887825 */ /* 0x000fca00078e00ff */
[----:B------:R-:W-:Y:S01]  /*89f0*/  LOP3.LUT R246, R228, UR18, R137, 0x96, !PT ;  /* 0x00000012e4f67c12 */ /* 0x000fe2000f8e9689 */
[----:B------:R-:W-:Y:S04]  /*8a00*/  HMMA.16816.F32.BF16 R76, R132, R138, R76 ;  /* 0x0000008a844c723c */ /* 0x000fe8000004184c */
[----:B------:R-:W-:-:S04]  /*8a10*/  IMAD.WIDE.U32 R246, R246, -0x2daee0ad, RZ ;  /* 0xd2511f53f6f67825 */ /* 0x000fc800078e00ff */
[C---:B---3--:R-:W-:Y:S01]  /*8a20*/  HMMA.16816.F32.BF16 R80, R132.reuse, R140, R80 ;  /* 0x0000008c8450723c */ /* 0x048fe20000041850 */
[----:B------:R-:W-:Y:S02]  /*8a30*/  LOP3.LUT R140, R136, UR17, R221, 0x96, !PT ;  /* 0x00000011888c7c12 */ /* 0x000fe4000f8e96dd */
[----:B------:R-:W2:Y:S03]  /*8a40*/  LDSM.16.MT88.4 R136, [R189+0x1e800] ;  /* 0x01e80000bd88783b */ /* 0x000ea60000004200 */
[----:B------:R-:W-:Y:S02]  /*8a50*/  IMAD.WIDE.U32 R140, R140, -0x2daee0ad, RZ ;  /* 0xd2511f538c8c7825 */ /* 0x000fe400078e00ff */
[----:B------:R-:W-:Y:S01]  /*8a60*/  HMMA.16816.F32.BF16 R36, R132, R162, R36 ;  /* 0x000000a28424723c */ /* 0x000fe20000041824 */
[----:B------:R-:W3:Y:S02]  /*8a70*/  LDSM.16.MT88.4 R160, [R188+0x6800] ;  /* 0x00680000bca0783b */ /* 0x000ee40000004200 */
[----:B------:R-:W-:-:S05]  /*8a80*/  LOP3.LUT R246, R246, UR8, R141, 0x96, !PT ;  /* 0x00000008f6f67c12 */ /* 0x000fca000f8e968d */
[----:B------:R-:W-:Y:S01]  /*8a90*/  HMMA.16816.F32.BF16 R84, R132, R142, R84 ;  /* 0x0000008e8454723c */ /* 0x000fe20000041854 */
[----:B------:R-:W-:Y:S01]  /*8aa0*/  LOP3.LUT R142, R222, UR22, R247, 0x96, !PT ;  /* 0x00000016de8e7c12 */ /* 0x000fe2000f8e96f7 */
[----:B------:R-:W-:-:S04]  /*8ab0*/  IMAD.WIDE.U32 R246, R246, -0x326172a9, RZ ;  /* 0xcd9e8d57f6f67825 */ /* 0x000fc800078e00ff */
[----:B------:R-:W-:Y:S02]  /*8ac0*/  IMAD.WIDE.U32 R248, R142, -0x326172a9, RZ ;  /* 0xcd9e8d578ef87825 */ /* 0x000fe400078e00ff */
[C---:B------:R-:W-:Y:S03]  /*8ad0*/  HMMA.16816.F32.BF16 R40, R132.reuse, R152, R40 ;  /* 0x000000988428723c */ /* 0x040fe60000041828 */
[----:B------:R-:W-:Y:S02]  /*8ae0*/  LOP3.LUT R142, R220, UR16, R249, 0x96, !PT ;  /* 0x00000010dc8e7c12 */ /* 0x000fe4000f8e96f9 */
[----:B------:R-:W-:Y:S01]  /*8af0*/  LOP3.LUT R248, R248, UR13, R247, 0x96, !PT ;  /* 0x0000000df8f87c12 */ /* 0x000fe2000f8e96f7 */
[----:B------:R-:W-:Y:S02]  /*8b00*/  FFMA.FTZ R247, R190, UR23, -R177 ;  /* 0x00000017bef77c23 */ /* 0x000fe400080108b1 */
[----:B------:R-:W-:Y:S01]  /*8b10*/  IMAD.WIDE.U32 R142, R142, -0x2daee0ad, RZ ;  /* 0xd2511f538e8e7825 */ /* 0x000fe200078e00ff */
[C---:B-1----:R-:W-:Y:S03]  /*8b20*/  HMMA.16816.F32.BF16 R104, R132.reuse, R144, R104 ;  /* 0x000000908468723c */ /* 0x042fe60000041868 */
[----:B------:R-:W-:Y:S01]  /*8b30*/  IMAD.WIDE.U32 R248, R248, -0x2daee0ad, RZ ;  /* 0xd2511f53f8f87825 */ /* 0x000fe200078e00ff */
[----:B------:R-:W-:Y:S01]  /*8b40*/  LOP3.LUT R244, R140, UR7, R143, 0x96, !PT ;  /* 0x000000078cf47c12 */ /* 0x000fe2000f8e968f */
[----:B------:R-:W-:Y:S03]  /*8b50*/  MUFU.EX2 R247, R247 ;  /* 0x000000f700f77308 */ /* 0x000fe60000000800 */
[----:B------:R-:W-:Y:S01]  /*8b60*/  LOP3.LUT R144, R142, UR6, R249, 0x96, !PT ;  /* 0x000000068e907c12 */ /* 0x000fe2000f8e96f9 */
[----:B------:R-:W-:Y:S01]  /*8b70*/  HMMA.16816.F32.BF16 R44, R132, R154, R44 ;  /* 0x0000009a842c723c */ /* 0x000fe2000004182c */
[----:B------:R-:W1:Y:S01]  /*8b80*/  LDSM.16.MT88.4 R152, [R188+0x4800] ;  /* 0x00480000bc98783b */ /* 0x000e620000004200 */
[----:B------:R-:W-:-:S04]  /*8b90*/  IMAD.WIDE.U32 R244, R244, -0x326172a9, RZ ;  /* 0xcd9e8d57f4f47825 */ /* 0x000fc800078e00ff */
[----:B------:R-:W-:Y:S01]  /*8ba0*/  FFMA.FTZ R249, R179, UR23, -R177 ;  /* 0x00000017b3f97c23 */ /* 0x000fe200080108b1 */
[----:B------:R-:W-:Y:S01]  /*8bb0*/  IMAD.WIDE.U32 R144, R144, -0x326172a9, RZ ;  /* 0xcd9e8d5790907825 */ /* 0x000fe200078e00ff */
[----:B------:R-:W-:Y:S01]  /*8bc0*/  LOP3.LUT R246, R246, UR12, R245, 0x96, !PT ;  /* 0x0000000cf6f67c12 */ /* 0x000fe2000f8e96f5 */
[C---:B--2---:R-:W-:Y:S01]  /*8bd0*/  HMMA.16816.F32.BF16 R112, R132.reuse, R136, R112 ;  /* 0x000000888470723c */ /* 0x044fe20000041870 */
[----:B------:R-:W-:Y:S01]  /*8be0*/  MUFU.EX2 R245, R205 ;  /* 0x000000cd00f57308 */ /* 0x000fe20000000800 */
[----:B------:R-:W-:Y:S02]  /*8bf0*/  MOV R143, R144 ;  /* 0x00000090008f7202 */ /* 0x000fe40000000f00 */
[C---:B------:R-:W-:Y:S02]  /*8c00*/  PRMT R140, R144.reuse, 0x7771, RZ ;  /* 0x00007771908c7816 */ /* 0x040fe400000000ff */
[C---:B------:R-:W-:Y:S02]  /*8c10*/  PRMT R142, R144.reuse, 0x7773, RZ ;  /* 0x00007773908e7816 */ /* 0x040fe400000000ff */
[----:B------:R-:W-:Y:S01]  /*8c20*/  HMMA.16816.F32.BF16 R136, R132, R138, R116 ;  /* 0x0000008a8488723c */ /* 0x000fe20000041874 */
[----:B------:R-:W-:Y:S01]  /*8c30*/  PRMT R141, R144, 0x7772, RZ ;  /* 0x00007772908d7816 */ /* 0x000fe200000000ff */
[----:B------:R-:W-:Y:S01]  /*8c40*/  MUFU.EX2 R249, R249 ;  /* 0x000000f900f97308 */ /* 0x000fe20000000800 */
[----:B------:R-:W-:-:S02]  /*8c50*/  LOP3.LUT R117, R143, 0xff, RZ, 0xc0, !PT ;  /* 0x000000ff8f757812 */ /* 0x000fc400078ec0ff */
[----:B------:R-:W-:Y:S02]  /*8c60*/  PRMT R118, R141, 0x5410, R142 ;  /* 0x000054108d767816 */ /* 0x000fe4000000008e */
[----:B------:R-:W-:Y:S01]  /*8c70*/  PRMT R117, R117, 0x5410, R140 ;  /* 0x0000541075757816 */ /* 0x000fe2000000008c */
[----:B------:R-:W-:Y:S01]  /*8c80*/  HMMA.16816.F32.BF16 R56, R132, R148, R56 ;  /* 0x000000948438723c */ /* 0x000fe20000041838 */
[----:B------:R-:W-:-:S07]  /*8c90*/  LOP3.LUT R118, R118, 0xff00ff, RZ, 0xc0, !PT ;  /* 0x00ff00ff76767812 */ /* 0x000fce00078ec0ff */
[C---:B------:R-:W-:Y:S01]  /*8ca0*/  HMMA.16816.F32.BF16 R60, R132.reuse, R150, R60 ;  /* 0x00000096843c723c */ /* 0x040fe2000004183c */
[----:B------:R-:W2:Y:S07]  /*8cb0*/  LDSM.16.MT88.4 R148, [R204+0x4800] ;  /* 0x00480000cc94783b */ /* 0x000eae0000004200 */
[----:B---3--:R-:W-:Y:S01]  /*8cc0*/  HMMA.16816.F32.BF16 R140, R132, R160, R120 ;  /* 0x000000a0848c723c */ /* 0x008fe20000041878 */
[----:B------:R-:W-:Y:S02]  /*8cd0*/  F2FP.BF16.F32.PACK_AB R120, R239, R236 ;  /* 0x000000ecef78723e */ /* 0x000fe400000010ff */
[----:B------:R-:W-:Y:S01]  /*8ce0*/  F2FP.BF16.F32.PACK_AB R121, R237, R238 ;  /* 0x000000eeed79723e */ /* 0x000fe200000010ff */
[----:B------:R-:W-:-:S04]  /*8cf0*/  FADD.FTZ R238, R238, R211 ;  /* 0x000000d3eeee7221 */ /* 0x000fc80000010000 */
[C---:B------:R-:W-:Y:S01]  /*8d00*/  HMMA.16816.F32.BF16 R48, R132.reuse, R156, R48 ;  /* 0x0000009c8430723c */ /* 0x040fe20000041830 */
[----:B------:R-:W-:Y:S01]  /*8d10*/  LOP3.LUT R156, R244, UR9, R145, 0x96, !PT ;  /* 0x00000009f49c7c12 */ /* 0x000fe2000f8e9691 */
[----:B------:R-:W-:Y:S01]  /*8d20*/  FFMA.FTZ R244, R206, UR23, -R207 ;  /* 0x00000017cef47c23 */ /* 0x000fe200080108cf */
[----:B------:R-:W-:Y:S02]  /*8d30*/  FADD.FTZ R238, R237, R238 ;  /* 0x000000eeedee7221 */ /* 0x000fe40000010000 */
[C---:B------:R-:W-:Y:S02]  /*8d40*/  LOP3.LUT R116, R156.reuse, 0xffff, RZ, 0xc0, !PT ;  /* 0x0000ffff9c747812 */ /* 0x040fe400078ec0ff */
[----:B------:R-:W-:Y:S01]  /*8d50*/  LOP3.LUT R119, R156, 0xff, RZ, 0xc0, !PT ;  /* 0x000000ff9c777812 */ /* 0x000fe200078ec0ff */
[----:B------:R-:W-:Y:S01]  /*8d60*/  HMMA.16816.F32.BF16 R160, R132, R162, R124 ;  /* 0x000000a284a0723c */ /* 0x000fe2000004187c */
[----:B------:R-:W3:Y:S01]  /*8d70*/  LDSM.16.MT88.4 R124, [R204+0x1000] ;  /* 0x00100000cc7c783b */ /* 0x000ee20000004200 */
[----:B------:R-:W-:Y:S01]  /*8d80*/  SHF.R.U32.HI R116, RZ, 0x8, R116 ;  /* 0x00000008ff747819 */ /* 0x000fe20000011674 */
[----:B------:R-:W-:Y:S01]  /*8d90*/  MUFU.EX2 R244, R244 ;  /* 0x000000f400f47308 */ /* 0x000fe20000000800 */
[----:B------:R-:W-:-:S02]  /*8da0*/  FADD.FTZ R236, R236, R238 ;  /* 0x000000eeecec7221 */ /* 0x000fc40000010000 */
[----:B------:R-:W-:Y:S02]  /*8db0*/  PRMT R116, R119, 0x5410, R116 ;  /* 0x0000541077747816 */ /* 0x000fe40000000074 */
[----:B------:R-:W-:Y:S01]  /*8dc0*/  PRMT R119, R156, 0x7632, R119 ;  /* 0x000076329c777816 */ /* 0x000fe20000000077 */
[C---:B------:R-:W-:Y:S01]  /*8dd0*/  HMMA.16816.F32.BF16 R8, R132.reuse, R172, R8 ;  /* 0x000000ac8408723c */ /* 0x040fe20000041808 */
[----:B------:R-:W-:Y:S01]  /*8de0*/  SHF.R.U32.HI R173, RZ, 0x18, R156 ;  /* 0x00000018ffad7819 */ /* 0x000fe2000001169c */
[----:B------:R-:W-:Y:S01]  /*8df0*/  FADD.FTZ R236, R239, R236 ;  /* 0x000000ecefec7221 */ /* 0x000fe20000010000 */
[----:B------:R-:W-:Y:S02]  /*8e00*/  LOP3.LUT R119, R119, 0xff, RZ, 0xc0, !PT ;  /* 0x000000ff77777812 */ /* 0x000fe400078ec0ff */
[--C-:B------:R-:W-:Y:S02]  /*8e10*/  HSET2.LE.AND R172, R116, R176.reuse, PT ;  /* 0x000000b074ac7233 */ /* 0x100fe40003803000 */
[----:B------:R-:W-:Y:S01]  /*8e20*/  PRMT R173, R119, 0x5410, R173 ;  /* 0x0000541077ad7816 */ /* 0x000fe200000000ad */
[----:B------:R-:W-:Y:S01]  /*8e30*/  HMMA.16816.F32.BF16 R12, R132, R174, R12 ;  /* 0x000000ae840c723c */ /* 0x000fe2000004180c */
[----:B------:R-:W-:-:S02]  /*8e40*/  HSET2.LE.AND R174, R117, R176, PT ;  /* 0x000000b075ae7233 */ /* 0x000fc40003803000 */
[--C-:B------:R-:W-:Y:S02]  /*8e50*/  HSET2.LE.AND R175, R118, R176.reuse, PT ;  /* 0x000000b076af7233 */ /* 0x100fe40003803000 */
[----:B------:R-:W-:Y:S02]  /*8e60*/  F2FP.BF16.F32.PACK_AB R117, R240, R242 ;  /* 0x000000f2f075723e */ /* 0x000fe400000010ff */
[----:B------:R-:W-:Y:S01]  /*8e70*/  LOP3.LUT R174, R120, R174, RZ, 0xc0, !PT ;  /* 0x000000ae78ae7212 */ /* 0x000fe200078ec0ff */
[----:B-1----:R-:W-:Y:S01]  /*8e80*/  HMMA.16816.F32.BF16 R88, R132, R152, R88 ;  /* 0x000000988458723c */ /* 0x002fe20000041858 */
[----:B------:R-:W-:Y:S02]  /*8e90*/  HSET2.LE.AND R173, R173, R176, PT ;  /* 0x000000b0adad7233 */ /* 0x000fe40003803000 */
[----:B------:R-:W-:Y:S01]  /*8ea0*/  F2FP.BF16.F32.PACK_AB R120, R243, R241 ;  /* 0x000000f1f378723e */ /* 0x000fe200000010ff */
[----:B------:R-:W-:Y:S01]  /*8eb0*/  FADD.FTZ R241, R241, R213 ;  /* 0x000000d5f1f17221 */ /* 0x000fe20000010000 */
[----:B------:R-:W-:-:S02]  /*8ec0*/  LOP3.LUT R175, R117, R175, RZ, 0xc0, !PT ;  /* 0x000000af75af7212 */ /* 0x000fc400078ec0ff */
[----:B------:R-:W-:Y:S01]  /*8ed0*/  LDSM.16.MT88.4 R116, [R2+0x1b000] ;  /* 0x01b000000274783b */ /* 0x000fe20000004200 */
[C---:B------:R-:W-:Y:S01]  /*8ee0*/  HMMA.16816.F32.BF16 R92, R132.reuse, R154, R92 ;  /* 0x0000009a845c723c */ /* 0x040fe2000004185c */
[----:B------:R-:W-:Y:S01]  /*8ef0*/  LOP3.LUT R172, R121, R172, RZ, 0xc0, !PT ;  /* 0x000000ac79ac7212 */ /* 0x000fe200078ec0ff */
[----:B------:R-:W-:Y:S01]  /*8f00*/  FADD.FTZ R241, R243, R241 ;  /* 0x000000f1f3f17221 */ /* 0x000fe20000010000 */
[----:B------:R-:W1:Y:S01]  /*8f10*/  LDSM.16.MT88.4 R152, [R188+0x1000] ;  /* 0x00100000bc98783b */ /* 0x000e620000004200 */
[----:B------:R-:W-:Y:S02]  /*8f20*/  LOP3.LUT R173, R120, R173, RZ, 0xc0, !PT ;  /* 0x000000ad78ad7212 */ /* 0x000fe400078ec0ff */
[----:B------:R-:W-:Y:S01]  /*8f30*/  FADD.FTZ R242, R242, R241 ;  /* 0x000000f1f2f27221 */ /* 0x000fe20000010000 */
[----:B------:R-:W-:Y:S01]  /*8f40*/  LDSM.16.MT88.4 R120, [R188+0x3000] ;  /* 0x00300000bc78783b */ /* 0x000fe20000004200 */
[----:B--2---:R-:W-:Y:S02]  /*8f50*/  HMMA.16816.F32.BF16 R96, R132, R148, R96 ;  /* 0x000000948460723c */ /* 0x004fe40000041860 */
[----:B------:R-:W-:-:S06]  /*8f60*/  FADD.FTZ R242, R240, R242 ;  /* 0x000000f2f0f27221 */ /* 0x000fcc0000010000 */
[----:B------:R-:W-:Y:S01]  /*8f70*/  HMMA.16816.F32.BF16 R100, R132, R150, R100 ;  /* 0x000000968464723c */ /* 0x000fe20000041864 */
[----:B------:R-:W2:Y:S07]  /*8f80*/  LDSM.16.MT88.4 R148, [R204+0x6800] ;  /* 0x00680000cc94783b */ /* 0x000eae0000004200 */
[C---:B------:R-:W-:Y:S08]  /*8f90*/  HMMA.16816.F32.BF16 R184, R172.reuse, R180, R16 ;  /* 0x000000b4acb8723c */ /* 0x040ff00000041810 */
[C---:B------:R-:W-:Y:S08]  /*8fa0*/  HMMA.16816.F32.BF16 R180, R172.reuse, R182, R20 ;  /* 0x000000b6acb4723c */ /* 0x040ff00000041814 */
[----:B---3--:R-:W-:Y:S01]  /*8fb0*/  HMMA.16816.F32.BF16 R20, R172, R126, R36 ;  /* 0x0000007eac14723c */ /* 0x008fe20000041824 */
[----:B------:R-:W3:Y:S07]  /*8fc0*/  LDSM.16.MT88.4 R36, [R188+0x5000] ;  /* 0x00500000bc24783b */ /* 0x000eee0000004200 */
[C---:B------:R-:W-:Y:S08]  /*8fd0*/  HMMA.16816.F32.BF16 R24, R132.reuse, R168, R24 ;  /* 0x000000a88418723c */ /* 0x040ff00000041818 */
[C---:B------:R-:W-:Y:S08]  /*8fe0*/  HMMA.16816.F32.BF16 R28, R132.reuse, R170, R28 ;  /* 0x000000aa841c723c */ /* 0x040ff0000004181c */
[----:B------:R-:W-:Y:S08]  /*8ff0*/  HMMA.16816.F32.BF16 R52, R132, R158, R52 ;  /* 0x0000009e8434723c */ /* 0x000ff00000041834 */
[C---:B-1----:R-:W-:Y:S01]  /*9000*/  HMMA.16816.F32.BF16 R156, R172.reuse, R152, R24 ;  /* 0x00000098ac9c723c */ /* 0x042fe20000041818 */
[----:B------:R-:W-:Y:S07]  /*9010*/  LDSM.16.MT88.4 R24, [R2+0x1d000] ;  /* 0x01d000000218783b */ /* 0x000fee0000004200 */
[C---:B------:R-:W-:Y:S01]  /*9020*/  HMMA.16816.F32.BF16 R152, R172.reuse, R154, R28 ;  /* 0x0000009aac98723c */ /* 0x040fe2000004181c */
[----:B------:R-:W1:Y:S07]  /*9030*/  LDSM.16.MT88.4 R28, [R204+0x3000] ;  /* 0x00300000cc1c783b */ /* 0x000e6e0000004200 */
[----:B------:R-:W-:Y:S01]  /*9040*/  HMMA.16816.F32.BF16 R16, R172, R116, R40 ;  /* 0x00000074ac10723c */ /* 0x000fe20000041828 */
[----:B------:R-:W4:Y:S07]  /*9050*/  LDSM.16.MT88.4 R40, [R189+0x1f000] ;  /* 0x01f00000bd28783b */ /* 0x000f2e0000004200 */
[C---:B------:R-:W-:Y:S01]  /*9060*/  HMMA.16816.F32.BF16 R108, R132.reuse, R146, R108 ;  /* 0x00000092846c723c */ /* 0x040fe2000004186c */
[----:B------:R-:W5:Y:S07]  /*9070*/  LDSM.16.MT88.4 R144, [R2+0x19000] ;  /* 0x019000000290783b */ /* 0x000f6e0000004200 */
[----:B--2---:R-:W-:Y:S01]  /*9080*/  HMMA.16816.F32.BF16 R168, R132, R148, R128 ;  /* 0x0000009484a8723c */ /* 0x004fe20000041880 */
[----:B------:R-:W2:Y:S07]  /*9090*/  LDSM.16.MT88.4 R128, [R189+0x1b000] ;  /* 0x01b00000bd80783b */ /* 0x000eae0000004200 */
[C---:B---3--:R-:W-:Y:S08]  /*90a0*/  HMMA.16816.F32.BF16 R88, R172.reuse, R36, R88 ;  /* 0x00000024ac58723c */ /* 0x048ff00000041858 */
[C---:B------:R-:W-:Y:S01]  /*90b0*/  HMMA.16816.F32.BF16 R92, R172.reuse, R38, R92 ;  /* 0x00000026ac5c723c */ /* 0x040fe2000004185c */
[----:B------:R-:W3:Y:S07]  /*90c0*/  LDSM.16.MT88.4 R36, [R188+0x7000] ;  /* 0x00700000bc24783b */ /* 0x000eee0000004200 */
[----:B------:R-:W-:Y:S01]  /*90d0*/  HMMA.16816.F32.BF16 R32, R172, R124, R32 ;  /* 0x0000007cac20723c */ /* 0x000fe20000041820 */
[----:B------:R-:W3:Y:S07]  /*90e0*/  LDSM.16.MT88.4 R124, [R189+0x1d000] ;  /* 0x01d00000bd7c783b */ /* 0x000eee0000004200 */
[----:B------:R-:W-:Y:S08]  /*90f0*/  HMMA.16816.F32.BF16 R132, R132, R150, R4 ;  /* 0x000000968484723c */ /* 0x000ff00000041804 */
[C---:B------:R-:W-:Y:S08]  /*9100*/  HMMA.16816.F32.BF16 R4, R172.reuse, R118, R44 ;  /* 0x00000076ac04723c */ /* 0x040ff0000004182c */
[C---:B------:R-:W-:Y:S08]  /*9110*/  HMMA.16816.F32.BF16 R56, R172.reuse, R120, R56 ;  /* 0x00000078ac38723c */ /* 0x040ff00000041838 */
[C---:B------:R-:W-:Y:S08]  /*9120*/  HMMA.16816.F32.BF16 R60, R172.reuse, R122, R60 ;  /* 0x0000007aac3c723c */ /* 0x040ff0000004183c */
[C---:B-1----:R-:W-:Y:S08]  /*9130*/  HMMA.16816.F32.BF16 R120, R172.reuse, R28, R64 ;  /* 0x0000001cac78723c */ /* 0x042ff00000041840 */
[C---:B------:R-:W-:Y:S01]  /*9140*/  HMMA.16816.F32.BF16 R116, R172.reuse, R30, R68 ;  /* 0x0000001eac74723c */ /* 0x040fe20000041844 */
[----:B------:R-:W-:Y:S07]  /*9150*/  LDSM.16.MT88.4 R68, [R204+0x7000] ;  /* 0x00700000cc44783b */ /* 0x000fee0000004200 */
[----:B----4-:R-:W-:Y:S01]  /*9160*/  HMMA.16816.F32.BF16 R64, R172, R40, R112 ;  /* 0x00000028ac40723c */ /* 0x010fe20000041870 */
[----:B------:R-:W-:-:S04]  /*9170*/  IMAD.WIDE.U32 R40, R246, -0x2daee0ad, RZ ;  /* 0xd2511f53f6287825 */ /* 0x000fc800078e00ff */
[--C-:B------:R-:W-:Y:S01]  /*9180*/  FFMA.FTZ R246, R191, UR23, -R177.reuse ;  /* 0x00000017bff67c23 */ /* 0x100fe200080108b1 */
[----:B------:R-:W-:Y:S01]  /*9190*/  FFMA.FTZ R177, R178, UR23, -R177 ;  /* 0x00000017b2b17c23 */ /* 0x000fe200080108b1 */
[----:B------:R-:W-:Y:S01]  /*91a0*/  LDSM.16.MT88.4 R112, [R188+0x5800] ;  /* 0x00580000bc70783b */ /* 0x000fe20000004200 */
[----:B------:R-:W-:Y:S01]  /*91b0*/  LOP3.LUT R248, R248, UR4, R41, 0x96, !PT ;  /* 0x00000004f8f87c12 */ /* 0x000fe2000f8e9629 */
[----:B------:R-:W-:Y:S01]  /*91c0*/  HMMA.16816.F32.BF16 R28, R172, R24, R72 ;  /* 0x00000018ac1c723c */ /* 0x000fe20000041848 */
[----:B------:R-:W-:Y:S01]  /*91d0*/  MOV R72, R40 ;  /* 0x0000002800487202 */ /* 0x000fe20000000f00 */
[----:B------:R-:W1:Y:S01]  /*91e0*/  MUFU.EX2 R246, R246 ;  /* 0x000000f600f67308 */ /* 0x000e620000000800 */
[----:B------:R-:W-:-:S05]  /*91f0*/  PRMT R41, R40, 0x7773, RZ ;  /* 0x0000777328297816 */ /* 0x000fca00000000ff */
[C---:B-----5:R-:W-:Y:S08]  /*9200*/  HMMA.16816.F32.BF16 R8, R172.reuse, R144, R8 ;  /* 0x00000090ac08723c */ /* 0x060ff00000041808 */
[C---:B------:R-:W-:Y:S01]  /*9210*/  HMMA.16816.F32.BF16 R12, R172.reuse, R146, R12 ;  /* 0x00000092ac0c723c */ /* 0x040fe2000004180c */
[----:B------:R-:W4:Y:S07]  /*9220*/  LDSM.16.MT88.4 R144, [R204+0x5000] ;  /* 0x00500000cc90783b */ /* 0x000f2e0000004200 */
[C---:B--2---:R-:W-:Y:S08]  /*9230*/  HMMA.16816.F32.BF16 R48, R172.reuse, R128, R48 ;  /* 0x00000080ac30723c */ /* 0x044ff00000041830 */
[C---:B------:R-:W-:Y:S01]  /*9240*/  HMMA.16816.F32.BF16 R52, R172.reuse, R130, R52 ;  /* 0x00000082ac34723c */ /* 0x040fe20000041834 */
[----:B------:R-:W2:Y:S07]  /*9250*/  LDSM.16.MT88.4 R128, [R2+0x1f000] ;  /* 0x01f000000280783b */ /* 0x000eae0000004200 */
[----:B---3--:R-:W-:Y:S01]  /*9260*/  HMMA.16816.F32.BF16 R140, R172, R36, R140 ;  /* 0x00000024ac8c723c */ /* 0x008fe2000004188c */
[----:B------:R-:W-:-:S02]  /*9270*/  LOP3.LUT R37, R72, 0xff, RZ, 0xc0, !PT ;  /* 0x000000ff48257812 */ /* 0x000fc400078ec0ff */
[----:B------:R-:W3:Y:S01]  /*9280*/  LDSM.16.MT88.4 R72, [R189+0x1b800] ;  /* 0x01b80000bd48783b */ /* 0x000ee20000004200 */
[----:B------:R-:W-:-:S04]  /*9290*/  LOP3.LUT R36, R248, 0xff, RZ, 0xc0, !PT ;  /* 0x000000fff8247812 */ /* 0x000fc800078ec0ff */
[C---:B------:R-:W-:Y:S01]  /*92a0*/  HMMA.16816.F32.BF16 R24, R172.reuse, R26, R76 ;  /* 0x0000001aac18723c */ /* 0x040fe2000004184c */
[----:B------:R-:W-:Y:S02]  /*92b0*/  PRMT R79, R248, 0x7632, R79 ;  /* 0x00007632f84f7816 */ /* 0x000fe4000000004f */
[----:B------:R-:W-:Y:S02]  /*92c0*/  SHF.R.U32.HI R78, RZ, 0x18, R248 ;  /* 0x00000018ff4e7819 */ /* 0x000fe400000116f8 */
[C---:B------:R-:W-:Y:S02]  /*92d0*/  PRMT R76, R40.reuse, 0x7772, RZ ;  /* 0x00007772284c7816 */ /* 0x040fe400000000ff */
[----:B------:R-:W-:Y:S01]  /*92e0*/  PRMT R77, R40, 0x7771, RZ ;  /* 0x00007771284d7816 */ /* 0x000fe200000000ff */
[----:B------:R-:W-:Y:S01]  /*92f0*/  HMMA.16816.F32.BF16 R44, R172, R126, R84 ;  /* 0x0000007eac2c723c */ /* 0x000fe20000041854 */
[----:B------:R-:W-:Y:S02]  /*9300*/  LOP3.LUT R84, R248, 0xffff, RZ, 0xc0, !PT ;  /* 0x0000fffff8547812 */ /* 0x000fe400078ec0ff */
[----:B------:R5:W2:Y:S01]  /*9310*/  MUFU.EX2 R248, R177 ;  /* 0x000000b100f87308 */ /* 0x000aa20000000800 */
[----:B------:R-:W-:-:S02]  /*9320*/  PRMT R76, R76, 0x5410, R41 ;  /* 0x000054104c4c7816 */ /* 0x000fc40000000029 */
[----:B------:R-:W-:Y:S02]  /*9330*/  SHF.R.U32.HI R84, RZ, 0x8, R84 ;  /* 0x00000008ff547819 */ /* 0x000fe40000011654 */
[----:B------:R-:W-:Y:S01]  /*9340*/  LOP3.LUT R79, R79, 0xff, RZ, 0xc0, !PT ;  /* 0x000000ff4f4f7812 */ /* 0x000fe200078ec0ff */
[C---:B------:R-:W-:Y:S01]  /*9350*/  HMMA.16816.F32.BF16 R160, R172.reuse, R38, R160 ;  /* 0x00000026aca0723c */ /* 0x040fe200000418a0 */
[----:B------:R-:W-:Y:S02]  /*9360*/  PRMT R36, R36, 0x5410, R84 ;  /* 0x0000541024247816 */ /* 0x000fe40000000054 */
[----:B------:R-:W-:Y:S01]  /*9370*/  PRMT R37, R37, 0x5410, R77 ;  /* 0x0000541025257816 */ /* 0x000fe2000000004d */
[----:B------:R-:W-:Y:S01]  /*9380*/  LDSM.16.MT88.4 R84, [R204+0x1800] ;  /* 0x00180000cc54783b */ /* 0x000fe20000004200 */
[----:B------:R-:W-:Y:S02]  /*9390*/  LOP3.LUT R38, R76, 0xff00ff, RZ, 0xc0, !PT ;  /* 0x00ff00ff4c267812 */ /* 0x000fe400078ec0ff */
[----:B------:R-:W-:Y:S01]  /*93a0*/  PRMT R77, R79, 0x5410, R78 ;  /* 0x000054104f4d7816 */ /* 0x000fe2000000004e */
[----:B------:R-:W-:Y:S01]  /*93b0*/  HMMA.16816.F32.BF16 R80, R172, R124, R80 ;  /* 0x0000007cac50723c */ /* 0x000fe20000041850 */
[----:B------:R-:W-:-:S02]  /*93c0*/  HSET2.LE.AND R39, R36, R176, PT ;  /* 0x000000b024277233 */ /* 0x000fc40003803000 */
[--C-:B------:R-:W-:Y:S02]  /*93d0*/  HSET2.LE.AND R36, R38, R176.reuse, PT ;  /* 0x000000b026247233 */ /* 0x100fe40003803000 */
[--C-:B------:R-:W-:Y:S02]  /*93e0*/  HSET2.LE.AND R37, R37, R176.reuse, PT ;  /* 0x000000b025257233 */ /* 0x100fe40003803000 */
[----:B------:R-:W-:Y:S01]  /*93f0*/  HSET2.LE.AND R38, R77, R176, PT ;  /* 0x000000b04d267233 */ /* 0x000fe20003803000 */
[----:B----4-:R-:W-:Y:S01]  /*9400*/  HMMA.16816.F32.BF16 R148, R172, R144, R96 ;  /* 0x00000090ac94723c */ /* 0x010fe20000041860 */
[----:B------:R-:W-:Y:S01]  /*9410*/  F2FP.BF16.F32.PACK_AB R76, R234, R235 ;  /* 0x000000ebea4c723e */ /* 0x000fe200000010ff */
[----:B------:R-:W-:Y:S01]  /*9420*/  LDSM.16.MT88.4 R96, [R189+0x1f800] ;  /* 0x01f80000bd60783b */ /* 0x000fe20000004200 */
[----:B------:R-:W-:-:S04]  /*9430*/  FADD.FTZ R235, R235, R236 ;  /* 0x000000ecebeb7221 */ /* 0x000fc80000010000 */
[----:B------:R-:W-:Y:S01]  /*9440*/  FADD.FTZ R235, R234, R235 ;  /* 0x000000ebeaeb7221 */ /* 0x000fe20000010000 */
[C---:B-----5:R-:W-:Y:S01]  /*9450*/  HMMA.16816.F32.BF16 R176, R172.reuse, R68, R168 ;  /* 0x00000044acb0723c */ /* 0x060fe200000418a8 */
[----:B-1----:R-:W-:Y:S01]  /*9460*/  F2FP.BF16.F32.PACK_AB R169, R247, R246 ;  /* 0x000000f6f7a9723e */ /* 0x002fe200000010ff */
[----:B------:R-:W-:Y:S01]  /*9470*/  FADD.FTZ R246, R246, R242 ;  /* 0x000000f2f6f67221 */ /* 0x000fe20000010000 */
[----:B------:R-:W-:Y:S01]  /*9480*/  F2FP.BF16.F32.PACK_AB R170, R245, R244 ;  /* 0x000000f4f5aa723e */ /* 0x000fe200000010ff */
[----:B------:R-:W-:Y:S01]  /*9490*/  FADD.FTZ R235, R244, R235 ;  /* 0x000000ebf4eb7221 */ /* 0x000fe20000010000 */
[----:B--2---:R-:W-:Y:S01]  /*94a0*/  F2FP.BF16.F32.PACK_AB R171, R248, R249 ;  /* 0x000000f9f8ab723e */ /* 0x004fe200000010ff */
[----:B------:R-:W-:Y:S01]  /*94b0*/  FADD.FTZ R246, R247, R246 ;  /* 0x000000f6f7f67221 */ /* 0x000fe20000010000 */
[----:B------:R-:W-:Y:S01]  /*94c0*/  LOP3.LUT R168, R76, R39, RZ, 0xc0, !PT ;  /* 0x000000274ca87212 */ /* 0x000fe200078ec0ff */
[C---:B------:R-:W-:Y:S01]  /*94d0*/  HMMA.16816.F32.BF16 R124, R172.reuse, R128, R104 ;  /* 0x00000080ac7c723c */ /* 0x040fe20000041868 */
[----:B------:R-:W-:Y:S01]  /*94e0*/  LOP3.LUT R169, R169, R38, RZ, 0xc0, !PT ;  /* 0x00000026a9a97212 */ /* 0x000fe200078ec0ff */
[----:B------:R-:W-:Y:S01]  /*94f0*/  LDSM.16.MT88.4 R104, [R189+0x1d800] ;  /* 0x01d80000bd68783b */ /* 0x000fe20000004200 */
[----:B------:R-:W-:Y:S01]  /*9500*/  LOP3.LUT R170, R170, R37, RZ, 0xc0, !PT ;  /* 0x00000025aaaa7212 */ /* 0x000fe200078ec0ff */
[----:B------:R-:W-:Y:S01]  /*9510*/  FADD.FTZ R246, R249, R246 ;  /* 0x000000f6f9f67221 */ /* 0x000fe20000010000 */
[----:B------:R-:W-:Y:S01]  /*9520*/  LOP3.LUT R171, R171, R36, RZ, 0xc0, !PT ;  /* 0x00000024abab7212 */ /* 0x000fe200078ec0ff */
[----:B------:R-:W1:Y:S01]  /*9530*/  LDSM.16.MT88.4 R76, [R188+0x1800] ;  /* 0x00180000bc4c783b */ /* 0x000e620000004200 */
[----:B------:R-:W-:Y:S01]  /*9540*/  FADD.FTZ R226, R245, R235 ;  /* 0x000000ebf5e27221 */ /* 0x000fe20000010000 */
[----:B------:R-:W-:Y:S01]  /*9550*/  HMMA.16816.F32.BF16 R144, R172, R146, R100 ;  /* 0x00000092ac90723c */ /* 0x000fe20000041864 */
[----:B------:R-:W-:-:S07]  /*9560*/  FADD.FTZ R219, R248, R246 ;  /* 0x000000f6f8db7221 */ /* 0x000fce0000010000 */
[C---:B------:R-:W-:Y:S01]  /*9570*/  HMMA.16816.F32.BF16 R128, R172.reuse, R130, R108 ;  /* 0x00000082ac80723c */ /* 0x040fe2000004186c */
[----:B------:R-:W-:Y:S07]  /*9580*/  LDSM.16.MT88.4 R108, [R188+0x3800] ;  /* 0x00380000bc6c783b */ /* 0x000fee0000004200 */
[C---:B------:R-:W-:Y:S01]  /*9590*/  HMMA.16816.F32.BF16 R136, R172.reuse, R42, R136 ;  /* 0x0000002aac88723c */ /* 0x040fe20000041888 */
[----:B------:R-:W2:Y:S04]  /*95a0*/  LDSM.16.MT88.4 R40, [R189+0x19800] ;  /* 0x01980000bd28783b */ /* 0x000ea80000004200 */
[----:B------:R-:W4:Y:S03]  /*95b0*/  LDSM.16.MT88.4 R188, [R188+0x7800] ;  /* 0x00780000bcbc783b */ /* 0x000f260000004200 */
[----:B------:R-:W-:Y:S08]  /*95c0*/  HMMA.16816.F32.BF16 R172, R172, R70, R132 ;  /* 0x00000046acac723c */ /* 0x000ff00000041884 */
[C---:B---3--:R-:W-:Y:S08]  /*95d0*/  HMMA.16816.F32.BF16 R68, R168.reuse, R72, R48 ;  /* 0x00000048a844723c */ /* 0x048ff00000041830 */
[C---:B------:R-:W-:Y:S01]  /*95e0*/  HMMA.16816.F32.BF16 R72, R168.reuse, R74, R52 ;  /* 0x0000004aa848723c */ /* 0x040fe20000041834 */
[----:B------:R-:W3:Y:S07]  /*95f0*/  LDSM.16.MT88.4 R52, [R2+0x19800] ;  /* 0x019800000234783b */ /* 0x000eee0000004200 */
[C---:B-1----:R-:W-:Y:S08]  /*9600*/  HMMA.16816.F32.BF16 R48, R168.reuse, R78, R152 ;  /* 0x0000004ea830723c */ /* 0x042ff00000041898 */
[C---:B------:R-:W-:Y:S01]  /*9610*/  HMMA.16816.F32.BF16 R132, R168.reuse, R96, R64 ;  /* 0x00000060a884723c */ /* 0x040fe20000041840 */
[----:B------:R-:W-:Y:S07]  /*9620*/  LDSM.16.MT88.4 R64, [R2+0x1b800] ;  /* 0x01b800000240783b */ /* 0x000fee0000004200 */
[C---:B--2---:R-:W-:Y:S01]  /*9630*/  HMMA.16816.F32.BF16 R36, R168.reuse, R40, R184 ;  /* 0x00000028a824723c */ /* 0x044fe200000418b8 */
[----:B------:R-:W1:Y:S07]  /*9640*/  LDSM.16.MT88.4 R184, [R204+0x3800] ;  /* 0x00380000ccb8783b */ /* 0x000e6e0000004200 */
[C---:B----4-:R-:W-:Y:S08]  /*9650*/  HMMA.16816.F32.BF16 R152, R168.reuse, R188, R140 ;  /* 0x000000bca898723c */ /* 0x050ff0000004188c */
[C---:B------:R-:W-:Y:S01]  /*9660*/  HMMA.16816.F32.BF16 R40, R168.reuse, R42, R180 ;  /* 0x0000002aa828723c */ /* 0x040fe200000418b4 */
[----:B------:R-:W-:Y:S04]  /*9670*/  LDSM.16.MT88.4 R180, [R204+0x5800] ;  /* 0x00580000ccb4783b */ /* 0x000fe80000004200 */
[----:B------:R-:W-:Y:S03]  /*9680*/  LDSM.16.MT88.4 R204, [R204+0x7800] ;  /* 0x00780000cccc783b */ /* 0x000fe60000004200 */
[C---:B------:R-:W-:Y:S01]  /*9690*/  HMMA.16816.F32.BF16 R136, R168.reuse, R98, R136 ;  /* 0x00000062a888723c */ /* 0x040fe20000041888 */
[----:B------:R-:W2:Y:S07]  /*96a0*/  LDSM.16.MT88.4 R96, [R2+0x1d800] ;  /* 0x01d800000260783b */ /* 0x000eae0000004200 */
[C---:B------:R-:W-:Y:S08]  /*96b0*/  HMMA.16816.F32.BF16 R140, R168.reuse, R190, R160 ;  /* 0x000000bea88c723c */ /* 0x040ff000000418a0 */
[C---:B---3--:R-:W-:Y:S01]  /*96c0*/  HMMA.16816.F32.BF16 R160, R168.reuse, R52, R8 ;  /* 0x00000034a8a0723c */ /* 0x048fe20000041808 */
        /* <DEDUP_REMOVED lines=13> */
[C---:B------:R-:W-:Y:S08]  /*97a0*/  HMMA.16816.F32.BF16 R60, R168.reuse, R64, R16 ;  /* 0x00000040a83c723c */ /* 0x040ff00000041810 */
[C---:B--2---:R-:W-:Y:S08]  /*97b0*/  HMMA.16816.F32.BF16 R92, R168.reuse, R96, R28 ;  /* 0x00000060a85c723c */ /* 0x044ff0000004181c */
[C---:B------:R-:W-:Y:S08]  /*97c0*/  HMMA.16816.F32.BF16 R116, R168.reuse, R180, R148 ;  /* 0x000000b4a874723c */ /* 0x040ff00000041894 */
[C---:B------:R-:W-:Y:S08]  /*97d0*/  HMMA.16816.F32.BF16 R120, R168.reuse, R182, R144 ;  /* 0x000000b6a878723c */ /* 0x040ff00000041890 */
[C---:B------:R-:W-:Y:S08]  /*97e0*/  HMMA.16816.F32.BF16 R64, R168.reuse, R66, R4 ;  /* 0x00000042a840723c */ /* 0x040ff00000041804 */
[C---:B------:R-:W-:Y:S08]  /*97f0*/  HMMA.16816.F32.BF16 R96, R168.reuse, R98, R24 ;  /* 0x00000062a860723c */ /* 0x040ff00000041818 */
[C---:B---3--:R-:W-:Y:S08]  /*9800*/  HMMA.16816.F32.BF16 R124, R168.reuse, R8, R124 ;  /* 0x00000008a87c723c */ /* 0x048ff0000004187c */
[C---:B------:R-:W-:Y:S08]  /*9810*/  HMMA.16816.F32.BF16 R128, R168.reuse, R10, R128 ;  /* 0x0000000aa880723c */ /* 0x040ff00000041880 */
[C---:B------:R-:W-:Y:S08]  /*9820*/  HMMA.16816.F32.BF16 R148, R168.reuse, R204, R176 ;  /* 0x000000cca894723c */ /* 0x040ff000000418b0 */
[----:B------:R-:W-:Y:S01]  /*9830*/  HMMA.16816.F32.BF16 R144, R168, R206, R172 ;  /* 0x000000cea890723c */ /* 0x000fe200000418ac */
[----:B------:R-:W-:-:S04]  /*9840*/  NOP ;  /* 0x0000000000007918 */ /* 0x000fc80000000000 */
[----:B------:R-:W-:-:S15]  /*9850*/  BRA.U !UP1, `(.L_x_847) ;  /* 0x0000003d09ac7547 */ /* 0x000fde000b800000 */
[----:B------:R-:W1:Y:S01]  /*9860*/  LDC.64 R4, c[0x0][0x3c0] ;  /* 0x0000f000ff047b82 */ /* 0x000e620000000a00 */
[----:B------:R-:W-:Y:S01]  /*9870*/  UIADD3 UR4, UPT, UPT, UR15, -0x3, URZ ;  /* 0xfffffffd0f047890 */ /* 0x000fe2000fffe0ff */
[----:B------:R-:W-:-:S04]  /*9880*/  DEPBAR.LE SB0, 0x0 ;  /* 0x000080000000791a */ /* 0x000fc80000000000 */
[----:B------:R-:W-:Y:S01]  /*9890*/  IMAD.SHL.U32 R3, R165, 0x20, RZ ;  /* 0x00000020a5037824 */ /* 0x000fe200078e00ff */
[C---:B------:R-:W-:Y:S01]  /*98a0*/  LOP3.LUT R9, R0.reuse, 0x200, RZ, 0xc0, !PT ;  /* 0x0000020000097812 */ /* 0x040fe200078ec0ff */
[----:B------:R-:W-:Y:S01]  /*98b0*/  UISETP.NE.AND UP0, UPT, UR15, 0x3, UPT ;  /* 0x000000030f00788c */ /* 0x000fe2000bf05270 */
[----:B------:R-:W-:Y:S02]  /*98c0*/  SHF.R.U32.HI R167, RZ, 0x1, R165 ;  /* 0x00000001ffa77819 */ /* 0x000fe400000116a5 */
[----:B------:R-:W-:Y:S02]  /*98d0*/  LOP3.LUT R3, R9, 0x7c00, R3, 0xf8, !PT ;  /* 0x00007c0009037812 */ /* 0x000fe400078ef803 */
[----:B------:R-:W-:Y:S01]  /*98e0*/  LOP3.LUT R233, R0, 0x400, RZ, 0xc0, !PT ;  /* 0x0000040000e97812 */ /* 0x000fe200078ec0ff */
[----:B-1----:R-:W-:-:S04]  /*98f0*/  IMAD.WIDE.U32 R10, R4, UR4, RZ ;  /* 0x00000004040a7c25 */ /* 0x002fc8000f8e00ff */
[----:B------:R-:W-:Y:S01]  /*9900*/  IMAD R6, R5, UR4, R11 ;  /* 0x0000000405067c24 */ /* 0x000fe2000f8e020b */
[----:B------:R-:W-:Y:S01]  /*9910*/  BAR.SYNC.DEFER_BLOCKING 0x0 ;  /* 0x0000000000007b1d */ /* 0x000fe20000010000 */
[C---:B------:R-:W-:Y:S01]  /*9920*/  IMAD.SHL.U32 R7, R10.reuse, 0x40, RZ ;  /* 0x000000400a077824 */ /* 0x040fe200078e00ff */
[C---:B------:R-:W-:Y:S02]  /*9930*/  LEA R18, P1, R10.reuse, R215, 0x7 ;  /* 0x000000d70a127211 */ /* 0x040fe400078238ff */
[--C-:B------:R-:W-:Y:S02]  /*9940*/  SHF.L.U64.HI R8, R10, 0x6, R6.reuse ;  /* 0x000000060a087819 */ /* 0x100fe40000010206 */
[----:B------:R-:W-:Y:S02]  /*9950*/  LEA R7, P0, R4, R7, 0x5 ;  /* 0x0000000704077211 */ /* 0x000fe400078028ff */
[----:B------:R-:W-:Y:S02]  /*9960*/  LEA.HI.X R19, R10, R214, R6, 0x7, P1 ;  /* 0x000000d60a137211 */ /* 0x000fe400008f3c06 */
[----:B------:R-:W-:-:S02]  /*9970*/  LEA.HI.X R5, R4, R8, R5, 0x5, P0 ;  /* 0x0000000804057211 */ /* 0x000fc400000f2c05 */
[----:B------:R-:W-:Y:S02]  /*9980*/  LOP3.LUT R4, R167, 0x8, RZ, 0xc0, !PT ;  /* 0x00000008a7047812 */ /* 0x000fe400078ec0ff */
[----:B------:R-:W-:Y:S02]  /*9990*/  LEA R16, P0, R7, R215, 0x1 ;  /* 0x000000d707107211 */ /* 0x000fe400078008ff */
[----:B------:R-:W-:Y:S02]  /*99a0*/  LOP3.LUT R8, R199, 0x8, R165, 0x78, !PT ;  /* 0x00000008c7087812 */ /* 0x000fe400078e78a5 */
[----:B------:R-:W-:Y:S02]  /*99b0*/  LOP3.LUT R3, R3, R199, R4, 0xf6, !PT ;  /* 0x000000c703037212 */ /* 0x000fe400078ef604 */
[----:B------:R-:W-:Y:S01]  /*99c0*/  LEA.HI.X R17, R7, R214, R5, 0x1, P0 ;  /* 0x000000d607117211 */ /* 0x000fe200000f0c05 */
[----:B------:R-:W-:Y:S01]  /*99d0*/  IMAD R233, R8, 0x2, R233 ;  /* 0x0000000208e97824 */ /* 0x000fe200078e02e9 */
[----:B------:R-:W-:Y:S01]  /*99e0*/  LEA R234, R3, UR5, 0x1 ;  /* 0x0000000503ea7c11 */ /* 0x000fe2000f8e08ff */
[----:B------:R-:W-:Y:S01]  /*99f0*/  IMAD.MOV.U32 R3, RZ, RZ, 0x20 ;  /* 0x00000020ff037424 */ /* 0x000fe200078e00ff */
[----:B------:R-:W-:Y:S01]  /*9a00*/  @!PT LDS RZ, [RZ] ;  /* 0x00000000fffff984 */ /* 0x000fe20000000800 */
[----:B------:R-:W-:Y:S01]  /*9a10*/  @!PT LDS RZ, [RZ] ;  /* 0x00000000fffff984 */ /* 0x000fe20000000800 */
[----:B------:R-:W-:Y:S01]  /*9a20*/  @!PT LDS RZ, [RZ] ;  /* 0x00000000fffff984 */ /* 0x000fe20000000800 */
[----:B------:R-:W-:Y:S01]  /*9a30*/  LDGSTS.E.BYPASS.LTC128B.128 [R218+0x18000], desc[UR20][R18.64] ;  /* 0x1800000012da7fae */ /* 0x000fe2000b981a14 */
[----:B------:R-:W-:-:S03]  /*9a40*/  VIADD R164, R233, UR5 ;  /* 0x00000005e9a47c36 */ /* 0x000fc60008000000 */
[----:B------:R-:W-:Y:S01]  /*9a50*/  LDGSTS.E.BYPASS.LTC128B.128 [R218+0x1a000], desc[UR20][R18.64+0x80] ;  /* 0x1a00008012da7fae */ /* 0x000fe2000b981a14 */
[----:B------:R-:W-:-:S03]  /*9a60*/  SEL R3, R3, 0xffffffe0, !P6 ;  /* 0xffffffe003037807 */ /* 0x000fc60007000000 */
[----:B------:R-:W-:Y:S02]  /*9a70*/  LDGSTS.E.BYPASS.LTC128B.128 [R218+0x1c000], desc[UR20][R18.64+0x100] ;  /* 0x1c00010012da7fae */ /* 0x000fe4000b981a14 */
[----:B------:R-:W-:Y:S02]  /*9a80*/  IMAD.IADD R232, R3, 0x1, R234 ;  /* 0x0000000103e87824 */ /* 0x000fe400078e02ea */
[----:B------:R-:W-:Y:S01]  /*9a90*/  LDGSTS.E.BYPASS.LTC128B.128 [R218+0x1e000], desc[UR20][R18.64+0x180] ;  /* 0x1e00018012da7fae */ /* 0x000fe2000b981a14 */
[----:B------:R-:W-:-:S03]  /*9aa0*/  IMAD.IADD R231, R164, 0x1, R3 ;  /* 0x00000001a4e77824 */ /* 0x000fc600078e0203 */
[----:B------:R-:W-:Y:S04]  /*9ab0*/  LDGSTS.E.BYPASS.LTC128B.128 [R218+0x19000], desc[UR20][R16.64] ;  /* 0x1900000010da7fae */ /* 0x000fe8000b981a14 */
[----:B------:R-:W-:Y:S04]  /*9ac0*/  LDGSTS.E.BYPASS.LTC128B.128 [R218+0x1b000], desc[UR20][R16.64+0x80] ;  /* 0x1b00008010da7fae */ /* 0x000fe8000b981a14 */
[----:B------:R-:W-:Y:S04]  /*9ad0*/  LDGSTS.E.BYPASS.LTC128B.128 [R218+0x1d000], desc[UR20][R16.64+0x100] ;  /* 0x1d00010010da7fae */ /* 0x000fe8000b981a14 */
[----:B------:R1:W-:Y:S04]  /*9ae0*/  LDGSTS.E.BYPASS.LTC128B.128 [R218+0x1f000], desc[UR20][R16.64+0x180] ;  /* 0x1f00018010da7fae */ /* 0x0003e8000b981a14 */
[----:B------:R-:W-:Y:S04]  /*9af0*/  LDSM.16.M88.4 R172, [R234] ;  /* 0x00000000eaac783b */ /* 0x000fe80000000200 */
[----:B------:R-:W2:Y:S04]  /*9b00*/  LDSM.16.M88.4 R8, [R233+UR5+0x11800] ;  /* 0x01180005e908783b */ /* 0x000ea80008000200 */
[----:B------:R-:W1:Y:S04]  /*9b10*/  LDSM.16.M88.4 R12, [R233+UR5+0x10000] ;  /* 0x01000005e90c783b */ /* 0x000e680008000200 */
[----:B------:R-:W3:Y:S04]  /*9b20*/  LDSM.16.M88.4 R188, [R233+UR5+0x10800] ;  /* 0x01080005e9bc783b */ /* 0x000ee80008000200 */
[----:B------:R-:W4:Y:S04]  /*9b30*/  LDSM.16.M88.4 R180, [R233+UR5+0x11000] ;  /* 0x01100005e9b4783b */ /* 0x000f280008000200 */
[----:B------:R-:W-:Y:S04]  /*9b40*/  LDSM.16.M88.4 R32, [R232] ;  /* 0x00000000e820783b */ /* 0x000fe80000000200 */
[----:B------:R-:W5:Y:S04]  /*9b50*/  LDSM.16.M88.4 R4, [R231+0x10000] ;  /* 0x01000000e704783b */ /* 0x000f680000000200 */
[----:B------:R-:W5:Y:S04]  /*9b60*/  LDSM.16.M88.4 R168, [R231+0x10800] ;  /* 0x01080000e7a8783b */ /* 0x000f680000000200 */
[----:B------:R-:W5:Y:S04]  /*9b70*/  LDSM.16.M88.4 R28, [R231+0x11000] ;  /* 0x01100000e71c783b */ /* 0x000f680000000200 */
[----:B------:R-:W5:Y:S04]  /*9b80*/  LDSM.16.M88.4 R200, [R231+0x11800] ;  /* 0x01180000e7c8783b */ /* 0x000f680000000200 */
[----:B------:R-:W-:Y:S01]  /*9b90*/  LDSM.16.M88.4 R208, [R233+UR5+0x13000] ;  /* 0x01300005e9d0783b */ /* 0x000fe20008000200 */
[----:B--2---:R-:W-:Y:S01]  /*9ba0*/  HMMA.16816.F32.BF16 R176, R172, R8, RZ ;  /* 0x00000008acb0723c */ /* 0x004fe200000418ff */
[----:B------:R-:W-:-:S02]  /*9bb0*/  IMAD.MOV.U32 R8, RZ, RZ, 0x40 ;  /* 0x00000040ff087424 */ /* 0x000fc400078e00ff */
[----:B------:R-:W-:Y:S03]  /*9bc0*/  LDSM.16.M88.4 R236, [R231+0x16000] ;  /* 0x01600000e7ec783b */ /* 0x000fe60000000200 */
[----:B------:R-:W-:Y:S01]  /*9bd0*/  SEL R8, R8, 0xffffffc0, !P5 ;  /* 0xffffffc008087807 */ /* 0x000fe20006800000 */
[----:B------:R-:W0:Y:S01]  /*9be0*/  LDGDEPBAR ;  /* 0x00000000000079af */ /* 0x000e220000000000 */
[----:B-1----:R-:W-:Y:S03]  /*9bf0*/  HMMA.16816.F32.BF16 R16, R172, R12, RZ ;  /* 0x0000000cac10723c */ /* 0x002fe600000418ff */
[--C-:B------:R-:W-:Y:S02]  /*9c00*/  IMAD.IADD R213, R234, 0x1, R8.reuse ;  /* 0x00000001ead57824 */ /* 0x100fe400078e0208 */
[----:B------:R-:W-:-:S02]  /*9c10*/  IMAD.IADD R164, R164, 0x1, R8 ;  /* 0x00000001a4a47824 */ /* 0x000fc400078e0208 */
[C---:B------:R-:W-:Y:S01]  /*9c20*/  IMAD.IADD R199, R3.reuse, 0x1, R213 ;  /* 0x0000000103c77824 */ /* 0x040fe200078e02d5 */
[C---:B---3--:R-:W-:Y:S01]  /*9c30*/  HMMA.16816.F32.BF16 R192, R172.reuse, R188, RZ ;  /* 0x000000bcacc0723c */ /* 0x048fe200000418ff */
[----:B------:R-:W-:Y:S01]  /*9c40*/  IMAD.IADD R3, R3, 0x1, R164 ;  /* 0x0000000103037824 */ /* 0x000fe200078e02a4 */
[----:B------:R-:W-:Y:S04]  /*9c50*/  LDSM.16.M88.4 R24, [R164+0x10000] ;  /* 0x01000000a418783b */ /* 0x000fe80000000200 */
[----:B------:R-:W-:Y:S02]  /*9c60*/  LDSM.16.M88.4 R20, [R164+0x10800] ;  /* 0x01080000a414783b */ /* 0x000fe40000000200 */
[C---:B----4-:R-:W-:Y:S02]  /*9c70*/  HMMA.16816.F32.BF16 R184, R172.reuse, R180, RZ ;  /* 0x000000b4acb8723c */ /* 0x050fe400000418ff */
[----:B------:R-:W-:Y:S06]  /*9c80*/  LDSM.16.M88.4 R204, [R164+0x11800] ;  /* 0x01180000a4cc783b */ /* 0x000fec0000000200 */
[C---:B------:R-:W-:Y:S08]  /*9c90*/  HMMA.16816.F32.BF16 R12, R172.reuse, R14, RZ ;  /* 0x0000000eac0c723c */ /* 0x040ff000000418ff */
[C---:B------:R-:W-:Y:S08]  /*9ca0*/  HMMA.16816.F32.BF16 R188, R172.reuse, R190, RZ ;  /* 0x000000beacbc723c */ /* 0x040ff000000418ff */
[C---:B------:R-:W-:Y:S08]  /*9cb0*/  HMMA.16816.F32.BF16 R180, R172.reuse, R182, RZ ;  /* 0x000000b6acb4723c */ /* 0x040ff000000418ff */
[----:B------:R-:W-:Y:S01]  /*9cc0*/  HMMA.16816.F32.BF16 R172, R172, R10, RZ ;  /* 0x0000000aacac723c */ /* 0x000fe200000418ff */
[----:B------:R-:W1:Y:S07]  /*9cd0*/  LDSM.16.M88.4 R8, [R213] ;  /* 0x00000000d508783b */ /* 0x000e6e0000000200 */
[C---:B-----5:R-:W-:Y:S08]  /*9ce0*/  HMMA.16816.F32.BF16 R16, R32.reuse, R4, R16 ;  /* 0x000000042010723c */ /* 0x060ff00000041810 */
        /* <DEDUP_REMOVED lines=134> */
[----:B------:R-:W2:Y:S04]  /*a550*/  LDSM.16.M88.4 R8, [R233+UR5+0x17800] ;  /* 0x01780005e908783b */ /* 0x000ea80008000200 */
[----:B------:R-:W2:Y:S03]  /*a560*/  LDSM.16.M88.4 R232, [R232+0xc000] ;  /* 0x00c00000e8e8783b */ /* 0x000ea60000000200 */
[C---:B------:R-:W-:Y:S08]  /*a570*/  HMMA.16816.F32.BF16 R192, R32.reuse, R200, R192 ;  /* 0x000000c820c0723c */ /* 0x040ff000000418c0 */
[C---:B------:R-:W-:Y:S01]  /*a580*/  HMMA.16816.F32.BF16 R188, R32.reuse, R202, R188 ;  /* 0x000000ca20bc723c */ /* 0x040fe200000418bc */
[----:B------:R-:W-:Y:S07]  /*a590*/  LDSM.16.M88.4 R200, [R231+0x17800] ;  /* 0x01780000e7c8783b */ /* 0x000fee0000000200 */
        /* <DEDUP_REMOVED lines=16> */
[----:B------:R-:W1:Y:S03]  /*a6a0*/  LDSM.16.M88.4 R4, [R3+0x16000] ;  /* 0x016000000304783b */ /* 0x000e660000000200 */
[C---:B------:R-:W-:Y:S08]  /*a6b0*/  HMMA.16816.F32.BF16 R16, R232.reuse, R236, R16 ;  /* 0x000000ece810723c */ /* 0x040ff00000041810 */
[C---:B------:R-:W-:Y:S08]  /*a6c0*/  HMMA.16816.F32.BF16 R12, R232.reuse, R238, R12 ;  /* 0x000000eee80c723c */ /* 0x040ff0000004180c */
[----:B------:R-:W-:Y:S08]  /*a6d0*/  HMMA.16816.F32.BF16 R184, R232, R204, R184 ;  /* 0x000000cce8b8723c */ /* 0x000ff000000418b8 */
[----:B----4-:R-:W-:Y:S08]  /*a6e0*/  HMMA.16816.F32.BF16 R16, R168, R32, R16 ;  /* 0x00000020a810723c */ /* 0x010ff00000041810 */
[C---:B------:R-:W-:Y:S08]  /*a6f0*/  HMMA.16816.F32.BF16 R176, R232.reuse, R200, R176 ;  /* 0x000000c8e8b0723c */ /* 0x040ff000000418b0 */
[C---:B------:R-:W-:Y:S01]  /*a700*/  HMMA.16816.F32.BF16 R200, R232.reuse, R202, R172 ;  /* 0x000000cae8c8723c */ /* 0x040fe200000418ac */
[----:B------:R-:W2:Y:S07]  /*a710*/  LDSM.16.M88.4 R172, [R3+0x16800] ;  /* 0x0168000003ac783b */ /* 0x000eae0000000200 */
[----:B------:R-:W-:Y:S08]  /*a720*/  HMMA.16816.F32.BF16 R192, R232, R208, R192 ;  /* 0x000000d0e8c0723c */ /* 0x000ff000000418c0 */
[C---:B------:R-:W-:Y:S08]  /*a730*/  HMMA.16816.F32.BF16 R12, R168.reuse, R34, R12 ;  /* 0x00000022a80c723c */ /* 0x040ff0000004180c */
[----:B---3--:R-:W-:Y:S01]  /*a740*/  HMMA.16816.F32.BF16 R184, R168, R24, R184 ;  /* 0x00000018a8b8723c */ /* 0x008fe200000418b8 */
[----:B------:R-:W-:-:S05]  /*a750*/  IMAD.SHL.U32 R24, R165, 0x2, RZ ;  /* 0x00000002a5187824 */ /* 0x000fca00078e00ff */
[----:B------:R-:W-:Y:S02]  /*a760*/  LOP3.LUT R24, R24, 0x6, RZ, 0xc0, !PT ;  /* 0x0000000618187812 */ /* 0x000fe400078ec0ff */
[----:B-1----:R-:W-:Y:S01]  /*a770*/  HMMA.16816.F32.BF16 R16, R8, R4, R16 ;  /* 0x000000040810723c */ /* 0x002fe20000041810 */
[----:B------:R-:W-:-:S04]  /*a780*/  IMAD.U32 R4, RZ, RZ, UR15 ;  /* 0x0000000fff047e24 */ /* 0x000fc8000f8e00ff */
[----:B------:R-:W-:-:S03]  /*a790*/  IMAD R24, R4, 0x40, R24 ;  /* 0x0000004004187824 */ /* 0x000fc600078e0218 */
[----:B------:R-:W-:Y:S01]  /*a7a0*/  HMMA.16816.F32.BF16 R188, R232, R210, R188 ;  /* 0x000000d2e8bc723c */ /* 0x000fe200000418bc */
[C---:B------:R-:W-:Y:S02]  /*a7b0*/  VIADD R4, R24.reuse, 0xffffff40 ;  /* 0xffffff4018047836 */ /* 0x040fe40000000000 */
[----:B------:R-:W-:-:S03]  /*a7c0*/  VIADD R25, R24, 0xffffff41 ;  /* 0xffffff4118197836 */ /* 0x000fc60000000000 */
[CC--:B------:R-:W-:Y:S02]  /*a7d0*/  ISETP.GE.AND P1, PT, R4.reuse, R197.reuse, PT ;  /* 0x000000c50400720c */ /* 0x0c0fe40003f26270 */
[C---:B------:R-:W-:Y:S01]  /*a7e0*/  HMMA.16816.F32.BF16 R176, R168.reuse, R20, R176 ;  /* 0x00000014a8b0723c */ /* 0x040fe200000418b0 */
[-C--:B------:R-:W-:Y:S02]  /*a7f0*/  ISETP.GE.AND P2, PT, R4, R196.reuse, PT ;  /* 0x000000c40400720c */ /* 0x080fe40003f46270 */
[----:B------:R-:W-:Y:S02]  /*a800*/  ISETP.GE.AND P4, PT, R25, R197, PT ;  /* 0x000000c51900720c */ /* 0x000fe40003f86270 */
[----:B------:R-:W-:Y:S02]  /*a810*/  FSEL R18, R18, -INF , !P2 ;  /* 0xff80000012127808 */ /* 0x000fe40005000000 */
[----:B------:R-:W-:Y:S01]  /*a820*/  FSEL R17, R17, -INF , !P4 ;  /* 0xff80000011117808 */ /* 0x000fe20006000000 */
[----:B------:R-:W-:Y:S01]  /*a830*/  HMMA.16816.F32.BF16 R200, R168, R22, R200 ;  /* 0x00000016a8c8723c */ /* 0x000fe200000418c8 */
[----:B------:R-:W1:Y:S01]  /*a840*/  LDSM.16.M88.4 R20, [R3+0x17000] ;  /* 0x017000000314783b */ /* 0x000e620000000200 */
[----:B------:R-:W-:Y:S01]  /*a850*/  ISETP.GE.AND P0, PT, R25, R196, PT ;  /* 0x000000c41900720c */ /* 0x000fe20003f06270 */
[----:B------:R-:W-:Y:S01]  /*a860*/  VIADD R25, R24, 0xffffff50 ;  /* 0xffffff5018197836 */ /* 0x000fe20000000000 */
[----:B------:R-:W-:-:S02]  /*a870*/  FSEL R16, R16, -INF , !P1 ;  /* 0xff80000010107808 */ /* 0x000fc40004800000 */
[----:B------:R-:W-:Y:S02]  /*a880*/  FSEL R19, R19, -INF , !P0 ;  /* 0xff80000013137808 */ /* 0x000fe40004000000 */
[----:B------:R-:W-:Y:S01]  /*a890*/  HMMA.16816.F32.BF16 R180, R232, R206, R180 ;  /* 0x000000cee8b4723c */ /* 0x000fe200000418b4 */
[----:B------:R-:W-:-:S07]  /*a8a0*/  ISETP.GE.AND P0, PT, R25, R197, PT ;  /* 0x000000c51900720c */ /* 0x000fce0003f06270 */
[----:B------:R-:W-:Y:S08]  /*a8b0*/  HMMA.16816.F32.BF16 R192, R168, R28, R192 ;  /* 0x0000001ca8c0723c */ /* 0x000ff000000418c0 */
[----:B------:R-:W-:Y:S01]  /*a8c0*/  HMMA.16816.F32.BF16 R12, R8, R6, R12 ;  /* 0x00000006080c723c */ /* 0x000fe2000004180c */
[----:B------:R3:W4:Y:S01]  /*a8d0*/  LDSM.16.M88.4 R4, [R3+0x17800] ;  /* 0x017800000304783b */ /* 0x0007220000000200 */
[----:B------:R-:W-:-:S06]  /*a8e0*/  DEPBAR.LE SB0, 0x0 ;  /* 0x000080000000791a */ /* 0x000fcc0000000000 */
[C---:B------:R-:W-:Y:S08]  /*a8f0*/  HMMA.16816.F32.BF16 R188, R168.reuse, R30, R188 ;  /* 0x0000001ea8bc723c */ /* 0x040ff000000418bc */
[----:B------:R-:W-:Y:S01]  /*a900*/  HMMA.16816.F32.BF16 R180, R168, R26, R180 ;  /* 0x0000001aa8b4723c */ /* 0x000fe200000418b4 */
[----:B------:R-:W-:-:S05]  /*a910*/  VIADD R26, R24, 0xffffff48 ;  /* 0xffffff48181a7836 */ /* 0x000fca0000000000 */
[-C--:B------:R-:W-:Y:S02]  /*a920*/  ISETP.GE.AND P1, PT, R26, R196.reuse, PT ;  /* 0x000000c41a00720c */ /* 0x080fe40003f26270 */
[C---:B--2---:R-:W-:Y:S01]  /*a930*/  HMMA.16816.F32.BF16 R192, R8.reuse, R172, R192 ;  /* 0x000000ac08c0723c */ /* 0x044fe200000418c0 */
[----:B---3--:R-:W-:Y:S01]  /*a940*/  VIADD R3, R24, 0xffffff49 ;  /* 0xffffff4918037836 */ /* 0x008fe20000000000 */
[-C--:B------:R-:W-:Y:S02]  /*a950*/  ISETP.GE.AND P3, PT, R26, R197.reuse, PT ;  /* 0x000000c51a00720c */ /* 0x080fe40003f66270 */
[----:B------:R-:W-:Y:S02]  /*a960*/  FSEL R14, R14, -INF , !P1 ;  /* 0xff8000000e0e7808 */ /* 0x000fe40004800000 */
[C---:B------:R-:W-:Y:S02]  /*a970*/  ISETP.GE.AND P2, PT, R3.reuse, R197, PT ;  /* 0x000000c50300720c */ /* 0x040fe40003f46270 */
[----:B------:R-:W-:Y:S01]  /*a980*/  HMMA.16816.F32.BF16 R188, R8, R174, R188 ;  /* 0x000000ae08bc723c */ /* 0x000fe200000418bc */
[----:B------:R-:W-:Y:S01]  /*a990*/  ISETP.GE.AND P4, PT, R3, R196, PT ;  /* 0x000000c40300720c */ /* 0x000fe20003f86270 */
[----:B------:R-:W-:Y:S01]  /*a9a0*/  VIADD R3, R24, 0xffffff51 ;  /* 0xffffff5118037836 */ /* 0x000fe20000000000 */
[----:B------:R-:W-:-:S02]  /*a9b0*/  FSEL R13, R13, -INF , !P2 ;  /* 0xff8000000d0d7808 */ /* 0x000fc40005000000 */
[----:B------:R-:W-:Y:S02]  /*a9c0*/  FSEL R12, R12, -INF , !P3 ;  /* 0xff8000000c0c7808 */ /* 0x000fe40005800000 */
[CC--:B------:R-:W-:Y:S01]  /*a9d0*/  ISETP.GE.AND P1, PT, R3.reuse, R197.reuse, PT ;  /* 0x000000c50300720c */ /* 0x0c0fe20003f26270 */
[C---:B-1----:R-:W-:Y:S01]  /*a9e0*/  HMMA.16816.F32.BF16 R184, R8.reuse, R20, R184 ;  /* 0x0000001408b8723c */ /* 0x042fe200000418b8 */
[C---:B------:R-:W-:Y:S01]  /*a9f0*/  VIADD R20, R24.reuse, 0xffffff58 ;  /* 0xffffff5818147836 */ /* 0x040fe20000000000 */
[-C--:B------:R-:W-:Y:S01]  /*aa00*/  ISETP.GE.AND P2, PT, R3, R196.reuse, PT ;  /* 0x000000c40300720c */ /* 0x080fe20003f46270 */
[----:B------:R-:W-:Y:S01]  /*aa10*/  VIADD R3, R24, 0xffffff59 ;  /* 0xffffff5918037836 */ /* 0x000fe20000000000 */
[----:B------:R-:W-:Y:S02]  /*aa20*/  ISETP.GE.AND P3, PT, R25, R196, PT ;  /* 0x000000c41900720c */ /* 0x000fe40003f66270 */
[----:B------:R-:W-:Y:S02]  /*aa30*/  FSEL R15, R15, -INF , !P4 ;  /* 0xff8000000f0f7808 */ /* 0x000fe40006000000 */
[----:B------:R-:W-:Y:S01]  /*aa40*/  HMMA.16816.F32.BF16 R180, R8, R22, R180 ;  /* 0x0000001608b4723c */ /* 0x000fe200000418b4 */
[----:B------:R-:W-:Y:S01]  /*aa50*/  FSEL R173, R192, -INF , !P0 ;  /* 0xff800000c0ad7808 */ /* 0x000fe20004000000 */
[----:B------:R-:W-:Y:S01]  /*aa60*/  BAR.SYNC.DEFER_BLOCKING 0x0 ;  /* 0x0000000000007b1d */ /* 0x000fe20000010000 */
[----:B------:R-:W-:-:S02]  /*aa70*/  ISETP.GE.AND P4, PT, R20, R197, PT ;  /* 0x000000c51400720c */ /* 0x000fc40003f86270 */
[-C--:B------:R-:W-:Y:S01]  /*aa80*/  ISETP.GE.AND P0, PT, R20, R196.reuse, PT ;  /* 0x000000c41400720c */ /* 0x080fe20003f06270 */
[----:B------:R-:W-:Y:S01]  /*aa90*/  VIADD R20, R24, 0xffffff60 ;  /* 0xffffff6018147836 */ /* 0x000fe20000000000 */
[----:B------:R-:W-:Y:S01]  /*aaa0*/  FSEL R170, R194, -INF , !P3 ;  /* 0xff800000c2aa7808 */ /* 0x000fe20005800000 */
[C---:B----4-:R-:W-:Y:S01]  /*aab0*/  HMMA.16816.F32.BF16 R200, R8.reuse, R6, R200 ;  /* 0x0000000608c8723c */ /* 0x050fe200000418c8 */
[----:B------:R-:W-:Y:S01]  /*aac0*/  FSEL R175, R193, -INF , !P1 ;  /* 0xff800000c1af7808 */ /* 0x000fe20004800000 */
[C---:B------:R-:W-:Y:S01]  /*aad0*/  VIADD R6, R24.reuse, 0xffffff69 ;  /* 0xffffff6918067836 */ /* 0x040fe20000000000 */
[CC--:B------:R-:W-:Y:S02]  /*aae0*/  ISETP.GE.AND P3, PT, R3.reuse, R197.reuse, PT ;  /* 0x000000c50300720c */ /* 0x0c0fe40003f66270 */
[----:B------:R-:W-:Y:S01]  /*aaf0*/  ISETP.GE.AND P1, PT, R3, R196, PT ;  /* 0x000000c40300720c */ /* 0x000fe20003f26270 */
[----:B------:R-:W-:Y:S01]  /*ab00*/  VIADD R3, R24, 0xffffff61 ;  /* 0xffffff6118037836 */ /* 0x000fe20000000000 */
[----:B------:R-:W-:Y:S01]  /*ab10*/  FMNMX3.FTZ R7, R230, R16, R17, !PT ;  /* 0x00000010e6077276 */ /* 0x000fe20007810011 */
[----:B------:R-:W-:Y:S01]  /*ab20*/  HMMA.16816.F32.BF16 R176, R8, R4, R176 ;  /* 0x0000000408b0723c */ /* 0x000fe200000418b0 */
[----:B------:R-:W-:Y:S01]  /*ab30*/  FSEL R168, R195, -INF , !P2 ;  /* 0xff800000c3a87808 */ /* 0x000fe20005000000 */
[----:B------:R-:W-:Y:S01]  /*ab40*/  VIADD R4, R24, 0xffffff68 ;  /* 0xffffff6818047836 */ /* 0x000fe20000000000 */
[----:B------:R-:W-:Y:S01]  /*ab50*/  ISETP.GE.AND P2, PT, R20, R197, PT ;  /* 0x000000c51400720c */ /* 0x000fe20003f46270 */
[----:B------:R-:W-:Y:S01]  /*ab60*/  VIADD R5, R24, 0xffffff70 ;  /* 0xffffff7018057836 */ /* 0x000fe20000000000 */
[----:B------:R-:W-:-:S02]  /*ab70*/  FSEL R171, R190, -INF , !P0 ;  /* 0xff800000beab7808 */ /* 0x000fc40004000000 */
[----:B------:R-:W-:Y:S02]  /*ab80*/  FMNMX3.FTZ R7, R7, R12, R13, !PT ;  /* 0x0000000c07077276 */ /* 0x000fe4000781000d */
[----:B------:R-:W-:Y:S02]  /*ab90*/  ISETP.GE.AND P0, PT, R3, R197, PT ;  /* 0x000000c50300720c */ /* 0x000fe40003f06270 */
[----:B------:R-:W-:Y:S02]  /*aba0*/  FSEL R172, R188, -INF , !P4 ;  /* 0xff800000bcac7808 */ /* 0x000fe40006000000 */
[----:B------:R-:W-:Y:S02]  /*abb0*/  FSEL R174, R189, -INF , !P3 ;  /* 0xff800000bdae7808 */ /* 0x000fe40005800000 */
[----:B------:R-:W-:Y:S02]  /*abc0*/  FSEL R169, R191, -INF , !P1 ;  /* 0xff800000bfa97808 */ /* 0x000fe40004800000 */
[----:B------:R-:W-:-:S02]  /*abd0*/  FSEL R193, R184, -INF , !P2 ;  /* 0xff800000b8c17808 */ /* 0x000fc40005000000 */
[----:B------:R-:W-:Y:S02]  /*abe0*/  FMNMX3.FTZ R7, R7, R173, R175, !PT ;  /* 0x000000ad07077276 */ /* 0x000fe400078100af */
[CC--:B------:R-:W-:Y:S02]  /*abf0*/  ISETP.GE.AND P1, PT, R4.reuse, R197.reuse, PT ;  /* 0x000000c50400720c */ /* 0x0c0fe40003f26270 */
[----:B------:R-:W-:Y:S01]  /*ac00*/  ISETP.GE.AND P2, PT, R4, R196, PT ;  /* 0x000000c40400720c */ /* 0x000fe20003f46270 */
[----:B------:R-:W-:Y:S01]  /*ac10*/  VIADD R4, R24, 0xffffff71 ;  /* 0xffffff7118047836 */ /* 0x000fe20000000000 */
[----:B------:R-:W-:Y:S02]  /*ac20*/  FSEL R236, R185, -INF , !P0 ;  /* 0xff800000b9ec7808 */ /* 0x000fe40004000000 */
[----:B------:R-:W-:Y:S02]  /*ac30*/  ISETP.GE.AND P0, PT, R6, R197, PT ;  /* 0x000000c50600720c */ /* 0x000fe40003f06270 */
[----:B------:R-:W-:-:S02]  /*ac40*/  FMNMX3.FTZ R7, R7, R172, R174, !PT ;  /* 0x000000ac07077276 */ /* 0x000fc400078100ae */
[----:B------:R-:W-:Y:S01]  /*ac50*/  ISETP.GE.AND P3, PT, R3, R196, PT ;  /* 0x000000c40300720c */ /* 0x000fe20003f66270 */
[----:B------:R-:W-:Y:S01]  /*ac60*/  VIADD R3, R24, 0xffffff78 ;  /* 0xffffff7818037836 */ /* 0x000fe20000000000 */
[----:B------:R-:W-:Y:S01]  /*ac70*/  FSEL R195, R180, -INF , !P1 ;  /* 0xff800000b4c37808 */ /* 0x000fe20004800000 */
[----:B------:R-:W-:Y:S01]  /*ac80*/  VIADD R24, R24, 0xffffff79 ;  /* 0xffffff7918187836 */ /* 0x000fe20000000000 */
[----:B------:R-:W-:Y:S02]  /*ac90*/  FSEL R194, R181, -INF , !P0 ;  /* 0xff800000b5c27808 */ /* 0x000fe40004000000 */
[-C--:B------:R-:W-:Y:S02]  /*aca0*/  ISETP.GE.AND P1, PT, R5, R197.reuse, PT ;  /* 0x000000c50500720c */ /* 0x080fe40003f26270 */
[----:B------:R-:W-:Y:S02]  /*acb0*/  ISETP.GE.AND P0, PT, R4, R197, PT ;  /* 0x000000c50400720c */ /* 0x000fe40003f06270 */
[----:B------:R-:W-:-:S02]  /*acc0*/  FMNMX3.FTZ R7, R7, R193, R236, !PT ;  /* 0x000000c107077276 */ /* 0x000fc400078100ec */
[----:B------:R-:W-:Y:S02]  /*acd0*/  FSEL R190, R176, -INF , !P1 ;  /* 0xff800000b0be7808 */ /* 0x000fe40004800000 */
[----:B------:R-:W-:Y:S02]  /*ace0*/  FSEL R189, R177, -INF , !P0 ;  /* 0xff800000b1bd7808 */ /* 0x000fe40004000000 */
[-C--:B------:R-:W-:Y:S02]  /*acf0*/  ISETP.GE.AND P1, PT, R3, R197.reuse, PT ;  /* 0x000000c50300720c */ /* 0x080fe40003f26270 */
[----:B------:R-:W-:Y:S02]  /*ad00*/  ISETP.GE.AND P0, PT, R24, R197, PT ;  /* 0x000000c51800720c */ /* 0x000fe40003f06270 */
[----:B------:R-:W-:Y:S02]  /*ad10*/  FMNMX3.FTZ R7, R7, R195, R194, !PT ;  /* 0x000000c307077276 */ /* 0x000fe400078100c2 */
[----:B------:R-:W-:-:S02]  /*ad20*/  FSEL R188, R200, -INF , !P1 ;  /* 0xff800000c8bc7808 */ /* 0x000fc40004800000 */
[----:B------:R-:W-:Y:S02]  /*ad30*/  FSEL R184, R201, -INF , !P0 ;  /* 0xff800000c9b87808 */ /* 0x000fe40004000000 */
[----:B------:R-:W-:Y:S02]  /*ad40*/  FMNMX3.FTZ R8, R227, R18, R19, !PT ;  /* 0x00000012e3087276 */ /* 0x000fe40007810013 */
[----:B------:R-:W-:Y:S02]  /*ad50*/  FMNMX3.FTZ R7, R7, R190, R189, !PT ;  /* 0x000000be07077276 */ /* 0x000fe400078100bd */
[-C--:B------:R-:W-:Y:S02]  /*ad60*/  ISETP.GE.AND P4, PT, R20, R196.reuse, PT ;  /* 0x000000c41400720c */ /* 0x080fe40003f86270 */
[----:B------:R-:W-:Y:S02]  /*ad70*/  ISETP.GE.AND P1, PT, R6, R196, PT ;  /* 0x000000c40600720c */ /* 0x000fe40003f26270 */
[----:B------:R-:W-:-:S02]  /*ad80*/  FMNMX3.FTZ R8, R8, R14, R15, !PT ;  /* 0x0000000e08087276 */ /* 0x000fc4000781000f */
[----:B------:R-:W-:Y:S01]  /*ad90*/  FMNMX3.FTZ R7, R7, R188, R184, !PT ;  /* 0x000000bc07077276 */ /* 0x000fe200078100b8 */
[----:B------:R-:W-:Y:S08]  /*ada0*/  BRA.U !UP0, `(.L_x_849) ;  /* 0x0000000108707547 */ /* 0x000ff0000b800000 */
        /* <DEDUP_REMOVED lines=28> */
.L_x_849:
[----:B------:R-:W-:Y:S01]  /*af70*/  FMNMX3.FTZ R8, R8, R170, R168, !PT ;  /* 0x000000aa08087276 */ /* 0x000fe200078100a8 */
[----:B------:R-:W-:Y:S01]  /*af80*/  USHF.L.U32 UR19, UR15, 0x1, URZ ;  /* 0x000000010f137899 */ /* 0x000fe200080006ff */
[----:B------:R-:W-:Y:S01]  /*af90*/  FSEL R192, R186, -INF , !P4 ;  /* 0xff800000bac07808 */ /* 0x000fe20006000000 */
[----:B------:R-:W2:Y:S01]  /*afa0*/  SHFL.BFLY PT, R6, R7, 0x2, 0x1f ;  /* 0x0c401f0007067f89 */ /* 0x000ea200000e0000 */
[----:B------:R-:W-:Y:S01]  /*afb0*/  FSEL R187, R187, -INF , !P3 ;  /* 0xff800000bbbb7808 */ /* 0x000fe20005800000 */
[----:B------:R-:W-:Y:S01]  /*afc0*/  UIADD3 UR4, UPT, UPT, UR19, -0x6, URZ ;  /* 0xfffffffa13047890 */ /* 0x000fe2000fffe0ff */
[----:B------:R-:W-:Y:S01]  /*afd0*/  FMNMX3.FTZ R8, R8, R171, R169, !PT ;  /* 0x000000ab08087276 */ /* 0x000fe200078100a9 */
[----:B------:R-:W-:Y:S01]  /*afe0*/  UIADD3 UR10, UPT, UPT, UR25, 0x76cf5d0a, URZ ;  /* 0x76cf5d0a190a7890 */ /* 0x000fe2000fffe0ff */
[-C--:B------:R-:W-:Y:S01]  /*aff0*/  ISETP.GE.AND P0, PT, R5, R196.reuse, PT ;  /* 0x000000c40500720c */ /* 0x080fe20003f06270 */
[----:B------:R-:W-:Y:S01]  /*b000*/  UIADD3 UR8, UPT, UPT, UR25, 0x32370b8f, URZ ;  /* 0x32370b8f19087890 */ /* 0x000fe2000fffe0ff */
[----:B------:R-:W-:Y:S01]  /*b010*/  ISETP.GE.AND P4, PT, R4, R196, PT ;  /* 0x000000c40400720c */ /* 0x000fe20003f86270 */
[----:B------:R-:W3:Y:S01]  /*b020*/  LDCU UR11, c[0x0][0x45c] ;  /* 0x00008b80ff0b77ac */ /* 0x000ee20008000800 */
[----:B------:R-:W-:-:S02]  /*b030*/  FSEL R191, R182, -INF , !P2 ;  /* 0xff800000b6bf7808 */ /* 0x000fc40005000000 */
[----:B------:R-:W-:Y:S01]  /*b040*/  FSEL R186, R183, -INF , !P1 ;  /* 0xff800000b7ba7808 */ /* 0x000fe20004800000 */
[----:B------:R-:W-:Y:S01]  /*b050*/  UIADD3 UR6, UPT, UPT, UR25, -0x56f99767, URZ ;  /* 0xa906689919067890 */ /* 0x000fe2000fffe0ff */
[----:B------:R-:W-:Y:S01]  /*b060*/  FMNMX3.FTZ R8, R8, R192, R187, !PT ;  /* 0x000000c008087276 */ /* 0x000fe200078100bb */
[----:B------:R-:W-:Y:S01]  /*b070*/  UIADD3 UR7, UPT, UPT, UR25, -0x126145ec, URZ ;  /* 0xed9eba1419077890 */ /* 0x000fe2000fffe0ff */
[-C--:B------:R-:W-:Y:S01]  /*b080*/  ISETP.GE.AND P3, PT, R3, R196.reuse, PT ;  /* 0x000000c40300720c */ /* 0x080fe20003f66270 */
[----:B------:R-:W-:Y:S01]  /*b090*/  UIADD3 UR19, UPT, UPT, UR19, -0x5, URZ ;  /* 0xfffffffb13137890 */ /* 0x000fe2000fffe0ff */
        /* <DEDUP_REMOVED lines=8> */
[----:B------:R-:W4:Y:S01]  /*b120*/  LDC R8, c[0x0][0x4f8] ;  /* 0x00013e00ff087b82 */ /* 0x000f220000000800 */
[----:B------:R-:W-:Y:S01]  /*b130*/  FMNMX3.FTZ R4, R4, R180, R179, !PT ;  /* 0x000000b404047276 */ /* 0x000fe200078100b3 */
[----:B------:R-:W-:Y:S01]  /*b140*/  UIADD3 UR4, UPT, UPT, UR25, 0x646e171e, URZ ;  /* 0x646e171e19047890 */ /* 0x000fe2000fffe0ff */
[----:B------:R-:W-:-:S02]  /*b150*/  LOP3.LUT R3, R3, UR25, R225, 0x96, !PT ;  /* 0x0000001903037c12 */ /* 0x000fc4000f8e96e1 */
[----:B--2---:R-:W-:Y:S01]  /*b160*/  FMNMX.FTZ R6, R7, R6, !PT ;  /* 0x0000000607067209 */ /* 0x004fe20007810000 */
[----:B------:R-:W2:Y:S01]  /*b170*/  SHFL.BFLY PT, R5, R4, 0x2, 0x1f ;  /* 0x0c401f0004057f89 */ /* 0x000ea200000e0000 */
[----:B------:R-:W-:Y:S01]  /*b180*/  IADD3 R176, PT, PT, R2, 0x18040, RZ ;  /* 0x0001804002b07810 */ /* 0x000fe20007ffe0ff */
[----:B------:R-:W-:Y:S01]  /*b190*/  IMAD.WIDE.U32 R202, R3, -0x326172a9, RZ ;  /* 0xcd9e8d5703ca7825 */ /* 0x000fe200078e00ff */
[----:B------:R-:W-:Y:S01]  /*b1a0*/  SEL R211, R212, 0xffffffe0, !P6 ;  /* 0xffffffe0d4d37807 */ /* 0x000fe20007000000 */
[----:B------:R-:W5:Y:S03]  /*b1b0*/  SHFL.BFLY PT, R164, R6, 0x1, 0x1f ;  /* 0x0c201f0006a47f89 */ /* 0x000f6600000e0000 */
[----:B------:R-:W-:Y:S02]  /*b1c0*/  LOP3.LUT R232, R228, UR18, R203, 0x96, !PT ;  /* 0x00000012e4e87c12 */ /* 0x000fe4000f8e96cb */
[----:B------:R-:W-:-:S02]  /*b1d0*/  LOP3.LUT R202, R202, UR17, R221, 0x96, !PT ;  /* 0x00000011caca7c12 */ /* 0x000fc4000f8e96dd */
[----:B------:R-:W-:Y:S01]  /*b1e0*/  IADD3 R177, PT, PT, R211, R2, RZ ;  /* 0x00000002d3b17210 */ /* 0x000fe20007ffe0ff */
[----:B------:R-:W-:-:S04]  /*b1f0*/  IMAD.WIDE.U32 R232, R232, -0x2daee0ad, RZ ;  /* 0xd2511f53e8e87825 */ /* 0x000fc800078e00ff */
[----:B------:R-:W-:Y:S01]  /*b200*/  IMAD.WIDE.U32 R202, R202, -0x2daee0ad, RZ ;  /* 0xd2511f53caca7825 */ /* 0x000fe200078e00ff */
[----:B-1----:R-:W-:Y:S01]  /*b210*/  LDSM.16.MT88.4 R20, [R177+0x18000] ;  /* 0x01800000b114783b */ /* 0x002fe20000004200 */
[----:B----4-:R-:W-:-:S03]  /*b220*/  LOP3.LUT R178, R8, 0xff, RZ, 0xc0, !PT ;  /* 0x000000ff08b27812 */ /* 0x010fc600078ec0ff */
[----:B------:R-:W-:Y:S02]  /*b230*/  LOP3.LUT R232, R232, UR8, R203, 0x96, !PT ;  /* 0x00000008e8e87c12 */ /* 0x000fe4000f8e96cb */
[----:B------:R-:W-:Y:S02]  /*b240*/  LEA R178, R178, R178, 0x10 ;  /* 0x000000b2b2b27211 */ /* 0x000fe400078e80ff */
[----:B--2---:R-:W-:Y:S02]  /*b250*/  FMNMX.FTZ R4, R4, R5, !PT ;  /* 0x0000000504047209 */ /* 0x004fe40007810000 */
[----:B------:R-:W-:Y:S01]  /*b260*/  LOP3.LUT R5, R222, UR10, R233, 0x96, !PT ;  /* 0x0000000ade057c12 */ /* 0x000fe2000f8e96e9 */
[----:B------:R-:W-:Y:S01]  /*b270*/  IMAD.WIDE.U32 R232, R232, -0x326172a9, RZ ;  /* 0xcd9e8d57e8e87825 */ /* 0x000fe200078e00ff */
[----:B-----5:R-:W-:Y:S01]  /*b280*/  FMNMX.FTZ R164, R6, R164, !PT ;  /* 0x000000a406a47209 */ /* 0x020fe20007810000 */
[----:B------:R-:W1:Y:S02]  /*b290*/  SHFL.BFLY PT, R3, R4, 0x1, 0x1f ;  /* 0x0c201f0004037f89 */ /* 0x000e6400000e0000 */
[----:B------:R-:W-:Y:S01]  /*b2a0*/  IMAD.WIDE.U32 R200, R5, -0x326172a9, RZ ;  /* 0xcd9e8d5705c87825 */ /* 0x000fe200078e00ff */
[----:B------:R-:W-:-:S03]  /*b2b0*/  FSETP.NEU.FTZ.AND P1, PT, R164, -INF , PT ;  /* 0xff800000a400780b */ /* 0x000fc60003f3d000 */
[----:B---3--:R-:W-:Y:S01]  /*b2c0*/  FMUL.FTZ R185, R164, UR11 ;  /* 0x0000000ba4b97c20 */ /* 0x008fe20008410000 */
[----:B------:R-:W-:-:S04]  /*b2d0*/  LOP3.LUT R200, R200, UR13, R233, 0x96, !PT ;  /* 0x0000000dc8c87c12 */ /* 0x000fc8000f8e96e9 */
[----:B------:R-:W-:Y:S02]  /*b2e0*/  FSEL R185, R185, RZ, P1 ;  /* 0x000000ffb9b97208 */ /* 0x000fe40000800000 */
[----:B------:R-:W-:-:S03]  /*b2f0*/  FSEL R9, R164, RZ, P1 ;  /* 0x000000ffa4097208 */ /* 0x000fc60000800000 */
[--C-:B------:R-:W-:Y:S01]  /*b300*/  FFMA.FTZ R207, R16, UR11, -R185.reuse ;  /* 0x0000000b10cf7c23 */ /* 0x100fe200080108b9 */
[----:B------:R-:W-:Y:S01]  /*b310*/  FFMA.FTZ R206, R17, UR11, -R185 ;  /* 0x0000000b11ce7c23 */ /* 0x000fe200080108b9 */
[----:B------:R-:W-:Y:S01]  /*b320*/  FADD.FTZ R9, R230, -R9 ;  /* 0x80000009e6097221 */ /* 0x000fe20000010000 */
[--C-:B------:R-:W-:Y:S01]  /*b330*/  FFMA.FTZ R205, R12, UR11, -R185.reuse ;  /* 0x0000000b0ccd7c23 */ /* 0x100fe200080108b9 */
[--C-:B------:R-:W-:Y:S01]  /*b340*/  FFMA.FTZ R204, R13, UR11, -R185.reuse ;  /* 0x0000000b0dcc7c23 */ /* 0x100fe200080108b9 */
[--C-:B------:R-:W-:Y:S01]  /*b350*/  FFMA.FTZ R213, R174, UR11, -R185.reuse ;  /* 0x0000000baed57c23 */ /* 0x100fe200080108b9 */
[----:B------:R-:W-:Y:S01]  /*b360*/  FMUL.FTZ R210, R9, UR11 ;  /* 0x0000000b09d27c20 */ /* 0x000fe20008410000 */
[----:B------:R-:W-:Y:S01]  /*b370*/  MUFU.EX2 R207, R207 ;  /* 0x000000cf00cf7308 */ /* 0x000fe20000000800 */
[--C-:B------:R-:W-:Y:S01]  /*b380*/  FFMA.FTZ R234, R173, UR11, -R185.reuse ;  /* 0x0000000badea7c23 */ /* 0x100fe200080108b9 */
[--C-:B------:R-:W-:Y:S01]  /*b390*/  FFMA.FTZ R238, R195, UR11, -R185.reuse ;  /* 0x0000000bc3ee7c23 */ /* 0x100fe200080108b9 */
[----:B-1----:R-:W-:Y:S01]  /*b3a0*/  FMNMX.FTZ R3, R4, R3, !PT ;  /* 0x0000000304037209 */ /* 0x002fe20007810000 */
[----:B------:R-:W-:Y:S01]  /*b3b0*/  FFMA.FTZ R239, R194, UR11, -R185 ;  /* 0x0000000bc2ef7c23 */ /* 0x000fe200080108b9 */
[----:B------:R-:W-:Y:S01]  /*b3c0*/  LOP3.LUT R4, R220, UR16, R201, 0x96, !PT ;  /* 0x00000010dc047c12 */ /* 0x000fe2000f8e96c9 */
[----:B------:R-:W-:Y:S01]  /*b3d0*/  IMAD.WIDE.U32 R200, R200, -0x2daee0ad, RZ ;  /* 0xd2511f53c8c87825 */ /* 0x000fe200078e00ff */
[----:B------:R-:W-:-:S03]  /*b3e0*/  FSETP.NEU.FTZ.AND P0, PT, R3, -INF , PT ;  /* 0xff8000000300780b */ /* 0x000fc60003f1d000 */
[----:B------:R-:W-:Y:S01]  /*b3f0*/  FMUL.FTZ R181, R3, UR11 ;  /* 0x0000000b03b57c20 */ /* 0x000fe20008410000 */
[----:B------:R-:W1:Y:S01]  /*b400*/  MUFU.EX2 R210, R210 ;  /* 0x000000d200d27308 */ /* 0x000e620000000800 */
[----:B------:R-:W-:-:S04]  /*b410*/  IMAD.WIDE.U32 R4, R4, -0x2daee0ad, RZ ;  /* 0xd2511f5304047825 */ /* 0x000fc800078e00ff */
[--C-:B------:R-:W-:Y:S01]  /*b420*/  FFMA.FTZ R237, R193, UR11, -R185.reuse ;  /* 0x0000000bc1ed7c23 */ /* 0x100fe200080108b9 */
[--C-:B------:R-:W-:Y:S01]  /*b430*/  FFMA.FTZ R236, R236, UR11, -R185.reuse ;  /* 0x0000000becec7c23 */ /* 0x100fe200080108b9 */
[----:B------:R-:W-:Y:S01]  /*b440*/  FSEL R181, R181, RZ, P0 ;  /* 0x000000ffb5b57208 */ /* 0x000fe20000000000 */
[----:B------:R-:W-:Y:S01]  /*b450*/  FFMA.FTZ R245, R190, UR11, -R185 ;  /* 0x0000000bbef57c23 */ /* 0x000fe200080108b9 */
[----:B------:R-:W-:Y:S01]  /*b460*/  LOP3.LUT R6, R4, UR6, R201, 0x96, !PT ;  /* 0x0000000604067c12 */ /* 0x000fe2000f8e96c9 */
[----:B------:R-:W-:Y:S01]  /*b470*/  FFMA.FTZ R244, R189, UR11, -R185 ;  /* 0x0000000bbdf47c23 */ /* 0x000fe200080108b9 */
[----:B------:R-:W-:Y:S01]  /*b480*/  LOP3.LUT R202, R202, UR7, R5, 0x96, !PT ;  /* 0x00000007caca7c12 */ /* 0x000fe2000f8e9605 */
[--C-:B------:R-:W-:Y:S01]  /*b490*/  FFMA.FTZ R199, R18, UR11, -R181.reuse ;  /* 0x0000000b12c77c23 */ /* 0x100fe200080108b5 */
[----:B------:R-:W-:Y:S01]  /*b4a0*/  FFMA.FTZ R197, R19, UR11, -R181 ;  /* 0x0000000b13c57c23 */ /* 0x000fe200080108b5 */
[----:B------:R-:W-:-:S04]  /*b4b0*/  IMAD.WIDE.U32 R6, R6, -0x326172a9, RZ ;  /* 0xcd9e8d5706067825 */ /* 0x000fc800078e00ff */
[--C-:B------:R-:W-:Y:S01]  /*b4c0*/  FFMA.FTZ R196, R14, UR11, -R181.reuse ;  /* 0x0000000b0ec47c23 */ /* 0x100fe200080108b5 */
[----:B------:R-:W-:Y:S01]  /*b4d0*/  FFMA.FTZ R208, R15, UR11, -R181 ;  /* 0x0000000b0fd07c23 */ /* 0x000fe200080108b5 */
[----:B------:R-:W-:Y:S01]  /*b4e0*/  MUFU.EX2 R206, R206 ;  /* 0x000000ce00ce7308 */ /* 0x000fe20000000800 */
[----:B------:R-:W-:Y:S01]  /*b4f0*/  IMAD.WIDE.U32 R202, R202, -0x326172a9, RZ ;  /* 0xcd9e8d57caca7825 */ /* 0x000fe200078e00ff */
[----:B------:R-:W-:-:S03]  /*b500*/  PRMT R10, R6, 0x7773, RZ ;  /* 0x00007773060a7816 */ /* 0x000fc600000000ff */
[-C--:B-1----:R-:W-:Y:S01]  /*b510*/  FMUL.FTZ R24, R44, R210.reuse ;  /* 0x000000d22c187220 */ /* 0x082fe20000410000 */
[----:B------:R-:W-:Y:S01]  /*b520*/  PRMT R5, R6, 0x7772, RZ ;  /* 0x0000777206057816 */ /* 0x000fe200000000ff */
[-C--:B------:R-:W-:Y:S01]  /*b530*/  FMUL.FTZ R25, R45, R210.reuse ;  /* 0x000000d22d197220 */ /* 0x080fe20000410000 */
[----:B------:R-:W-:Y:S01]  /*b540*/  LOP3.LUT R7, R202, UR9, R7, 0x96, !PT ;  /* 0x00000009ca077c12 */ /* 0x000fe2000f8e9607 */
[----:B------:R-:W-:Y:S01]  /*b550*/  FMUL.FTZ R17, R37, R210 ;  /* 0x000000d225117220 */ /* 0x000fe20000410000 */
[----:B------:R-:W-:Y:S01]  /*b560*/  MOV R4, R6 ;  /* 0x0000000600047202 */ /* 0x000fe20000000f00 */
[----:B------:R-:W-:Y:S01]  /*b570*/  MUFU.EX2 R205, R205 ;  /* 0x000000cd00cd7308 */ /* 0x000fe20000000800 */
[----:B------:R-:W-:Y:S01]  /*b580*/  PRMT R5, R5, 0x5410, R10 ;  /* 0x0000541005057816 */ /* 0x000fe2000000000a */
[-C--:B------:R-:W-:Y:S01]  /*b590*/  FMUL.FTZ R48, R48, R210.reuse ;  /* 0x000000d230307220 */ /* 0x080fe20000410000 */
[----:B------:R-:W-:Y:S01]  /*b5a0*/  LOP3.LUT R11, R7, 0xffff, RZ, 0xc0, !PT ;  /* 0x0000ffff070b7812 */ /* 0x000fe200078ec0ff */
[-C--:B------:R-:W-:Y:S01]  /*b5b0*/  FMUL.FTZ R49, R49, R210.reuse ;  /* 0x000000d231317220 */ /* 0x080fe20000410000 */
[----:B------:R-:W-:Y:S01]  /*b5c0*/  FSEL R10, R3, RZ, P0 ;  /* 0x000000ff030a7208 */ /* 0x000fe20000000000 */
[-C--:B------:R-:W-:Y:S01]  /*b5d0*/  FMUL.FTZ R40, R40, R210.reuse ;  /* 0x000000d228287220 */ /* 0x080fe20000410000 */
[----:B------:R-:W-:Y:S01]  /*b5e0*/  PRMT R6, R6, 0x7771, RZ ;  /* 0x0000777106067816 */ /* 0x000fe200000000ff */
[----:B------:R-:W-:Y:S01]  /*b5f0*/  MUFU.EX2 R204, R204 ;  /* 0x000000cc00cc7308 */ /* 0x000fe20000000800 */
[----:B------:R-:W-:Y:S01]  /*b600*/  LOP3.LUT R4, R4, 0xff, RZ, 0xc0, !PT ;  /* 0x000000ff04047812 */ /* 0x000fe200078ec0ff */
[----:B------:R-:W-:Y:S01]  /*b610*/  FADD.FTZ R10, R227, -R10 ;  /* 0x8000000ae30a7221 */ /* 0x000fe20000010000 */
[----:B------:R-:W-:Y:S01]  /*b620*/  LOP3.LUT R16, R7, 0xff, RZ, 0xc0, !PT ;  /* 0x000000ff07107812 */ /* 0x000fe200078ec0ff */
[-C--:B------:R-:W-:Y:S01]  /*b630*/  FMUL.FTZ R41, R41, R210.reuse ;  /* 0x000000d229297220 */ /* 0x080fe20000410000 */
[----:B------:R-:W-:Y:S01]  /*b640*/  SHF.R.U32.HI R11, RZ, 0x8, R11 ;  /* 0x00000008ff0b7819 */ /* 0x000fe2000001160b */
[----:B------:R-:W-:Y:S01]  /*b650*/  FMUL.FTZ R209, R10, UR11 ;  /* 0x0000000b0ad17c20 */ /* 0x000fe20008410000 */
[----:B------:R-:W-:Y:S01]  /*b660*/  PRMT R6, R4, 0x5410, R6 ;  /* 0x0000541004067816 */ /* 0x000fe20000000006 */
[----:B------:R-:W-:Y:S01]  /*b670*/  MUFU.EX2 R199, R199 ;  /* 0x000000c700c77308 */ /* 0x000fe20000000800 */
[----:B------:R-:W-:Y:S01]  /*b680*/  PRMT R4, R16, 0x5410, R11 ;  /* 0x0000541010047816 */ /* 0x000fe2000000000b */
[-C--:B------:R-:W-:Y:S01]  /*b690*/  FMUL.FTZ R64, R64, R210.reuse ;  /* 0x000000d240407220 */ /* 0x080fe20000410000 */
[----:B------:R-:W-:Y:S01]  /*b6a0*/  IADD3 R16, PT, PT, R2, 0x18000, RZ ;  /* 0x0001800002107810 */ /* 0x000fe20007ffe0ff */
[-C--:B------:R-:W-:Y:S01]  /*b6b0*/  FMUL.FTZ R65, R65, R210.reuse ;  /* 0x000000d241417220 */ /* 0x080fe20000410000 */
[----:B------:R-:W-:Y:S01]  /*b6c0*/  PRMT R9, R7, 0x7632, R9 ;  /* 0x0000763207097816 */ /* 0x000fe20000000009 */
[-C--:B------:R-:W-:Y:S01]  /*b6d0*/  FMUL.FTZ R32, R52, R210.reuse ;  /* 0x000000d234207220 */ /* 0x080fe20000410000 */
[----:B------:R-:W-:Y:S01]  /*b6e0*/  @P5 IADD3 R176, PT, PT, R16, -0x40, RZ ;  /* 0xffffffc010b05810 */ /* 0x000fe20007ffe0ff */
[----:B------:R-:W1:Y:S01]  /*b6f0*/  MUFU.EX2 R209, R209 ;  /* 0x000000d100d17308 */ /* 0x000e620000000800 */
[----:B------:R-:W-:Y:S01]  /*b700*/  SHF.R.U32.HI R8, RZ, 0x18, R7 ;  /* 0x00000018ff087819 */ /* 0x000fe20000011607 */
[----:B------:R-:W-:Y:S01]  /*b710*/  FMUL.FTZ R16, R36, R210 ;  /* 0x000000d224107220 */ /* 0x000fe20000410000 */
[----:B------:R-:W-:Y:S01]  /*b720*/  LOP3.LUT R9, R9, 0xff, RZ, 0xc0, !PT ;  /* 0x000000ff09097812 */ /* 0x000fe200078ec0ff */
[----:B------:R-:W2:Y:S01]  /*b730*/  LDSM.16.MT88.4 R28, [R176] ;  /* 0x00000000b01c783b */ /* 0x000ea20000004200 */
[----:B------:R-:W-:Y:S01]  /*b740*/  IADD3 R211, PT, PT, R211, R176, RZ ;  /* 0x000000b0d3d37210 */ /* 0x000fe20007ffe0ff */
[-C--:B------:R-:W-:Y:S01]  /*b750*/  FMUL.FTZ R33, R53, R210.reuse ;  /* 0x000000d235217220 */ /* 0x080fe20000410000 */
[----:B------:R-:W-:Y:S01]  /*b760*/  LOP3.LUT R7, R5, 0xff00ff, RZ, 0xc0, !PT ;  /* 0x00ff00ff05077812 */ /* 0x000fe200078ec0ff */
[----:B------:R-:W3:Y:S01]  /*b770*/  MUFU.EX2 R197, R197 ;  /* 0x000000c500c57308 */ /* 0x000ee20000000800 */
[----:B------:R-:W-:Y:S01]  /*b780*/  PRMT R5, R9, 0x5410, R8 ;  /* 0x0000541009057816 */ /* 0x000fe20000000008 */
[-C--:B------:R-:W-:Y:S01]  /*b790*/  FMUL.FTZ R56, R56, R210.reuse ;  /* 0x000000d238387220 */ /* 0x080fe20000410000 */
[--C-:B------:R-:W-:Y:S01]  /*b7a0*/  HSET2.LE.AND R6, R6, R178.reuse, PT ;  /* 0x000000b206067233 */ /* 0x100fe20003803000 */
[-C--:B------:R-:W-:Y:S01]  /*b7b0*/  FMUL.FTZ R57, R57, R210.reuse ;  /* 0x000000d239397220 */ /* 0x080fe20000410000 */
[--C-:B------:R-:W-:Y:S01]  /*b7c0*/  HSET2.LE.AND R7, R7, R178.reuse, PT ;  /* 0x000000b207077233 */ /* 0x100fe20003803000 */
        /* <DEDUP_REMOVED lines=8> */
[----:B------:R-:W-:Y:S01]  /*b850*/  HSET2.LE.AND R5, R5, R178, PT ;  /* 0x000000b205057233 */ /* 0x000fe20003803000 */
[----:B------:R-:W-:Y:S01]  /*b860*/  FMUL.FTZ R50, R50, R209 ;  /* 0x000000d132327220 */ /* 0x000fe20000410000 */
[----:B------:R-:W1:Y:S01]  /*b870*/  MUFU.EX2 R208, R208 ;  /* 0x000000d000d07308 */ /* 0x000e620000000800 */
[----:B------:R-:W4:Y:S01]  /*b880*/  LDSM.16.MT88.4 R36, [R211] ;  /* 0x00000000d324783b */ /* 0x000f220000004200 */
[----:B------:R-:W-:Y:S01]  /*b890*/  F2FP.BF16.F32.PACK_AB R11, R204, R205 ;  /* 0x000000cdcc0b723e */ /* 0x000fe200000010ff */
[----:B------:R-:W-:Y:S01]  /*b8a0*/  FMUL.FTZ R51, R51, R209 ;  /* 0x000000d133337220 */ /* 0x000fe20000410000 */
[----:B------:R-:W-:Y:S01]  /*b8b0*/  F2FP.BF16.F32.PACK_AB R9, R206, R207 ;  /* 0x000000cfce09723e */ /* 0x000fe200000010ff */
[----:B------:R-:W-:Y:S01]  /*b8c0*/  FMUL.FTZ R42, R42, R209 ;  /* 0x000000d12a2a7220 */ /* 0x000fe20000410000 */
[----:B---3--:R-:W-:Y:S01]  /*b8d0*/  F2FP.BF16.F32.PACK_AB R8, R197, R199 ;  /* 0x000000c7c508723e */ /* 0x008fe200000010ff */
[-C--:B------:R-:W-:Y:S01]  /*b8e0*/  FMUL.FTZ R43, R43, R209.reuse ;  /* 0x000000d12b2b7220 */ /* 0x080fe20000410000 */
        /* <DEDUP_REMOVED lines=8> */
[----:B------:R-:W-:Y:S01]  /*b970*/  LDSM.16.MT88.4 R52, [R177+0x1a000] ;  /* 0x01a00000b134783b */ /* 0x000fe20000004200 */
[----:B-1----:R-:W-:Y:S01]  /*b980*/  F2FP.BF16.F32.PACK_AB R10, R208, R196 ;  /* 0x000000c4d00a723e */ /* 0x002fe200000010ff */
        /* <DEDUP_REMOVED lines=74> */
[C---:B-1----:R-:W-:Y:S01]  /*be30*/  HMMA.16816.F32.BF16 R64, R4.reuse, R68, R64 ;  /* 0x000000440440723c */ /* 0x042fe20000041840 */
[----:B------:R-:W-:Y:S01]  /*be40*/  FFMA.FTZ R227, R175, UR11, -R185 ;  /* 0x0000000bafe37c23 */ /* 0x000fe200080108b9 */
[--C-:B------:R-:W-:Y:S01]  /*be50*/  FFMA.FTZ R233, R170, UR11, -R181.reuse ;  /* 0x0000000baae97c23 */ /* 0x100fe200080108b5 */
[--C-:B------:R-:W-:Y:S01]  /*be60*/  FFMA.FTZ R231, R171, UR11, -R181.reuse ;  /* 0x0000000babe77c23 */ /* 0x100fe200080108b5 */
[--C-:B------:R-:W-:Y:S01]  /*be70*/  FFMA.FTZ R230, R169, UR11, -R181.reuse ;  /* 0x0000000ba9e67c23 */ /* 0x100fe200080108b5 */
[--C-:B------:R-:W-:Y:S01]  /*be80*/  FFMA.FTZ R235, R168, UR11, -R181.reuse ;  /* 0x0000000ba8eb7c23 */ /* 0x100fe200080108b5 */
        /* <DEDUP_REMOVED lines=11> */
[----:B------:R-:W-:Y:S01]  /*bf40*/  MUFU.EX2 R213, R213 ;  /* 0x000000d500d57308 */ /* 0x000fe20000000800 */
[-C--:B------:R-:W-:Y:S01]  /*bf50*/  FMUL.FTZ R144, R144, R210.reuse ;  /* 0x000000d290907220 */ /* 0x080fe20000410000 */
[-C--:B------:R-:W-:Y:S01]  /*bf60*/  FMUL.FTZ R145, R145, R210.reuse ;  /* 0x000000d291917220 */ /* 0x080fe20000410000 */
[-C--:B------:R-:W-:Y:S01]  /*bf70*/  FMUL.FTZ R146, R146, R209.reuse ;  /* 0x000000d192927220 */ /* 0x080fe20000410000 */
[-C--:B------:R-:W-:Y:S01]  /*bf80*/  FMUL.FTZ R147, R147, R209.reuse ;  /* 0x000000d193937220 */ /* 0x080fe20000410000 */
        /* <DEDUP_REMOVED lines=10> */
[C---:B------:R-:W-:Y:S01]  /*c030*/  HMMA.16816.F32.BF16 R48, R4.reuse, R52, R48 ;  /* 0x000000340430723c */ /* 0x040fe20000041830 */
[--C-:B------:R-:W-:Y:S01]  /*c040*/  FFMA.FTZ R242, R186, UR11, -R181.reuse ;  /* 0x0000000bbaf27c23 */ /* 0x100fe200080108b5 */
[----:B------:R-:W-:Y:S01]  /*c050*/  LDSM.16.MT88.4 R160, [R177+0x1a800] ;  /* 0x01a80000b1a0783b */ /* 0x000fe20000004200 */
[----:B------:R-:W-:Y:S01]  /*c060*/  FFMA.FTZ R243, R187, UR11, -R181 ;  /* 0x0000000bbbf37c23 */ /* 0x000fe200080108b5 */
[--C-:B------:R-:W-:Y:S01]  /*c070*/  FFMA.FTZ R246, R188, UR11, -R185.reuse ;  /* 0x0000000bbcf67c23 */ /* 0x100fe200080108b9 */
[----:B------:R-:W-:Y:S01]  /*c080*/  MUFU.EX2 R227, R227 ;  /* 0x000000e300e37308 */ /* 0x000fe20000000800 */
[----:B------:R-:W-:Y:S01]  /*c090*/  FFMA.FTZ R247, R184, UR11, -R185 ;  /* 0x0000000bb8f77c23 */ /* 0x000fe200080108b9 */
[--C-:B------:R-:W-:Y:S01]  /*c0a0*/  FFMA.FTZ R248, R183, UR11, -R181.reuse ;  /* 0x0000000bb7f87c23 */ /* 0x100fe200080108b5 */
[C---:B---3--:R-:W-:Y:S01]  /*c0b0*/  HMMA.16816.F32.BF16 R80, R4.reuse, R84, R80 ;  /* 0x000000540450723c */ /* 0x048fe20000041850 */
[--C-:B------:R-:W-:Y:S01]  /*c0c0*/  FFMA.FTZ R249, R182, UR11, -R181.reuse ;  /* 0x0000000bb6f97c23 */ /* 0x100fe200080108b5 */
[--C-:B------:R-:W-:Y:S01]  /*c0d0*/  FFMA.FTZ R251, R180, UR11, -R181.reuse ;  /* 0x0000000bb4fb7c23 */ /* 0x100fe200080108b5 */
[----:B------:R-:W-:Y:S01]  /*c0e0*/  FFMA.FTZ R250, R179, UR11, -R181 ;  /* 0x0000000bb3fa7c23 */ /* 0x000fe200080108b5 */
[----:B------:R-:W-:Y:S01]  /*c0f0*/  LDSM.16.MT88.4 R188, [R177+0x1f800] ;  /* 0x01f80000b1bc783b */ /* 0x000fe20000004200 */
[----:B------:R-:W3:Y:S01]  /*c100*/  MUFU.EX2 R233, R233 ;  /* 0x000000e900e97308 */ /* 0x000ee20000000800 */
        /* <DEDUP_REMOVED lines=18> */
[----:B-1----:R-:W-:Y:S01]  /*c230*/  HMMA.16816.F32.BF16 R104, R4, R108, R104 ;  /* 0x0000006c0468723c */ /* 0x002fe20000041868 */
[----:B------:R-:W-:Y:S01]  /*c240*/  FADD.FTZ R205, R205, R207 ;  /* 0x000000cfcdcd7221 */ /* 0x000fe20000010000 */
[----:B------:R-:W-:Y:S01]  /*c250*/  LDSM.16.MT88.4 R180, [R176+0x5800] ;  /* 0x00580000b0b4783b */ /* 0x000fe20000004200 */
[----:B------:R-:W-:-:S02]  /*c260*/  FADD.FTZ R197, R196, R197 ;  /* 0x000000c5c4c57221 */ /* 0x000fc40000010000 */
[----:B------:R-:W-:Y:S01]  /*c270*/  MUFU.EX2 R235, R235 ;  /* 0x000000eb00eb7308 */ /* 0x000fe20000000800 */
[----:B------:R-:W-:Y:S01]  /*c280*/  FADD.FTZ R205, R204, R205 ;  /* 0x000000cdcccd7221 */ /* 0x000fe20000010000 */
[----:B------:R-:W-:Y:S01]  /*c290*/  FADD.FTZ R208, R208, R197 ;  /* 0x000000c5d0d07221 */ /* 0x000fe20000010000 */
[C---:B------:R-:W-:Y:S03]  /*c2a0*/  HMMA.16816.F32.BF16 R72, R4.reuse, R76, R72 ;  /* 0x0000004c0448723c */ /* 0x040fe60000041848 */
[----:B---3--:R-:W-:Y:S02]  /*c2b0*/  FADD.FTZ R208, R233, R208 ;  /* 0x000000d0e9d07221 */ /* 0x008fe40000010000 */
[----:B------:R-:W-:Y:S03]  /*c2c0*/  MUFU.EX2 R238, R238 ;  /* 0x000000ee00ee7308 */ /* 0x000fe60000000800 */
[C---:B------:R-:W-:Y:S01]  /*c2d0*/  HMMA.16816.F32.BF16 R76, R4.reuse, R78, R96 ;  /* 0x0000004e044c723c */ /* 0x040fe20000041860 */
[-C--:B------:R-:W-:Y:S01]  /*c2e0*/  FMUL.FTZ R96, R116, R210.reuse ;  /* 0x000000d274607220 */ /* 0x080fe20000410000 */
[----:B------:R-:W-:Y:S01]  /*c2f0*/  FMUL.FTZ R97, R117, R210 ;  /* 0x000000d275617220 */ /* 0x000fe20000410000 */
[-C--:B------:R-:W-:Y:S01]  /*c300*/  FMUL.FTZ R98, R118, R209.reuse ;  /* 0x000000d176627220 */ /* 0x080fe20000410000 */
[----:B------:R-:W-:Y:S01]  /*c310*/  FMUL.FTZ R99, R119, R209 ;  /* 0x000000d177637220 */ /* 0x000fe20000410000 */
[----:B------:R-:W-:Y:S01]  /*c320*/  MUFU.EX2 R239, R239 ;  /* 0x000000ef00ef7308 */ /* 0x000fe20000000800 */
[----:B------:R-:W1:Y:S02]  /*c330*/  LDSM.16.MT88.4 R116, [R177+0x1e000] ;  /* 0x01e00000b174783b */ /* 0x000e640000004200 */
[----:B------:R-:W-:Y:S01]  /*c340*/  HMMA.16816.F32.BF16 R108, R4, R110, R128 ;  /* 0x0000006e046c723c */ /* 0x000fe20000041880 */
[----:B------:R-:W-:Y:S01]  /*c350*/  LOP3.LUT R130, R232, UR12, R203, 0x96, !PT ;  /* 0x0000000ce8827c12 */ /* 0x000fe2000f8e96cb */
[----:B------:R-:W-:-:S02]  /*c360*/  FFMA.FTZ R232, R172, UR11, -R185 ;  /* 0x0000000bace87c23 */ /* 0x000fc400080108b9 */
[----:B------:R-:W-:Y:S01]  /*c370*/  LDSM.16.MT88.4 R172, [R176+0x800] ;  /* 0x00080000b0ac783b */ /* 0x000fe20000004200 */
[----:B------:R-:W-:Y:S01]  /*c380*/  MUFU.EX2 R237, R237 ;  /* 0x000000ed00ed7308 */ /* 0x000fe20000000800 */
[----:B------:R-:W-:Y:S02]  /*c390*/  IMAD.WIDE.U32 R130, R130, -0x2daee0ad, RZ ;  /* 0xd2511f5382827825 */ /* 0x000fe400078e00ff */
[----:B--2---:R-:W-:Y:S01]  /*c3a0*/  HMMA.16816.F32.BF16 R96, R4, R100, R96 ;  /* 0x000000640460723c */ /* 0x004fe20000041860 */
[----:B------:R-:W-:Y:S02]  /*c3b0*/  LDSM.16.MT88.4 R184, [R176+0x1800] ;  /* 0x00180000b0b8783b */ /* 0x000fe40000004200 */
[----:B------:R-:W-:Y:S02]  /*c3c0*/  LOP3.LUT R200, R200, UR4, R131, 0x96, !PT ;  /* 0x00000004c8c87c12 */ /* 0x000fe4000f8e9683 */
[----:B------:R-:W2:Y:S01]  /*c3d0*/  MUFU.EX2 R232, R232 ;  /* 0x000000e800e87308 */ /* 0x000ea20000000800 */
[----:B------:R-:W-:-:S02]  /*c3e0*/  MOV R131, R130 ;  /* 0x0000008200837202 */ /* 0x000fc40000000f00 */
[C---:B------:R-:W-:Y:S01]  /*c3f0*/  HMMA.16816.F32.BF16 R100, R4.reuse, R102, R120 ;  /* 0x000000660464723c */ /* 0x040fe20000041878 */
[-C--:B------:R-:W-:Y:S01]  /*c400*/  FMUL.FTZ R120, R152, R210.reuse ;  /* 0x000000d298787220 */ /* 0x080fe20000410000 */
[----:B------:R-:W-:Y:S01]  /*c410*/  FMUL.FTZ R121, R153, R210 ;  /* 0x000000d299797220 */ /* 0x000fe20000410000 */
[-C--:B------:R-:W-:Y:S01]  /*c420*/  FMUL.FTZ R122, R154, R209.reuse ;  /* 0x000000d19a7a7220 */ /* 0x080fe20000410000 */
[-C--:B------:R-:W-:Y:S01]  /*c430*/  FMUL.FTZ R123, R155, R209.reuse ;  /* 0x000000d19b7b7220 */ /* 0x080fe20000410000 */
[C---:B------:R-:W-:Y:S01]  /*c440*/  PRMT R128, R130.reuse, 0x7771, RZ ;  /* 0x0000777182807816 */ /* 0x040fe200000000ff */
[----:B------:R-:W3:Y:S01]  /*c450*/  LDSM.16.MT88.4 R152, [R211+0x6000] ;  /* 0x00600000d398783b */ /* 0x000ee20000004200 */
[----:B------:R-:W-:Y:S01]  /*c460*/  LOP3.LUT R131, R131, 0xff, RZ, 0xc0, !PT ;  /* 0x000000ff83837812 */ /* 0x000fe200078ec0ff */
[----:B----4-:R-:W-:Y:S01]  /*c470*/  HMMA.16816.F32.BF16 R88, R4, R92, R88 ;  /* 0x0000005c0458723c */ /* 0x010fe20000041858 */
[----:B------:R-:W-:Y:S01]  /*c480*/  PRMT R129, R130, 0x7773, RZ ;  /* 0x0000777382817816 */ /* 0x000fe200000000ff */
[----:B------:R-:W-:Y:S01]  /*c490*/  MUFU.EX2 R236, R236 ;  /* 0x000000ec00ec7308 */ /* 0x000fe20000000800 */
[----:B------:R-:W-:Y:S01]  /*c4a0*/  PRMT R128, R131, 0x5410, R128 ;  /* 0x0000541083807816 */ /* 0x000fe20000000080 */
[----:B------:R-:W-:-:S04]  /*c4b0*/  FMUL.FTZ R131, R151, R209 ;  /* 0x000000d197837220 */ /* 0x000fc80000410000 */
[----:B------:R-:W-:Y:S01]  /*c4c0*/  HMMA.16816.F32.BF16 R120, R4, R124, R120 ;  /* 0x0000007c0478723c */ /* 0x000fe20000041878 */
[----:B------:R-:W-:Y:S01]  /*c4d0*/  LOP3.LUT R124, R200, 0xffff, RZ, 0xc0, !PT ;  /* 0x0000ffffc87c7812 */ /* 0x000fe200078ec0ff */
[----:B------:R-:W4:Y:S03]  /*c4e0*/  MUFU.EX2 R240, R240 ;  /* 0x000000f000f07308 */ /* 0x000f260000000800 */
[----:B------:R-:W-:-:S03]  /*c4f0*/  SHF.R.U32.HI R124, RZ, 0x8, R124 ;  /* 0x00000008ff7c7819 */ /* 0x000fc6000001167c */
[C---:B------:R-:W-:Y:S01]  /*c500*/  HMMA.16816.F32.BF16 R92, R4.reuse, R94, R112 ;  /* 0x0000005e045c723c */ /* 0x040fe20000041870 */
[-C--:B------:R-:W-:Y:S01]  /*c510*/  FMUL.FTZ R112, R132, R210.reuse ;  /* 0x000000d284707220 */ /* 0x080fe20000410000 */
[-C--:B------:R-:W-:Y:S01]  /*c520*/  FMUL.FTZ R113, R133, R210.reuse ;  /* 0x000000d285717220 */ /* 0x080fe20000410000 */
[-C--:B------:R-:W-:Y:S01]  /*c530*/  FMUL.FTZ R114, R134, R209.reuse ;  /* 0x000000d186727220 */ /* 0x080fe20000410000 */
[-C--:B------:R-:W-:Y:S01]  /*c540*/  FMUL.FTZ R115, R135, R209.reuse ;  /* 0x000000d187737220 */ /* 0x080fe20000410000 */
[----:B------:R-:W-:Y:S01]  /*c550*/  LOP3.LUT R132, R200, 0xff, RZ, 0xc0, !PT ;  /* 0x000000ffc8847812 */ /* 0x000fe200078ec0ff */
[----:B------:R-:W-:Y:S01]  /*c560*/  MUFU.EX2 R241, R241 ;  /* 0x000000f100f17308 */ /* 0x000fe20000000800 */
[----:B------:R-:W-:Y:S01]  /*c570*/  PRMT R133, R130, 0x7772, RZ ;  /* 0x0000777282857816 */ /* 0x000fe200000000ff */
[C---:B------:R-:W-:Y:S01]  /*c580*/  HMMA.16816.F32.BF16 R8, R4.reuse, R12, R8 ;  /* 0x0000000c0408723c */ /* 0x040fe20000041808 */
[----:B------:R-:W-:Y:S01]  /*c590*/  PRMT R132, R132, 0x5410, R124 ;  /* 0x0000541084847816 */ /* 0x000fe2000000007c */
[----:B------:R-:W-:Y:S01]  /*c5a0*/  FMUL.FTZ R130, R150, R209 ;  /* 0x000000d196827220 */ /* 0x000fe20000410000 */
[----:B------:R-:W-:Y:S01]  /*c5b0*/  PRMT R133, R133, 0x5410, R129 ;  /* 0x0000541085857816 */ /* 0x000fe20000000081 */
[-C--:B------:R-:W-:Y:S01]  /*c5c0*/  FMUL.FTZ R129, R149, R210.reuse ;  /* 0x000000d295817220 */ /* 0x080fe20000410000 */
[--C-:B------:R-:W-:Y:S01]  /*c5d0*/  HSET2.LE.AND R134, R128, R178.reuse, PT ;  /* 0x000000b280867233 */ /* 0x100fe20003803000 */
[----:B------:R-:W-:Y:S01]  /*c5e0*/  FMUL.FTZ R128, R148, R210 ;  /* 0x000000d294807220 */ /* 0x000fe20000410000 */
[----:B------:R-:W-:Y:S01]  /*c5f0*/  LOP3.LUT R135, R133, 0xff00ff, RZ, 0xc0, !PT ;  /* 0x00ff00ff85877812 */ /* 0x000fe200078ec0ff */
[----:B------:R-:W-:Y:S01]  /*c600*/  HMMA.16816.F32.BF16 R124, R4, R126, R140 ;  /* 0x0000007e047c723c */ /* 0x000fe2000004188c */
[----:B------:R-:W5:Y:S01]  /*c610*/  LDSM.16.MT88.4 R140, [R2+0x18800] ;  /* 0x01880000028c783b */ /* 0x000f620000004200 */
[----:B--2---:R-:W-:Y:S01]  /*c620*/  F2FP.BF16.F32.PACK_AB R148, R213, R232 ;  /* 0x000000e8d594723e */ /* 0x004fe200000010ff */
[----:B------:R-:W2:Y:S01]  /*c630*/  MUFU.EX2 R242, R242 ;  /* 0x000000f200f27308 */ /* 0x000ea20000000800 */
[----:B------:R-:W-:-:S02]  /*c640*/  HSET2.LE.AND R135, R135, R178, PT ;  /* 0x000000b287877233 */ /* 0x000fc40003803000 */
[----:B------:R-:W-:Y:S02]  /*c650*/  LOP3.LUT R134, R148, R134, RZ, 0xc0, !PT ;  /* 0x0000008694867212 */ /* 0x000fe400078ec0ff */
[C---:B-1----:R-:W-:Y:S01]  /*c660*/  HMMA.16816.F32.BF16 R112, R4.reuse, R116, R112 ;  /* 0x000000740470723c */ /* 0x042fe20000041870 */
[----:B------:R-:W-:Y:S02]  /*c670*/  HSET2.LE.AND R132, R132, R178, PT ;  /* 0x000000b284847233 */ /* 0x000fe40003803000 */
[----:B------:R-:W-:Y:S01]  /*c680*/  F2FP.BF16.F32.PACK_AB R150, R230, R231 ;  /* 0x000000e7e696723e */ /* 0x000fe200000010ff */
[----:B------:R-:W1:Y:S01]  /*c690*/  MUFU.EX2 R243, R243 ;  /* 0x000000f300f37308 */ /* 0x000e620000000800 */
[----:B------:R-:W-:Y:S01]  /*c6a0*/  F2FP.BF16.F32.PACK_AB R149, R227, R234 ;  /* 0x000000eae395723e */ /* 0x000fe200000010ff */
[----:B------:R-:W-:Y:S01]  /*c6b0*/  FADD.FTZ R234, R234, R205 ;  /* 0x000000cdeaea7221 */ /* 0x000fe20000010000 */
[----:B------:R-:W-:Y:S01]  /*c6c0*/  F2FP.BF16.F32.PACK_AB R148, R235, R233 ;  /* 0x000000e9eb94723e */ /* 0x000fe200000010ff */
[C---:B------:R-:W-:Y:S01]  /*c6d0*/  HMMA.16816.F32.BF16 R116, R4.reuse, R118, R136 ;  /* 0x000000760474723c */ /* 0x040fe20000041888 */
[----:B------:R-:W2:Y:S01]  /*c6e0*/  LDSM.16.MT88.4 R136, [R177+0x18800] ;  /* 0x01880000b188783b */ /* 0x000ea20000004200 */
[----:B------:R-:W-:Y:S01]  /*c6f0*/  LOP3.LUT R135, R150, R135, RZ, 0xc0, !PT ;  /* 0x0000008796877212 */ /* 0x000fe200078ec0ff */
[----:B------:R-:W-:Y:S01]  /*c700*/  FADD.FTZ R234, R227, R234 ;  /* 0x000000eae3ea7221 */ /* 0x000fe20000010000 */
[----:B------:R-:W-:Y:S01]  /*c710*/  LOP3.LUT R132, R149, R132, RZ, 0xc0, !PT ;  /* 0x0000008495847212 */ /* 0x000fe200078ec0ff */
[----:B------:R-:W-:Y:S01]  /*c720*/  MUFU.EX2 R245, R245 ;  /* 0x000000f500f57308 */ /* 0x000fe20000000800 */
[----:B------:R-:W-:Y:S01]  /*c730*/  FADD.FTZ R235, R235, R208 ;  /* 0x000000d0ebeb7221 */ /* 0x000fe20000010000 */
[----:B------:R-:W-:Y:S01]  /*c740*/  FADD.FTZ R232, R232, R234 ;  /* 0x000000eae8e87221 */ /* 0x000fe20000010000 */
[C---:B------:R-:W-:Y:S01]  /*c750*/  HMMA.16816.F32.BF16 R12, R4.reuse, R14, R156 ;  /* 0x0000000e040c723c */ /* 0x040fe2000004189c */
[----:B------:R-:W-:Y:S01]  /*c760*/  PRMT R156, R200, 0x7632, R156 ;  /* 0x00007632c89c7816 */ /* 0x000fe2000000009c */
[----:B------:R-:W-:Y:S01]  /*c770*/  FADD.FTZ R235, R231, R235 ;  /* 0x000000ebe7eb7221 */ /* 0x000fe20000010000 */
[----:B------:R-:W-:Y:S01]  /*c780*/  SHF.R.U32.HI R200, RZ, 0x18, R200 ;  /* 0x00000018ffc87819 */ /* 0x000fe200000116c8 */
[----:B------:R-:W-:Y:S01]  /*c790*/  FADD.FTZ R232, R213, R232 ;  /* 0x000000e8d5e87221 */ /* 0x000fe20000010000 */
[----:B------:R-:W-:Y:S01]  /*c7a0*/  LOP3.LUT R156, R156, 0xff, RZ, 0xc0, !PT ;  /* 0x000000ff9c9c7812 */ /* 0x000fe200078ec0ff */
[----:B------:R-:W-:Y:S01]  /*c7b0*/  MUFU.EX2 R244, R244 ;  /* 0x000000f400f47308 */ /* 0x000fe20000000800 */
[----:B------:R-:W-:Y:S01]  /*c7c0*/  FADD.FTZ R230, R230, R235 ;  /* 0x000000ebe6e67221 */ /* 0x000fe20000010000 */
[----:B---3--:R-:W-:Y:S01]  /*c7d0*/  HMMA.16816.F32.BF16 R128, R4, R152, R128 ;  /* 0x000000980480723c */ /* 0x008fe20000041880 */
[----:B------:R-:W-:-:S02]  /*c7e0*/  PRMT R133, R156, 0x5410, R200 ;  /* 0x000054109c857816 */ /* 0x000fc400000000c8 */
[----:B------:R-:W-:Y:S01]  /*c7f0*/  LDSM.16.MT88.4 R156, [R2+0x1a800] ;  /* 0x01a80000029c783b */ /* 0x000fe20000004200 */
[----:B----4-:R-:W-:Y:S02]  /*c800*/  FADD.FTZ R230, R240, R230 ;  /* 0x000000e6f0e67221 */ /* 0x010fe40000010000 */
[----:B------:R-:W-:Y:S01]  /*c810*/  HSET2.LE.AND R133, R133, R178, PT ;  /* 0x000000b285857233 */ /* 0x000fe20003803000 */
[----:B------:R-:W-:Y:S01]  /*c820*/  MUFU.EX2 R246, R246 ;  /* 0x000000f600f67308 */ /* 0x000fe20000000800 */
[----:B------:R-:W-:Y:S01]  /*c830*/  HMMA.16816.F32.BF16 R4, R4, R154, R144 ;  /* 0x0000009a0404723c */ /* 0x000fe20000041890 */
[----:B------:R-:W3:Y:S02]  /*c840*/  LDSM.16.MT88.4 R152, [R176+0x2800] ;  /* 0x00280000b098783b */ /* 0x000ee40000004200 */
[----:B------:R-:W-:Y:S02]  /*c850*/  LOP3.LUT R133, R148, R133, RZ, 0xc0, !PT ;  /* 0x0000008594857212 */ /* 0x000fe400078ec0ff */
[----:B------:R-:W4:Y:S02]  /*c860*/  LDSM.16.MT88.4 R148, [R211+0x2800] ;  /* 0x00280000d394783b */ /* 0x000f240000004200 */
[----:B------:R-:W-:Y:S02]  /*c870*/  MUFU.EX2 R247, R247 ;  /* 0x000000f700f77308 */ /* 0x000fe40000000800 */
[----:B------:R-:W-:Y:S01]  /*c880*/  LDSM.16.MT88.4 R144, [R2+0x1c800] ;  /* 0x01c800000290783b */ /* 0x000fe20000004200 */
[C---:B-----5:R-:W-:Y:S05]  /*c890*/  HMMA.16816.F32.BF16 R8, R132.reuse, R140, R8 ;  /* 0x0000008c8408723c */ /* 0x060fea0000041808 */
[----:B------:R-:W5:Y:S03]  /*c8a0*/  MUFU.EX2 R248, R248 ;  /* 0x000000f800f87308 */ /* 0x000f660000000800 */
[C---:B------:R-:W-:Y:S01]  /*c8b0*/  HMMA.16816.F32.BF16 R12, R132.reuse, R142, R12 ;  /* 0x0000008e840c723c */ /* 0x040fe2000004180c */
[----:B------:R-:W1:Y:S04]  /*c8c0*/  LDSM.16.MT88.4 R140, [R177+0x1c800] ;  /* 0x01c80000b18c783b */ /* 0x000e680000004200 */
[----:B------:R-:W5:Y:S03]  /*c8d0*/  MUFU.EX2 R249, R249 ;  /* 0x000000f900f97308 */ /* 0x000f660000000800 */
[C---:B--2---:R-:W-:Y:S05]  /*c8e0*/  HMMA.16816.F32.BF16 R16, R132.reuse, R136, R16 ;  /* 0x000000888410723c */ /* 0x044fea0000041810 */
[----:B------:R-:W2:Y:S03]  /*c8f0*/  MUFU.EX2 R251, R251 ;  /* 0x000000fb00fb7308 */ /* 0x000ea60000000800 */
[C---:B------:R-:W-:Y:S01]  /*c900*/  HMMA.16816.F32.BF16 R20, R132.reuse, R138, R20 ;  /* 0x0000008a8414723c */ /* 0x040fe20000041814 */
[----:B------:R-:W5:Y:S04]  /*c910*/  LDSM.16.MT88.4 R136, [R176+0x4800] ;  /* 0x00480000b088783b */ /* 0x000f680000004200 */
[----:B------:R-:W2:Y:S03]  /*c920*/  MUFU.EX2 R250, R250 ;  /* 0x000000fa00fa7308 */ /* 0x000ea60000000800 */
[C---:B---3--:R-:W-:Y:S08]  /*c930*/  HMMA.16816.F32.BF16 R56, R132.reuse, R152, R56 ;  /* 0x000000988438723c */ /* 0x048ff00000041838 */
[C---:B----4-:R-:W-:Y:S08]  /*c940*/  HMMA.16816.F32.BF16 R64, R132.reuse, R148, R64 ;  /* 0x000000948440723c */ /* 0x050ff00000041840 */
[C---:B------:R-:W-:Y:S01]  /*c950*/  HMMA.16816.F32.BF16 R68, R132.reuse, R150, R68 ;  /* 0x000000968444723c */ /* 0x040fe20000041844 */
[----:B------:R-:W3:Y:S07]  /*c960*/  LDSM.16.MT88.4 R148, [R2+0x1e800] ;  /* 0x01e800000294783b */ /* 0x000eee0000004200 */
[C---:B-1----:R-:W-:Y:S08]  /*c970*/  HMMA.16816.F32.BF16 R80, R132.reuse, R140, R80 ;  /* 0x0000008c8450723c */ /* 0x042ff00000041850 */
[C---:B------:R-:W-:Y:S01]  /*c980*/  HMMA.16816.F32.BF16 R84, R132.reuse, R142, R84 ;  /* 0x0000008e8454723c */ /* 0x040fe20000041854 */
[----:B------:R-:W1:Y:S07]  /*c990*/  LDSM.16.MT88.4 R140, [R177+0x1e800] ;  /* 0x01e80000b18c783b */ /* 0x000e6e0000004200 */
[----:B-----5:R-:W-:Y:S01]  /*c9a0*/  HMMA.16816.F32.BF16 R88, R132, R136, R88 ;  /* 0x000000888458723c */ /* 0x020fe20000041858 */
[----:B------:R-:W-:Y:S01]  /*c9b0*/  MOV R136, UR19 ;  /* 0x0000001300887c02 */ /* 0x000fe20008000f00 */
[----:B------:R-:W-:-:S03]  /*c9c0*/  UIADD3 UR19, UPT, UPT, UR15, -0x4, URZ ;  /* 0xfffffffc0f137890 */ /* 0x000fc6000fffe0ff */
[----:B------:R-:W-:-:S03]  /*c9d0*/  LOP3.LUT R136, R136, UR25, R225, 0x96, !PT ;  /* 0x0000001988887c12 */ /* 0x000fc6000f8e96e1 */
[----:B------:R-:W-:Y:S02]  /*c9e0*/  HMMA.16816.F32.BF16 R72, R132, R144, R72 ;  /* 0x000000908448723c */ /* 0x000fe40000041848 */
[----:B------:R-:W-:-:S05]  /*c9f0*/  IMAD.WIDE.U32 R136, R136, -0x326172a9, RZ ;  /* 0xcd9e8d5788887825 */ /* 0x000fca00078e00ff */
[----:B------:R-:W-:Y:S01]  /*ca00*/  LOP3.LUT R200, R228, UR18, R137, 0x96, !PT ;  /* 0x00000012e4c87c12 */ /* 0x000fe2000f8e9689 */
[----:B------:R-:W-:Y:S01]  /*ca10*/  HMMA.16816.F32.BF16 R76, R132, R146, R76 ;  /* 0x00000092844c723c */ /* 0x000fe2000004184c */
[----:B------:R-:W-:Y:S01]  /*ca20*/  LOP3.LUT R152, R136, UR17, R221, 0x96, !PT ;  /* 0x0000001188987c12 */ /* 0x000fe2000f8e96dd */
[----:B------:R-:W4:Y:S02]  /*ca30*/  LDSM.16.MT88.4 R144, [R176+0x6800] ;  /* 0x00680000b090783b */ /* 0x000f240000004200 */
[----:B------:R-:W-:-:S04]  /*ca40*/  IMAD.WIDE.U32 R200, R200, -0x2daee0ad, RZ ;  /* 0xd2511f53c8c87825 */ /* 0x000fc800078e00ff */
[----:B------:R-:W-:Y:S01]  /*ca50*/  IMAD.WIDE.U32 R152, R152, -0x2daee0ad, RZ ;  /* 0xd2511f5398987825 */ /* 0x000fe200078e00ff */
[----:B------:R-:W-:Y:S01]  /*ca60*/  HMMA.16816.F32.BF16 R40, R132, R156, R40 ;  /* 0x0000009c8428723c */ /* 0x000fe20000041828 */
[----:B------:R-:W-:-:S03]  /*ca70*/  LOP3.LUT R136, R222, UR10, R201, 0x96, !PT ;  /* 0x0000000ade887c12 */ /* 0x000fc6000f8e96c9 */
[----:B------:R-:W-:Y:S02]  /*ca80*/  LOP3.LUT R200, R200, UR8, R153, 0x96, !PT ;  /* 0x00000008c8c87c12 */ /* 0x000fe4000f8e9699 */
[----:B------:R-:W-:Y:S02]  /*ca90*/  F2FP.BF16.F32.PACK_AB R153, R242, R241 ;  /* 0x000000f1f299723e */ /* 0x000fe400000010ff */
[----:B------:R-:W-:Y:S01]  /*caa0*/  HMMA.16816.F32.BF16 R44, R132, R158, R44 ;  /* 0x0000009e842c723c */ /* 0x000fe2000004182c */
[----:B------:R-:W5:Y:S01]  /*cab0*/  LDSM.16.MT88.4 R156, [R211+0x4800] ;  /* 0x00480000d39c783b */ /* 0x000f620000004200 */
[----:B------:R-:W-:-:S06]  /*cac0*/  IMAD.WIDE.U32 R200, R200, -0x326172a9, RZ ;  /* 0xcd9e8d57c8c87825 */ /* 0x000fcc00078e00ff */
[----:B------:R-:W-:Y:S01]  /*cad0*/  HMMA.16816.F32.BF16 R92, R132, R138, R92 ;  /* 0x0000008a845c723c */ /* 0x000fe2000004185c */
[----:B------:R-:W-:-:S05]  /*cae0*/  IMAD.WIDE.U32 R138, R136, -0x326172a9, RZ ;  /* 0xcd9e8d57888a7825 */ /* 0x000fca00078e00ff */
[----:B------:R-:W-:Y:S02]  /*caf0*/  LOP3.LUT R136, R220, UR16, R139, 0x96, !PT ;  /* 0x00000010dc887c12 */ /* 0x000fe4000f8e968b */
[----:B------:R-:W-:Y:S01]  /*cb00*/  LOP3.LUT R195, R138, UR13, R201, 0x96, !PT ;  /* 0x0000000d8ac37c12 */ /* 0x000fe2000f8e96c9 */
[----:B---3--:R-:W-:Y:S04]  /*cb10*/  HMMA.16816.F32.BF16 R104, R132, R148, R104 ;  /* 0x000000948468723c */ /* 0x008fe80000041868 */
[----:B------:R-:W-:-:S04]  /*cb20*/  IMAD.WIDE.U32 R194, R195, -0x2daee0ad, RZ ;  /* 0xd2511f53c3c27825 */ /* 0x000fc800078e00ff */
[C---:B------:R-:W-:Y:S01]  /*cb30*/  HMMA.16816.F32.BF16 R108, R132.reuse, R150, R108 ;  /* 0x00000096846c723c */ /* 0x040fe2000004186c */
[----:B------:R-:W3:Y:S07]  /*cb40*/  LDSM.16.MT88.4 R148, [R211+0x6800] ;  /* 0x00680000d394783b */ /* 0x000eee0000004200 */
[----:B-1----:R-:W-:Y:S01]  /*cb50*/  HMMA.16816.F32.BF16 R112, R132, R140, R112 ;  /* 0x0000008c8470723c */ /* 0x002fe20000041870 */
[----:B------:R-:W-:-:S05]  /*cb60*/  IMAD.WIDE.U32 R140, R136, -0x2daee0ad, RZ ;  /* 0xd2511f53888c7825 */ /* 0x000fca00078e00ff */
[----:B------:R-:W-:Y:S02]  /*cb70*/  LOP3.LUT R192, R152, UR7, R141, 0x96, !PT ;  /* 0x0000000798c07c12 */ /* 0x000fe4000f8e968d */
[----:B------:R-:W-:Y:S01]  /*cb80*/  HMMA.16816.F32.BF16 R136, R132, R142, R116 ;  /* 0x0000008e8488723c */ /* 0x000fe20000041874 */
[----:B------:R-:W-:Y:S02]  /*cb90*/  LOP3.LUT R118, R140, UR6, R195, 0x96, !PT ;  /* 0x000000068c767c12 */ /* 0x000fe4000f8e96c3 */
[----:B------:R-:W-:Y:S01]  /*cba0*/  IMAD.WIDE.U32 R192, R192, -0x326172a9, RZ ;  /* 0xcd9e8d57c0c07825 */ /* 0x000fe200078e00ff */
[----:B------:R-:W-:-:S03]  /*cbb0*/  F2FP.BF16.F32.PACK_AB R152, R243, R240 ;  /* 0x000000f0f398723e */ /* 0x000fc600000010ff */
[----:B------:R-:W-:Y:S01]  /*cbc0*/  FADD.FTZ R243, R243, R230 ;  /* 0x000000e6f3f37221 */ /* 0x000fe20000010000 */
[----:B------:R-:W-:Y:S01]  /*cbd0*/  IMAD.WIDE.U32 R118, R118, -0x326172a9, RZ ;  /* 0xcd9e8d5776767825 */ /* 0x000fe200078e00ff */
[----:B------:R-:W-:Y:S03]  /*cbe0*/  HMMA.16816.F32.BF16 R32, R132, R168, R32 ;  /* 0x000000a88420723c */ /* 0x000fe60000041820 */
[----:B------:R-:W-:Y:S01]  /*cbf0*/  FADD.FTZ R243, R241, R243 ;  /* 0x000000f3f1f37221 */ /* 0x000fe20000010000 */
[----:B------:R-:W-:-:S03]  /*cc00*/  MOV R116, R118 ;  /* 0x0000007600747202 */ /* 0x000fc60000000f00 */
[----:B------:R-:W-:Y:S01]  /*cc10*/  FADD.FTZ R242, R242, R243 ;  /* 0x000000f3f2f27221 */ /* 0x000fe20000010000 */
[----:B------:R-:W-:Y:S01]  /*cc20*/  PRMT R117, R118, 0x7773, RZ ;  /* 0x0000777376757816 */ /* 0x000fe200000000ff */
[----:B------:R-:W-:Y:S01]  /*cc30*/  HMMA.16816.F32.BF16 R36, R132, R170, R36 ;  /* 0x000000aa8424723c */ /* 0x000fe20000041824 */
[----:B------:R-:W1:Y:S01]  /*cc40*/  LDSM.16.MT88.4 R168, [R177+0x19000] ;  /* 0x01900000b1a8783b */ /* 0x000e620000004200 */
[----:B------:R-:W-:Y:S01]  /*cc50*/  LOP3.LUT R116, R116, 0xff, RZ, 0xc0, !PT ;  /* 0x000000ff74747812 */ /* 0x000fe200078ec0ff */
[----:B------:R-:W-:-:S04]  /*cc60*/  FADD.FTZ R242, R248, R242 ;  /* 0x000000f2f8f27221 */ /* 0x000fc80000010000 */
[----:B------:R-:W-:Y:S01]  /*cc70*/  FADD.FTZ R242, R249, R242 ;  /* 0x000000f2f9f27221 */ /* 0x000fe20000010000 */
[C---:B----4-:R-:W-:Y:S01]  /*cc80*/  HMMA.16816.F32.BF16 R140, R132.reuse, R144, R120 ;  /* 0x00000090848c723c */ /* 0x050fe20000041878 */
[C---:B------:R-:W-:Y:S02]  /*cc90*/  PRMT R120, R118.reuse, 0x7771, RZ ;  /* 0x0000777176787816 */ /* 0x040fe400000000ff */
[----:B------:R-:W-:Y:S01]  /*cca0*/  PRMT R121, R118, 0x7772, RZ ;  /* 0x0000777276797816 */ /* 0x000fe200000000ff */
[----:B--2---:R-:W-:Y:S01]  /*ccb0*/  FADD.FTZ R242, R251, R242 ;  /* 0x000000f2fbf27221 */ /* 0x004fe20000010000 */
[----:B------:R-:W-:Y:S02]  /*ccc0*/  LOP3.LUT R144, R192, UR9, R119, 0x96, !PT ;  /* 0x00000009c0907c12 */ /* 0x000fe4000f8e9677 */
[----:B------:R-:W-:Y:S01]  /*ccd0*/  PRMT R120, R116, 0x5410, R120 ;  /* 0x0000541074787816 */ /* 0x000fe20000000078 */
[----:B-----5:R-:W-:Y:S01]  /*cce0*/  HMMA.16816.F32.BF16 R96, R132, R156, R96 ;  /* 0x0000009c8460723c */ /* 0x020fe20000041860 */
[----:B------:R-:W-:Y:S01]  /*ccf0*/  PRMT R121, R121, 0x5410, R117 ;  /* 0x0000541079797816 */ /* 0x000fe20000000075 */
[----:B------:R-:W-:Y:S01]  /*cd00*/  FADD.FTZ R219, R250, R242 ;  /* 0x000000f2fadb7221 */ /* 0x000fe20000010000 */
[C---:B------:R-:W-:Y:S01]  /*cd10*/  LOP3.LUT R123, R144.reuse, 0xffff, RZ, 0xc0, !PT ;  /* 0x0000ffff907b7812 */ /* 0x040fe200078ec0ff */
[----:B------:R-:W-:Y:S01]  /*cd20*/  LDSM.16.MT88.4 R116, [R176+0x1000] ;  /* 0x00100000b074783b */ /* 0x000fe20000004200 */
[----:B------:R-:W-:-:S02]  /*cd30*/  PRMT R122, R144, 0x7632, R122 ;  /* 0x00007632907a7816 */ /* 0x000fc4000000007a */
[----:B------:R-:W-:Y:S01]  /*cd40*/  LOP3.LUT R145, R144, 0xff, RZ, 0xc0, !PT ;  /* 0x000000ff90917812 */ /* 0x000fe200078ec0ff */
[C---:B------:R-:W-:Y:S01]  /*cd50*/  HMMA.16816.F32.BF16 R100, R132.reuse, R158, R100 ;  /* 0x0000009e8464723c */ /* 0x040fe20000041864 */
[----:B------:R-:W2:Y:S01]  /*cd60*/  LDSM.16.MT88.4 R156, [R2+0x19000] ;  /* 0x01900000029c783b */ /* 0x000ea20000004200 */
[----:B------:R-:W-:Y:S02]  /*cd70*/  SHF.R.U32.HI R123, RZ, 0x8, R123 ;  /* 0x00000008ff7b7819 */ /* 0x000fe4000001167b */
[----:B------:R-:W-:Y:S02]  /*cd80*/  LOP3.LUT R122, R122, 0xff, RZ, 0xc0, !PT ;  /* 0x000000ff7a7a7812 */ /* 0x000fe400078ec0ff */
[----:B------:R-:W-:Y:S02]  /*cd90*/  HSET2.LE.AND R120, R120, R178, PT ;  /* 0x000000b278787233 */ /* 0x000fe40003803000 */
[----:B------:R-:W-:Y:S01]  /*cda0*/  HMMA.16816.F32.BF16 R124, R132, R146, R124 ;  /* 0x00000092847c723c */ /* 0x000fe2000004187c */
[----:B------:R-:W-:-:S02]  /*cdb0*/  LOP3.LUT R121, R121, 0xff00ff, RZ, 0xc0, !PT ;  /* 0x00ff00ff79797812 */ /* 0x000fc400078ec0ff */
[----:B------:R-:W-:Y:S02]  /*cdc0*/  SHF.R.U32.HI R144, RZ, 0x18, R144 ;  /* 0x00000018ff907819 */ /* 0x000fe40000011690 */
[----:B------:R-:W-:Y:S02]  /*cdd0*/  F2FP.BF16.F32.PACK_AB R146, R239, R238 ;  /* 0x000000eeef92723e */ /* 0x000fe400000010ff */
[----:B------:R-:W-:Y:S01]  /*cde0*/  PRMT R145, R145, 0x5410, R123 ;  /* 0x0000541091917816 */ /* 0x000fe2000000007b */
[----:B---3--:R-:W-:Y:S01]  /*cdf0*/  HMMA.16816.F32.BF16 R128, R132, R148, R128 ;  /* 0x000000948480723c */ /* 0x008fe20000041880 */
[----:B------:R-:W-:Y:S02]  /*ce00*/  PRMT R144, R122, 0x5410, R144 ;  /* 0x000054107a907816 */ /* 0x000fe40000000090 */
[----:B------:R-:W-:Y:S02]  /*ce10*/  LOP3.LUT R146, R146, R120, RZ, 0xc0, !PT ;  /* 0x0000007892927212 */ /* 0x000fe400078ec0ff */
[----:B------:R-:W-:-:S02]  /*ce20*/  HSET2.LE.AND R147, R121, R178, PT ;  /* 0x000000b279937233 */ /* 0x000fc40003803000 */
[----:B------:R-:W3:Y:S01]  /*ce30*/  LDSM.16.MT88.4 R120, [R211+0x1000] ;  /* 0x00100000d378783b */ /* 0x000ee20000004200 */
[--C-:B------:R-:W-:Y:S01]  /*ce40*/  HSET2.LE.AND R148, R145, R178.reuse, PT ;  /* 0x000000b291947233 */ /* 0x100fe20003803000 */
[C---:B------:R-:W-:Y:S01]  /*ce50*/  HMMA.16816.F32.BF16 R24, R132.reuse, R172, R24 ;  /* 0x000000ac8418723c */ /* 0x040fe20000041818 */
[----:B------:R-:W-:Y:S02]  /*ce60*/  HSET2.LE.AND R145, R144, R178, PT ;  /* 0x000000b290917233 */ /* 0x000fe40003803000 */
[----:B------:R-:W-:Y:S01]  /*ce70*/  F2FP.BF16.F32.PACK_AB R149, R236, R237 ;  /* 0x000000edec95723e */ /* 0x000fe200000010ff */
[----:B------:R-:W-:Y:S01]  /*ce80*/  FADD.FTZ R237, R237, R232 ;  /* 0x000000e8eded7221 */ /* 0x000fe20000010000 */
[----:B------:R-:W-:Y:S02]  /*ce90*/  LOP3.LUT R147, R153, R147, RZ, 0xc0, !PT ;  /* 0x0000009399937212 */ /* 0x000fe400078ec0ff */
[----:B------:R-:W-:Y:S01]  /*cea0*/  LOP3.LUT R144, R149, R148, RZ, 0xc0, !PT ;  /* 0x0000009495907212 */ /* 0x000fe200078ec0ff */
[----:B------:R-:W-:Y:S01]  /*ceb0*/  HMMA.16816.F32.BF16 R28, R132, R174, R28 ;  /* 0x000000ae841c723c */ /* 0x000fe2000004181c */
[----:B------:R-:W-:Y:S01]  /*cec0*/  LOP3.LUT R145, R152, R145, RZ, 0xc0, !PT ;  /* 0x0000009198917212 */ /* 0x000fe200078ec0ff */
[----:B------:R-:W-:Y:S01]  /*ced0*/  LDSM.16.MT88.4 R172, [R2+0x1d000] ;  /* 0x01d0000002ac783b */ /* 0x000fe20000004200 */
[----:B------:R-:W-:Y:S01]  /*cee0*/  LOP3.LUT R192, R200, UR12, R193, 0x96, !PT ;  /* 0x0000000cc8c07c12 */ /* 0x000fe2000f8e96c1 */
[----:B------:R-:W-:-:S02]  /*cef0*/  FADD.FTZ R237, R236, R237 ;  /* 0x000000edeced7221 */ /* 0x000fc40000010000 */
[----:B------:R-:W-:Y:S02]  /*cf00*/  LDSM.16.MT88.4 R200, [R177+0x19800] ;  /* 0x01980000b1c8783b */ /* 0x000fe40000004200 */
[----:B------:R-:W-:Y:S01]  /*cf10*/  HMMA.16816.F32.BF16 R48, R132, R160, R48 ;  /* 0x000000a08430723c */ /* 0x000fe20000041830 */
[----:B------:R-:W-:-:S04]  /*cf20*/  FADD.FTZ R238, R238, R237 ;  /* 0x000000edeeee7221 */ /* 0x000fc80000010000 */
[----:B------:R-:W-:-:S03]  /*cf30*/  FADD.FTZ R238, R239, R238 ;  /* 0x000000eeefee7221 */ /* 0x000fc60000010000 */
[C---:B------:R-:W-:Y:S08]  /*cf40*/  HMMA.16816.F32.BF16 R52, R132.reuse, R162, R52 ;  /* 0x000000a28434723c */ /* 0x040ff00000041834 */
[C---:B------:R-:W-:Y:S01]  /*cf50*/  HMMA.16816.F32.BF16 R60, R132.reuse, R154, R60 ;  /* 0x0000009a843c723c */ /* 0x040fe2000004183c */
[----:B------:R-:W-:Y:S07]  /*cf60*/  LDSM.16.MT88.4 R152, [R2+0x1b000] ;  /* 0x01b000000298783b */ /* 0x000fee0000004200 */
[----:B------:R-:W-:Y:S08]  /*cf70*/  HMMA.16816.F32.BF16 R148, R132, R150, R4 ;  /* 0x000000968494723c */ /* 0x000ff00000041804 */
[C---:B-1----:R-:W-:Y:S01]  /*cf80*/  HMMA.16816.F32.BF16 R132, R144.reuse, R168, R16 ;  /* 0x000000a89084723c */ /* 0x042fe20000041810 */
[----:B------:R-:W1:Y:S07]  /*cf90*/  LDSM.16.MT88.4 R16, [R176+0x3000] ;  /* 0x00300000b010783b */ /* 0x000e6e0000004200 */
[C---:B--2---:R-:W-:Y:S01]  /*cfa0*/  HMMA.16816.F32.BF16 R160, R144.reuse, R156, R8 ;  /* 0x0000009c90a0723c */ /* 0x044fe20000041808 */
[----:B------:R-:W-:Y:S07]  /*cfb0*/  LDSM.16.MT88.4 R8, [R211+0x3000] ;  /* 0x00300000d308783b */ /* 0x000fee0000004200 */
        /* <DEDUP_REMOVED lines=16> */
[----:B------:R-:W2:Y:S07]  /*d0c0*/  LDSM.16.MT88.4 R168, [R177+0x1d000] ;  /* 0x01d00000b1a8783b */ /* 0x000eae0000004200 */
[C---:B----4-:R-:W-:Y:S01]  /*d0d0*/  HMMA.16816.F32.BF16 R52, R144.reuse, R118, R92 ;  /* 0x000000769034723c */ /* 0x050fe2000004185c */
[----:B------:R-:W4:Y:S07]  /*d0e0*/  LDSM.16.MT88.4 R92, [R176+0x7000] ;  /* 0x00700000b05c783b */ /* 0x000f2e0000004200 */
[C---:B------:R-:W-:Y:S08]  /*d0f0*/  HMMA.16816.F32.BF16 R88, R144.reuse, R116, R88 ;  /* 0x000000749058723c */ /* 0x040ff00000041858 */
[C---:B---3--:R-:W-:Y:S08]  /*d100*/  HMMA.16816.F32.BF16 R116, R144.reuse, R120, R96 ;  /* 0x000000789074723c */ /* 0x048ff00000041860 */
[C---:B------:R-:W-:Y:S01]  /*d110*/  HMMA.16816.F32.BF16 R120, R144.reuse, R122, R100 ;  /* 0x0000007a9078723c */ /* 0x040fe20000041864 */
[----:B------:R-:W3:Y:S07]  /*d120*/  LDSM.16.MT88.4 R100, [R211+0x7000] ;  /* 0x00700000d364783b */ /* 0x000eee0000004200 */
[----:B-1----:R-:W-:Y:S01]  /*d130*/  HMMA.16816.F32.BF16 R112, R144, R60, R112 ;  /* 0x0000003c9070723c */ /* 0x002fe20000041870 */
        /* <DEDUP_REMOVED lines=13> */
[C---:B-----5:R-:W-:Y:S08]  /*d210*/  HMMA.16816.F32.BF16 R104, R144.reuse, R152, R104 ;  /* 0x000000989068723c */ /* 0x060ff00000041868 */
[C---:B------:R-:W-:Y:S01]  /*d220*/  HMMA.16816.F32.BF16 R68, R144.reuse, R154, R108 ;  /* 0x0000009a9044723c */ /* 0x040fe2000004186c */
[----:B------:R-:W-:Y:S07]  /*d230*/  LDSM.16.MT88.4 R108, [R176+0x3800] ;  /* 0x00380000b06c783b */ /* 0x000fee0000004200 */
[----:B--2---:R-:W-:Y:S01]  /*d240*/  HMMA.16816.F32.BF16 R84, R144, R170, R84 ;  /* 0x000000aa9054723c */ /* 0x004fe20000041854 */
[----:B------:R-:W-:-:S02]  /*d250*/  PRMT R170, R60, 0x7771, RZ ;  /* 0x000077713caa7816 */ /* 0x000fc400000000ff */
[----:B------:R-:W-:Y:S02]  /*d260*/  LOP3.LUT R171, R96, 0xff00ff, RZ, 0xc0, !PT ;  /* 0x00ff00ff60ab7812 */ /* 0x000fe400078ec0ff */
[----:B------:R-:W-:-:S03]  /*d270*/  PRMT R170, R98, 0x5410, R170 ;  /* 0x0000541062aa7816 */ /* 0x000fc600000000aa */
[C---:B----4-:R-:W-:Y:S01]  /*d280*/  HMMA.16816.F32.BF16 R152, R144.reuse, R92, R140 ;  /* 0x0000005c9098723c */ /* 0x050fe2000004188c */
        /* <DEDUP_REMOVED lines=12> */
[----:B------:R-:W-:Y:S01]  /*d350*/  F2FP.BF16.F32.PACK_AB R168, R244, R245 ;  /* 0x000000f5f4a8723e */ /* 0x000fe200000010ff */
[----:B------:R-:W-:Y:S01]  /*d360*/  LDSM.16.MT88.4 R192, [R177+0x1d800] ;  /* 0x01d80000b1c0783b */ /* 0x000fe20000004200 */
[----:B------:R-:W-:Y:S01]  /*d370*/  PRMT R169, R93, 0x5410, R169 ;  /* 0x000054105da97816 */ /* 0x000fe200000000a9 */
[----:B------:R-:W-:Y:S01]  /*d380*/  FADD.FTZ R245, R245, R238 ;  /* 0x000000eef5f57221 */ /* 0x000fe20000010000 */
[----:B------:R-:W-:Y:S01]  /*d390*/  LOP3.LUT R168, R168, R92, RZ, 0xc0, !PT ;  /* 0x0000005ca8a87212 */ /* 0x000fe200078ec0ff */
[C---:B------:R-:W-:Y:S01]  /*d3a0*/  HMMA.16816.F32.BF16 R136, R144.reuse, R62, R136 ;  /* 0x0000003e9088723c */ /* 0x040fe20000041888 */
[----:B------:R-:W2:Y:S01]  /*d3b0*/  LDSM.16.MT88.4 R60, [R2+0x19800] ;  /* 0x01980000023c783b */ /* 0x000ea20000004200 */
[----:B------:R-:W-:Y:S01]  /*d3c0*/  HSET2.LE.AND R169, R169, R178, PT ;  /* 0x000000b2a9a97233 */ /* 0x000fe20003803000 */
[----:B------:R-:W-:Y:S01]  /*d3d0*/  FADD.FTZ R245, R244, R245 ;  /* 0x000000f5f4f57221 */ /* 0x000fe20000010000 */
[----:B------:R-:W-:Y:S02]  /*d3e0*/  F2FP.BF16.F32.PACK_AB R93, R249, R248 ;  /* 0x000000f8f95d723e */ /* 0x000fe400000010ff */
[----:B------:R-:W-:Y:S01]  /*d3f0*/  F2FP.BF16.F32.PACK_AB R92, R247, R246 ;  /* 0x000000f6f75c723e */ /* 0x000fe200000010ff */
[----:B------:R-:W-:Y:S01]  /*d400*/  FADD.FTZ R245, R246, R245 ;  /* 0x000000f5f6f57221 */ /* 0x000fe20000010000 */
[----:B------:R-:W-:Y:S01]  /*d410*/  HMMA.16816.F32.BF16 R140, R144, R94, R124 ;  /* 0x0000005e908c723c */ /* 0x000fe2000004187c */
[----:B------:R-:W-:-:S02]  /*d420*/  LOP3.LUT R169, R93, R169, RZ, 0xc0, !PT ;  /* 0x000000a95da97212 */ /* 0x000fc400078ec0ff */
[----:B------:R-:W-:Y:S01]  /*d430*/  LOP3.LUT R170, R92, R170, RZ, 0xc0, !PT ;  /* 0x000000aa5caa7212 */ /* 0x000fe200078ec0ff */
[----:B------:R-:W-:-:S04]  /*d440*/  FADD.FTZ R226, R247, R245 ;  /* 0x000000f5f7e27221 */ /* 0x000fc80000010000 */
[C---:B---3--:R-:W-:Y:S01]  /*d450*/  HMMA.16816.F32.BF16 R172, R144.reuse, R100, R128 ;  /* 0x0000006490ac723c */ /* 0x048fe20000041880 */
[----:B------:R3:W-:Y:S07]  /*d460*/  LDSM.16.MT88.4 R128, [R2+0x1f800] ;  /* 0x01f800000280783b */ /* 0x0007ee0000004200 */
[----:B------:R-:W-:Y:S01]  /*d470*/  HMMA.16816.F32.BF16 R144, R144, R102, R148 ;  /* 0x000000669090723c */ /* 0x000fe20000041894 */
[----:B------:R-:W4:Y:S04]  /*d480*/  LDSM.16.MT88.4 R100, [R177+0x1b800] ;  /* 0x01b80000b164783b */ /* 0x000f280000004200 */
[----:B------:R-:W5:Y:S04]  /*d490*/  LDSM.16.MT88.4 R148, [R211+0x1800] ;  /* 0x00180000d394783b */ /* 0x000f680000004200 */
[----:B------:R-:W5:Y:S01]  /*d4a0*/  LDSM.16.MT88.4 R176, [R176+0x7800] ;  /* 0x00780000b0b0783b */ /* 0x000f620000004200 */
[----:B---3--:R-:W-:-:S04]  /*d4b0*/  F2FP.BF16.F32.PACK_AB R2, R250, R251 ;  /* 0x000000fbfa02723e */ /* 0x008fc800000010ff */
[----:B------:R-:W-:-:S07]  /*d4c0*/  LOP3.LUT R171, R2, R171, RZ, 0xc0, !PT ;  /* 0x000000ab02ab7212 */ /* 0x000fce00078ec0ff */
[C---:B-1----:R-:W-:Y:S08]  /*d4d0*/  HMMA.16816.F32.BF16 R92, R168.reuse, R96, R72 ;  /* 0x00000060a85c723c */ /* 0x042ff00000041848 */
[C---:B--2---:R-:W-:Y:S08]  /*d4e0*/  HMMA.16816.F32.BF16 R160, R168.reuse, R60, R160 ;  /* 0x0000003ca8a0723c */ /* 0x044ff000000418a0 */
[C---:B------:R-:W-:Y:S08]  /*d4f0*/  HMMA.16816.F32.BF16 R156, R168.reuse, R62, R156 ;  /* 0x0000003ea89c723c */ /* 0x040ff0000004189c */
        /* <DEDUP_REMOVED lines=31> */
[----:B------:R-:W-:-:S15]  /*d6f0*/  HMMA.16816.F32.BF16 R144, R168, R6, R144 ;  /* 0x00000006a890723c */ /* 0x000fde0000041890 */
[----:B------:R-:W-:-:S05]  /*d700*/  NOP ;  /* 0x0000000000007918 */ /* 0x000fca0000000000 */
.L_x_847:
[----:B------:R-:W-:-:S09]  /*d710*/  UISETP.GE.AND UP0, UPT, UR19, URZ, UPT ;  /* 0x000000ff1300728c */ /* 0x000fd2000bf06270 */
[----:B------:R-:W-:Y:S05]  /*d720*/  BRA.U !UP0, `(.L_x_850) ;  /* 0x0000003908b87547 */ /* 0x000fea000b800000 */
[----:B------:R-:W-:Y:S01]  /*d730*/  LOP3.LUT R166, R166, 0x1c0, R0, 0xf8, !PT ;  /* 0x000001c0a6a67812 */ /* 0x000fe200078ef800 */
[C---:B------:R-:W-:Y:S01]  /*d740*/  IMAD.SHL.U32 R208, R165.reuse, 0x20, RZ ;  /* 0x00000020a5d07824 */ /* 0x040fe200078e00ff */
[--C-:B------:R-:W-:Y:S01]  /*d750*/  SHF.R.U32.HI R2, RZ, 0x1, R165.reuse ;  /* 0x00000001ff027819 */ /* 0x100fe200000116a5 */
[----:B------:R-:W1:Y:S01]  /*d760*/  S2UR UR10, SR_CgaCtaId ;  /* 0x00000000000a79c3 */ /* 0x000e620000008800 */
[----:B------:R-:W-:Y:S01]  /*d770*/  LOP3.LUT R4, R0, 0x200, RZ, 0xc0, !PT ;  /* 0x0000020000047812 */ /* 0x000fe200078ec0ff */
[----:B------:R-:W2:Y:S01]  /*d780*/  S2R R213, SR_TID.X ;  /* 0x0000000000d57919 */ /* 0x000ea20000002100 */
[----:B------:R-:W-:Y:S01]  /*d790*/  LOP3.LUT R2, R166, 0x8, R2, 0x78, !PT ;  /* 0x00000008a6027812 */ /* 0x000fe200078e7802 */
[----:B------:R-:W3:Y:S01]  /*d7a0*/  LDCU.64 UR6, c[0x0][0x3c0] ;  /* 0x00007800ff0677ac */ /* 0x000ee20008000a00 */
[----:B------:R-:W-:Y:S01]  /*d7b0*/  LOP3.LUT R211, R0, 0x400, RZ, 0xc0, !PT ;  /* 0x0000040000d37812 */ /* 0x000fe200078ec0ff */
[----:B------:R-:W-:Y:S01]  /*d7c0*/  IMAD.MOV.U32 R207, RZ, RZ, 0x40 ;  /* 0x00000040ffcf7424 */ /* 0x000fe200078e00ff */
[----:B------:R-:W-:Y:S01]  /*d7d0*/  LOP3.LUT R166, R166, 0x8, R165, 0x78, !PT ;  /* 0x00000008a6a67812 */ /* 0x000fe200078e78a5 */
[----:B------:R-:W-:Y:S01]  /*d7e0*/  IMAD.MOV.U32 R206, RZ, RZ, 0x20 ;  /* 0x00000020ffce7424 */ /* 0x000fe200078e00ff */
[----:B------:R-:W-:Y:S01]  /*d7f0*/  LOP3.LUT R208, R4, 0x7c00, R208, 0xf8, !PT ;  /* 0x00007c0004d07812 */ /* 0x000fe200078ef8d0 */
[----:B------:R-:W-:Y:S01]  /*d800*/  IMAD.MOV.U32 R0, RZ, RZ, R164 ;  /* 0x000000ffff007224 */ /* 0x000fe200078e00a4 */
[----:B------:R-:W-:Y:S01]  /*d810*/  LOP3.LUT P0, RZ, R165, 0x4, RZ, 0xc0, !PT ;  /* 0x00000004a5ff7812 */ /* 0x000fe2000780c0ff */
[----:B------:R-:W-:Y:S01]  /*d820*/  IMAD R211, R166, 0x2, R211 ;  /* 0x00000002a6d37824 */ /* 0x000fe200078e02d3 */
[----:B------:R-:W-:Y:S01]  /*d830*/  LOP3.LUT R208, R208, R2, RZ, 0xfc, !PT ;  /* 0x00000002d0d07212 */ /* 0x000fe200078efcff */
[----:B------:R-:W-:Y:S01]  /*d840*/  IMAD.MOV.U32 R2, RZ, RZ, R3 ;  /* 0x000000ffff027224 */ /* 0x000fe200078e0003 */
[----:B------:R-:W-:Y:S01]  /*d850*/  SEL R207, R207, 0xffffffc0, !P0 ;  /* 0xffffffc0cfcf7807 */ /* 0x000fe20004000000 */
[----:B------:R-:W-:Y:S01]  /*d860*/  UMOV UR11, 0x400 ;  /* 0x00000400000b7882 */ /* 0x000fe20000000000 */
[----:B------:R-:W-:Y:S01]  /*d870*/  IADD3 R211, PT, PT, R211, UR5, RZ ;  /* 0x00000005d3d37c10 */ /* 0x000fe2000fffe0ff */
[----:B------:R-:W4:Y:S01]  /*d880*/  LDCU UR4, c[0x0][0x45c] ;  /* 0x00008b80ff0477ac */ /* 0x000f220008000800 */
[----:B------:R-:W-:-:S02]  /*d890*/  LEA R208, R208, UR5, 0x1 ;  /* 0x00000005d0d07c11 */ /* 0x000fc4000f8e08ff */
[----:B------:R-:W-:Y:S01]  /*d8a0*/  SEL R206, R206, 0xffffffe0, !P6 ;  /* 0xffffffe0cece7807 */ /* 0x000fe20007000000 */
[C-C-:B------:R-:W-:Y:S01]  /*d8b0*/  IMAD.IADD R210, R211.reuse, 0x1, R207.reuse ;  /* 0x00000001d3d27824 */ /* 0x140fe200078e02cf */
[----:B---3--:R-:W-:Y:S01]  /*d8c0*/  USHF.L.U64.HI UR8, UR6, 0x5, UR7 ;  /* 0x0000000506087899 */ /* 0x008fe20008010207 */
[----:B------:R-:W-:Y:S01]  /*d8d0*/  IMAD.IADD R207, R208, 0x1, R207 ;  /* 0x00000001d0cf7824 */ /* 0x000fe200078e02cf */
[C---:B------:R-:W-:Y:S01]  /*d8e0*/  IADD3 R204, PT, PT, R206.reuse, R208, RZ ;  /* 0x000000d0cecc7210 */ /* 0x040fe20007ffe0ff */
[----:B------:R-:W-:Y:S01]  /*d8f0*/  IMAD.IADD R205, R211, 0x1, R206 ;  /* 0x00000001d3cd7824 */ /* 0x000fe200078e02ce */
[----:B------:R-:W-:Y:S01]  /*d900*/  USHF.L.U32 UR26, UR6, 0x5, URZ ;  /* 0x00000005061a7899 */ /* 0x000fe200080006ff */
[C---:B------:R-:W-:Y:S01]  /*d910*/  IMAD.IADD R209, R206.reuse, 0x1, R210 ;  /* 0x00000001ced17824 */ /* 0x040fe200078e02d2 */
[----:B------:R-:W3:Y:S01]  /*d920*/  LDCU.64 UR6, c[0x0][0x3c0] ;  /* 0x00007800ff0677ac */ /* 0x000ee20008000a00 */
[----:B------:R-:W-:Y:S01]  /*d930*/  IMAD.IADD R206, R206, 0x1, R207 ;  /* 0x00000001cece7824 */ /* 0x000fe200078e02cf */
[----:B-1----:R-:W-:Y:S01]  /*d940*/  ULEA UR5, UR10, UR11, 0x18 ;  /* 0x0000000b0a057291 */ /* 0x002fe2000f8ec0ff */
[----:B------:R-:W-:Y:S11]  /*d950*/  BRA `(.L_x_851) ;  /* 0x0000000000647947 */ /* 0x000ff60003800000 */
.L_x_853:
[----:B------:R-:W1:Y:S01]  /*d960*/  LDC.64 R164, c[0x0][0x3b8] ;  /* 0x0000ee00ffa47b82 */ /* 0x000e620000000a00 */
[----:B------:R-:W-:Y:S06]  /*d970*/  UIADD3 UR10, UPT, UPT, UR19, -0x1, URZ ;  /* 0xffffffff130a7890 */ /* 0x000fec000fffe0ff */
[----:B-1----:R-:W-:Y:S04]  /*d980*/  IMAD.WIDE.U32 R170, R164, UR10, RZ ;  /* 0x0000000aa4aa7c25 */ /* 0x002fe8000f8e00ff */
[----:B------:R-:W-:Y:S01]  /*d990*/  IMAD R3, R165, UR10, R171 ;  /* 0x0000000aa5037c24 */ /* 0x000fe2000f8e02ab */
        /* <DEDUP_REMOVED lines=21> */
.L_x_851:
[----:B------:R-:W-:Y:S04]  /*daf0*/  DEPBAR.LE SB0, 0x0 ;  /* 0x000080000000791a */ /* 0x000fe80000000000 */
[----:B------:R-:W-:Y:S01]  /*db00*/  BAR.SYNC.DEFER_BLOCKING 0x0 ;  /* 0x0000000000007b1d */ /* 0x000fe20000010000 */
[----:B---3--:R-:W-:Y:S04]  /*db10*/  UIMAD.WIDE.U32 UR22, UR19, UR6, URZ ;  /* 0x00000006131672a5 */ /* 0x008fe8000f8e00ff */
[----:B------:R-:W-:Y:S02]  /*db20*/  UIMAD UR10, UR19, UR7, UR23 ;  /* 0x00000007130a72a4 */ /* 0x000fe4000f8e0217 */
[----:B------:R-:W-:Y:S01]  /*db30*/  IMAD.U32 R6, RZ, RZ, UR22 ;  /* 0x00000016ff067e24 */ /* 0x000fe2000f8e00ff */
[----:B------:R-:W-:Y:S01]  /*db40*/  ULEA UR15, UP0, UR22, UR26, 0x6 ;  /* 0x0000001a160f7291 */ /* 0x000fe2000f8030ff */
[----:B------:R-:W-:Y:S02]  /*db50*/  IMAD.U32 R7, RZ, RZ, UR23 ;  /* 0x00000017ff077e24 */ /* 0x000fe4000f8e00ff */
[----:B------:R-:W-:Y:S01]  /*db60*/  IMAD.U32 R5, RZ, RZ, UR10 ;  /* 0x0000000aff057e24 */ /* 0x000fe2000f8e00ff */
[CC--:B------:R-:W-:Y:S01]  /*db70*/  LEA R14, P1, R6.reuse, R215.reuse, 0x7 ;  /* 0x000000d7060e7211 */ /* 0x0c0fe200078238ff */
[----:B------:R-:W-:Y:S01]  /*db80*/  ULEA.HI.X UR11, UR22, UR8, UR10, 0x6, UP0 ;  /* 0x00000008160b7291 */ /* 0x000fe200080f340a */
[----:B------:R-:W-:Y:S01]  /*db90*/  IMAD.U32 R4, RZ, RZ, UR15 ;  /* 0x0000000fff047e24 */ /* 0x000fe2000f8e00ff */
[----:B------:R-:W-:Y:S01]  /*dba0*/  UISETP.NE.AND UP0, UPT, UR19, URZ, UPT ;  /* 0x000000ff1300728c */ /* 0x000fe2000bf05270 */
[-C--:B------:R-:W-:Y:S03]  /*dbb0*/  LEA.HI.X R15, R6, R214.reuse, R5, 0x7, P1 ;  /* 0x000000d6060f7211 */ /* 0x080fe600008f3c05 */
[----:B------:R-:W-:Y:S01]  /*dbc0*/  IMAD.U32 R3, RZ, RZ, UR11 ;  /* 0x0000000bff037e24 */ /* 0x000fe2000f8e00ff */
[C---:B------:R-:W-:Y:S01]  /*dbd0*/  LEA R12, P0, R4.reuse, R215, 0x1 ;  /* 0x000000d7040c7211 */ /* 0x040fe200078008ff */
[----:B------:R-:W-:Y:S01]  /*dbe0*/  @!PT LDS RZ, [RZ] ;  /* 0x00000000fffff984 */ /* 0x000fe20000000800 */
[----:B------:R-:W-:Y:S01]  /*dbf0*/  @!PT LDS RZ, [RZ] ;  /* 0x00000000fffff984 */ /* 0x000fe20000000800 */
[----:B------:R-:W-:Y:S01]  /*dc00*/  @!PT LDS RZ, [RZ] ;  /* 0x00000000fffff984 */ /* 0x000fe20000000800 */
[----:B------:R-:W-:Y:S03]  /*dc10*/  LDGSTS.E.BYPASS.LTC128B.128 [R218+0x18000], desc[UR20][R14.64] ;  /* 0x180000000eda7fae */ /* 0x000fe6000b981a14 */
[----:B------:R-:W-:Y:S02]  /*dc20*/  LEA.HI.X R13, R4, R214, R3, 0x1, P0 ;  /* 0x000000d6040d7211 */ /* 0x000fe400000f0c03 */
        /* <DEDUP_REMOVED lines=8> */
[----:B------:R-:W3:Y:S05]  /*dcb0*/  LDSM.16.M88.4 R8, [R211+0x10000] ;  /* 0x01000000d308783b */ /* 0x000eea0000000200 */
[----:B------:R-:W1:Y:S05]  /*dcc0*/  LDSM.16.M88.4 R16, [R211+0x10800] ;  /* 0x01080000d310783b */ /* 0x000e6a0000000200 */
[----:B------:R-:W5:Y:S05]  /*dcd0*/  LDSM.16.M88.4 R24, [R211+0x11000] ;  /* 0x01100000d318783b */ /* 0x000f6a0000000200 */
[----:B------:R-:W0:Y:S05]  /*dce0*/  LDGDEPBAR ;  /* 0x00000000000079af */ /* 0x000e2a0000000000 */
[----:B------:R-:W2:Y:S05]  /*dcf0*/  LDSM.16.M88.4 R164, [R211+0x11800] ;  /* 0x01180000d3a4783b */ /* 0x000eaa0000000200 */
[----:B------:R-:W-:Y:S05]  /*dd00*/  LDSM.16.M88.4 R168, [R204] ;  /* 0x00000000cca8783b */ /* 0x000fea0000000200 */
[----:B------:R-:W4:Y:S05]  /*dd10*/  LDSM.16.M88.4 R172, [R205+0x10000] ;  /* 0x01000000cdac783b */ /* 0x000f2a0000000200 */
[----:B------:R-:W4:Y:S05]  /*dd20*/  LDSM.16.M88.4 R176, [R205+0x10800] ;  /* 0x01080000cdb0783b */ /* 0x000f2a0000000200 */
[----:B------:R-:W4:Y:S01]  /*dd30*/  LDSM.16.M88.4 R180, [R205+0x11000] ;  /* 0x01100000cdb4783b */ /* 0x000f220000000200 */
[C---:B---3--:R-:W-:Y:S04]  /*dd40*/  HMMA.16816.F32.BF16 R4, R32.reuse, R8, RZ ;  /* 0x000000082004723c */ /* 0x048fe800000418ff */
[----:B------:R-:W3:Y:S04]  /*dd50*/  LDSM.16.M88.4 R184, [R205+0x11800] ;  /* 0x01180000cdb8783b */ /* 0x000ee80000000200 */
[C---:B------:R-:W-:Y:S01]  /*dd60*/  HMMA.16816.F32.BF16 R8, R32.reuse, R10, RZ ;  /* 0x0000000a2008723c */ /* 0x040fe200000418ff */
[----:B------:R-:W-:Y:S05]  /*dd70*/  LDSM.16.M88.4 R188, [R207] ;  /* 0x00000000cfbc783b */ /* 0x000fea0000000200 */
[----:B------:R-:W3:Y:S02]  /*dd80*/  LDSM.16.M88.4 R192, [R210+0x10000] ;  /* 0x01000000d2c0783b */ /* 0x000ee40000000200 */
[C---:B-1----:R-:W-:Y:S03]  /*dd90*/  HMMA.16816.F32.BF16 R12, R32.reuse, R16, RZ ;  /* 0x00000010200c723c */ /* 0x042fe600000418ff */
[----:B------:R-:W-:Y:S05]  /*dda0*/  LDSM.16.M88.4 R196, [R209+0x10000] ;  /* 0x01000000d1c4783b */ /* 0x000fea0000000200 */
[C---:B------:R-:W-:Y:S01]  /*ddb0*/  HMMA.16816.F32.BF16 R16, R32.reuse, R18, RZ ;  /* 0x000000122010723c */ /* 0x040fe200000418ff */
[----:B------:R-:W-:Y:S07]  /*ddc0*/  LDSM.16.M88.4 R200, [R211+0x12000] ;  /* 0x01200000d3c8783b */ /* 0x000fee0000000200 */
[C---:B-----5:R-:W-:Y:S08]  /*ddd0*/  HMMA.16816.F32.BF16 R20, R32.reuse, R24, RZ ;  /* 0x000000182014723c */ /* 0x060ff000000418ff */
[C---:B------:R-:W-:Y:S08]  /*dde0*/  HMMA.16816.F32.BF16 R24, R32.reuse, R26, RZ ;  /* 0x0000001a2018723c */ /* 0x040ff000000418ff */
[C---:B--2---:R-:W-:Y:S08]  /*ddf0*/  HMMA.16816.F32.BF16 R28, R32.reuse, R164, RZ ;  /* 0x000000a4201c723c */ /* 0x044ff000000418ff */
[----:B------:R-:W-:Y:S01]  /*de00*/  HMMA.16816.F32.BF16 R32, R32, R166, RZ ;  /* 0x000000a62020723c */ /* 0x000fe200000418ff */
[----:B------:R-:W1:Y:S07]  /*de10*/  LDSM.16.M88.4 R164, [R210+0x10800] ;  /* 0x01080000d2a4783b */ /* 0x000e6e0000000200 */
[C---:B----4-:R-:W-:Y:S08]  /*de20*/  HMMA.16816.F32.BF16 R4, R168.reuse, R172, R4 ;  /* 0x000000aca804723c */ /* 0x050ff00000041804 */
[C---:B------:R-:W-:Y:S01]  /*de30*/  HMMA.16816.F32.BF16 R8, R168.reuse, R174, R8 ;  /* 0x000000aea808723c */ /* 0x040fe20000041808 */
[----:B------:R-:W2:Y:S07]  /*de40*/  LDSM.16.M88.4 R172, [R210+0x11000] ;  /* 0x01100000d2ac783b */ /* 0x000eae0000000200 */
[C---:B------:R-:W-:Y:S08]  /*de50*/  HMMA.16816.F32.BF16 R12, R168.reuse, R176, R12 ;  /* 0x000000b0a80c723c */ /* 0x040ff0000004180c */
[C---:B------:R-:W-:Y:S01]  /*de60*/  HMMA.16816.F32.BF16 R16, R168.reuse, R178, R16 ;  /* 0x000000b2a810723c */ /* 0x040fe20000041810 */
[----:B------:R-:W4:Y:S07]  /*de70*/  LDSM.16.M88.4 R176, [R210+0x11800] ;  /* 0x01180000d2b0783b */ /* 0x000f2e0000000200 */
[C---:B------:R-:W-:Y:S08]  /*de80*/  HMMA.16816.F32.BF16 R20, R168.reuse, R180, R20 ;  /* 0x000000b4a814723c */ /* 0x040ff00000041814 */
[C---:B------:R-:W-:Y:S01]  /*de90*/  HMMA.16816.F32.BF16 R24, R168.reuse, R182, R24 ;  /* 0x000000b6a818723c */ /* 0x040fe20000041818 */
[----:B------:R-:W5:Y:S07]  /*dea0*/  LDSM.16.M88.4 R180, [R206] ;  /* 0x00000000ceb4783b */ /* 0x000f6e0000000200 */
[C---:B---3--:R-:W-:Y:S08]  /*deb0*/  HMMA.16816.F32.BF16 R28, R168.reuse, R184, R28 ;  /* 0x000000b8a81c723c */ /* 0x048ff0000004181c */
[----:B------:R-:W-:Y:S01]  /*dec0*/  HMMA.16816.F32.BF16 R32, R168, R186, R32 ;  /* 0x000000baa820723c */ /* 0x000fe20000041820 */
[----:B------:R-:W3:Y:S05]  /*ded0*/  LDSM.16.M88.4 R168, [R209+0x10800] ;  /* 0x01080000d1a8783b */ /* 0x000eea0000000200 */
[----:B------:R-:W-:Y:S02]  /*dee0*/  LDSM.16.M88.4 R184, [R209+0x11800] ;  /* 0x01180000d1b8783b */ /* 0x000fe40000000200 */
        /* <DEDUP_REMOVED lines=11> */
[----:B------:R-:W4:Y:S05]  /*dfa0*/  LDSM.16.M88.4 R176, [R211+0x13000] ;  /* 0x01300000d3b0783b */ /* 0x000f2a0000000200 */
[----:B------:R-:W4:Y:S02]  /*dfb0*/  LDSM.16.M88.4 R188, [R211+0x13800] ;  /* 0x01380000d3bc783b */ /* 0x000f240000000200 */
[C---:B-----5:R-:W-:Y:S08]  /*dfc0*/  HMMA.16816.F32.BF16 R4, R180.reuse, R196, R4 ;  /* 0x000000c4b404723c */ /* 0x060ff00000041804 */
[C---:B------:R-:W-:Y:S01]  /*dfd0*/  HMMA.16816.F32.BF16 R8, R180.reuse, R198, R8 ;  /* 0x000000c6b408723c */ /* 0x040fe20000041808 */
[----:B------:R-:W-:Y:S07]  /*dfe0*/  LDSM.16.M88.4 R196, [R209+0x12000] ;  /* 0x01200000d1c4783b */ /* 0x000fee0000000200 */
[C---:B---3--:R-:W-:Y:S08]  /*dff0*/  HMMA.16816.F32.BF16 R12, R180.reuse, R168, R12 ;  /* 0x000000a8b40c723c */ /* 0x048ff0000004180c */
[C---:B------:R-:W-:Y:S01]  /*e000*/  HMMA.16816.F32.BF16 R16, R180.reuse, R170, R16 ;  /* 0x000000aab410723c */ /* 0x040fe20000041810 */
[----:B------:R-:W-:Y:S07]  /*e010*/  LDSM.16.M88.4 R168, [R205+0x12000] ;  /* 0x01200000cda8783b */ /* 0x000fee0000000200 */
[C---:B-1----:R-:W-:Y:S08]  /*e020*/  HMMA.16816.F32.BF16 R20, R180.reuse, R164, R20 ;  /* 0x000000a4b414723c */ /* 0x042ff00000041814 */
        /* <DEDUP_REMOVED lines=9> */
[C---:B--2---:R-:W-:Y:S08]  /*e0c0*/  HMMA.16816.F32.BF16 R12, R192.reuse, R172, R12 ;  /* 0x000000acc00c723c */ /* 0x044ff0000004180c */
[C---:B------:R-:W-:Y:S01]  /*e0d0*/  HMMA.16816.F32.BF16 R16, R192.reuse, R174, R16 ;  /* 0x000000aec010723c */ /* 0x040fe20000041810 */
[----:B------:R-:W2:Y:S07]  /*e0e0*/  LDSM.16.M88.4 R172, [R205+0x12800] ;  /* 0x01280000cdac783b */ /* 0x000eae0000000200 */
[C---:B----4-:R-:W-:Y:S08]  /*e0f0*/  HMMA.16816.F32.BF16 R20, R192.reuse, R176, R20 ;  /* 0x000000b0c014723c */ /* 0x050ff00000041814 */
        /* <DEDUP_REMOVED lines=136> */
[----:B------:R-:W-:Y:S05]  /*e980*/  FMNMX3.FTZ R3, R0, R4, R5, !PT ;  /* 0x0000000400037276 */ /* 0x000fea0007810005 */
[C---:B------:R-:W-:Y:S03]  /*e990*/  HMMA.16816.F32.BF16 R16, R192.reuse, R174, R16 ;  /* 0x000000aec010723c */ /* 0x040fe60000041810 */
[----:B------:R-:W-:Y:S05]  /*e9a0*/  FMNMX3.FTZ R3, R3, R8, R9, !PT ;  /* 0x0000000803037276 */ /* 0x000fea0007810009 */
[C---:B----4-:R-:W-:Y:S03]  /*e9b0*/  HMMA.16816.F32.BF16 R20, R192.reuse, R176, R20 ;  /* 0x000000b0c014723c */ /* 0x050fe60000041814 */
[----:B------:R-:W-:Y:S05]  /*e9c0*/  FMNMX3.FTZ R3, R3, R12, R13, !PT ;  /* 0x0000000c03037276 */ /* 0x000fea000781000d */
[C---:B------:R-:W-:Y:S03]  /*e9d0*/  HMMA.16816.F32.BF16 R24, R192.reuse, R178, R24 ;  /* 0x000000b2c018723c */ /* 0x040fe60000041818 */
[----:B------:R-:W-:Y:S05]  /*e9e0*/  FMNMX3.FTZ R3, R3, R16, R17, !PT ;  /* 0x0000001003037276 */ /* 0x000fea0007810011 */
[C---:B--2---:R-:W-:Y:S03]  /*e9f0*/  HMMA.16816.F32.BF16 R28, R192.reuse, R168, R28 ;  /* 0x000000a8c01c723c */ /* 0x044fe6000004181c */
[----:B------:R-:W-:Y:S02]  /*ea00*/  FMNMX3.FTZ R169, R2, R6, R7, !PT ;  /* 0x0000000602a97276 */ /* 0x000fe40007810007 */
[----:B------:R-:W-:Y:S02]  /*ea10*/  FMNMX3.FTZ R166, R3, R20, R21, !PT ;  /* 0x0000001403a67276 */ /* 0x000fe40007810015 */
[----:B------:R-:W-:Y:S01]  /*ea20*/  FMNMX3.FTZ R169, R169, R10, R11, !PT ;  /* 0x0000000aa9a97276 */ /* 0x000fe2000781000b */
[----:B------:R-:W-:Y:S03]  /*ea30*/  HMMA.16816.F32.BF16 R32, R192, R170, R32 ;  /* 0x000000aac020723c */ /* 0x000fe60000041820 */
[----:B------:R-:W-:Y:S02]  /*ea40*/  FMNMX3.FTZ R169, R169, R14, R15, !PT ;  /* 0x0000000ea9a97276 */ /* 0x000fe4000781000f */
[----:B------:R-:W-:Y:S02]  /*ea50*/  FMNMX3.FTZ R166, R166, R24, R25, !PT ;  /* 0x00000018a6a67276 */ /* 0x000fe40007810019 */
[----:B------:R-:W-:Y:S04]  /*ea60*/  FMNMX3.FTZ R169, R169, R18, R19, !PT ;  /* 0x00000012a9a97276 */ /* 0x000fe80007810013 */
[----:B------:R-:W-:Y:S02]  /*ea70*/  FMNMX3.FTZ R166, R166, R28, R29, !PT ;  /* 0x0000001ca6a67276 */ /* 0x000fe4000781001d */
[----:B------:R-:W-:Y:S06]  /*ea80*/  FMNMX3.FTZ R169, R169, R22, R23, !PT ;  /* 0x00000016a9a97276 */ /* 0x000fec0007810017 */
[----:B------:R-:W-:Y:S01]  /*ea90*/  FMNMX3.FTZ R166, R166, R32, R33, !PT ;  /* 0x00000020a6a67276 */ /* 0x000fe20007810021 */
[----:B------:R-:W-:Y:S06]  /*eaa0*/  BRA.U.ANY UP0, `(.L_x_853) ;  /* 0xffffffed00ac7547 */ /* 0x000fec000b93ffff */
.L_x_852:
[----:B-1----:R-:W-:Y:S01]  /*eab0*/  SHFL.BFLY PT, R164, R166, 0x2, 0x1f ;  /* 0x0c401f00a6a47f89 */ /* 0x002fe200000e0000 */
[----:B------:R-:W-:Y:S01]  /*eac0*/  FMNMX3.FTZ R3, R169, R26, R27, !PT ;  /* 0x0000001aa9037276 */ /* 0x000fe2000781001b */
[----:B------:R-:W-:Y:S01]  /*ead0*/  USHF.L.U32 UR28, UR19, 0x1, URZ ;  /* 0x00000001131c7899 */ /* 0x000fe200080006ff */
[----:B------:R-:W1:Y:S01]  /*eae0*/  LDC R230, c[0x0][0x4f8] ;  /* 0x00013e00ffe67b82 */ /* 0x000e620000000800 */
[----:B------:R-:W-:Y:S01]  /*eaf0*/  UIADD3 UR23, UPT, UPT, UR25, 0x76cf5d0a, URZ ;  /* 0x76cf5d0a19177890 */ /* 0x000fe2000fffe0ff */
[----:B------:R-:W-:Y:S01]  /*eb00*/  FMNMX3.FTZ R3, R3, R30, R31, !PT ;  /* 0x0000001e03037276 */ /* 0x000fe2000781001f */
[----:B------:R-:W-:Y:S02]  /*eb10*/  UIADD3 UR22, UPT, UPT, UR25, 0x32370b8f, URZ ;  /* 0x32370b8f19167890 */ /* 0x000fe4000fffe0ff */
[----:B------:R-:W-:Y:S01]  /*eb20*/  MOV R167, UR28 ;  /* 0x0000001c00a77c02 */ /* 0x000fe20008000f00 */
[----:B------:R-:W-:Y:S01]  /*eb30*/  UIADD3 UR11, UPT, UPT, UR25, -0x56f99767, URZ ;  /* 0xa9066899190b7890 */ /* 0x000fe2000fffe0ff */
[----:B------:R-:W-:Y:S01]  /*eb40*/  FMNMX3.FTZ R3, R3, R34, R35, !PT ;  /* 0x0000002203037276 */ /* 0x000fe20007810023 */
[----:B------:R-:W-:Y:S01]  /*eb50*/  UIADD3 UR15, UPT, UPT, UR25, -0x126145ec, URZ ;  /* 0xed9eba14190f7890 */ /* 0x000fe2000fffe0ff */
[----:B------:R-:W-:Y:S01]  /*eb60*/  LOP3.LUT R167, R167, UR25, R225, 0x96, !PT ;  /* 0x00000019a7a77c12 */ /* 0x000fe2000f8e96e1 */
[----:B------:R-:W-:Y:S02]  /*eb70*/  UIADD3 UR10, UPT, UPT, UR25, 0x646e171e, URZ ;  /* 0x646e171e190a7890 */ /* 0x000fe4000fffe0ff */
[----:B------:R-:W2:Y:S01]  /*eb80*/  SHFL.BFLY PT, R165, R3, 0x2, 0x1f ;  /* 0x0c401f0003a57f89 */ /* 0x000ea200000e0000 */
[----:B------:R-:W-:Y:S01]  /*eb90*/  UIADD3 UR28, UPT, UPT, UR28, 0x1, URZ ;  /* 0x000000011c1c7890 */ /* 0x000fe2000fffe0ff */
[----:B------:R-:W-:Y:S01]  /*eba0*/  IMAD.WIDE.U32 R184, R167, -0x326172a9, RZ ;  /* 0xcd9e8d57a7b87825 */ /* 0x000fe200078e00ff */
[----:B------:R-:W-:Y:S02]  /*ebb0*/  UISETP.NE.AND UP0, UPT, UR19, URZ, UPT ;  /* 0x000000ff1300728c */ /* 0x000fe4000bf05270 */
[----:B------:R-:W-:Y:S01]  /*ebc0*/  UIADD3 UR19, UPT, UPT, UR19, -0x1, URZ ;  /* 0xffffffff13137890 */ /* 0x000fe2000fffe0ff */
        /* <DEDUP_REMOVED lines=8> */
[----:B------:R-:W-:Y:S02]  /*ec50*/  MOV R165, R213 ;  /* 0x000000d500a57202 */ /* 0x000fe40000000f00 */
[----:B--2---:R-:W-:Y:S01]  /*ec60*/  FMNMX.FTZ R164, R166, R164, !PT ;  /* 0x000000a4a6a47209 */ /* 0x004fe20007810000 */
[----:B------:R-:W-:Y:S01]  /*ec70*/  FMUL.FTZ R231, R3, UR4 ;  /* 0x0000000403e77c20 */ /* 0x000fe20008410000 */
[----:B------:R-:W-:Y:S01]  /*ec80*/  LOP3.LUT R166, R228, UR18, R185, 0x96, !PT ;  /* 0x00000012e4a67c12 */ /* 0x000fe2000f8e96b9 */
[----:B------:R-:W-:Y:S01]  /*ec90*/  IMAD.WIDE.U32 R184, R184, -0x2daee0ad, RZ ;  /* 0xd2511f53b8b87825 */ /* 0x000fe200078e00ff */
[C---:B------:R-:W-:Y:S03]  /*eca0*/  FSETP.NEU.FTZ.AND P0, PT, R164.reuse, -INF , PT ;  /* 0xff800000a400780b */ /* 0x040fe60003f1d000 */
[----:B------:R-:W-:Y:S01]  /*ecb0*/  FMUL.FTZ R232, R164, UR4 ;  /* 0x00000004a4e87c20 */ /* 0x000fe20008410000 */
[----:B------:R-:W-:Y:S01]  /*ecc0*/  IMAD.WIDE.U32 R182, R166, -0x2daee0ad, RZ ;  /* 0xd2511f53a6b67825 */ /* 0x000fe200078e00ff */
[----:B------:R-:W-:Y:S03]  /*ecd0*/  SHF.L.U32 R198, R165, 0x3, RZ ;  /* 0x00000003a5c67819 */ /* 0x000fe600000006ff */
[----:B------:R-:W-:Y:S01]  /*ece0*/  FADD.FTZ R0, -R164, R0 ;  /* 0x00000000a4007221 */ /* 0x000fe20000010100 */
[----:B------:R-:W-:Y:S02]  /*ecf0*/  FSEL R232, R232, RZ, P0 ;  /* 0x000000ffe8e87208 */ /* 0x000fe40000000000 */
[----:B------:R-:W-:Y:S02]  /*ed00*/  LOP3.LUT R166, R222, UR23, R183, 0x96, !PT ;  /* 0x00000017dea67c12 */ /* 0x000fe4000f8e96b7 */
[----:B------:R-:W-:Y:S01]  /*ed10*/  LOP3.LUT R182, R182, UR22, R185, 0x96, !PT ;  /* 0x00000016b6b67c12 */ /* 0x000fe2000f8e96b9 */
[--C-:B------:R-:W-:Y:S01]  /*ed20*/  FFMA.FTZ R196, R8, UR4, -R232.reuse ;  /* 0x0000000408c47c23 */ /* 0x100fe200080108e8 */
[----:B------:R-:W-:Y:S01]  /*ed30*/  FSETP.NEU.FTZ.AND P0, PT, R3, -INF , PT ;  /* 0xff8000000300780b */ /* 0x000fe20003f1d000 */
[----:B------:R-:W-:Y:S04]  /*ed40*/  IMAD.WIDE.U32 R166, R166, -0x326172a9, RZ ;  /* 0xcd9e8d57a6a67825 */ /* 0x000fe800078e00ff */
[----:B------:R-:W-:Y:S01]  /*ed50*/  FFMA.FTZ R197, R9, UR4, -R232 ;  /* 0x0000000409c57c23 */ /* 0x000fe200080108e8 */
[----:B------:R-:W-:Y:S01]  /*ed60*/  FSEL R231, R231, RZ, P0 ;  /* 0x000000ffe7e77208 */ /* 0x000fe20000000000 */
[----:B------:R-:W-:Y:S01]  /*ed70*/  IMAD.WIDE.U32 R182, R182, -0x326172a9, RZ ;  /* 0xcd9e8d57b6b67825 */ /* 0x000fe200078e00ff */
[----:B------:R-:W-:Y:S01]  /*ed80*/  LOP3.LUT R8, R220, UR16, R167, 0x96, !PT ;  /* 0x00000010dc087c12 */ /* 0x000fe2000f8e96a7 */
[----:B------:R-:W-:Y:S01]  /*ed90*/  MUFU.EX2 R196, R196 ;  /* 0x000000c400c47308 */ /* 0x000fe20000000800 */
[----:B------:R-:W-:Y:S01]  /*eda0*/  SHF.R.U32.HI R167, RZ, 0x1, R165 ;  /* 0x00000001ffa77819 */ /* 0x000fe200000116a5 */
[----:B------:R-:W-:Y:S01]  /*edb0*/  FFMA.FTZ R200, R10, UR4, -R231 ;  /* 0x000000040ac87c23 */ /* 0x000fe200080108e7 */
[----:B------:R-:W-:Y:S01]  /*edc0*/  LOP3.LUT R180, R166, UR13, R183, 0x96, !PT ;  /* 0x0000000da6b47c12 */ /* 0x000fe2000f8e96b7 */
[----:B------:R-:W-:Y:S01]  /*edd0*/  IMAD.WIDE.U32 R168, R8, -0x2daee0ad, RZ ;  /* 0xd2511f5308a87825 */ /* 0x000fe200078e00ff */
[----:B------:R-:W-:Y:S02]  /*ede0*/  SHF.L.U32 R10, R165, 0x6, RZ ;  /* 0x00000006a50a7819 */ /* 0x000fe400000006ff */
[----:B------:R-:W-:Y:S01]  /*edf0*/  LOP3.LUT R166, R198, 0x38, RZ, 0xc0, !PT ;  /* 0x00000038c6a67812 */ /* 0x000fe200078ec0ff */
[----:B------:R-:W-:Y:S01]  /*ee00*/  IMAD.WIDE.U32 R180, R180, -0x2daee0ad, RZ ;  /* 0xd2511f53b4b47825 */ /* 0x000fe200078e00ff */
[----:B------:R-:W-:Y:S01]  /*ee10*/  LOP3.LUT R184, R184, UR15, R169, 0x96, !PT ;  /* 0x0000000fb8b87c12 */ /* 0x000fe2000f8e96a9 */
[----:B------:R-:W-:Y:S01]  /*ee20*/  MUFU.EX2 R197, R197 ;  /* 0x000000c500c57308 */ /* 0x000fe20000000800 */
[----:B------:R-:W-:Y:S01]  /*ee30*/  LOP3.LUT R9, R166, 0x1c0, R10, 0xf8, !PT ;  /* 0x000001c0a6097812 */ /* 0x000fe200078ef80a */
[--C-:B------:R-:W-:Y:S01]  /*ee40*/  FFMA.FTZ R202, R4, UR4, -R232.reuse ;  /* 0x0000000404ca7c23 */ /* 0x100fe200080108e8 */
[----:B------:R-:W-:Y:S01]  /*ee50*/  LOP3.LUT R168, R168, UR11, R181, 0x96, !PT ;  /* 0x0000000ba8a87c12 */ /* 0x000fe2000f8e96b5 */
[----:B------:R-:W-:Y:S01]  /*ee60*/  IMAD.WIDE.U32 R184, R184, -0x326172a9, RZ ;  /* 0xcd9e8d57b8b87825 */ /* 0x000fe200078e00ff */
[----:B------:R-:W-:Y:S03]  /*ee70*/  LOP3.LUT R8, R167, 0x8, RZ, 0xc0, !PT ;  /* 0x00000008a7087812 */ /* 0x000fe600078ec0ff */
[--C-:B------:R-:W-:Y:S01]  /*ee80*/  FFMA.FTZ R199, R11, UR4, -R231.reuse ;  /* 0x000000040bc77c23 */ /* 0x100fe200080108e7 */
[----:B------:R-:W-:Y:S01]  /*ee90*/  IMAD.WIDE.U32 R168, R168, -0x326172a9, RZ ;  /* 0xcd9e8d57a8a87825 */ /* 0x000fe200078e00ff */
[----:B------:R-:W-:Y:S01]  /*eea0*/  LOP3.LUT R8, R9, R8, RZ, 0x3c, !PT ;  /* 0x0000000809087212 */ /* 0x000fe200078e3cff */
[----:B------:R-:W-:Y:S02]  /*eeb0*/  MUFU.EX2 R200, R200 ;  /* 0x000000c800c87308 */ /* 0x000fe40000000800 */
[----:B------:R-:W-:Y:S01]  /*eec0*/  FFMA.FTZ R201, R5, UR4, -R232 ;  /* 0x0000000405c97c23 */ /* 0x000fe200080108e8 */
[----:B------:R-:W-:Y:S01]  /*eed0*/  FFMA.FTZ R227, R6, UR4, -R231 ;  /* 0x0000000406e37c23 */ /* 0x000fe200080108e7 */
[----:B------:R-:W-:Y:S01]  /*eee0*/  LOP3.LUT R169, R184, UR9, R169, 0x96, !PT ;  /* 0x00000009b8a97c12 */ /* 0x000fe2000f8e96a9 */
[--C-:B------:R-:W-:Y:S01]  /*eef0*/  FFMA.FTZ R203, R7, UR4, -R231.reuse ;  /* 0x0000000407cb7c23 */ /* 0x100fe200080108e7 */
[----:B------:R-:W-:Y:S01]  /*ef00*/  LOP3.LUT R8, R8, 0x200, R10, 0xf8, !PT ;  /* 0x0000020008087812 */ /* 0x000fe200078ef80a */
[--C-:B------:R-:W-:Y:S01]  /*ef10*/  FFMA.FTZ R233, R16, UR4, -R232.reuse ;  /* 0x0000000410e97c23 */ /* 0x100fe200080108e8 */
[----:B------:R-:W-:Y:S02]  /*ef20*/  MOV R9, R168 ;  /* 0x000000a800097202 */ /* 0x000fe40000000f00 */
[----:B------:R-:W-:Y:S01]  /*ef30*/  MUFU.EX2 R199, R199 ;  /* 0x000000c700c77308 */ /* 0x000fe20000000800 */
[C---:B------:R-:W-:Y:S01]  /*ef40*/  PRMT R170, R168.reuse, 0x7771, RZ ;  /* 0x00007771a8aa7816 */ /* 0x040fe200000000ff */
[--C-:B------:R-:W-:Y:S01]  /*ef50*/  FFMA.FTZ R234, R17, UR4, -R232.reuse ;  /* 0x0000000411ea7c23 */ /* 0x100fe200080108e8 */
[----:B------:R-:W-:Y:S01]  /*ef60*/  PRMT R4, R168, 0x7773, RZ ;  /* 0x00007773a8047816 */ /* 0x000fe200000000ff */
[--C-:B------:R-:W-:Y:S01]  /*ef70*/  FFMA.FTZ R235, R18, UR4, -R231.reuse ;  /* 0x0000000412eb7c23 */ /* 0x100fe200080108e7 */
[----:B------:R-:W-:Y:S01]  /*ef80*/  PRMT R171, R168, 0x7772, RZ ;  /* 0x00007772a8ab7816 */ /* 0x000fe200000000ff */
[--C-:B------:R-:W-:Y:S01]  /*ef90*/  FFMA.FTZ R236, R19, UR4, -R231.reuse ;  /* 0x0000000413ec7c23 */ /* 0x100fe200080108e7 */
[----:B------:R-:W-:Y:S03]  /*efa0*/  LOP3.LUT R168, R169, 0xffff, RZ, 0xc0, !PT ;  /* 0x0000ffffa9a87812 */ /* 0x000fe600078ec0ff */
[----:B------:R-:W-:Y:S01]  /*efb0*/  MUFU.EX2 R202, R202 ;  /* 0x000000ca00ca7308 */ /* 0x000fe20000000800 */
[----:B------:R-:W-:Y:S01]  /*efc0*/  LEA R193, R8, UR5, 0x1 ;  /* 0x0000000508c17c11 */ /* 0x000fe2000f8e08ff */
[----:B------:R-:W-:Y:S01]  /*efd0*/  FFMA.FTZ R237, R12, UR4, -R232 ;  /* 0x000000040ced7c23 */ /* 0x000fe200080108e8 */
[----:B------:R-:W-:Y:S01]  /*efe0*/  PRMT R171, R171, 0x5410, R4 ;  /* 0x00005410abab7816 */ /* 0x000fe20000000004 */
[----:B------:R-:W-:Y:S01]  /*eff0*/  FFMA.FTZ R238, R13, UR4, -R232 ;  /* 0x000000040dee7c23 */ /* 0x000fe200080108e8 */
[----:B------:R-:W-:Y:S01]  /*f000*/  LOP3.LUT R4, R169, 0xff, RZ, 0xc0, !PT ;  /* 0x000000ffa9047812 */ /* 0x000fe200078ec0ff */
[----:B------:R-:W1:Y:S01]  /*f010*/  LDSM.16.MT88.4 R172, [R193+0x18000] ;  /* 0x01800000c1ac783b */ /* 0x000e620000004200 */
[----:B------:R-:W-:Y:S03]  /*f020*/  SHF.R.U32.HI R168, RZ, 0x8, R168 ;  /* 0x00000008ffa87819 */ /* 0x000fe600000116a8 */
[----:B------:R-:W-:Y:S01]  /*f030*/  MUFU.EX2 R201, R201 ;  /* 0x000000c900c97308 */ /* 0x000fe20000000800 */
[----:B------:R-:W-:Y:S01]  /*f040*/  R2P PR, R165, 0x6 ;  /* 0x00000006a5007804 */ /* 0x000fe20000000000 */
[--C-:B------:R-:W-:Y:S01]  /*f050*/  FFMA.FTZ R239, R14, UR4, -R231.reuse ;  /* 0x000000040eef7c23 */ /* 0x100fe200080108e7 */
[----:B------:R-:W-:Y:S01]  /*f060*/  PRMT R168, R4, 0x5410, R168 ;  /* 0x0000541004a87816 */ /* 0x000fe200000000a8 */
[----:B------:R-:W-:Y:S01]  /*f070*/  FMUL.FTZ R4, R0, UR4 ;  /* 0x0000000400047c20 */ /* 0x000fe20008410000 */
[----:B------:R-:W-:Y:S01]  /*f080*/  FADD.FTZ R0, -R3, R2 ;  /* 0x0000000203007221 */ /* 0x000fe20000010100 */
[----:B------:R-:W-:Y:S01]  /*f090*/  LOP3.LUT R5, R9, 0xff, RZ, 0xc0, !PT ;  /* 0x000000ff09057812 */ /* 0x000fe200078ec0ff */
[----:B------:R-:W-:Y:S01]  /*f0a0*/  FFMA.FTZ R240, R15, UR4, -R231 ;  /* 0x000000040ff07c23 */ /* 0x000fe200080108e7 */
[----:B------:R-:W-:Y:S01]  /*f0b0*/  SEL R195, R212, 0xffffffe0, !P1 ;  /* 0xffffffe0d4c37807 */ /* 0x000fe20004800000 */
[----:B------:R-:W-:Y:S01]  /*f0c0*/  FMUL.FTZ R0, R0, UR4 ;  /* 0x0000000400007c20 */ /* 0x000fe20008410000 */
[----:B------:R-:W2:Y:S01]  /*f0d0*/  MUFU.EX2 R2, R4 ;  /* 0x0000000400027308 */ /* 0x000ea20000000800 */
[----:B------:R-:W-:Y:S02]  /*f0e0*/  PRMT R170, R5, 0x5410, R170 ;  /* 0x0000541005aa7816 */ /* 0x000fe400000000aa */
[----:B------:R-:W-:Y:S02]  /*f0f0*/  IADD3 R194, PT, PT, R195, R193, RZ ;  /* 0x000000c1c3c27210 */ /* 0x000fe40007ffe0ff */
[----:B------:R-:W-:Y:S02]  /*f100*/  PRMT R5, R169, 0x7632, R5 ;  /* 0x00007632a9057816 */ /* 0x000fe40000000005 */
[----:B------:R-:W-:Y:S03]  /*f110*/  SHF.R.U32.HI R169, RZ, 0x18, R169 ;  /* 0x00000018ffa97819 */ /* 0x000fe600000116a9 */
[----:B------:R-:W-:Y:S01]  /*f120*/  MUFU.EX2 R227, R227 ;  /* 0x000000e300e37308 */ /* 0x000fe20000000800 */
[----:B------:R-:W-:Y:S01]  /*f130*/  LOP3.LUT R5, R5, 0xff, RZ, 0xc0, !PT ;  /* 0x000000ff05057812 */ /* 0x000fe200078ec0ff */
[----:B------:R-:W3:Y:S01]  /*f140*/  LDSM.16.MT88.4 R176, [R194+0x18000] ;  /* 0x01800000c2b0783b */ /* 0x000ee20000004200 */
[----:B------:R-:W-:Y:S02]  /*f150*/  LOP3.LUT R171, R171, 0xff00ff, RZ, 0xc0, !PT ;  /* 0x00ff00ffabab7812 */ /* 0x000fe400078ec0ff */
[----:B------:R-:W-:Y:S02]  /*f160*/  PRMT R169, R5, 0x5410, R169 ;  /* 0x0000541005a97816 */ /* 0x000fe400000000a9 */
[----:B------:R-:W-:Y:S03]  /*f170*/  IADD3 R8, PT, PT, R193, 0x18000, RZ ;  /* 0x00018000c1087810 */ /* 0x000fe60007ffe0ff */
[----:B------:R-:W4:Y:S01]  /*f180*/  MUFU.EX2 R203, R203 ;  /* 0x000000cb00cb7308 */ /* 0x000f220000000800 */
[--C-:B------:R-:W-:Y:S01]  /*f190*/  HSET2.LE.AND R170, R170, R230.reuse, PT ;  /* 0x000000e6aaaa7233 */ /* 0x100fe20003803000 */
[C---:B--2---:R-:W-:Y:S01]  /*f1a0*/  FMUL.FTZ R9, R2.reuse, R157 ;  /* 0x0000009d02097220 */ /* 0x044fe20000410000 */
[--C-:B------:R-:W-:Y:S01]  /*f1b0*/  HSET2.LE.AND R171, R171, R230.reuse, PT ;  /* 0x000000e6abab7233 */ /* 0x100fe20003803000 */
[C---:B------:R-:W-:Y:S01]  /*f1c0*/  FMUL.FTZ R36, R2.reuse, R36 ;  /* 0x0000002402247220 */ /* 0x040fe20000410000 */
[--C-:B------:R-:W-:Y:S01]  /*f1d0*/  HSET2.LE.AND R168, R168, R230.reuse, PT ;  /* 0x000000e6a8a87233 */ /* 0x100fe20003803000 */
[C---:B------:R-:W-:Y:S01]  /*f1e0*/  FMUL.FTZ R37, R2.reuse, R37 ;  /* 0x0000002502257220 */ /* 0x040fe20000410000 */
[--C-:B------:R-:W-:Y:S03]  /*f1f0*/  HSET2.LE.AND R169, R169, R230.reuse, PT ;  /* 0x000000e6a9a97233 */ /* 0x100fe60003803000 */
[----:B------:R-:W2:Y:S01]  /*f200*/  MUFU.EX2 R0, R0 ;  /* 0x0000000000007308 */ /* 0x000ea20000000800 */
[----:B------:R-:W-:Y:S01]  /*f210*/  F2FP.BF16.F32.PACK_AB R7, R197, R196 ;  /* 0x000000c4c507723e */ /* 0x000fe200000010ff */
[C---:B------:R-:W-:Y:S01]  /*f220*/  FMUL.FTZ R40, R2.reuse, R40 ;  /* 0x0000002802287220 */ /* 0x040fe20000410000 */
[----:B------:R-:W-:Y:S01]  /*f230*/  F2FP.BF16.F32.PACK_AB R6, R199, R200 ;  /* 0x000000c8c706723e */ /* 0x000fe200000010ff */
[C---:B------:R-:W-:Y:S01]  /*f240*/  FMUL.FTZ R41, R2.reuse, R41 ;  /* 0x0000002902297220 */ /* 0x040fe20000410000 */
[----:B------:R-:W-:Y:S01]  /*f250*/  F2FP.BF16.F32.PACK_AB R5, R201, R202 ;  /* 0x000000cac905723e */ /* 0x000fe200000010ff */
[C---:B------:R-:W-:Y:S01]  /*f260*/  FMUL.FTZ R44, R2.reuse, R44 ;  /* 0x0000002c022c7220 */ /* 0x040fe20000410000 */
[----:B------:R-:W-:Y:S01]  /*f270*/  IADD3 R192, PT, PT, R193, 0x18040, RZ ;  /* 0x00018040c1c07810 */ /* 0x000fe20007ffe0ff */
[C---:B------:R-:W-:Y:S01]  /*f280*/  FMUL.FTZ R45, R2.reuse, R45 ;  /* 0x0000002d022d7220 */ /* 0x040fe20000410000 */
[----:B----4-:R-:W-:Y:S01]  /*f290*/  F2FP.BF16.F32.PACK_AB R4, R203, R227 ;  /* 0x000000e3cb04723e */ /* 0x010fe200000010ff */
[----:B------:R-:W-:Y:S01]  /*f2a0*/  FMUL.FTZ R48, R2, R48 ;  /* 0x0000003002307220 */ /* 0x000fe20000410000 */
[----:B------:R-:W-:Y:S01]  /*f2b0*/  @P2 IADD3 R192, PT, PT, R8, -0x40, RZ ;  /* 0xffffffc008c02810 */ /* 0x000fe20007ffe0ff */
[C---:B------:R-:W-:Y:S01]  /*f2c0*/  FMUL.FTZ R8, R2.reuse, R156 ;  /* 0x0000009c02087220 */ /* 0x040fe20000410000 */
[----:B------:R-:W-:Y:S01]  /*f2d0*/  LOP3.LUT R170, R7, R170, RZ, 0xc0, !PT ;  /* 0x000000aa07aa7212 */ /* 0x000fe200078ec0ff */
[----:B------:R-:W-:Y:S01]  /*f2e0*/  FMUL.FTZ R49, R2, R49 ;  /* 0x0000003102317220 */ /* 0x000fe20000410000 */
[----:B------:R-:W-:Y:S01]  /*f2f0*/  LOP3.LUT R171, R6, R171, RZ, 0xc0, !PT ;  /* 0x000000ab06ab7212 */ /* 0x000fe200078ec0ff */
[----:B------:R-:W-:Y:S01]  /*f300*/  LDSM.16.MT88.4 R188, [R192+0x2800] ;  /* 0x00280000c0bc783b */ /* 0x000fe20000004200 */
[----:B------:R-:W-:Y:S01]  /*f310*/  LOP3.LUT R168, R5, R168, RZ, 0xc0, !PT ;  /* 0x000000a805a87212 */ /* 0x000fe200078ec0ff */
[----:B------:R-:W-:Y:S01]  /*f320*/  FMUL.FTZ R5, R2, R161 ;  /* 0x000000a102057220 */ /* 0x000fe20000410000 */
[----:B------:R-:W-:Y:S01]  /*f330*/  LOP3.LUT R169, R4, R169, RZ, 0xc0, !PT ;  /* 0x000000a904a97212 */ /* 0x000fe200078ec0ff */
[----:B------:R-:W-:Y:S01]  /*f340*/  FMUL.FTZ R4, R2, R160 ;  /* 0x000000a002047220 */ /* 0x000fe20000410000 */
[C---:B--2---:R-:W-:Y:S01]  /*f350*/  FMUL.FTZ R6, R0.reuse, R162 ;  /* 0x000000a200067220 */ /* 0x044fe20000410000 */
[C---:B------:R-:W-:Y:S01]  /*f360*/  FMUL.FTZ R7, R0.reuse, R163 ;  /* 0x000000a300077220 */ /* 0x040fe20000410000 */
[C---:B------:R-:W-:Y:S01]  /*f370*/  FMUL.FTZ R10, R0.reuse, R158 ;  /* 0x0000009e000a7220 */ /* 0x040fe20000410000 */
[----:B------:R-:W2:Y:S01]  /*f380*/  LDSM.16.MT88.4 R160, [R192] ;  /* 0x00000000c0a0783b */ /* 0x000ea20000004200 */
[----:B------:R-:W-:Y:S01]  /*f390*/  FMUL.FTZ R11, R0, R159 ;  /* 0x0000009f000b7220 */ /* 0x000fe20000410000 */
[----:B------:R-:W-:Y:S01]  /*f3a0*/  IADD3 R195, PT, PT, R195, R192, RZ ;  /* 0x000000c0c3c37210 */ /* 0x000fe20007ffe0ff */
[----:B------:R-:W-:Y:S01]  /*f3b0*/  FMUL.FTZ R17, R2, R153 ;  /* 0x0000009902117220 */ /* 0x000fe20000410000 */
        /* <DEDUP_REMOVED lines=13> */
[C---:B------:R-:W-:Y:S01]  /*f490*/  FMUL.FTZ R47, R0.reuse, R47 ;  /* 0x0000002f002f7220 */ /* 0x040fe20000410000 */
[C---:B---3--:R-:W-:Y:S04]  /*f4a0*/  HMMA.16816.F32.BF16 R36, R168.reuse, R176, R36 ;  /* 0x000000b0a824723c */ /* 0x048fe80000041824 */
        /* <DEDUP_REMOVED lines=16> */
[C---:B--2---:R-:W-:Y:S01]  /*f5b0*/  HMMA.16816.F32.BF16 R44, R168.reuse, R160, R44 ;  /* 0x000000a0a82c723c */ /* 0x044fe2000004182c */
        /* <DEDUP_REMOVED lines=118> */
[----:B---3--:R-:W-:Y:S01]  /*fd20*/  F2FP.BF16.F32.PACK_AB R150, R234, R233 ;  /* 0x000000e9ea96723e */ /* 0x008fe200000010ff */
[----:B------:R-:W-:Y:S01]  /*fd30*/  FFMA.FTZ R202, R2, R226, R202 ;  /* 0x000000e202ca7223 */ /* 0x000fe200000100ca */
[----:B-----5:R-:W-:Y:S01]  /*fd40*/  F2FP.BF16.F32.PACK_AB R151, R236, R235 ;  /* 0x000000ebec97723e */ /* 0x020fe200000010ff */
[----:B------:R-:W-:Y:S01]  /*fd50*/  FFMA.FTZ R227, R0, R219, R227 ;  /* 0x000000db00e37223 */ /* 0x000fe200000100e3 */
[----:B------:R-:W-:Y:S01]  /*fd60*/  MOV R0, R164 ;  /* 0x000000a400007202 */ /* 0x000fe20000000f00 */
        /* <DEDUP_REMOVED lines=11> */
[----:B------:R-:W-:Y:S01]  /*fe20*/  MOV R16, R160 ;  /* 0x000000a000107202 */ /* 0x000fe20000000f00 */
[----:B------:R-:W-:Y:S01]  /*fe30*/  FADD.FTZ R200, R199, R200 ;  /* 0x000000c8c7c87221 */ /* 0x000fe20000010000 */
[----:B------:R-:W-:Y:S01]  /*fe40*/  PRMT R176, R160, 0x7771, RZ ;  /* 0x00007771a0b07816 */ /* 0x000fe200000000ff */
[C---:B------:R-:W-:Y:S01]  /*fe50*/  HMMA.16816.F32.BF16 R128, R168.reuse, R158, R128 ;  /* 0x0000009ea880723c */ /* 0x040fe20000041880 */
[----:B------:R-:W1:Y:S02]  /*fe60*/  LDSM.16.MT88.4 R156, [R192+0x6000] ;  /* 0x00600000c09c783b */ /* 0x000e640000004200 */
[----:B------:R-:W-:Y:S02]  /*fe70*/  SHF.R.U32.HI R185, RZ, 0x18, R180 ;  /* 0x00000018ffb97819 */ /* 0x000fe400000116b4 */
[----:B------:R-:W-:Y:S03]  /*fe80*/  LOP3.LUT R184, R180, 0xffff, RZ, 0xc0, !PT ;  /* 0x0000ffffb4b87812 */ /* 0x000fe600078ec0ff */
[C---:B----4-:R-:W-:Y:S03]  /*fe90*/  HMMA.16816.F32.BF16 R132, R168.reuse, R172, R132 ;  /* 0x000000aca884723c */ /* 0x050fe60000041884 */
        /* <DEDUP_REMOVED lines=195> */
[--C-:B------:R-:W-:Y:S01]  /*10ad0*/  FFMA.FTZ R176, R29, UR4, -R232.reuse ;  /* 0x000000041db07c23 */ /* 0x100fe200080108e8 */
        /* <DEDUP_REMOVED lines=51> */
[----:B------:R-:W-:Y:S01]  /*10e10*/  FADD.FTZ R226, R232, R177 ;  /* 0x000000b1e8e27221 */ /* 0x000fe20000010000 */
        /* <DEDUP_REMOVED lines=63> */
.L_x_850:
[----:B------:R-:W1:Y:S01]  /*11210*/  SHFL.BFLY PT, R8, R226, 0x2, 0x1f ;  /* 0x0c401f00e2087f89 */ /* 0x000e6200000e0000 */
[----:B------:R-:W2:Y:S01]  /*11220*/  LDCU UR4, c[0x0][0x4fc] ;  /* 0x00009f80ff0477ac */ /* 0x000ea20008000800 */
[C---:B------:R-:W-:Y:S02]  /*11230*/  SHF.L.U32 R9, R165.reuse, 0x4, RZ ;  /* 0x00000004a5097819 */ /* 0x040fe400000006ff */
[----:B------:R-:W3:Y:S01]  /*11240*/  SHFL.BFLY PT, R0, R219, 0x2, 0x1f ;  /* 0x0c401f00db007f89 */ /* 0x000ee200000e0000 */
[----:B------:R-:W-:Y:S01]  /*11250*/  SHF.L.U32 R4, R165, 0x1, RZ ;  /* 0x00000001a5047819 */ /* 0x000fe200000006ff */
[----:B------:R-:W-:Y:S01]  /*11260*/  UISETP.NE.AND UP3, UPT, UR14, -0x1, UPT ;  /* 0xffffffff0e00788c */ /* 0x000fe2000bf65270 */
[----:B------:R-:W-:Y:S01]  /*11270*/  LOP3.LUT R9, R9, 0x1c0, RZ, 0xc0, !PT ;  /* 0x000001c009097812 */ /* 0x000fe200078ec0ff */
[----:B------:R-:W4:Y:S01]  /*11280*/  LDCU.U8 UR11, c[0x0][0x549] ;  /* 0x0000a920ff0b77ac */ /* 0x000f220008000000 */
[----:B------:R-:W-:Y:S02]  /*11290*/  LOP3.LUT R2, R4, 0x6, RZ, 0xc0, !PT ;  /* 0x0000000604027812 */ /* 0x000fe400078ec0ff */
[----:B------:R-:W-:Y:S01]  /*112a0*/  LOP3.LUT R9, R9, 0x38, R4, 0xf8, !PT ;  /* 0x0000003809097812 */ /* 0x000fe200078ef804 */
[----:B------:R-:W5:Y:S01]  /*112b0*/  LDCU.U8 UR10, c[0x0][0x548] ;  /* 0x0000a900ff0a77ac */ /* 0x000f620008000000 */
[----:B------:R-:W-:-:S02]  /*112c0*/  LOP3.LUT P1, RZ, R165, 0x10, RZ, 0xc0, !PT ;  /* 0x00000010a5ff7812 */ /* 0x000fc4000782c0ff */
[C---:B------:R-:W-:Y:S01]  /*112d0*/  LOP3.LUT P2, RZ, R165.reuse, 0x8, RZ, 0xc0, !PT ;  /* 0x00000008a5ff7812 */ /* 0x040fe2000784c0ff */
[----:B------:R-:W-:Y:S01]  /*112e0*/  UISETP.NE.AND UP2, UPT, UR14, -0x1, UPT ;  /* 0xffffffff0e00788c */ /* 0x000fe2000bf45270 */
[----:B------:R-:W-:Y:S01]  /*112f0*/  LOP3.LUT P0, RZ, R165, 0x4, RZ, 0xc0, !PT ;  /* 0x00000004a5ff7812 */ /* 0x000fe2000780c0ff */
[----:B------:R-:W2:Y:S01]  /*11300*/  @!UP3 LDCU.64 UR8, c[0x0][0x400] ;  /* 0x00008000ff08b7ac */ /* 0x000ea20008000a00 */
[----:B------:R-:W-:Y:S01]  /*11310*/  SEL R212, R212, 0xffffffe0, !P2 ;  /* 0xffffffe0d4d47807 */ /* 0x000fe20005000000 */
[----:B------:R-:W2:Y:S01]  /*11320*/  @UP3 LDCU.64 UR6, c[0x0][0x408] ;  /* 0x00008100ff0637ac */ /* 0x000ea20008000a00 */
[----:B-1----:R-:W-:Y:S01]  /*11330*/  FADD.FTZ R8, R8, R226 ;  /* 0x000000e208087221 */ /* 0x002fe20000010000 */
[----:B----4-:R-:W-:Y:S01]  /*11340*/  UISETP.NE.AND UP1, UPT, UR11, URZ, UPT ;  /* 0x000000ff0b00728c */ /* 0x010fe2000bf25270 */
[----:B---3--:R-:W-:Y:S01]  /*11350*/  FADD.FTZ R219, R0, R219 ;  /* 0x000000db00db7221 */ /* 0x008fe20000010000 */
[----:B------:R-:W1:Y:S02]  /*11360*/  LDCU UR11, c[0x0][0x434] ;  /* 0x00008680ff0b77ac */ /* 0x000e640008000800 */
[----:B------:R-:W3:Y:S01]  /*11370*/  SHFL.BFLY PT, R0, R8, 0x1, 0x1f ;  /* 0x0c201f0008007f89 */ /* 0x000ee200000e0000 */
[----:B-----5:R-:W-:-:S03]  /*11380*/  UISETP.NE.AND UP0, UPT, UR10, URZ, !UP1 ;  /* 0x000000ff0a00728c */ /* 0x020fc6000cf05270 */
[----:B------:R-:W4:Y:S01]  /*11390*/  SHFL.BFLY PT, R7, R219, 0x1, 0x1f ;  /* 0x0c201f00db077f89 */ /* 0x000f2200000e0000 */
[----:B--2---:R-:W-:Y:S02]  /*113a0*/  @UP3 UIMAD.WIDE.U32 UR16, UR14, UR6, URZ ;  /* 0x000000060e1032a5 */ /* 0x004fe4000f8e00ff */
[----:B------:R-:W1:Y:S01]  /*113b0*/  @UP1 LDCU UR6, c[0x0][0x430] ;  /* 0x00008600ff0617ac */ /* 0x000e620008000800 */
[----:B---3--:R-:W-:Y:S01]  /*113c0*/  FADD.FTZ R8, R8, R0 ;  /* 0x0000000008087221 */ /* 0x008fe20000010000 */
[----:B------:R-:W-:Y:S01]  /*113d0*/  SHF.L.U32 R0, R165, 0x5, RZ ;  /* 0x00000005a5007819 */ /* 0x000fe200000006ff */
[----:B----4-:R-:W-:Y:S02]  /*113e0*/  FADD.FTZ R7, R219, R7 ;  /* 0x00000007db077221 */ /* 0x010fe40000010000 */
[----:B------:R-:W2:Y:S01]  /*113f0*/  MUFU.RCP R6, R8 ;  /* 0x0000000800067308 */ /* 0x000ea20000001000 */
[----:B------:R-:W-:Y:S02]  /*11400*/  FSETP.NE.FTZ.AND P4, PT, R8, RZ, PT ;  /* 0x000000ff0800720b */ /* 0x000fe40003f95000 */
[----:B------:R-:W-:-:S02]  /*11410*/  LOP3.LUT R0, R2, 0x7c00, R0, 0xf8, !PT ;  /* 0x00007c0002007812 */ /* 0x000fc400078ef800 */
[----:B------:R-:W-:Y:S02]  /*11420*/  FSETP.NE.FTZ.AND P3, PT, R7, RZ, PT ;  /* 0x000000ff0700720b */ /* 0x000fe40003f75000 */
[----:B------:R-:W-:Y:S01]  /*11430*/  LOP3.LUT R0, R0, R9, RZ, 0xfc, !PT ;  /* 0x0000000900007212 */ /* 0x000fe200078efcff */
[----:B------:R-:W3:Y:S01]  /*11440*/  MUFU.RCP R5, R7 ;  /* 0x0000000700057308 */ /* 0x000ee20000001000 */
[----:B------:R-:W-:Y:S02]  /*11450*/  MOV R2, 0x10 ;  /* 0x0000001000027802 */ /* 0x000fe40000000f00 */
[----:B------:R-:W-:Y:S02]  /*11460*/  LEA R0, R0, UR5, 0x1 ;  /* 0x0000000500007c11 */ /* 0x000fe4000f8e08ff */
[----:B------:R-:W-:Y:S02]  /*11470*/  SEL R2, R2, 0xfffffff0, !P0 ;  /* 0xfffffff002027807 */ /* 0x000fe40004000000 */
[----:B------:R-:W-:-:S02]  /*11480*/  IADD3 R10, PT, PT, R0, 0x40, RZ ;  /* 0x00000040000a7810 */ /* 0x000fc40007ffe0ff */
[----:B--2---:R-:W-:Y:S02]  /*11490*/  FSEL R6, R6, 1, P4 ;  /* 0x3f80000006067808 */ /* 0x004fe40002000000 */
[C---:B------:R-:W-:Y:S02]  /*114a0*/  IADD3 R9, PT, PT, R0.reuse, R212, RZ ;  /* 0x000000d400097210 */ /* 0x040fe40007ffe0ff */
[----:B------:R-:W-:Y:S01]  /*114b0*/  @P1 IADD3 R10, PT, PT, R0, -0x40, RZ ;  /* 0xffffffc0000a1810 */ /* 0x000fe20007ffe0ff */
[----:B------:R-:W-:Y:S01]  /*114c0*/  FMUL.FTZ R6, R6, UR4 ;  /* 0x0000000406067c20 */ /* 0x000fe20008410000 */
[----:B------:R-:W-:Y:S02]  /*114d0*/  IADD3 R4, PT, PT, R0, R2, RZ ;  /* 0x0000000200047210 */ /* 0x000fe40007ffe0ff */
[----:B---3--:R-:W-:Y:S01]  /*114e0*/  FSEL R5, R5, 1, P3 ;  /* 0x3f80000005057808 */ /* 0x008fe20001800000 */
[C---:B------:R-:W-:Y:S01]  /*114f0*/  FMUL.FTZ R160, R6.reuse, R160 ;  /* 0x000000a006a07220 */ /* 0x040fe20000410000 */
[C---:B------:R-:W-:Y:S01]  /*11500*/  FMUL.FTZ R161, R6.reuse, R161 ;  /* 0x000000a106a17220 */ /* 0x040fe20000410000 */
[C---:B------:R-:W-:Y:S01]  /*11510*/  FMUL.FTZ R156, R6.reuse, R156 ;  /* 0x0000009c069c7220 */ /* 0x040fe20000410000 */
[C---:B------:R-:W-:Y:S01]  /*11520*/  FMUL.FTZ R157, R6.reuse, R157 ;  /* 0x0000009d069d7220 */ /* 0x040fe20000410000 */
[----:B------:R-:W-:Y:S01]  /*11530*/  FMUL.FTZ R5, R5, UR4 ;  /* 0x0000000405057c20 */ /* 0x000fe20008410000 */
[----:B------:R-:W2:Y:S01]  /*11540*/  S2UR UR4, SR_CTAID.Y ;  /* 0x00000000000479c3 */ /* 0x000ea20000002600 */
        /* <DEDUP_REMOVED lines=21> */
[C---:B------:R-:W-:Y:S01]  /*116a0*/  FMUL.FTZ R52, R6.reuse, R52 ;  /* 0x0000003406347220 */ /* 0x040fe20000410000 */
[----:B------:R-:W-:Y:S01]  /*116b0*/  F2FP.BF16.F32.PACK_AB R162, R163, R162 ;  /* 0x000000a2a3a2723e */ /* 0x000fe200000010ff */
        /* <DEDUP_REMOVED lines=21> */
[----:B------:R-:W-:Y:S01]  /*11810*/  IADD3 R212, PT, PT, R212, R10, RZ ;  /* 0x0000000ad4d47210 */ /* 0x000fe20007ffe0ff */
        /* <DEDUP_REMOVED lines=13> */
[C---:B------:R-:W-:Y:S01]  /*118f0*/  FMUL.FTZ R73, R6.reuse, R73 ;  /* 0x0000004906497220 */ /* 0x040fe20000410000 */
[C---:B------:R-:W-:Y:S01]  /*11900*/  FMUL.FTZ R74, R5.reuse, R74 ;  /* 0x0000004a054a7220 */ /* 0x040fe20000410000 */
[----:B------:R-:W-:Y:S01]  /*11910*/  FMUL.FTZ R75, R5, R75 ;  /* 0x0000004b054b7220 */ /* 0x000fe20000410000 */
[----:B------:R-:W-:Y:S01]  /*11920*/  F2FP.BF16.F32.PACK_AB R52, R53, R52 ;  /* 0x000000343534723e */ /* 0x000fe200000010ff */
[----:B------:R-:W-:Y:S01]  /*11930*/  STS [R4], R156 ;  /* 0x0000009c04007388 */ /* 0x000fe20000000800 */
[----:B------:R-:W-:Y:S01]  /*11940*/  F2FP.BF16.F32.PACK_AB R54, R55, R54 ;  /* 0x000000363736723e */ /* 0x000fe200000010ff */
[C---:B------:R-:W-:Y:S01]  /*11950*/  FMUL.FTZ R76, R6.reuse, R76 ;  /* 0x0000004c064c7220 */ /* 0x040fe20000410000 */
[C---:B------:R-:W-:Y:S01]  /*11960*/  FMUL.FTZ R77, R6.reuse, R77 ;  /* 0x0000004d064d7220 */ /* 0x040fe20000410000 */
        /* <DEDUP_REMOVED lines=53> */
[----:B------:R-:W-:Y:S01]  /*11cc0*/  STS [R0+0x4000], R60 ;  /* 0x0040003c00007388 */ /* 0x000fe20000000800 */
        /* <DEDUP_REMOVED lines=17> */
[----:B--2---:R-:W-:Y:S01]  /*11de0*/  @!UP3 UIMAD.WIDE.U32 UR12, UR4, UR8, URZ ;  /* 0x00000008040cb2a5 */ /* 0x004fe2000f8e00ff */
[C---:B------:R-:W-:Y:S01]  /*11df0*/  FMUL.FTZ R112, R6.reuse, R112 ;  /* 0x0000007006707220 */ /* 0x040fe20000410000 */
[----:B------:R-:W-:Y:S01]  /*11e00*/  STS [R9+0x4400], R70 ;  /* 0x0044004609007388 */ /* 0x000fe20000000800 */
[C---:B------:R-:W-:Y:S01]  /*11e10*/  FMUL.FTZ R113, R6.reuse, R113 ;  /* 0x0000007106717220 */ /* 0x040fe20000410000 */
[C---:B------:R-:W-:Y:S01]  /*11e20*/  FMUL.FTZ R114, R5.reuse, R114 ;  /* 0x0000007205727220 */ /* 0x040fe20000410000 */
[----:B------:R-:W-:Y:S01]  /*11e30*/  FMUL.FTZ R115, R5, R115 ;  /* 0x0000007305737220 */ /* 0x000fe20000410000 */
[----:B------:R-:W-:Y:S01]  /*11e40*/  F2FP.BF16.F32.PACK_AB R92, R93, R92 ;  /* 0x0000005c5d5c723e */ /* 0x000fe200000010ff */
[----:B------:R-:W-:Y:S01]  /*11e50*/  STS [R11+0x4000], R72 ;  /* 0x004000480b007388 */ /* 0x000fe20000000800 */
[----:B------:R-:W-:Y:S01]  /*11e60*/  F2FP.BF16.F32.PACK_AB R94, R95, R94 ;  /* 0x0000005e5f5e723e */ /* 0x000fe200000010ff */
[----:B------:R-:W1:Y:S01]  /*11e70*/  LDCU UR8, c[0x0][0x434] ;  /* 0x00008680ff0877ac */ /* 0x000e620008000800 */
        /* <DEDUP_REMOVED lines=72> */
[----:B-1----:R-:W-:Y:S01]  /*12300*/  @UP1 UIMAD UR11, UR6, UR8, URZ ;  /* 0x00000008060b12a4 */ /* 0x002fe2000f8e02ff */
        /* <DEDUP_REMOVED lines=20> */
[----:B------:R-:W-:Y:S01]  /*12450*/  @!UP3 UIMAD UR9, UR4, UR9, UR13 ;  /* 0x000000090409b2a4 */ /* 0x000fe2000f8e020d */
[----:B------:R-:W-:Y:S01]  /*12460*/  STS [R2+0x8000], R120 ;  /* 0x0080007802007388 */ /* 0x000fe20000000800 */
[----:B------:R-:W-:Y:S01]  /*12470*/  @UP3 UIMAD UR9, UR14, UR7, UR17 ;  /* 0x000000070e0932a4 */ /* 0x000fe2000f8e0211 */
[----:B------:R-:W-:Y:S01]  /*12480*/  F2FP.BF16.F32.PACK_AB R6, R6, R144 ;  /* 0x000000900606723e */ /* 0x000fe200000010ff */
[----:B------:R-:W-:Y:S01]  /*12490*/  @!UP2 UIMAD UR14, UR4, UR8, URZ ;  /* 0x00000008040ea2a4 */ /* 0x000fe2000f8e02ff */
[----:B------:R-:W-:Y:S01]  /*124a0*/  STS [R2+0x8400], R122 ;  /* 0x0084007a02007388 */ /* 0x000fe20000000800 */
[----:B------:R-:W-:Y:S01]  /*124b0*/  F2FP.BF16.F32.PACK_AB R5, R5, R146 ;  /* 0x000000920505723e */ /* 0x000fe200000010ff */
[----:B------:R-:W2:Y:S02]  /*124c0*/  @UP1 LDCU UR13, c[0x0][0x430] ;  /* 0x00008600ff0d17ac */ /* 0x000ea40008000800 */
[----:B------:R-:W-:Y:S01]  /*124d0*/  STS [R0+0xc000], R124 ;  /* 0x00c0007c00007388 */ /* 0x000fe20000000800 */
[----:B------:R-:W-:Y:S01]  /*124e0*/  @UP1 UMOV UR7, 0x1 ;  /* 0x0000000100071882 */ /* 0x000fe20000000000 */
[----:B------:R-:W-:-:S02]  /*124f0*/  @UP3 UMOV UR12, UR16 ;  /* 0x00000010000c3c82 */ /* 0x000fc40008000000 */
[----:B------:R3:W-:Y:S01]  /*12500*/  STS [R0+0xc400], R126 ;  /* 0x00c4007e00007388 */ /* 0x0007e20000000800 */
[----:B------:R-:W-:-:S03]  /*12510*/  USHF.R.S32.HI UR15, URZ, 0x1f, UR14 ;  /* 0x0000001fff0f7899 */ /* 0x000fc6000801140e */
[----:B------:R4:W-:Y:S04]  /*12520*/  STS [R4+0xc000], R128 ;  /* 0x00c0008004007388 */ /* 0x0009e80000000800 */
[----:B------:R4:W-:Y:S04]  /*12530*/  STS [R4+0xc400], R130 ;  /* 0x00c4008204007388 */ /* 0x0009e80000000800 */
[----:B------:R4:W-:Y:S04]  /*12540*/  STS [R9+0xc000], R132 ;  /* 0x00c0008409007388 */ /* 0x0009e80000000800 */
[----:B------:R4:W-:Y:S04]  /*12550*/  STS [R9+0xc400], R134 ;  /* 0x00c4008609007388 */ /* 0x0009e80000000800 */
[----:B------:R4:W-:Y:S04]  /*12560*/  STS [R11+0xc000], R136 ;  /* 0x00c000880b007388 */ /* 0x0009e80000000800 */
[----:B------:R4:W-:Y:S01]  /*12570*/  STS [R11+0xc400], R138 ;  /* 0x00c4008a0b007388 */ /* 0x0009e20000000800 */
[----:B---3--:R-:W-:-:S03]  /*12580*/  LOP3.LUT R0, R198, 0x1f8, RZ, 0xc0, !PT ;  /* 0x000001f8c6007812 */ /* 0x008fc600078ec0ff */
        /* <DEDUP_REMOVED lines=8> */
[----:B-12---:R-:W-:Y:S05]  /*12610*/  BRA.U UP1, `(.L_x_854) ;  /* 0x0000000101207547 */ /* 0x006fea000b800000 */
        /* <DEDUP_REMOVED lines=8> */
.L_x_854:
[----:B------:R1:W-:Y:S01]  /*126a0*/  STS [R2+0xc000], R6 ;  /* 0x00c0000602007388 */ /* 0x0003e20000000800 */
[----:B------:R-:W-:Y:S01]  /*126b0*/  LEA R0, R0, UR5, 0x1 ;  /* 0x0000000500007c11 */ /* 0x000fe2000f8e08ff */
[----:B------:R-:W2:Y:S01]  /*126c0*/  S2UR UR8, SR_CTAID.X ;  /* 0x00000000000879c3 */ /* 0x000ea20000002500 */
[----:B------:R-:W-:Y:S01]  /*126d0*/  UIMAD UR11, UR6, UR11, URZ ;  /* 0x0000000b060b72a4 */ /* 0x000fe2000f8e02ff */
[----:B------:R3:W-:Y:S01]  /*126e0*/  STS [R2+0xc400], R5 ;  /* 0x00c4000502007388 */ /* 0x0007e20000000800 */
[----:B------:R-:W-:Y:S01]  /*126f0*/  LOP3.LUT P0, RZ, R165, 0x3, RZ, 0xc0, !PT ;  /* 0x00000003a5ff7812 */ /* 0x000fe2000780c0ff */
[----:B------:R-:W-:Y:S01]  /*12700*/  USEL UR14, UR14, URZ, UP0 ;  /* 0x000000ff0e0e7287 */ /* 0x000fe20008000000 */
[----:B------:R-:W-:-:S03]  /*12710*/  LOP3.LUT R167, R167, 0x70, RZ, 0xc0, !PT ;  /* 0x00000070a7a77812 */ /* 0x000fc600078ec0ff */
[----:B------:R-:W-:Y:S01]  /*12720*/  BAR.SYNC.DEFER_BLOCKING 0x0 ;  /* 0x0000000000007b1d */ /* 0x000fe20000010000 */
[----:B------:R-:W-:Y:S01]  /*12730*/  @!UP0 UIMAD UR11, UR4, UR7, UR11 ;  /* 0x00000007040b82a4 */ /* 0x000fe2000f8e020b */
[----:B----4-:R-:W-:Y:S01]  /*12740*/  SHF.R.U32.HI R9, RZ, 0x2, R165 ;  /* 0x00000002ff097819 */ /* 0x010fe200000116a5 */
[----:B------:R-:W-:-:S05]  /*12750*/  USEL UR15, UR15, URZ, UP0 ;  /* 0x000000ff0f0f7287 */ /* 0x000fca0008000000 */
[----:B------:R-:W4:Y:S01]  /*12760*/  @P4 LDC R4, c[0x0][0x458] ;  /* 0x00011600ff044b82 */ /* 0x000f220000000800 */
[----:B------:R-:W-:Y:S01]  /*12770*/  BSSY.RECONVERGENT B0, `(.L_x_855) ;  /* 0x0000024000007945 */ /* 0x000fe20003800200 */
[----:B-1----:R-:W1:Y:S01]  /*12780*/  @P3 MUFU.LG2 R6, R7 ;  /* 0x0000000700063308 */ /* 0x002e620000000c00 */
[----:B--2---:R-:W-:-:S05]  /*12790*/  UIMAD UR5, UR8, UR13, URZ ;  /* 0x0000000d080572a4 */ /* 0x004fca000f8e02ff */
[----:B---3--:R-:W2:Y:S01]  /*127a0*/  @P3 LDC R2, c[0x0][0x458] ;  /* 0x00011600ff023b82 */ /* 0x008ea20000000800 */
[----:B------:R-:W-:Y:S01]  /*127b0*/  USHF.L.U32 UR7, UR5, 0x7, URZ ;  /* 0x0000000705077899 */ /* 0x000fe200080006ff */
[----:B------:R3:W2:Y:S01]  /*127c0*/  LDS.128 R12, [R0+0x3000] ;  /* 0x00300000000c7984 */ /* 0x0006a20000000c00 */
[----:B------:R-:W5:Y:S01]  /*127d0*/  @P4 MUFU.LG2 R5, R8 ;  /* 0x0000000800054308 */ /* 0x000f620000000c00 */
[----:B------:R-:W-:Y:S02]  /*127e0*/  USHF.R.S32.HI UR5, URZ, 0x1f, UR11 ;  /* 0x0000001fff057899 */ /* 0x000fe4000801140b */
[----:B------:R-:W-:Y:S02]  /*127f0*/  USHF.R.S32.HI UR4, URZ, 0x1f, UR7 ;  /* 0x0000001fff047899 */ /* 0x000fe40008011407 */
[----:B------:R-:W-:Y:S01]  /*12800*/  UIADD3 UR14, UP1, UP0, UR7, UR14, UR11 ;  /* 0x0000000e070e7290 */ /* 0x000fe2000f83e00b */
[----:B-1----:R-:W-:-:S03]  /*12810*/  @P3 FMUL.FTZ R10, R6, 0.69314718246459960938 ;  /* 0x3f317218060a3820 */ /* 0x002fc60000410000 */
[----:B------:R-:W-:Y:S01]  /*12820*/  UIADD3.X UR4, UPT, UPT, UR4, UR15, UR5, UP1, UP0 ;  /* 0x0000000f04047290 */ /* 0x000fe20008fe0405 */
[----:B------:R-:W-:Y:S02]  /*12830*/  MOV R7, 0x7f800000 ;  /* 0x7f80000000077802 */ /* 0x000fe40000000f00 */
[----:B------:R-:W-:Y:S01]  /*12840*/  LOP3.LUT R6, R167, 0x7, R9, 0xf8, !PT ;  /* 0x00000007a7067812 */ /* 0x000fe200078ef809 */
[----:B-----5:R-:W-:Y:S01]  /*12850*/  @P4 FMUL.FTZ R5, R5, 0.69314718246459960938 ;  /* 0x3f31721805054820 */ /* 0x020fe20000410000 */
[----:B------:R-:W-:Y:S02]  /*12860*/  IMAD.MOV.U32 R8, RZ, RZ, 0x7f800000 ;  /* 0x7f800000ff087424 */ /* 0x000fe400078e00ff */
[----:B--2---:R-:W-:Y:S01]  /*12870*/  @P3 FFMA.FTZ R7, R3, R2, R10 ;  /* 0x0000000203073223 */ /* 0x004fe2000001000a */
[----:B----4-:R-:W-:Y:S01]  /*12880*/  @P4 FFMA.FTZ R8, R164, R4, R5 ;  /* 0x00000004a4084223 */ /* 0x010fe20000010005 */
[----:B---3--:R-:W-:Y:S06]  /*12890*/  @P0 BRA `(.L_x_856) ;  /* 0x0000000000440947 */ /* 0x008fec0003800000 */
        /* <DEDUP_REMOVED lines=17> */
.L_x_856:
[----:B------:R-:W-:Y:S05]  /*129b0*/  BSYNC.RECONVERGENT B0 ;  /* 0x0000000000007941 */ /* 0x000fea0003800200 */
.L_x_855:
[----:B------:R2:W3:Y:S01]  /*129c0*/  LDS.128 R20, [R0] ;  /* 0x0000000000147984 */ /* 0x0004e20000000c00 */
[----:B------:R-:W4:Y:S01]  /*129d0*/  LDCU.64 UR4, c[0x0][0x410] ;  /* 0x00008200ff0477ac */ /* 0x000f220008000a00 */
[----:B------:R-:W-:Y:S01]  /*129e0*/  SHF.R.U32.HI R24, RZ, 0x3, R165 ;  /* 0x00000003ff187819 */ /* 0x000fe200000116a5 */
[----:B------:R-:W-:Y:S01]  /*129f0*/  BSSY.RECONVERGENT B0, `(.L_x_857) ;  /* 0x0000022000007945 */ /* 0x000fe20003800200 */
[----:B------:R2:W2:Y:S01]  /*12a00*/  LDS.128 R16, [R0+0x4000] ;  /* 0x0040000000107984 */ /* 0x0004a20000000c00 */
[----:B------:R-:W-:Y:S02]  /*12a10*/  IADD3 R166, P0, PT, R166, UR12, RZ ;  /* 0x0000000ca6a67c10 */ /* 0x000fe4000ff1e0ff */
[C---:B------:R-:W-:Y:S01]  /*12a20*/  ISETP.GE.AND P3, PT, R24.reuse, UR27, PT ;  /* 0x0000001b18007c0c */ /* 0x040fe2000bf66270 */
[----:B-1----:R1:W1:Y:S01]  /*12a30*/  LDS.128 R8, [R0+0x8000] ;  /* 0x0080000000087984 */ /* 0x0022620000000c00 */
[C---:B------:R-:W-:Y:S01]  /*12a40*/  VIADD R2, R24.reuse, 0x40 ;  /* 0x0000004018027836 */ /* 0x040fe20000000000 */
[----:B------:R-:W-:Y:S01]  /*12a50*/  IADD3.X R167, PT, PT, RZ, UR9, RZ, P0, !PT ;  /* 0x00000009ffa77c10 */ /* 0x000fe200087fe4ff */
[----:B------:R-:W-:Y:S01]  /*12a60*/  UIMAD.WIDE.U32 UR8, UR8, 0x80, URZ ;  /* 0x00000080080878a5 */ /* 0x000fe2000f8e00ff */
[----:B------:R1:W1:Y:S01]  /*12a70*/  LDS.128 R4, [R0+0xc000] ;  /* 0x00c0000000047984 */ /* 0x0002620000000c00 */
[----:B------:R-:W-:Y:S01]  /*12a80*/  VIADD R3, R24, 0x20 ;  /* 0x0000002018037836 */ /* 0x000fe20000000000 */
[----:B------:R-:W-:Y:S01]  /*12a90*/  ISETP.GE.AND P1, PT, R2, UR27, PT ;  /* 0x0000001b02007c0c */ /* 0x000fe2000bf26270 */
[----:B------:R-:W-:-:S02]  /*12aa0*/  VIADD R2, R24, 0x60 ;  /* 0x0000006018027836 */ /* 0x000fc40000000000 */
[----:B------:R-:W-:Y:S01]  /*12ab0*/  LOP3.LUT R24, R24, UR8, RZ, 0xfc, !PT ;  /* 0x0000000818187c12 */ /* 0x000fe2000f8efcff */
[----:B----4-:R-:W-:Y:S01]  /*12ac0*/  IMAD.U32 R26, RZ, RZ, UR4 ;  /* 0x00000004ff1a7e24 */ /* 0x010fe2000f8e00ff */
[----:B------:R-:W-:Y:S02]  /*12ad0*/  MOV R28, UR5 ;  /* 0x00000005001c7c02 */ /* 0x000fe40008000f00 */
[----:B------:R-:W-:Y:S01]  /*12ae0*/  ISETP.GE.AND P2, PT, R3, UR27, PT ;  /* 0x0000001b03007c0c */ /* 0x000fe2000bf46270 */
[----:B------:R-:W-:Y:S01]  /*12af0*/  IMAD.WIDE.U32 R26, R26, UR6, R166 ;  /* 0x000000061a1a7c25 */ /* 0x000fe2000f8e00a6 */
[----:B------:R-:W-:-:S03]  /*12b00*/  ISETP.GE.AND P0, PT, R2, UR27, PT ;  /* 0x0000001b02007c0c */ /* 0x000fc6000bf06270 */
[----:B------:R-:W-:Y:S01]  /*12b10*/  IMAD R29, R28, UR6, R27 ;  /* 0x000000061c1d7c24 */ /* 0x000fe2000f8e021b */
[----:B------:R-:W-:Y:S09]  /*12b20*/  @P3 BRA `(.L_x_858) ;  /* 0x0000000000383947 */ /* 0x000ff20003800000 */
[----:B------:R-:W4:Y:S01]  /*12b30*/  LDCU.64 UR6, c[0x0][0x408] ;  /* 0x00008100ff0677ac */ /* 0x000f220008000a00 */
[----:B------:R-:W-:Y:S01]  /*12b40*/  MOV R28, R26 ;  /* 0x0000001a001c7202 */ /* 0x000fe20000000f00 */
[----:B------:R-:W5:Y:S01]  /*12b50*/  LDCU.64 UR4, c[0x0][0x3f0] ;  /* 0x00007e00ff0477ac */ /* 0x000f620008000a00 */
[----:B----4-:R-:W-:-:S03]  /*12b60*/  UIMAD UR10, UR9, UR6, URZ ;  /* 0x00000006090a72a4 */ /* 0x010fc6000f8e02ff */
[----:B------:R-:W-:-:S03]  /*12b70*/  IMAD.WIDE.U32 R30, R24, UR6, R28 ;  /* 0x00000006181e7c25 */ /* 0x000fc6000f8e001c */
[----:B------:R-:W-:Y:S02]  /*12b80*/  MOV R2, UR10 ;  /* 0x0000000a00027c02 */ /* 0x000fe40008000f00 */
[----:B-----5:R-:W-:-:S03]  /*12b90*/  LEA R32, P3, R30, UR4, 0x1 ;  /* 0x000000041e207c11 */ /* 0x020fc6000f8608ff */
[----:B------:R-:W-:-:S05]  /*12ba0*/  IMAD R2, R24, UR7, R2 ;  /* 0x0000000718027c24 */ /* 0x000fca000f8e0202 */
[----:B------:R-:W-:-:S04]  /*12bb0*/  IADD3 R2, PT, PT, R2, R31, RZ ;  /* 0x0000001f02027210 */ /* 0x000fc80007ffe0ff */
[----:B------:R-:W-:-:S05]  /*12bc0*/  LEA.HI.X R33, R30, UR5, R2, 0x1, P3 ;  /* 0x000000051e217c11 */ /* 0x000fca00098f0c02 */
[----:B---3--:R4:W-:Y:S04]  /*12bd0*/  STG.E.128 desc[UR20][R32.64], R20 ;  /* 0x0000001420007986 */ /* 0x0089e8000c101d14 */
[----:B--2---:R4:W-:Y:S04]  /*12be0*/  STG.E.128 desc[UR20][R32.64+0x80], R16 ;  /* 0x0000801020007986 */ /* 0x0049e8000c101d14 */
[----:B-1----:R4:W-:Y:S04]  /*12bf0*/  STG.E.128 desc[UR20][R32.64+0x100], R8 ;  /* 0x0001000820007986 */ /* 0x0029e8000c101d14 */
[----:B------:R4:W-:Y:S02]  /*12c00*/  STG.E.128 desc[UR20][R32.64+0x180], R4 ;  /* 0x0001800420007986 */ /* 0x0009e4000c101d14 */
.L_x_858:
[----:B------:R-:W-:Y:S05]  /*12c10*/  BSYNC.RECONVERGENT B0 ;  /* 0x0000000000007941 */ /* 0x000fea0003800200 */
.L_x_857:
[----:B---34-:R3:W4:Y:S01]  /*12c20*/  LDS.128 R20, [R0+0x1000] ;  /* 0x0010000000147984 */ /* 0x0187220000000c00 */
[----:B------:R-:W-:Y:S03]  /*12c30*/  BSSY.RECONVERGENT B0, `(.L_x_859) ;  /* 0x0000015000007945 */ /* 0x000fe60003800200 */
[----:B--2---:R3:W2:Y:S04]  /*12c40*/  LDS.128 R16, [R0+0x5000] ;  /* 0x0050000000107984 */ /* 0x0046a80000000c00 */
[----:B-1----:R3:W1:Y:S04]  /*12c50*/  LDS.128 R8, [R0+0x9000] ;  /* 0x0090000000087984 */ /* 0x0026680000000c00 */
[----:B------:R3:W1:Y:S01]  /*12c60*/  LDS.128 R4, [R0+0xd000] ;  /* 0x00d0000000047984 */ /* 0x0006620000000c00 */
[----:B------:R-:W-:Y:S05]  /*12c70*/  @P2 BRA `(.L_x_860) ;  /* 0x0000000000402947 */ /* 0x000fea0003800000 */
[----:B------:R-:W5:Y:S01]  /*12c80*/  LDCU.64 UR6, c[0x0][0x408] ;  /* 0x00008100ff0677ac */ /* 0x000f620008000a00 */
[----:B------:R-:W-:Y:S01]  /*12c90*/  IADD3 R3, P2, PT, R24, 0x20, RZ ;  /* 0x0000002018037810 */ /* 0x000fe20007f5e0ff */
[----:B------:R-:W-:Y:S01]  /*12ca0*/  IMAD.MOV.U32 R30, RZ, RZ, R26 ;  /* 0x000000ffff1e7224 */ /* 0x000fe200078e001a */
[----:B------:R-:W-:Y:S01]  /*12cb0*/  MOV R31, R29 ;  /* 0x0000001d001f7202 */ /* 0x000fe20000000f00 */
[----:B------:R-:W3:Y:S02]  /*12cc0*/  LDCU.64 UR4, c[0x0][0x3f0] ;  /* 0x00007e00ff0477ac */ /* 0x000ee40008000a00 */
[----:B------:R-:W-:-:S04]  /*12cd0*/  IMAD.X R2, RZ, RZ, UR9, P2 ;  /* 0x00000009ff027e24 */ /* 0x000fc800090e06ff */
[----:B-----5:R-:W-:Y:S02]  /*12ce0*/  IMAD R2, R2, UR6, RZ ;  /* 0x0000000602027c24 */ /* 0x020fe4000f8e02ff */
[----:B------:R-:W-:-:S04]  /*12cf0*/  IMAD.WIDE.U32 R30, R3, UR6, R30 ;  /* 0x00000006031e7c25 */ /* 0x000fc8000f8e001e */
[----:B------:R-:W-:Y:S01]  /*12d00*/  IMAD R2, R3, UR7, R2 ;  /* 0x0000000703027c24 */ /* 0x000fe2000f8e0202 */
[----:B---3--:R-:W-:-:S04]  /*12d10*/  LEA R32, P2, R30, UR4, 0x1 ;  /* 0x000000041e207c11 */ /* 0x008fc8000f8408ff */
[----:B------:R-:W-:-:S04]  /*12d20*/  IADD3 R2, PT, PT, R2, R31, RZ ;  /* 0x0000001f02027210 */ /* 0x000fc80007ffe0ff */
[----:B------:R-:W-:-:S05]  /*12d30*/  LEA.HI.X R33, R30, UR5, R2, 0x1, P2 ;  /* 0x000000051e217c11 */ /* 0x000fca00090f0c02 */
[----:B----4-:R3:W-:Y:S04]  /*12d40*/  STG.E.128 desc[UR20][R32.64], R20 ;  /* 0x0000001420007986 */ /* 0x0107e8000c101d14 */
[----:B--2---:R3:W-:Y:S04]  /*12d50*/  STG.E.128 desc[UR20][R32.64+0x80], R16 ;  /* 0x0000801020007986 */ /* 0x0047e8000c101d14 */
[----:B-1----:R3:W-:Y:S04]  /*12d60*/  STG.E.128 desc[UR20][R32.64+0x100], R8 ;  /* 0x0001000820007986 */ /* 0x0027e8000c101d14 */
[----:B------:R3:W-:Y:S02]  /*12d70*/  STG.E.128 desc[UR20][R32.64+0x180], R4 ;  /* 0x0001800420007986 */ /* 0x0007e4000c101d14 */
.L_x_860:
[----:B------:R-:W-:Y:S05]  /*12d80*/  BSYNC.RECONVERGENT B0 ;  /* 0x0000000000007941 */ /* 0x000fea0003800200 */
.L_x_859:
        /* <DEDUP_REMOVED lines=22> */
.L_x_862:
[----:B------:R-:W-:Y:S05]  /*12ef0*/  BSYNC.RECONVERGENT B0 ;  /* 0x0000000000007941 */ /* 0x000fea0003800200 */
.L_x_861:
[----:B-1-3--:R1:W3:Y:S04]  /*12f00*/  LDS.128 R8, [R0+0x7000] ;  /* 0x0070000000087984 */ /* 0x00a2e80000000c00 */
[----:B------:R1:W1:Y:S04]  /*12f10*/  LDS.128 R4, [R0+0xb000] ;  /* 0x00b0000000047984 */ /* 0x0002680000000c00 */
[----:B--2---:R2:W1:Y:S01]  /*12f20*/  LDS.128 R16, [R0+0xf000] ;  /* 0x00f0000000107984 */ /* 0x0044620000000c00 */
[----:B------:R-:W-:Y:S05]  /*12f30*/  @P0 EXIT ;  /* 0x000000000000094d */ /* 0x000fea0003800000 */
[----:B------:R-:W5:Y:S01]  /*12f40*/  LDCU.64 UR6, c[0x0][0x408] ;  /* 0x00008100ff0677ac */ /* 0x000f620008000a00 */
[----:B------:R-:W-:Y:S01]  /*12f50*/  IADD3 R24, P0, PT, R24, 0x60, RZ ;  /* 0x0000006018187810 */ /* 0x000fe20007f1e0ff */
[----:B------:R-:W-:Y:S01]  /*12f60*/  IMAD.MOV.U32 R2, RZ, RZ, R26 ;  /* 0x000000ffff027224 */ /* 0x000fe200078e001a */
[----:B------:R-:W-:Y:S01]  /*12f70*/  MOV R3, R29 ;  /* 0x0000001d00037202 */ /* 0x000fe20000000f00 */
[----:B------:R-:W4:Y:S02]  /*12f80*/  LDCU.64 UR4, c[0x0][0x3f0] ;  /* 0x00007e00ff0477ac */ /* 0x000f240008000a00 */
[----:B-12---:R-:W-:-:S04]  /*12f90*/  IMAD.X R0, RZ, RZ, UR9, P0 ;  /* 0x00000009ff007e24 */ /* 0x006fc800080e06ff */
[----:B-----5:R-:W-:Y:S02]  /*12fa0*/  IMAD R0, R0, UR6, RZ ;  /* 0x0000000600007c24 */ /* 0x020fe4000f8e02ff */
[----:B------:R-:W-:-:S04]  /*12fb0*/  IMAD.WIDE.U32 R2, R24, UR6, R2 ;  /* 0x0000000618027c25 */ /* 0x000fc8000f8e0002 */
[----:B------:R-:W-:Y:S01]  /*12fc0*/  IMAD R0, R24, UR7, R0 ;  /* 0x0000000718007c24 */ /* 0x000fe2000f8e0200 */
[----:B----4-:R-:W-:-:S04]  /*12fd0*/  LEA R20, P0, R2, UR4, 0x1 ;  /* 0x0000000402147c11 */ /* 0x010fc8000f8008ff */
[----:B------:R-:W-:-:S04]  /*12fe0*/  IADD3 R0, PT, PT, R0, R3, RZ ;  /* 0x0000000300007210 */ /* 0x000fc80007ffe0ff */
[----:B------:R-:W-:-:S05]  /*12ff0*/  LEA.HI.X R21, R2, UR5, R0, 0x1, P0 ;  /* 0x0000000502157c11 */ /* 0x000fca00080f0c00 */
[----:B------:R-:W-:Y:S04]  /*13000*/  STG.E.128 desc[UR20][R20.64], R12 ;  /* 0x0000000c14007986 */ /* 0x000fe8000c101d14 */
[----:B---3--:R-:W-:Y:S04]  /*13010*/  STG.E.128 desc[UR20][R20.64+0x80], R8 ;  /* 0x0000800814007986 */ /* 0x008fe8000c101d14 */
[----:B------:R-:W-:Y:S04]  /*13020*/  STG.E.128 desc[UR20][R20.64+0x100], R4 ;  /* 0x0001000414007986 */ /* 0x000fe8000c101d14 */
[----:B------:R-:W-:Y:S01]  /*13030*/  STG.E.128 desc[UR20][R20.64+0x180], R16 ;  /* 0x0001801014007986 */ /* 0x000fe2000c101d14 */
[----:B------:R-:W-:Y:S05]  /*13040*/  EXIT ;  /* 0x000000000000794d */ /* 0x000fea0003800000 */
.L_x_863:
        /* <DEDUP_REMOVED lines=11> */
.L_x_1198:


//--------------------- .text._ZN5flash16flash_fwd_kernelI23Flash_fwd_kernel_traitsILi256ELi128ELi64ELi8ELb0ELb0EN7cutlass10bfloat16_tE19Flash_kernel_traitsILi256ELi128ELi64ELi8ES3_EELb0ELb1ELb0ELb0ELb0ELb1ELb1ELb0EEEvNS_16Flash_fwd_paramsE --------------------------
	.section	.text._ZN5flash16flash_fwd_kernelI23Flash_fwd_kernel_traitsILi256ELi128ELi64ELi8ELb0ELb0EN7cutlass10bfloat16_tE19Flash_kernel_traitsILi256ELi128ELi64ELi8ES3_EELb0ELb1ELb0ELb0ELb0ELb1ELb1ELb0EEEvNS_16Flash_fwd_paramsE,"ax",@progbits
	.align	128
        .global         _ZN5flash16flash_fwd_kernelI23Flash_fwd_kernel_traitsILi256ELi128ELi64ELi8ELb0ELb0EN7cutlass10bfloat16_tE19Flash_kernel_traitsILi256ELi128ELi64ELi8ES3_EELb0ELb1ELb0ELb0ELb0ELb1ELb1ELb0EEEvNS_16Flash_fwd_paramsE
        .type           _ZN5flash16flash_fwd_kernelI23Flash_fwd_kernel_traitsILi256ELi128ELi64ELi8ELb0ELb0EN7cutlass10bfloat16_tE19Flash_kernel_traitsILi256ELi128ELi64ELi8ES3_EELb0ELb1ELb0ELb0ELb0ELb1ELb1ELb0EEEvNS_16Flash_fwd_paramsE,@function
        .size           _ZN5flash16flash_fwd_kernelI23Flash_fwd_kernel_traitsILi256ELi128ELi64ELi8ELb0ELb0EN7cutlass10bfloat16_tE19Flash_kernel_traitsILi256ELi128ELi64ELi8ES3_EELb0ELb1ELb0ELb0ELb0ELb1ELb1ELb0EEEvNS_16Flash_fwd_paramsE,(.L_x_1199 - _ZN5flash16flash_fwd_kernelI23Flash_fwd_kernel_traitsILi256ELi128ELi64ELi8ELb0ELb0EN7cutlass10bfloat16_tE19Flash_kernel_traitsILi256ELi128ELi64ELi8ES3_EELb0ELb1ELb0ELb0ELb0ELb1ELb1ELb0EEEvNS_16Flash_fwd_paramsE)
        .other          _ZN5flash16flash_fwd_kernelI23Flash_fwd_kernel_traitsILi256ELi128ELi64ELi8ELb0ELb0EN7cutlass10bfloat16_tE19Flash_kernel_traitsILi256ELi128ELi64ELi8ES3_EELb0ELb1ELb0ELb0ELb0ELb1ELb1ELb0EEEvNS_16Flash_fwd_paramsE,@"STO_CUDA_ENTRY STV_DEFAULT"
_ZN5flash16flash_fwd_kernelI23Flash_fwd_kernel_traitsILi256ELi128ELi64ELi8ELb0ELb0EN7cutlass10bfloat16_tE19Flash_kernel_traitsILi256ELi128ELi64ELi8ES3_EELb0ELb1ELb0ELb0ELb0ELb1ELb1ELb0EEEvNS_16Flash_fwd_paramsE:
.text._ZN5flash16flash_fwd_kernelI23Flash_fwd_kernel_traitsILi256ELi128ELi64ELi8ELb0ELb0EN7cutlass10bfloat16_tE19Flash_kernel_traitsILi256ELi128ELi64ELi8ES3_EELb0ELb1ELb0ELb0ELb0ELb1ELb1ELb0EEEvNS_16Flash_fwd_paramsE:
[----:B------:R-:W-:Y:S08]  /*0000*/  LDC R1, c[0x0][0x37c] ;  /* 0x0000df00ff017b82 */ /* 0x000ff00000000800 */
[----:B------:R-:W1:Y:S01]  /*0010*/  LDC.64 R2, c[0x0][0x460] ;  /* 0x00011800ff027b82 */ /* 0x000e620000000a00 */
[----:B------:R-:W2:Y:S01]  /*0020*/  S2R R22, SR_CTAID.Y ;  /* 0x0000000000167919 */ /* 0x000ea20000002600 */
[----:B------:R-:W3:Y:S01]  /*0030*/  LDCU.64 UR12, c[0x0][0x358] ;  /* 0x00006b00ff0c77ac */ /* 0x000ee20008000a00 */
[----:B------:R-:W-:Y:S01]  /*0040*/  IMAD.MOV.U32 R232, RZ, RZ, -0x1 ;  /* 0xffffffffffe87424 */ /* 0x000fe200078e00ff */
[----:B------:R-:W4:Y:S04]  /*0050*/  LDCU.64 UR4, c[0x0][0x478] ;  /* 0x00008f00ff0477ac */ /* 0x000f280008000a00 */
[----:B------:R-:W2:Y:S01]  /*0060*/  LDC.64 R4, c[0x0][0x460] ;  /* 0x00011800ff047b82 */ /* 0x000ea20000000a00 */
[----:B------:R-:W3:Y:S07]  /*0070*/  LDCU.64 UR6, c[0x0][0x470] ;  /* 0x00008e00ff0677ac */ /* 0x000eee0008000a00 */
[----:B------:R-:W3:Y:S01]  /*0080*/  LDC.64 R6, c[0x0][0x468] ;  /* 0x00011a00ff067b82 */ /* 0x000ee20000000a00 */
[----:B-1----:R-:W-:-:S02]  /*0090*/  ISETP.NE.U32.AND P0, PT, R2, RZ, PT ;  /* 0x000000ff0200720c */ /* 0x002fc40003f05070 */
[----:B------:R-:W-:Y:S02]  /*00a0*/  ISETP.NE.U32.AND P4, PT, R2, RZ, PT ;  /* 0x000000ff0200720c */ /* 0x000fe40003f85070 */
[C---:B------:R-:W-:Y:S02]  /*00b0*/  ISETP.NE.AND.EX P0, PT, R3.reuse, RZ, PT, P0 ;  /* 0x000000ff0300720c */ /* 0x040fe40003f05300 */
[----:B------:R-:W-:Y:S02]  /*00c0*/  ISETP.NE.AND.EX P4, PT, R3, RZ, PT, P4 ;  /* 0x000000ff0300720c */ /* 0x000fe40003f85340 */
[----:B----4-:R-:W-:Y:S01]  /*00d0*/  ISETP.NE.U32.AND P2, PT, RZ, UR4, PT ;  /* 0x00000004ff007c0c */ /* 0x010fe2000bf45070 */
[C---:B--2---:R-:W-:Y:S01]  /*00e0*/  IMAD.WIDE.U32 R14, R22.reuse, 0x4, R4 ;  /* 0x00000004160e7825 */ /* 0x044fe200078e0004 */
[----:B---3--:R-:W-:Y:S02]  /*00f0*/  ISETP.NE.U32.AND P3, PT, RZ, UR6, PT ;  /* 0x00000006ff007c0c */ /* 0x008fe4000bf65070 */
[----:B------:R-:W-:Y:S01]  /*0100*/  ISETP.NE.AND.EX P2, PT, RZ, UR5, PT, P2 ;  /* 0x00000005ff007c0c */ /* 0x000fe2000bf45320 */
[----:B------:R-:W-:Y:S01]  /*0110*/  IMAD.SHL.U32 R9, R22, 0x4, RZ ;  /* 0x0000000416097824 */ /* 0x000fe200078e00ff */
[----:B------:R-:W-:-:S03]  /*0120*/  ISETP.NE.AND.EX P3, PT, RZ, UR7, PT, P3 ;  /* 0x00000007ff007c0c */ /* 0x000fc6000bf65330 */
[----:B------:R-:W2:Y:S04]  /*0130*/  @P0 LDG.E R232, desc[UR12][R14.64] ;  /* 0x0000000c0ee80981 */ /* 0x000ea8000c1e1900 */
[----:B------:R-:W2:Y:S01]  /*0140*/  @P4 LDG.E R11, desc[UR12][R14.64+0x4] ;  /* 0x0000040c0e0b4981 */ /* 0x000ea2000c1e1900 */
[----:B------:R-:W-:Y:S01]  /*0150*/  SHF.R.U32.HI R0, RZ, 0x1e, R22 ;  /* 0x0000001eff007819 */ /* 0x000fe20000011616 */
[----:B------:R-:W-:Y:S02]  /*0160*/  IMAD.MOV.U32 R3, RZ, RZ, RZ ;  /* 0x000000ffff037224 */ /* 0x000fe400078e00ff */
[C---:B------:R-:W-:Y:S02]  /*0170*/  @P2 IADD3 R4, P0, PT, R9.reuse, UR4, RZ ;  /* 0x0000000409042c10 */ /* 0x040fe4000ff1e0ff */
[----:B------:R-:W-:-:S02]  /*0180*/  @P3 IADD3 R12, P1, PT, R9, UR6, RZ ;  /* 0x00000006090c3c10 */ /* 0x000fc4000ff3e0ff */
[C---:B------:R-:W-:Y:S02]  /*0190*/  @P2 IADD3.X R5, PT, PT, R0.reuse, UR5, RZ, P0, !PT ;  /* 0x0000000500052c10 */ /* 0x040fe400087fe4ff */
[----:B------:R-:W-:Y:S01]  /*01a0*/  IADD3 R8, P0, PT, R9, R6, RZ ;  /* 0x0000000609087210 */ /* 0x000fe20007f1e0ff */
[----:B------:R-:W1:Y:S01]  /*01b0*/  S2R R20, SR_CTAID.X ;  /* 0x0000000000147919 */ /* 0x000e620000002500 */
[----:B------:R-:W3:Y:S01]  /*01c0*/  LDCU.U8 UR4, c[0x0][0x532] ;  /* 0x0000a640ff0477ac */ /* 0x000ee20008000000 */
[----:B------:R-:W4:Y:S01]  /*01d0*/  @!P4 LDC R102, c[0x0][0x434] ;  /* 0x00010d00ff66cb82 */ /* 0x000f220000000800 */
[C---:B------:R-:W-:Y:S01]  /*01e0*/  @P3 IADD3.X R13, PT, PT, R0.reuse, UR7, RZ, P1, !PT ;  /* 0x00000007000d3c10 */ /* 0x040fe20008ffe4ff */
[----:B------:R-:W-:Y:S01]  /*01f0*/  IMAD.X R9, R0, 0x1, R7, P0 ;  /* 0x0000000100097824 */ /* 0x000fe200000e0607 */
[C---:B------:R-:W-:Y:S01]  /*0200*/  ISETP.NE.U32.AND P0, PT, R6.reuse, RZ, PT ;  /* 0x000000ff0600720c */ /* 0x040fe20003f05070 */
[----:B------:R1:W5:Y:S03]  /*0210*/  @P2 LDG.E R2, desc[UR12][R4.64] ;  /* 0x0000000c04022981 */ /* 0x000366000c1e1900 */
[----:B------:R-:W-:Y:S01]  /*0220*/  ISETP.NE.AND.EX P0, PT, R7, RZ, PT, P0 ;  /* 0x000000ff0700720c */ /* 0x000fe20003f05300 */
[----:B------:R1:W5:Y:S01]  /*0230*/  @P3 LDG.E R3, desc[UR12][R12.64] ;  /* 0x0000000c0c033981 */ /* 0x000362000c1e1900 */
[----:B------:R-:W-:Y:S01]  /*0240*/  ISETP.EQ.U32.AND P3, PT, R6, RZ, PT ;  /* 0x000000ff0600720c */ /* 0x000fe20003f62070 */
[----:B------:R-:W2:Y:S01]  /*0250*/  @!P2 LDC R0, c[0x0][0x43c] ;  /* 0x00010f00ff00ab82 */ /* 0x000ea20000000800 */
[----:B---3--:R-:W-:-:S09]  /*0260*/  ISETP.NE.AND P1, PT, RZ, UR4, PT ;  /* 0x00000004ff007c0c */ /* 0x008fd2000bf25270 */
[----:B------:R-:W3:Y:S01]  /*0270*/  @!P0 LDC R6, c[0x0][0x438] ;  /* 0x00010e00ff068b82 */ /* 0x000ee20000000800 */
[----:B------:R-:W-:-:S07]  /*0280*/  ISETP.EQ.OR.EX P3, PT, R7, RZ, !P1, P3 ;  /* 0x000000ff0700720c */ /* 0x000fce0004f62730 */
[----:B------:R-:W2:Y:S01]  /*0290*/  @!P2 LDC.64 R4, c[0x0][0x488] ;  /* 0x00012200ff04ab82 */ /* 0x000ea20000000a00 */
[----:B------:R-:W-:Y:S02]  /*02a0*/  IMAD.MOV.U32 R10, RZ, RZ, -0x1 ;  /* 0xffffffffff0a7424 */ /* 0x000fe400078e00ff */
[----:B-1----:R-:W-:-:S04]  /*02b0*/  IMAD.SHL.U32 R99, R20, 0x80, RZ ;  /* 0x0000008014637824 */ /* 0x002fc800078e00ff */
[----:B------:R1:W5:Y:S01]  /*02c0*/  @!P3 LDG.E R10, desc[UR12][R8.64] ;  /* 0x0000000c080ab981 */ /* 0x000362000c1e1900 */
[----:B--2---:R-:W-:-:S05]  /*02d0*/  @P4 IMAD.IADD R102, R11, 0x1, -R232 ;  /* 0x000000010b664824 */ /* 0x004fca00078e0ae8 */
[----:B----4-:R-:W-:Y:S01]  /*02e0*/  ISETP.GT.AND P3, PT, R102, R99, PT ;  /* 0x000000636600720c */ /* 0x010fe20003f64270 */
[----:B-1-3--:R-:W-:-:S12]  /*02f0*/  @!P0 BRA `(.L_x_864) ;  /* 0x00000000000c8947 */ /* 0x00afd80003800000 */
[----:B------:R-:W2:Y:S02]  /*0300*/  @P1 LDG.E R7, desc[UR12][R8.64+0x4] ;  /* 0x0000040c08071981 */ /* 0x000ea4000c1e1900 */
[----:B--2--5:R-:W-:-:S06]  /*0310*/  @P1 IADD3 R6, PT, PT, R7, -R10, RZ ;  /* 0x8000000a07061210 */ /* 0x024fcc0007ffe0ff */
[----:B------:R1:W5:Y:S02]  /*0320*/  @!P1 LDG.E R6, desc[UR12][R8.64] ;  /* 0x0000000c08069981 */ /* 0x000364000c1e1900 */
.L_x_864:
        /* <DEDUP_REMOVED lines=51> */
.L_x_866:
        /* <DEDUP_REMOVED lines=45> */
.L_x_868:
[----:B------:R-:W-:Y:S05]  /*0930*/  BSYNC.RECONVERGENT B0 ;  /* 0x0000000000007941 */ /* 0x000fea0003800200 */
.L_x_867:
        /* <DEDUP_REMOVED lines=20> */
.L_x_870:
[----:B------:R-:W-:Y:S05]  /*0a80*/  BSYNC.RECONVERGENT B0 ;  /* 0x0000000000007941 */ /* 0x000fea0003800200 */
.L_x_869:
        /* <DEDUP_REMOVED lines=18> */
.L_x_872:
[----:B------:R-:W-:Y:S05]  /*0bb0*/  BSYNC.RECONVERGENT B0 ;  /* 0x0000000000007941 */ /* 0x000fea0003800200 */
.L_x_871:
        /* <DEDUP_REMOVED lines=20> */
.L_x_874:
[----:B------:R-:W-:Y:S05]  /*0d00*/  BSYNC.RECONVERGENT B0 ;  /* 0x0000000000007941 */ /* 0x000fea0003800200 */
.L_x_873:
        /* <DEDUP_REMOVED lines=11> */
.L_x_876:
[----:B------:R-:W-:Y:S05]  /*0dc0*/  BSYNC.RECONVERGENT B0 ;  /* 0x0000000000007941 */ /* 0x000fea0003800200 */
.L_x_875:
        /* <DEDUP_REMOVED lines=10> */
.L_x_878:
[----:B------:R-:W-:Y:S05]  /*0e70*/  BSYNC.RECONVERGENT B0 ;  /* 0x0000000000007941 */ /* 0x000fea0003800200 */
.L_x_877:
        /* <DEDUP_REMOVED lines=10> */
.L_x_880:
[----:B------:R-:W-:Y:S05]  /*0f20*/  BSYNC.RECONVERGENT B0 ;  /* 0x0000000000007941 */ /* 0x000fea0003800200 */
.L_x_879:
        /* <DEDUP_REMOVED lines=10> */
.L_x_865:
        /* <DEDUP_REMOVED lines=22> */
.L_x_881:
[----:B------:R-:W1:Y:S01]  /*1130*/  LDC.64 R166, c[0x0][0x3b8] ;  /* 0x0000ee00ffa67b82 */ /* 0x000e620000000a00 */
[----:B------:R-:W-:-:S05]  /*1140*/  IADD3 R28, PT, PT, R3, R10, RZ ;  /* 0x0000000a031c7210 */ /* 0x000fca0007ffe0ff */
[C---:B-1----:R-:W-:Y:S02]  /*1150*/  IMAD R6, R28.reuse, R167, RZ ;  /* 0x000000a71c067224 */ /* 0x042fe400078e02ff */
[----:B------:R-:W-:-:S05]  /*1160*/  IMAD.WIDE.U32 R28, R28, R166, RZ ;  /* 0x000000a61c1c7225 */ /* 0x000fca00078e00ff */
[----:B------:R-:W-:Y:S02]  /*1170*/  IADD3 R6, PT, PT, R29, R6, RZ ;  /* 0x000000061d067210 */ /* 0x000fe40007ffe0ff */
.L_x_882:
        /* <DEDUP_REMOVED lines=39> */
.L_x_883:
[----:B------:R-:W1:Y:S01]  /*13f0*/  LDC.64 R4, c[0x0][0x3c0] ;  /* 0x0000f000ff047b82 */ /* 0x000e620000000a00 */
[----:B------:R-:W-:-:S05]  /*1400*/  IADD3 R3, PT, PT, R3, R10, RZ ;  /* 0x0000000a03037210 */ /* 0x000fca0007ffe0ff */
[C---:B-1----:R-:W-:Y:S02]  /*1410*/  IMAD R22, R3.reuse, R5, RZ ;  /* 0x0000000503167224 */ /* 0x042fe400078e02ff */
[----:B------:R-:W-:-:S05]  /*1420*/  IMAD.WIDE.U32 R24, R3, R4, RZ ;  /* 0x0000000403187225 */ /* 0x000fca00078e00ff */
[----:B------:R-:W-:-:S07]  /*1430*/  IADD3 R22, PT, PT, R25, R22, RZ ;  /* 0x0000001619167210 */ /* 0x000fce0007ffe0ff */
.L_x_884:
        /* <DEDUP_REMOVED lines=13> */
[----:B------:R-:W-:Y:S01]  /*1510*/  IADD3.X R29, PT, PT, RZ, R6, RZ, P0, !PT ;  /* 0x00000006ff1d7210 */ /* 0x000fe200007fe4ff */
[----:B------:R-:W-:Y:S01]  /*1520*/  IMAD.SHL.U32 R88, R166, 0x40, RZ ;  /* 0x00000040a6587824 */ /* 0x000fe200078e00ff */
[-C--:B------:R-:W-:Y:S01]  /*1530*/  ISETP.GE.AND P0, PT, R3, R226.reuse, PT ;  /* 0x000000e20300720c */ /* 0x080fe20003f06270 */
[----:B------:R-:W4:Y:S01]  /*1540*/  LDCU.64 UR10, c[0x0][0x388] ;  /* 0x00007100ff0a77ac */ /* 0x000f220008000a00 */
[----:B------:R-:W-:Y:S01]  /*1550*/  ISETP.GE.AND P5, PT, R7, R226, PT ;  /* 0x000000e20700720c */ /* 0x000fe20003fa6270 */
[----:B------:R-:W-:Y:S01]  /*1560*/  IMAD.WIDE.U32 R28, R15, R166, R28 ;  /* 0x000000a60f1c7225 */ /* 0x000fe200078e001c */
[----:B------:R-:W-:Y:S01]  /*1570*/  IADD3 R18, P1, PT, R165, R18, RZ ;  /* 0x00000012a5127210 */ /* 0x000fe20007f3e0ff */
[----:B------:R-:W5:Y:S01]  /*1580*/  @!P4 LDC.64 R6, c[0x0][0x3b0] ;  /* 0x0000ec00ff06cb82 */ /* 0x000f620000000a00 */
[----:B------:R-:W-:Y:S01]  /*1590*/  ISETP.GE.AND P6, PT, R9, R226, PT ;  /* 0x000000e20900720c */ /* 0x000fe20003fc6270 */
[----:B------:R-:W-:Y:S01]  /*15a0*/  IMAD R29, R15, R167, R29 ;  /* 0x000000a70f1d7224 */ /* 0x000fe200078e021d */
[----:B------:R-:W-:Y:S01]  /*15b0*/  LOP3.LUT R17, R20, R15, RZ, 0xfc, !PT ;  /* 0x0000000f14117212 */ /* 0x000fe200078efcff */
[----:B------:R-:W-:Y:S01]  /*15c0*/  IMAD.X R19, RZ, RZ, R8, P1 ;  /* 0x000000ffff137224 */ /* 0x000fe200008e0608 */
[----:B------:R-:W-:Y:S01]  /*15d0*/  SHF.R.S32.HI R14, RZ, 0x1f, R0 ;  /* 0x0000001fff0e7819 */ /* 0x000fe20000011400 */
[----:B------:R-:W-:Y:S01]  /*15e0*/  IMAD.SHL.U32 R92, R166, 0x20, RZ ;  /* 0x00000020a65c7824 */ /* 0x000fe200078e00ff */
[----:B------:R-:W-:Y:S01]  /*15f0*/  LOP3.LUT R25, R234, 0x1f8, RZ, 0xc0, !PT ;  /* 0x000001f8ea197812 */ /* 0x000fe200078ec0ff */
[----:B------:R-:W4:Y:S01]  /*1600*/  @!P0 LDC.64 R12, c[0x0][0x3b0] ;  /* 0x0000ec00ff0c8b82 */ /* 0x000f220000000a00 */
[----:B------:R-:W-:Y:S01]  /*1610*/  @!P0 IADD3 R20, P1, PT, R17, 0x20, RZ ;  /* 0x0000002011148810 */ /* 0x000fe20007f3e0ff */
[----:B-1----:R-:W-:Y:S01]  /*1620*/  IMAD.WIDE.U32 R18, R27, UR8, R18 ;  /* 0x000000081b127c25 */ /* 0x002fe2000f8e0012 */
[----:B------:R-:W-:-:S02]  /*1630*/  LOP3.LUT R25, R25, 0x38, R168, 0x78, !PT ;  /* 0x0000003819197812 */ /* 0x000fc400078e78a8 */
[----:B------:R-:W-:Y:S01]  /*1640*/  @!P0 IADD3.X R23, PT, PT, RZ, R21, RZ, P1, !PT ;  /* 0x00000015ff178210 */ /* 0x000fe20000ffe4ff */
[----:B---3--:R-:W-:Y:S01]  /*1650*/  IMAD R31, R14, UR4, RZ ;  /* 0x000000040e1f7c24 */ /* 0x008fe2000f8e02ff */
[----:B------:R-:W-:Y:S01]  /*1660*/  LOP3.LUT R234, R25, 0x1e00, R234, 0xf8, !PT ;  /* 0x00001e0019ea7812 */ /* 0x000fe200078ef8ea */
[----:B------:R-:W1:Y:S01]  /*1670*/  @!P4 LDC.64 R10, c[0x0][0x380] ;  /* 0x0000e000ff0acb82 */ /* 0x000e620000000a00 */
[----:B------:R-:W-:Y:S01]  /*1680*/  IMAD R19, R27, UR9, R19 ;  /* 0x000000091b137c24 */ /* 0x000fe2000f8e0213 */
[----:B------:R-:W-:Y:S01]  /*1690*/  SHF.L.U64.HI R90, R166, 0x5, R167 ;  /* 0x00000005a65a7819 */ /* 0x000fe200000102a7 */
[C---:B------:R-:W-:Y:S01]  /*16a0*/  IMAD R31, R0.reuse, UR5, R31 ;  /* 0x00000005001f7c24 */ /* 0x040fe2000f8e021f */
[----:B------:R-:W-:Y:S01]  /*16b0*/  UMOV UR5, 0x400 ;  /* 0x0000040000057882 */ /* 0x000fe20000000000 */
[----:B------:R-:W-:Y:S01]  /*16c0*/  IMAD.WIDE.U32 R28, R0, UR4, R28 ;  /* 0x00000004001c7c25 */ /* 0x000fe2000f8e001c */
[----:B------:R-:W-:Y:S01]  /*16d0*/  @!P0 MOV R33, R19 ;  /* 0x0000001300218202 */ /* 0x000fe20000000f00 */
[----:B--2---:R-:W-:Y:S01]  /*16e0*/  ULEA UR5, UR14, UR5, 0x18 ;  /* 0x000000050e057291 */ /* 0x004fe2000f8ec0ff */
[----:B------:R-:W2:Y:S01]  /*16f0*/  @!P0 LDC.64 R8, c[0x0][0x380] ;  /* 0x0000e000ff088b82 */ /* 0x000ea20000000a00 */
[----:B-----5:R-:W-:Y:S01]  /*1700*/  @!P4 IMAD R26, R21, R6, RZ ;  /* 0x00000006151ac224 */ /* 0x020fe200078e02ff */
[----:B----4-:R-:W-:Y:S01]  /*1710*/  LEA R231, P1, R28, UR10, 0x1 ;  /* 0x0000000a1ce77c11 */ /* 0x010fe2000f8208ff */
[----:B------:R-:W-:Y:S01]  /*1720*/  @!P0 IMAD.MOV.U32 R32, RZ, RZ, R18 ;  /* 0x000000ffff208224 */ /* 0x000fe200078e0012 */
[----:B------:R-:W-:Y:S01]  /*1730*/  SHF.R.U32.HI R100, RZ, 0x1, R168 ;  /* 0x00000001ff647819 */ /* 0x000fe200000116a8 */
[----:B------:R-:W-:Y:S01]  /*1740*/  IMAD.IADD R230, R29, 0x1, R31 ;  /* 0x000000011de67824 */ /* 0x000fe200078e021f */
[----:B------:R-:W-:Y:S01]  /*1750*/  LEA R234, R234, UR5, 0x1 ;  /* 0x00000005eaea7c11 */ /* 0x000fe2000f8e08ff */
[----:B------:R-:W-:Y:S01]  /*1760*/  IMAD.MOV.U32 R89, RZ, RZ, 0x20 ;  /* 0x00000020ff597424 */ /* 0x000fe200078e00ff */
[----:B------:R-:W3:Y:S01]  /*1770*/  LDCU UR4, c[0x0][0x50c] ;  /* 0x0000a180ff0477ac */ /* 0x000ee20008000800 */
[----:B------:R-:W-:Y:S01]  /*1780*/  @!P0 IMAD R16, R23, R12, RZ ;  /* 0x0000000c17108224 */ /* 0x000fe200078e02ff */
[----:B------:R-:W-:Y:S01]  /*1790*/  LEA.HI.X R230, R28, UR11, R230, 0x1, P1 ;  /* 0x0000000b1ce67c11 */ /* 0x000fe200088f0ce6 */
[----:B------:R-:W-:-:S02]  /*17a0*/  @!P4 IMAD R23, R17, R7, R26 ;  /* 0x000000071117c224 */ /* 0x000fc400078e021a */
[----:B------:R-:W-:Y:S02]  /*17b0*/  @!P4 IMAD.WIDE.U32 R26, R17, R6, R18 ;  /* 0x00000006111ac225 */ /* 0x000fe400078e0012 */
[----:B------:R-:W4:Y:S02]  /*17c0*/  @!P6 LDC.64 R6, c[0x0][0x3b0] ;  /* 0x0000ec00ff06eb82 */ /* 0x000f240000000a00 */
[----:B------:R-:W-:Y:S01]  /*17d0*/  @!P0 IMAD R13, R20, R13, R16 ;  /* 0x0000000d140d8224 */ /* 0x000fe200078e0210 */
[----:B-1----:R-:W-:Y:S01]  /*17e0*/  @!P4 LEA R28, P2, R26, R10, 0x1 ;  /* 0x0000000a1a1cc211 */ /* 0x002fe200078408ff */
[----:B------:R-:W-:-:S04]  /*17f0*/  @!P0 IMAD.WIDE.U32 R32, R20, R12, R32 ;  /* 0x0000000c14208225 */ /* 0x000fc800078e0020 */
[----:B------:R-:W-:Y:S01]  /*1800*/  VIADD R16, R2, 0xffffffff ;  /* 0xffffffff02107836 */ /* 0x000fe20000000000 */
[----:B--2---:R-:W-:Y:S01]  /*1810*/  @!P0 LEA R30, P1, R32, R8, 0x1 ;  /* 0x00000008201e8211 */ /* 0x004fe200078208ff */
[----:B------:R-:W-:Y:S02]  /*1820*/  @!P4 IMAD.IADD R23, R27, 0x1, R23 ;  /* 0x000000011b17c824 */ /* 0x000fe400078e0217 */
[----:B------:R-:W-:Y:S02]  /*1830*/  @!P0 IMAD.IADD R10, R33, 0x1, R13 ;  /* 0x00000001210a8824 */ /* 0x000fe400078e020d */
[----:B------:R-:W-:Y:S01]  /*1840*/  IMAD R12, R16, -0x40, R93 ;  /* 0xffffffc0100c7824 */ /* 0x000fe200078e025d */
[----:B------:R-:W-:Y:S01]  /*1850*/  @!P4 LEA.HI.X R29, R26, R11, R23, 0x1, P2 ;  /* 0x0000000b1a1dc211 */ /* 0x000fe200010f0c17 */
[----:B------:R-:W-:Y:S01]  /*1860*/  @!P6 IMAD.MOV.U32 R27, RZ, RZ, R19 ;  /* 0x000000ffff1be224 */ /* 0x000fe200078e0013 */
[----:B------:R-:W-:Y:S01]  /*1870*/  @!P0 LEA.HI.X R31, R32, R9, R10, 0x1, P1 ;  /* 0x00000009201f8211 */ /* 0x000fe200008f0c0a */
[----:B------:R-:W-:Y:S01]  /*1880*/  IMAD.MOV.U32 R171, RZ, RZ, 0x40 ;  /* 0x00000040ffab7424 */ /* 0x000fe200078e00ff */
[CC--:B------:R-:W-:Y:S01]  /*1890*/  ISETP.GE.AND P3, PT, R3.reuse, R12.reuse, PT ;  /* 0x0000000c0300720c */ /* 0x0c0fe20003f66270 */
[----:B------:R-:W1:Y:S01]  /*18a0*/  @!P6 LDC.64 R10, c[0x0][0x380] ;  /* 0x0000e000ff0aeb82 */ /* 0x000e620000000a00 */
[----:B------:R-:W-:Y:S01]  /*18b0*/  ISETP.GE.AND P2, PT, R3, R12, PT ;  /* 0x0000000c0300720c */ /* 0x000fe20003f46270 */
[----:B------:R-:W-:Y:S01]  /*18c0*/  @!PT LDS RZ, [RZ] ;  /* 0x00000000fffff984 */ /* 0x000fe20000000800 */
[----:B------:R-:W-:Y:S01]  /*18d0*/  @!PT LDS RZ, [RZ] ;  /* 0x00000000fffff984 */ /* 0x000fe20000000800 */
[----:B------:R-:W-:Y:S01]  /*18e0*/  @!PT LDS RZ, [RZ] ;  /* 0x00000000fffff984 */ /* 0x000fe20000000800 */
[----:B------:R-:W-:Y:S01]  /*18f0*/  @!P4 LDGSTS.E.BYPASS.LTC128B.128 [R234], desc[UR12][R28.64] ;  /* 0x000000001ceacfae */ /* 0x000fe2000b981a0c */
[----:B------:R-:W-:-:S02]  /*1900*/  @!P6 IADD3 R3, P1, PT, R17, 0x40, RZ ;  /* 0x000000401103e810 */ /* 0x000fc40007f3e0ff */
[----:B------:R-:W-:Y:S01]  /*1910*/  @!P6 MOV R26, R18 ;  /* 0x00000012001ae202 */ /* 0x000fe20000000f00 */
[----:B------:R-:W-:Y:S02]  /*1920*/  @!P4 LDGSTS.E.BYPASS.LTC128B.128 [R234+0x4000], desc[UR12][R28.64+0x80] ;  /* 0x040000801ceacfae */ /* 0x000fe4000b981a0c */
[----:B------:R-:W2:Y:S01]  /*1930*/  @!P5 LDC.64 R8, c[0x0][0x3b0] ;  /* 0x0000ec00ff08db82 */ /* 0x000ea20000000a00 */
[----:B------:R-:W-:Y:S01]  /*1940*/  @!P6 IMAD.X R13, RZ, RZ, R21, P1 ;  /* 0x000000ffff0de224 */ /* 0x000fe200008e0615 */
[----:B------:R-:W-:Y:S01]  /*1950*/  @!P4 LDGSTS.E.BYPASS.LTC128B.128 [R234+0x8000], desc[UR12][R28.64+0x100] ;  /* 0x080001001ceacfae */ /* 0x000fe2000b981a0c */
[----:B----4-:R-:W-:-:S03]  /*1960*/  @!P6 IMAD.WIDE.U32 R26, R3, R6, R26 ;  /* 0x00000006031ae225 */ /* 0x010fc600078e001a */
[----:B------:R-:W-:Y:S01]  /*1970*/  @!P4 LDGSTS.E.BYPASS.LTC128B.128 [R234+0xc000], desc[UR12][R28.64+0x180] ;  /* 0x0c0001801ceacfae */ /* 0x000fe2000b981a0c */
[----:B------:R-:W-:Y:S01]  /*1980*/  ISETP.GE.AND P4, PT, R15, R12, PT ;  /* 0x0000000c0f00720c */ /* 0x000fe20003f86270 */
[----:B------:R-:W-:Y:S02]  /*1990*/  @!P6 IMAD R12, R13, R6, RZ ;  /* 0x000000060d0ce224 */ /* 0x000fe400078e02ff */
[----:B------:R-:W-:Y:S02]  /*19a0*/  @!P0 LDGSTS.E.BYPASS.LTC128B.128 [R234+0x1000], desc[UR12][R30.64] ;  /* 0x010000001eea8fae */ /* 0x000fe4000b981a0c */
[----:B------:R-:W-:Y:S01]  /*19b0*/  @!P6 IMAD R12, R3, R7, R12 ;  /* 0x00000007030ce224 */ /* 0x000fe200078e020c */
[----:B------:R-:W-:Y:S01]  /*19c0*/  SHF.L.U64.HI R3, R166, 0x6, R167 ;  /* 0x00000006a6037819 */ /* 0x000fe200000102a7 */
[----:B------:R-:W-:Y:S01]  /*19d0*/  @!P0 LDGSTS.E.BYPASS.LTC128B.128 [R234+0x5000], desc[UR12][R30.64+0x80] ;  /* 0x050000801eea8fae */ /* 0x000fe2000b981a0c */
[----:B------:R-:W4:Y:S01]  /*19e0*/  @!P5 LDC.64 R6, c[0x0][0x380] ;  /* 0x0000e000ff06db82 */ /* 0x000f220000000a00 */
[----:B------:R-:W-:Y:S01]  /*19f0*/  @!P6 IMAD.IADD R12, R27, 0x1, R12 ;  /* 0x000000011b0ce824 */ /* 0x000fe200078e020c */
[C---:B-1----:R-:W-:Y:S01]  /*1a00*/  @!P6 LEA R10, P1, R26.reuse, R10, 0x1 ;  /* 0x0000000a1a0ae211 */ /* 0x042fe200078208ff */
[----:B------:R-:W-:Y:S03]  /*1a10*/  @!P0 LDGSTS.E.BYPASS.LTC128B.128 [R234+0x9000], desc[UR12][R30.64+0x100] ;  /* 0x090001001eea8fae */ /* 0x000fe6000b981a0c */
[----:B------:R-:W-:Y:S01]  /*1a20*/  @!P6 LEA.HI.X R11, R26, R11, R12, 0x1, P1 ;  /* 0x0000000b1a0be211 */ /* 0x000fe200008f0c0c */
[----:B------:R-:W-:Y:S01]  /*1a30*/  @!P0 LDGSTS.E.BYPASS.LTC128B.128 [R234+0xd000], desc[UR12][R30.64+0x180] ;  /* 0x0d0001801eea8fae */ /* 0x000fe2000b981a0c */
[----:B------:R-:W-:Y:S01]  /*1a40*/  IADD3 R24, P0, PT, R165, R24, RZ ;  /* 0x00000018a5187210 */ /* 0x000fe20007f1e0ff */
[----:B------:R-:W-:-:S02]  /*1a50*/  IMAD R12, R3, R16, RZ ;  /* 0x00000010030c7224 */ /* 0x000fc400078e02ff */
[----:B------:R-:W-:Y:S02]  /*1a60*/  @!P6 LDGSTS.E.BYPASS.LTC128B.128 [R234+0x2000], desc[UR12][R10.64] ;  /* 0x020000000aeaefae */ /* 0x000fe4000b981a0c */
[----:B------:R-:W-:Y:S01]  /*1a70*/  IMAD.X R25, RZ, RZ, R22, P0 ;  /* 0x000000ffff197224 */ /* 0x000fe200000e0616 */
[----:B------:R-:W-:Y:S01]  /*1a80*/  @!P5 IADD3 R17, P0, PT, R17, 0x60, RZ ;  /* 0x000000601111d810 */ /* 0x000fe20007f1e0ff */
[----:B------:R-:W-:Y:S01]  /*1a90*/  IMAD.WIDE.U32 R22, R88, R16, RZ ;  /* 0x0000001058167225 */ /* 0x000fe200078e00ff */
[----:B------:R-:W-:Y:S02]  /*1aa0*/  @!P6 LDGSTS.E.BYPASS.LTC128B.128 [R234+0x6000], desc[UR12][R10.64+0x80] ;  /* 0x060000800aeaefae */ /* 0x000fe4000b981a0c */
[----:B------:R-:W-:Y:S01]  /*1ab0*/  @!P5 IADD3.X R21, PT, PT, RZ, R21, RZ, P0, !PT ;  /* 0x00000015ff15d210 */ /* 0x000fe200007fe4ff */
[----:B--2---:R-:W-:Y:S01]  /*1ac0*/  @!P5 IMAD.WIDE.U32 R18, R17, R8, R18 ;  /* 0x000000081112d225 */ /* 0x004fe200078e0012 */
[----:B------:R-:W-:Y:S01]  /*1ad0*/  IADD3 R13, PT, PT, R23, R12, RZ ;  /* 0x0000000c170d7210 */ /* 0x000fe20007ffe0ff */
[----:B------:R-:W-:Y:S02]  /*1ae0*/  @!P6 LDGSTS.E.BYPASS.LTC128B.128 [R234+0xa000], desc[UR12][R10.64+0x100] ;  /* 0x0a0001000aeaefae */ /* 0x000fe4000b981a0c */
[----:B------:R-:W-:Y:S01]  /*1af0*/  @!P5 IMAD R20, R21, R8, RZ ;  /* 0x000000081514d224 */ /* 0x000fe200078e02ff */
[----:B------:R-:W-:Y:S01]  /*1b00*/  @!P3 IADD3 R8, P0, PT, R92, R22, RZ ;  /* 0x000000165c08b210 */ /* 0x000fe20007f1e0ff */
[----:B------:R-:W-:Y:S01]  /*1b10*/  @!P6 LDGSTS.E.BYPASS.LTC128B.128 [R234+0xe000], desc[UR12][R10.64+0x180] ;  /* 0x0e0001800aeaefae */ /* 0x000fe2000b981a0c */
[----:B------:R-:W-:Y:S01]  /*1b20*/  IMAD.WIDE.U32 R24, R15, R4, R24 ;  /* 0x000000040f187225 */ /* 0x000fe200078e0018 */
[----:B------:R-:W-:-:S03]  /*1b30*/  LOP3.LUT P6, RZ, R168, 0x4, RZ, 0xc0, !PT ;  /* 0x00000004a8ff7812 */ /* 0x000fc600078cc0ff */
[----:B------:R-:W-:Y:S01]  /*1b40*/  @!P5 IMAD R9, R17, R9, R20 ;  /* 0x000000091109d224 */ /* 0x000fe200078e0214 */
[----:B------:R-:W-:Y:S01]  /*1b50*/  @!P4 LEA R20, P1, R22, R231, 0x1 ;  /* 0x000000e71614c211 */ /* 0x000fe200078208ff */
[----:B------:R-:W-:Y:S01]  /*1b60*/  IMAD R25, R15, R5, R25 ;  /* 0x000000050f197224 */ /* 0x000fe200078e0219 */
[----:B------:R-:W-:Y:S01]  /*1b70*/  SHF.L.U32 R17, R4, 0x6, RZ ;  /* 0x0000000604117819 */ /* 0x000fe200000006ff */
[----:B------:R-:W-:Y:S01]  /*1b80*/  @!P5 IMAD.IADD R9, R19, 0x1, R9 ;  /* 0x000000011309d824 */ /* 0x000fe200078e0209 */
[--C-:B------:R-:W-:Y:S01]  /*1b90*/  @!P4 LEA.HI.X R21, R22, R230, R13.reuse, 0x1, P1 ;  /* 0x000000e61615c211 */ /* 0x100fe200008f0c0d */
[----:B------:R-:W-:Y:S01]  /*1ba0*/  @!P3 IMAD.X R13, R90, 0x1, R13, P0 ;  /* 0x000000015a0db824 */ /* 0x000fe200000e060d */
[----:B----4-:R-:W-:Y:S01]  /*1bb0*/  @!P5 LEA R6, P1, R18, R6, 0x1 ;  /* 0x000000061206d211 */ /* 0x010fe200078208ff */
[----:B------:R-:W-:Y:S01]  /*1bc0*/  IMAD R15, R14, UR6, RZ ;  /* 0x000000060e0f7c24 */ /* 0x000fe2000f8e02ff */
[----:B------:R-:W-:Y:S01]  /*1bd0*/  @!P3 LEA R12, P0, R8, R231, 0x1 ;  /* 0x000000e7080cb211 */ /* 0x000fe200078008ff */
[----:B------:R-:W-:Y:S01]  /*1be0*/  IMAD.WIDE.U32 R24, R0, UR6, R24 ;  /* 0x0000000600187c25 */ /* 0x000fe2000f8e0018 */
[----:B------:R-:W-:-:S02]  /*1bf0*/  @!P5 LEA.HI.X R7, R18, R7, R9, 0x1, P1 ;  /* 0x000000071207d211 */ /* 0x000fc400008f0c09 */
[----:B------:R-:W-:Y:S01]  /*1c00*/  @!P3 LEA.HI.X R13, R8, R230, R13, 0x1, P0 ;  /* 0x000000e6080db211 */ /* 0x000fe200000f0c0d */
[----:B------:R-:W-:Y:S01]  /*1c10*/  IMAD R15, R0, UR7, R15 ;  /* 0x00000007000f7c24 */ /* 0x000fe2000f8e020f */
[----:B------:R-:W1:Y:S01]  /*1c20*/  LDCU.64 UR6, c[0x0][0x390] ;  /* 0x00007200ff0677ac */ /* 0x000e620008000a00 */
[----:B------:R-:W-:Y:S01]  /*1c30*/  @!P5 LDGSTS.E.BYPASS.LTC128B.128 [R234+0x3000], desc[UR12][R6.64] ;  /* 0x0300000006eadfae */ /* 0x000fe2000b981a0c */
[----:B------:R-:W-:Y:S01]  /*1c40*/  SHF.L.U64.HI R9, R4, 0x6, R5 ;  /* 0x0000000604097819 */ /* 0x000fe20000010205 */
[C---:B------:R-:W-:Y:S01]  /*1c50*/  IMAD.SHL.U32 R0, R168.reuse, 0x40, RZ ;  /* 0x00000040a8007824 */ /* 0x040fe200078e00ff */
[----:B------:R-:W-:Y:S01]  /*1c60*/  IADD3 R15, PT, PT, R25, R15, RZ ;  /* 0x0000000f190f7210 */ /* 0x000fe20007ffe0ff */
[----:B------:R-:W-:Y:S01]  /*1c70*/  @!P5 LDGSTS.E.BYPASS.LTC128B.128 [R234+0x7000], desc[UR12][R6.64+0x80] ;  /* 0x0700008006eadfae */ /* 0x000fe2000b981a0c */
[----:B------:R-:W-:Y:S01]  /*1c80*/  IMAD.SHL.U32 R8, R168, 0x20, RZ ;  /* 0x00000020a8087824 */ /* 0x000fe200078e00ff */
[----:B------:R-:W-:Y:S02]  /*1c90*/  SEL R171, R171, 0xffffffc0, !P6 ;  /* 0xffffffc0abab7807 */ /* 0x000fe40007000000 */
[----:B------:R-:W-:Y:S01]  /*1ca0*/  @!P5 LDGSTS.E.BYPASS.LTC128B.128 [R234+0xb000], desc[UR12][R6.64+0x100] ;  /* 0x0b00010006eadfae */ /* 0x000fe2000b981a0c */
[----:B------:R-:W-:-:S02]  /*1cb0*/  LOP3.LUT R181, R165, 0x1c0, R0, 0xf8, !PT ;  /* 0x000001c0a5b57812 */ /* 0x000fc400078ef800 */
[----:B------:R-:W-:Y:S01]  /*1cc0*/  LOP3.LUT R221, R0, 0x400, RZ, 0xc0, !PT ;  /* 0x0000040000dd7812 */ /* 0x000fe200078ec0ff */
[----:B------:R2:W-:Y:S01]  /*1cd0*/  @!P5 LDGSTS.E.BYPASS.LTC128B.128 [R234+0xf000], desc[UR12][R6.64+0x180] ;  /* 0x0f00018006eadfae */ /* 0x0005e2000b981a0c */
[----:B------:R-:W-:Y:S02]  /*1ce0*/  LOP3.LUT R91, R181, 0x8, R100, 0x78, !PT ;  /* 0x00000008b55b7812 */ /* 0x000fe400078e7864 */
[----:B------:R-:W-:Y:S01]  /*1cf0*/  LOP3.LUT R100, R100, 0x1f0, RZ, 0xc0, !PT ;  /* 0x000001f064647812 */ /* 0x000fe200078ec0ff */
[----:B------:R-:W-:Y:S01]  /*1d00*/  @!P4 LDGSTS.E.BYPASS.LTC128B.128 [R234+0x10000], desc[UR12][R20.64] ;  /* 0x1000000014eacfae */ /* 0x000fe2000b981a0c */
[----:B-1----:R-:W-:Y:S02]  /*1d10*/  LEA R229, P1, R24, UR6, 0x1 ;  /* 0x0000000618e57c11 */ /* 0x002fe4000f8208ff */
[----:B------:R-:W-:Y:S01]  /*1d20*/  IADD3 R99, PT, PT, R100, 0x1, R99 ;  /* 0x0000000164637810 */ /* 0x000fe20007ffe063 */
[----:B------:R-:W-:Y:S01]  /*1d30*/  @!P4 LDGSTS.E.BYPASS.LTC128B.128 [R234+0x12000], desc[UR12][R20.64+0x80] ;  /* 0x1200008014eacfae */ /* 0x000fe2000b981a0c */
[----:B------:R-:W-:-:S02]  /*1d40*/  LEA.HI.X R228, R24, UR7, R15, 0x1, P1 ;  /* 0x0000000718e47c11 */ /* 0x000fc400088f0c0f */
[----:B------:R-:W-:Y:S01]  /*1d50*/  ISETP.NE.AND P5, PT, R2, 0x1, PT ;  /* 0x000000010200780c */ /* 0x000fe20003fa5270 */
[----:B------:R-:W-:Y:S04]  /*1d60*/  @!P4 LDGSTS.E.BYPASS.LTC128B.128 [R234+0x14000], desc[UR12][R20.64+0x100] ;  /* 0x1400010014eacfae */ /* 0x000fe8000b981a0c */
[----:B------:R-:W-:Y:S04]  /*1d70*/  @!P4 LDGSTS.E.BYPASS.LTC128B.128 [R234+0x16000], desc[UR12][R20.64+0x180] ;  /* 0x1600018014eacfae */ /* 0x000fe8000b981a0c */
[----:B------:R-:W-:Y:S04]  /*1d80*/  @!P3 LDGSTS.E.BYPASS.LTC128B.128 [R234+0x11000], desc[UR12][R12.64] ;  /* 0x110000000ceabfae */ /* 0x000fe8000b981a0c */
[----:B------:R-:W-:Y:S01]  /*1d90*/  @!P3 LDGSTS.E.BYPASS.LTC128B.128 [R234+0x13000], desc[UR12][R12.64+0x80] ;  /* 0x130000800ceabfae */ /* 0x000fe2000b981a0c */
[----:B--2---:R-:W-:-:S03]  /*1da0*/  IMAD R7, R9, R16, RZ ;  /* 0x0000001009077224 */ /* 0x004fc600078e02ff */
[----:B------:R-:W-:Y:S01]  /*1db0*/  @!P3 LDGSTS.E.BYPASS.LTC128B.128 [R234+0x15000], desc[UR12][R12.64+0x100] ;  /* 0x150001000ceabfae */ /* 0x000fe2000b981a0c */
[----:B------:R-:W-:Y:S01]  /*1dc0*/  IMAD.WIDE.U32 R16, R17, R16, RZ ;  /* 0x0000001011107225 */ /* 0x000fe200078e00ff */
[----:B------:R-:W-:Y:S02]  /*1dd0*/  LOP3.LUT R9, R0, 0x200, RZ, 0xc0, !PT ;  /* 0x0000020000097812 */ /* 0x000fe400078ec0ff */
[----:B------:R1:W-:Y:S01]  /*1de0*/  @!P3 LDGSTS.E.BYPASS.LTC128B.128 [R234+0x17000], desc[UR12][R12.64+0x180] ;  /* 0x170001800ceabfae */ /* 0x0003e2000b981a0c */
[----:B------:R-:W-:Y:S01]  /*1df0*/  IMAD.IADD R7, R17, 0x1, R7 ;  /* 0x0000000111077824 */ /* 0x000fe200078e0207 */
[----:B------:R-:W-:Y:S02]  /*1e00*/  @!P2 LEA R6, P0, R4, R16, 0x5 ;  /* 0x000000100406a211 */ /* 0x000fe400078028ff */
[----:B------:R-:W0:Y:S01]  /*1e10*/  LDGDEPBAR ;  /* 0x00000000000079af */ /* 0x000e220000000000 */
[----:B------:R-:W-:Y:S02]  /*1e20*/  @!P4 LEA R10, P1, R16, R229, 0x1 ;  /* 0x000000e5100ac211 */ /* 0x000fe400078208ff */
[----:B------:R-:W-:-:S02]  /*1e30*/  @!P2 LEA.HI.X R5, R4, R7, R5, 0x5, P0 ;  /* 0x000000070405a211 */ /* 0x000fc400000f2c05 */
[----:B------:R-:W-:Y:S02]  /*1e40*/  @!P4 LEA.HI.X R11, R16, R228, R7, 0x1, P1 ;  /* 0x000000e4100bc211 */ /* 0x000fe400008f0c07 */
[----:B------:R-:W-:Y:S02]  /*1e50*/  LOP3.LUT R8, R9, 0x7c00, R8, 0xf8, !PT ;  /* 0x00007c0009087812 */ /* 0x000fe400078ef808 */
[----:B------:R-:W-:Y:S02]  /*1e60*/  LOP3.LUT R4, R181, 0x8, R168, 0x78, !PT ;  /* 0x00000008b5047812 */ /* 0x000fe400078e78a8 */
[----:B------:R-:W-:-:S03]  /*1e70*/  IADD3 R8, PT, PT, R91, R8, RZ ;  /* 0x000000085b087210 */ /* 0x000fc60007ffe0ff */
[----:B------:R-:W-:Y:S01]  /*1e80*/  IMAD R221, R4, 0x2, R221 ;  /* 0x0000000204dd7824 */ /* 0x000fe200078e02dd */
[----:B------:R-:W-:-:S03]  /*1e90*/  LEA R106, R8, UR5, 0x1 ;  /* 0x00000005086a7c11 */ /* 0x000fc6000f8e08ff */
[----:B------:R-:W-:Y:S01]  /*1ea0*/  VIADD R96, R221, UR5 ;  /* 0x00000005dd607c36 */ /* 0x000fe20008000000 */
[----:B------:R-:W-:Y:S02]  /*1eb0*/  IADD3 R104, PT, PT, R106, R171, RZ ;  /* 0x000000ab6a687210 */ /* 0x000fe40007ffe0ff */
[----:B-1----:R-:W-:Y:S01]  /*1ec0*/  @!P2 LEA R12, P0, R6, R229, 0x1 ;  /* 0x000000e5060ca211 */ /* 0x002fe200078008ff */
[----:B------:R-:W-:-:S04]  /*1ed0*/  DEPBAR.LE SB0, 0x0 ;  /* 0x000080000000791a */ /* 0x000fc80000000000 */
[----:B------:R-:W-:Y:S01]  /*1ee0*/  BAR.SYNC.DEFER_BLOCKING 0x0 ;  /* 0x0000000000007b1d */ /* 0x000fe20000010000 */
[----:B------:R-:W-:Y:S02]  /*1ef0*/  @!P2 LEA.HI.X R13, R6, R228, R5, 0x1, P0 ;  /* 0x000000e4060da211 */ /* 0x000fe400000f0c05 */
[----:B------:R-:W-:-:S04]  /*1f00*/  LOP3.LUT P0, RZ, R168, 0x2, RZ, 0xc0, !PT ;  /* 0x00000002a8ff7812 */ /* 0x000fc8000780c0ff */
[----:B------:R-:W-:-:S04]  /*1f10*/  SEL R89, R89, 0xffffffe0, !P0 ;  /* 0xffffffe059597807 */ /* 0x000fc80004000000 */
[----:B------:R-:W-:Y:S01]  /*1f20*/  IADD3 R101, PT, PT, R106, R89, RZ ;  /* 0x000000596a657210 */ /* 0x000fe20007ffe0ff */
[C---:B------:R-:W-:Y:S02]  /*1f30*/  IMAD.IADD R97, R96.reuse, 0x1, R89 ;  /* 0x0000000160617824 */ /* 0x040fe400078e0259 */
[----:B------:R-:W-:Y:S02]  /*1f40*/  IMAD.IADD R96, R96, 0x1, R171 ;  /* 0x0000000160607824 */ /* 0x000fe400078e02ab */
[----:B------:R-:W-:-:S03]  /*1f50*/  IMAD.IADD R98, R89, 0x1, R104 ;  /* 0x0000000159627824 */ /* 0x000fc600078e0268 */
[----:B------:R-:W-:Y:S01]  /*1f60*/  IADD3 R95, PT, PT, R89, R96, RZ ;  /* 0x00000060595f7210 */ /* 0x000fe20007ffe0ff */
        /* <DEDUP_REMOVED lines=23> */
[----:B------:R-:W2:Y:S04]  /*20e0*/  LDSM.16.M88.4 R60, [R221+UR5+0x10000] ;  /* 0x01000005dd3c783b */ /* 0x000ea80008000200 */
[----:B------:R-:W4:Y:S04]  /*20f0*/  LDSM.16.M88.4 R52, [R221+UR5+0x10800] ;  /* 0x01080005dd34783b */ /* 0x000f280008000200 */
[----:B------:R-:W5:Y:S04]  /*2100*/  LDSM.16.M88.4 R44, [R221+UR5+0x11000] ;  /* 0x01100005dd2c783b */ /* 0x000f680008000200 */
[----:B------:R-:W3:Y:S04]  /*2110*/  LDSM.16.M88.4 R24, [R221+UR5+0x11800] ;  /* 0x01180005dd18783b */ /* 0x000ee80008000200 */
[----:B------:R-:W-:Y:S04]  /*2120*/  LDSM.16.M88.4 R16, [R101] ;  /* 0x000000006510783b */ /* 0x000fe80000000200 */
[----:B------:R-:W3:Y:S04]  /*2130*/  LDSM.16.M88.4 R4, [R97+0x10000] ;  /* 0x010000006104783b */ /* 0x000ee80000000200 */
[----:B-1----:R-:W1:Y:S04]  /*2140*/  LDSM.16.M88.4 R8, [R97+0x10800] ;  /* 0x010800006108783b */ /* 0x002e680000000200 */
[----:B------:R-:W1:Y:S04]  /*2150*/  LDSM.16.M88.4 R20, [R97+0x11000] ;  /* 0x011000006114783b */ /* 0x000e680000000200 */
[----:B------:R-:W1:Y:S04]  /*2160*/  LDSM.16.M88.4 R68, [R97+0x11800] ;  /* 0x011800006144783b */ /* 0x000e680000000200 */
[----:B------:R-:W-:Y:S01]  /*2170*/  LDSM.16.M88.4 R32, [R96+0x10800] ;  /* 0x010800006020783b */ /* 0x000fe20000000200 */
[C---:B--2---:R-:W-:Y:S03]  /*2180*/  HMMA.16816.F32.BF16 R12, R36.reuse, R60, RZ ;  /* 0x0000003c240c723c */ /* 0x044fe600000418ff */
[----:B------:R-:W-:Y:S04]  /*2190*/  LDSM.16.M88.4 R64, [R96+0x10000] ;  /* 0x010000006040783b */ /* 0x000fe80000000200 */
[----:B------:R-:W-:Y:S01]  /*21a0*/  LDSM.16.M88.4 R72, [R98] ;  /* 0x000000006248783b */ /* 0x000fe20000000200 */
[C---:B----4-:R-:W-:Y:S03]  /*21b0*/  HMMA.16816.F32.BF16 R56, R36.reuse, R52, RZ ;  /* 0x000000342438723c */ /* 0x050fe600000418ff */
[----:B------:R-:W-:Y:S04]  /*21c0*/  LDSM.16.M88.4 R28, [R95+0x10000] ;  /* 0x010000005f1c783b */ /* 0x000fe80000000200 */
[----:B------:R-:W-:Y:S01]  /*21d0*/  LDSM.16.M88.4 R76, [R95+0x11800] ;  /* 0x011800005f4c783b */ /* 0x000fe20000000200 */
[C---:B------:R-:W-:Y:S03]  /*21e0*/  HMMA.16816.F32.BF16 R60, R36.reuse, R62, RZ ;  /* 0x0000003e243c723c */ /* 0x040fe600000418ff */
[----:B------:R-:W-:Y:S04]  /*21f0*/  LDSM.16.M88.4 R80, [R96+0x13000] ;  /* 0x013000006050783b */ /* 0x000fe80000000200 */
[----:B------:R-:W-:Y:S01]  /*2200*/  LDSM.16.M88.4 R84, [R95+0x14000] ;  /* 0x014000005f54783b */ /* 0x000fe20000000200 */
[C---:B------:R-:W-:Y:S03]  /*2210*/  HMMA.16816.F32.BF16 R52, R36.reuse, R54, RZ ;  /* 0x000000362434723c */ /* 0x040fe600000418ff */
[----:B------:R-:W0:Y:S05]  /*2220*/  LDGDEPBAR ;  /* 0x00000000000079af */ /* 0x000e2a0000000000 */
[C---:B-----5:R-:W-:Y:S08]  /*2230*/  HMMA.16816.F32.BF16 R48, R36.reuse, R44, RZ ;  /* 0x0000002c2430723c */ /* 0x060ff000000418ff */
[C---:B------:R-:W-:Y:S08]  /*2240*/  HMMA.16816.F32.BF16 R44, R36.reuse, R46, RZ ;  /* 0x0000002e242c723c */ /* 0x040ff000000418ff */
[C---:B---3--:R-:W-:Y:S08]  /*2250*/  HMMA.16816.F32.BF16 R40, R36.reuse, R24, RZ ;  /* 0x000000182428723c */ /* 0x048ff000000418ff */
[----:B------:R-:W-:Y:S01]  /*2260*/  HMMA.16816.F32.BF16 R36, R36, R26, RZ ;  /* 0x0000001a2424723c */ /* 0x000fe200000418ff */
[----:B------:R-:W-:Y:S07]  /*2270*/  LDSM.16.M88.4 R24, [R96+0x11000] ;  /* 0x011000006018783b */ /* 0x000fee0000000200 */
[C---:B------:R-:W-:Y:S08]  /*2280*/  HMMA.16816.F32.BF16 R12, R16.reuse, R4, R12 ;  /* 0x00000004100c723c */ /* 0x040ff0000004180c */
[C---:B------:R-:W-:Y:S01]  /*2290*/  HMMA.16816.F32.BF16 R60, R16.reuse, R6, R60 ;  /* 0x00000006103c723c */ /* 0x040fe2000004183c */
[----:B------:R-:W2:Y:S07]  /*22a0*/  LDSM.16.M88.4 R4, [R104] ;  /* 0x000000006804783b */ /* 0x000eae0000000200 */
        /* <DEDUP_REMOVED lines=9> */
[----:B------:R-:W-:Y:S03]  /*2340*/  LDSM.16.M88.4 R68, [R221+UR5+0x13800] ;  /* 0x01380005dd44783b */ /* 0x000fe60008000200 */
[C---:B--2---:R-:W-:Y:S08]  /*2350*/  HMMA.16816.F32.BF16 R56, R4.reuse, R32, R56 ;  /* 0x000000200438723c */ /* 0x044ff00000041838 */
[C---:B------:R-:W-:Y:S01]  /*2360*/  HMMA.16816.F32.BF16 R52, R4.reuse, R34, R52 ;  /* 0x000000220434723c */ /* 0x040fe20000041834 */
[----:B------:R-:W-:Y:S07]  /*2370*/  LDSM.16.M88.4 R32, [R106+0x4000] ;  /* 0x004000006a20783b */ /* 0x000fee0000000200 */
[C---:B------:R-:W-:Y:S08]  /*2380*/  HMMA.16816.F32.BF16 R48, R4.reuse, R24, R48 ;  /* 0x000000180430723c */ /* 0x040ff00000041830 */
[C---:B------:R-:W-:Y:S01]  /*2390*/  HMMA.16816.F32.BF16 R44, R4.reuse, R26, R44 ;  /* 0x0000001a042c723c */ /* 0x040fe2000004182c */
[----:B------:R-:W2:Y:S07]  /*23a0*/  LDSM.16.M88.4 R24, [R221+UR5+0x12000] ;  /* 0x01200005dd18783b */ /* 0x000eae0008000200 */
[C---:B-1----:R-:W-:Y:S08]  /*23b0*/  HMMA.16816.F32.BF16 R40, R4.reuse, R8, R40 ;  /* 0x000000080428723c */ /* 0x042ff00000041828 */
[C---:B------:R-:W-:Y:S01]  /*23c0*/  HMMA.16816.F32.BF16 R36, R4.reuse, R10, R36 ;  /* 0x0000000a0424723c */ /* 0x040fe20000041824 */
[----:B------:R-:W1:Y:S07]  /*23d0*/  LDSM.16.M88.4 R8, [R221+UR5+0x12800] ;  /* 0x01280005dd08783b */ /* 0x000e6e0008000200 */
[C---:B------:R-:W-:Y:S08]  /*23e0*/  HMMA.16816.F32.BF16 R12, R4.reuse, R64, R12 ;  /* 0x00000040040c723c */ /* 0x040ff0000004180c */
[----:B------:R-:W-:Y:S01]  /*23f0*/  HMMA.16816.F32.BF16 R60, R4, R66, R60 ;  /* 0x00000042043c723c */ /* 0x000fe2000004183c */
[----:B------:R-:W5:Y:S04]  /*2400*/  LDSM.16.M88.4 R4, [R221+UR5+0x13000] ;  /* 0x01300005dd04783b */ /* 0x000f680008000200 */
[----:B------:R-:W-:Y:S03]  /*2410*/  LDSM.16.M88.4 R64, [R97+0x13000] ;  /* 0x013000006140783b */ /* 0x000fe60000000200 */
[C---:B---3--:R-:W-:Y:S08]  /*2420*/  HMMA.16816.F32.BF16 R56, R72.reuse, R20, R56 ;  /* 0x000000144838723c */ /* 0x048ff00000041838 */
[C---:B------:R-:W-:Y:S08]  /*2430*/  HMMA.16816.F32.BF16 R12, R72.reuse, R28, R12 ;  /* 0x0000001c480c723c */ /* 0x040ff0000004180c */
[C---:B------:R-:W-:Y:S01]  /*2440*/  HMMA.16816.F32.BF16 R60, R72.reuse, R30, R60 ;  /* 0x0000001e483c723c */ /* 0x040fe2000004183c */
[----:B------:R-:W-:Y:S07]  /*2450*/  LDSM.16.M88.4 R28, [R97+0x12000] ;  /* 0x01200000611c783b */ /* 0x000fee0000000200 */
        /* <DEDUP_REMOVED lines=27> */
[----:B------:R-:W5:Y:S07]  /*2610*/  LDSM.16.M88.4 R20, [R95+0x12800] ;  /* 0x012800005f14783b */ /* 0x000f6e0000000200 */
[C---:B--2---:R-:W-:Y:S08]  /*2620*/  HMMA.16816.F32.BF16 R40, R16.reuse, R24, R40 ;  /* 0x000000181028723c */ /* 0x044ff00000041828 */
[----:B------:R-:W-:Y:S01]  /*2630*/  HMMA.16816.F32.BF16 R36, R16, R26, R36 ;  /* 0x0000001a1024723c */ /* 0x000fe20000041824 */
[----:B------:R-:W-:Y:S07]  /*2640*/  LDSM.16.M88.4 R24, [R106+0x8000] ;  /* 0x008000006a18783b */ /* 0x000fee0000000200 */
[C---:B-1----:R-:W-:Y:S08]  /*2650*/  HMMA.16816.F32.BF16 R12, R72.reuse, R8, R12 ;  /* 0x00000008480c723c */ /* 0x042ff0000004180c */
[----:B------:R-:W-:Y:S01]  /*2660*/  HMMA.16816.F32.BF16 R60, R72, R10, R60 ;  /* 0x0000000a483c723c */ /* 0x000fe2000004183c */
[----:B------:R-:W1:Y:S07]  /*2670*/  LDSM.16.M88.4 R8, [R221+UR5+0x14000] ;  /* 0x01400005dd08783b */ /* 0x000e6e0008000200 */
[C---:B------:R-:W-:Y:S08]  /*2680*/  HMMA.16816.F32.BF16 R48, R16.reuse, R64, R48 ;  /* 0x000000401030723c */ /* 0x040ff00000041830 */
[----:B------:R-:W-:Y:S01]  /*2690*/  HMMA.16816.F32.BF16 R44, R16, R66, R44 ;  /* 0x00000042102c723c */ /* 0x000fe2000004182c */
[----:B------:R-:W-:Y:S04]  /*26a0*/  LDSM.16.M88.4 R64, [R95+0x13800] ;  /* 0x013800005f40783b */ /* 0x000fe80000000200 */
[----:B------:R-:W-:Y:S03]  /*26b0*/  LDSM.16.M88.4 R16, [R221+UR5+0x15000] ;  /* 0x01500005dd10783b */ /* 0x000fe60008000200 */
[C---:B----4-:R-:W-:Y:S08]  /*26c0*/  HMMA.16816.F32.BF16 R56, R72.reuse, R4, R56 ;  /* 0x000000044838723c */ /* 0x050ff00000041838 */
[----:B------:R-:W-:Y:S01]  /*26d0*/  HMMA.16816.F32.BF16 R52, R72, R6, R52 ;  /* 0x000000064834723c */ /* 0x000fe20000041834 */
[----:B------:R-:W2:Y:S07]  /*26e0*/  LDSM.16.M88.4 R4, [R221+UR5+0x14800] ;  /* 0x01480005dd04783b */ /* 0x000eae0008000200 */
[C---:B---3--:R-:W-:Y:S08]  /*26f0*/  HMMA.16816.F32.BF16 R12, R28.reuse, R32, R12 ;  /* 0x000000201c0c723c */ /* 0x048ff0000004180c */
[----:B------:R-:W-:Y:S01]  /*2700*/  HMMA.16816.F32.BF16 R60, R28, R34, R60 ;  /* 0x000000221c3c723c */ /* 0x000fe2000004183c */
[----:B------:R-:W-:Y:S07]  /*2710*/  LDSM.16.M88.4 R32, [R97+0x14000] ;  /* 0x014000006120783b */ /* 0x000fee0000000200 */
[C---:B------:R-:W-:Y:S08]  /*2720*/  HMMA.16816.F32.BF16 R48, R72.reuse, R80, R48 ;  /* 0x000000504830723c */ /* 0x040ff00000041830 */
[----:B------:R-:W-:Y:S01]  /*2730*/  HMMA.16816.F32.BF16 R44, R72, R82, R44 ;  /* 0x00000052482c723c */ /* 0x000fe2000004182c */
[----:B------:R-:W-:Y:S07]  /*2740*/  LDSM.16.M88.4 R80, [R221+UR5+0x16000] ;  /* 0x01600005dd50783b */ /* 0x000fee0008000200 */
[C---:B-----5:R-:W-:Y:S08]  /*2750*/  HMMA.16816.F32.BF16 R56, R28.reuse, R20, R56 ;  /* 0x000000141c38723c */ /* 0x060ff00000041838 */
[----:B------:R-:W-:Y:S01]  /*2760*/  HMMA.16816.F32.BF16 R52, R28, R22, R52 ;  /* 0x000000161c34723c */ /* 0x000fe20000041834 */
[----:B------:R-:W3:Y:S07]  /*2770*/  LDSM.16.M88.4 R20, [R101+0x8000] ;  /* 0x008000006514783b */ /* 0x000eee0000000200 */
[C---:B------:R-:W-:Y:S08]  /*2780*/  HMMA.16816.F32.BF16 R40, R72.reuse, R76, R40 ;  /* 0x0000004c4828723c */ /* 0x040ff00000041828 */
[----:B------:R-:W-:Y:S01]  /*2790*/  HMMA.16816.F32.BF16 R36, R72, R78, R36 ;  /* 0x0000004e4824723c */ /* 0x000fe20000041824 */
[----:B------:R-:W4:Y:S04]  /*27a0*/  LDSM.16.M88.4 R72, [R221+UR5+0x15800] ;  /* 0x01580005dd48783b */ /* 0x000f280008000200 */
[----:B------:R-:W-:Y:S03]  /*27b0*/  LDSM.16.M88.4 R76, [R98+0x8000] ;  /* 0x00800000624c783b */ /* 0x000fe60000000200 */
[C---:B-1----:R-:W-:Y:S08]  /*27c0*/  HMMA.16816.F32.BF16 R12, R24.reuse, R8, R12 ;  /* 0x00000008180c723c */ /* 0x042ff0000004180c */
[----:B------:R-:W-:Y:S01]  /*27d0*/  HMMA.16816.F32.BF16 R60, R24, R10, R60 ;  /* 0x0000000a183c723c */ /* 0x000fe2000004183c */
[----:B------:R-:W1:Y:S07]  /*27e0*/  LDSM.16.M88.4 R8, [R97+0x14800] ;  /* 0x014800006108783b */ /* 0x000e6e0000000200 */
[C---:B------:R-:W-:Y:S08]  /*27f0*/  HMMA.16816.F32.BF16 R48, R28.reuse, R68, R48 ;  /* 0x000000441c30723c */ /* 0x040ff00000041830 */
[----:B------:R-:W-:Y:S01]  /*2800*/  HMMA.16816.F32.BF16 R44, R28, R70, R44 ;  /* 0x000000461c2c723c */ /* 0x000fe2000004182c */
[----:B------:R-:W-:Y:S07]  /*2810*/  LDSM.16.M88.4 R68, [R96+0x14000] ;  /* 0x014000006044783b */ /* 0x000fee0000000200 */
[C---:B--2---:R-:W-:Y:S08]  /*2820*/  HMMA.16816.F32.BF16 R56, R24.reuse, R4, R56 ;  /* 0x000000041838723c */ /* 0x044ff00000041838 */
[----:B------:R-:W-:Y:S01]  /*2830*/  HMMA.16816.F32.BF16 R52, R24, R6, R52 ;  /* 0x000000061834723c */ /* 0x000fe20000041834 */
[----:B------:R-:W2:Y:S07]  /*2840*/  LDSM.16.M88.4 R4, [R104+0x8000] ;  /* 0x008000006804783b */ /* 0x000eae0000000200 */
[C---:B------:R-:W-:Y:S08]  /*2850*/  HMMA.16816.F32.BF16 R40, R28.reuse, R64, R40 ;  /* 0x000000401c28723c */ /* 0x040ff00000041828 */
[----:B------:R-:W-:Y:S01]  /*2860*/  HMMA.16816.F32.BF16 R36, R28, R66, R36 ;  /* 0x000000421c24723c */ /* 0x000fe20000041824 */
[----:B------:R-:W5:Y:S04]  /*2870*/  LDSM.16.M88.4 R64, [R97+0x15000] ;  /* 0x015000006140783b */ /* 0x000f680000000200 */
[----:B------:R-:W5:Y:S03]  /*2880*/  LDSM.16.M88.4 R28, [R97+0x15800] ;  /* 0x01580000611c783b */ /* 0x000f660000000200 */
[C---:B------:R-:W-:Y:S08]  /*2890*/  HMMA.16816.F32.BF16 R48, R24.reuse, R16, R48 ;  /* 0x000000101830723c */ /* 0x040ff00000041830 */
[----:B------:R-:W-:Y:S01]  /*28a0*/  HMMA.16816.F32.BF16 R44, R24, R18, R44 ;  /* 0x00000012182c723c */ /* 0x000fe2000004182c */
[----:B------:R-:W5:Y:S07]  /*28b0*/  LDSM.16.M88.4 R16, [R96+0x14800] ;  /* 0x014800006010783b */ /* 0x000f6e0000000200 */
[----:B---3--:R-:W-:Y:S08]  /*28c0*/  HMMA.16816.F32.BF16 R12, R20, R32, R12 ;  /* 0x00000020140c723c */ /* 0x008ff0000004180c */
[C---:B----4-:R-:W-:Y:S08]  /*28d0*/  HMMA.16816.F32.BF16 R40, R24.reuse, R72, R40 ;  /* 0x000000481828723c */ /* 0x050ff00000041828 */
[----:B------:R-:W-:Y:S01]  /*28e0*/  HMMA.16816.F32.BF16 R36, R24, R74, R36 ;  /* 0x0000004a1824723c */ /* 0x000fe20000041824 */
[----:B------:R-:W3:Y:S04]  /*28f0*/  LDSM.16.M88.4 R24, [R96+0x15000] ;  /* 0x015000006018783b */ /* 0x000ee80000000200 */
[----:B------:R-:W-:Y:S03]  /*2900*/  LDSM.16.M88.4 R72, [R95+0x14800] ;  /* 0x014800005f48783b */ /* 0x000fe60000000200 */
[C---:B-1----:R-:W-:Y:S08]  /*2910*/  HMMA.16816.F32.BF16 R56, R20.reuse, R8, R56 ;  /* 0x000000081438723c */ /* 0x042ff00000041838 */
[C---:B------:R-:W-:Y:S01]  /*2920*/  HMMA.16816.F32.BF16 R52, R20.reuse, R10, R52 ;  /* 0x0000000a1434723c */ /* 0x040fe20000041834 */
[----:B------:R-:W1:Y:S07]  /*2930*/  LDSM.16.M88.4 R8, [R96+0x15800] ;  /* 0x015800006008783b */ /* 0x000e6e0000000200 */
[----:B------:R-:W-:Y:S01]  /*2940*/  HMMA.16816.F32.BF16 R60, R20, R34, R60 ;  /* 0x00000022143c723c */ /* 0x000fe2000004183c */
[----:B------:R-:W4:Y:S07]  /*2950*/  LDSM.16.M88.4 R32, [R106+0xc000] ;  /* 0x00c000006a20783b */ /* 0x000f2e0000000200 */
[----:B--2---:R-:W-:Y:S08]  /*2960*/  HMMA.16816.F32.BF16 R12, R4, R68, R12 ;  /* 0x00000044040c723c */ /* 0x004ff0000004180c */
[C---:B-----5:R-:W-:Y:S08]  /*2970*/  HMMA.16816.F32.BF16 R48, R20.reuse, R64, R48 ;  /* 0x000000401430723c */ /* 0x060ff00000041830 */
[C---:B------:R-:W-:Y:S01]  /*2980*/  HMMA.16816.F32.BF16 R44, R20.reuse, R66, R44 ;  /* 0x00000042142c723c */ /* 0x040fe2000004182c */
[----:B------:R-:W2:Y:S07]  /*2990*/  LDSM.16.M88.4 R64, [R95+0x15800] ;  /* 0x015800005f40783b */ /* 0x000eae0000000200 */
[C---:B------:R-:W-:Y:S08]  /*29a0*/  HMMA.16816.F32.BF16 R40, R20.reuse, R28, R40 ;  /* 0x0000001c1428723c */ /* 0x040ff00000041828 */
[----:B------:R-:W-:Y:S01]  /*29b0*/  HMMA.16816.F32.BF16 R36, R20, R30, R36 ;  /* 0x0000001e1424723c */ /* 0x000fe20000041824 */
[----:B------:R-:W-:Y:S04]  /*29c0*/  LDSM.16.M88.4 R20, [R101+0xc000] ;  /* 0x00c000006514783b */ /* 0x000fe80000000200 */
[----:B------:R-:W-:Y:S03]  /*29d0*/  LDSM.16.M88.4 R28, [R221+UR5+0x16800] ;  /* 0x01680005dd1c783b */ /* 0x000fe60008000200 */
[C---:B------:R-:W-:Y:S01]  /*29e0*/  HMMA.16816.F32.BF16 R60, R4.reuse, R70, R60 ;  /* 0x00000046043c723c */ /* 0x040fe2000004183c */
[----:B------:R-:W-:Y:S07]  /*29f0*/  LDSM.16.M88.4 R68, [R95+0x15000] ;  /* 0x015000005f44783b */ /* 0x000fee0000000200 */
[C---:B------:R-:W-:Y:S08]  /*2a00*/  HMMA.16816.F32.BF16 R56, R4.reuse, R16, R56 ;  /* 0x000000100438723c */ /* 0x040ff00000041838 */
[----:B------:R-:W-:Y:S01]  /*2a10*/  HMMA.16816.F32.BF16 R52, R4, R18, R52 ;  /* 0x000000120434723c */ /* 0x000fe20000041834 */
[----:B------:R-:W5:Y:S07]  /*2a20*/  LDSM.16.M88.4 R16, [R97+0x16000] ;  /* 0x016000006110783b */ /* 0x000f6e0000000200 */
[----:B------:R-:W-:Y:S08]  /*2a30*/  HMMA.16816.F32.BF16 R12, R76, R84, R12 ;  /* 0x000000544c0c723c */ /* 0x000ff0000004180c */
[C---:B---3--:R-:W-:Y:S08]  /*2a40*/  HMMA.16816.F32.BF16 R48, R4.reuse, R24, R48 ;  /* 0x000000180430723c */ /* 0x048ff00000041830 */
[C---:B------:R-:W-:Y:S01]  /*2a50*/  HMMA.16816.F32.BF16 R44, R4.reuse, R26, R44 ;  /* 0x0000001a042c723c */ /* 0x040fe2000004182c */
[----:B------:R-:W-:Y:S07]  /*2a60*/  LDSM.16.M88.4 R24, [R221+UR5+0x17000] ;  /* 0x01700005dd18783b */ /* 0x000fee0008000200 */
[C---:B-1----:R-:W-:Y:S08]  /*2a70*/  HMMA.16816.F32.BF16 R40, R4.reuse, R8, R40 ;  /* 0x000000080428723c */ /* 0x042ff00000041828 */
[----:B------:R-:W-:Y:S01]  /*2a80*/  HMMA.16816.F32.BF16 R36, R4, R10, R36 ;  /* 0x0000000a0424723c */ /* 0x000fe20000041824 */
[----:B------:R-:W-:Y:S04]  /*2a90*/  LDSM.16.M88.4 R8, [R104+0xc000] ;  /* 0x00c000006808783b */ /* 0x000fe80000000200 */
[----:B------:R-:W1:Y:S03]  /*2aa0*/  LDSM.16.M88.4 R4, [R96+0x16000] ;  /* 0x016000006004783b */ /* 0x000e660000000200 */
[----:B------:R-:W-:Y:S08]  /*2ab0*/  HMMA.16816.F32.BF16 R60, R76, R86, R60 ;  /* 0x000000564c3c723c */ /* 0x000ff0000004183c */
[----:B----4-:R-:W-:Y:S08]  /*2ac0*/  HMMA.16816.F32.BF16 R12, R32, R80, R12 ;  /* 0x00000050200c723c */ /* 0x010ff0000004180c */
[C---:B------:R-:W-:Y:S08]  /*2ad0*/  HMMA.16816.F32.BF16 R56, R76.reuse, R72, R56 ;  /* 0x000000484c38723c */ /* 0x040ff00000041838 */
[C---:B------:R-:W-:Y:S08]  /*2ae0*/  HMMA.16816.F32.BF16 R52, R76.reuse, R74, R52 ;  /* 0x0000004a4c34723c */ /* 0x040ff00000041834 */
[C---:B--2---:R-:W-:Y:S08]  /*2af0*/  HMMA.16816.F32.BF16 R40, R76.reuse, R64, R40 ;  /* 0x000000404c28723c */ /* 0x044ff00000041828 */
[----:B------:R-:W-:Y:S01]  /*2b00*/  HMMA.16816.F32.BF16 R36, R76, R66, R36 ;  /* 0x000000424c24723c */ /* 0x000fe20000041824 */
[----:B------:R-:W-:Y:S07]  /*2b10*/  LDSM.16.M88.4 R64, [R95+0x16000] ;  /* 0x016000005f40783b */ /* 0x000fee0000000200 */
[----:B------:R-:W-:Y:S01]  /*2b20*/  HMMA.16816.F32.BF16 R80, R32, R82, R60 ;  /* 0x000000522050723c */ /* 0x000fe2000004183c */
[----:B------:R-:W2:Y:S07]  /*2b30*/  LDSM.16.M88.4 R60, [R98+0xc000] ;  /* 0x00c00000623c783b */ /* 0x000eae0000000200 */
[----:B-----5:R-:W-:Y:S08]  /*2b40*/  HMMA.16816.F32.BF16 R12, R20, R16, R12 ;  /* 0x00000010140c723c */ /* 0x020ff0000004180c */
[C---:B------:R-:W-:Y:S08]  /*2b50*/  HMMA.16816.F32.BF16 R56, R32.reuse, R28, R56 ;  /* 0x0000001c2038723c */ /* 0x040ff00000041838 */
[----:B------:R-:W-:Y:S01]  /*2b60*/  HMMA.16816.F32.BF16 R52, R32, R30, R52 ;  /* 0x0000001e2034723c */ /* 0x000fe20000041834 */
[----:B------:R-:W3:Y:S07]  /*2b70*/  LDSM.16.M88.4 R28, [R97+0x16800] ;  /* 0x01680000611c783b */ /* 0x000eee0000000200 */
[----:B-1----:R-:W-:Y:S08]  /*2b80*/  HMMA.16816.F32.BF16 R12, R8, R4, R12 ;  /* 0x00000004080c723c */ /* 0x002ff0000004180c */
[----:B------:R-:W-:Y:S01]  /*2b90*/  HMMA.16816.F32.BF16 R80, R20, R18, R80 ;  /* 0x000000121450723c */ /* 0x000fe20000041850 */
[----:B------:R-:W1:Y:S07]  /*2ba0*/  LDSM.16.M88.4 R16, [R96+0x16800] ;  /* 0x016800006010783b */ /* 0x000e6e0000000200 */
[C---:B------:R-:W-:Y:S08]  /*2bb0*/  HMMA.16816.F32.BF16 R48, R76.reuse, R68, R48 ;  /* 0x000000444c30723c */ /* 0x040ff00000041830 */
[----:B------:R-:W-:Y:S01]  /*2bc0*/  HMMA.16816.F32.BF16 R44, R76, R70, R44 ;  /* 0x000000464c2c723c */ /* 0x000fe2000004182c */
[----:B------:R-:W-:Y:S07]  /*2bd0*/  LDSM.16.M88.4 R68, [R221+UR5+0x17800] ;  /* 0x01780005dd44783b */ /* 0x000fee0008000200 */
[----:B--2---:R-:W-:Y:S08]  /*2be0*/  HMMA.16816.F32.BF16 R12, R60, R64, R12 ;  /* 0x000000403c0c723c */ /* 0x004ff0000004180c */
[----:B------:R-:W-:Y:S01]  /*2bf0*/  HMMA.16816.F32.BF16 R80, R8, R6, R80 ;  /* 0x000000060850723c */ /* 0x000fe20000041850 */
[----:B------:R-:W-:Y:S07]  /*2c00*/  LDSM.16.M88.4 R4, [R95+0x16800] ;  /* 0x016800005f04783b */ /* 0x000fee0000000200 */
[----:B------:R-:W-:Y:S03]  /*2c10*/  HMMA.16816.F32.BF16 R48, R32, R24, R48 ;  /* 0x000000182030723c */ /* 0x000fe60000041830 */
[----:B------:R-:W-:Y:S01]  /*2c20*/  FMUL.FTZ R12, R12, UR4 ;  /* 0x000000040c0c7c20 */ /* 0x000fe20008410000 */
[----:B------:R-:W-:-:S03]  /*2c30*/  FMUL.FTZ R65, R13, UR4 ;  /* 0x000000040d417c20 */ /* 0x000fc60008410000 */
[----:B------:R2:W4:Y:S01]  /*2c40*/  MUFU.TANH R64, R12 ;  /* 0x0000000c00407308 */ /* 0x0005220000002400 */
[----:B------:R-:W-:Y:S01]  /*2c50*/  HMMA.16816.F32.BF16 R44, R32, R26, R44 ;  /* 0x0000001a202c723c */ /* 0x000fe2000004182c */
[----:B------:R-:W5:Y:S06]  /*2c60*/  LDSM.16.M88.4 R24, [R97+0x17000] ;  /* 0x017000006118783b */ /* 0x000f6c0000000200 */
[----:B------:R-:W1:Y:S01]  /*2c70*/  MUFU.TANH R65, R65 ;  /* 0x0000004100417308 */ /* 0x000e620000002400 */
[C---:B---3--:R-:W-:Y:S08]  /*2c80*/  HMMA.16816.F32.BF16 R56, R20.reuse, R28, R56 ;  /* 0x0000001c1438723c */ /* 0x048ff00000041838 */
[----:B------:R-:W-:Y:S01]  /*2c90*/  HMMA.16816.F32.BF16 R52, R20, R30, R52 ;  /* 0x0000001e1434723c */ /* 0x000fe20000041834 */
[----:B------:R-:W-:Y:S07]  /*2ca0*/  LDSM.16.M88.4 R28, [R97+0x17800] ;  /* 0x01780000611c783b */ /* 0x000fee0000000200 */
[----:B------:R-:W-:Y:S01]  /*2cb0*/  HMMA.16816.F32.BF16 R80, R60, R66, R80 ;  /* 0x000000423c50723c */ /* 0x000fe20000041850 */
[----:B------:R-:W-:Y:S01]  /*2cc0*/  FMUL.FTZ R66, R14, UR4 ;  /* 0x000000040e427c20 */ /* 0x000fe20008410000 */
[----:B------:R-:W-:-:S02]  /*2cd0*/  FMUL.FTZ R67, R15, UR4 ;  /* 0x000000040f437c20 */ /* 0x000fc40008410000 */
[----:B--2---:R-:W2:Y:S03]  /*2ce0*/  LDSM.16.M88.4 R12, [R96+0x17000] ;  /* 0x01700000600c783b */ /* 0x004ea60000000200 */
[----:B------:R-:W3:Y:S01]  /*2cf0*/  MUFU.TANH R66, R66 ;  /* 0x0000004200427308 */ /* 0x000ee20000002400 */
[C---:B-1----:R-:W-:Y:S07]  /*2d00*/  HMMA.16816.F32.BF16 R56, R8.reuse, R16, R56 ;  /* 0x000000100838723c */ /* 0x042fee0000041838 */
[----:B------:R-:W1:Y:S01]  /*2d10*/  MUFU.TANH R67, R67 ;  /* 0x0000004300437308 */ /* 0x000e620000002400 */
[----:B------:R-:W-:Y:S01]  /*2d20*/  HMMA.16816.F32.BF16 R52, R8, R18, R52 ;  /* 0x000000120834723c */ /* 0x000fe20000041834 */
[----:B------:R-:W4:Y:S07]  /*2d30*/  LDSM.16.M88.4 R16, [R95+0x17000] ;  /* 0x017000005f10783b */ /* 0x000f2e0000000200 */
[----:B-----5:R-:W-:Y:S01]  /*2d40*/  HMMA.16816.F32.BF16 R48, R20, R24, R48 ;  /* 0x000000181430723c */ /* 0x020fe20000041830 */
[----:B------:R-:W-:-:S06]  /*2d50*/  FMUL.FTZ R24, R83, UR4 ;  /* 0x0000000453187c20 */ /* 0x000fcc0008410000 */
[----:B------:R-:W1:Y:S01]  /*2d60*/  MUFU.TANH R24, R24 ;  /* 0x0000001800187308 */ /* 0x000e620000002400 */
[C---:B------:R-:W-:Y:S08]  /*2d70*/  HMMA.16816.F32.BF16 R40, R32.reuse, R68, R40 ;  /* 0x000000442028723c */ /* 0x040ff00000041828 */
[----:B------:R-:W-:Y:S01]  /*2d80*/  HMMA.16816.F32.BF16 R36, R32, R70, R36 ;  /* 0x000000462024723c */ /* 0x000fe20000041824 */
[----:B------:R-:W-:Y:S01]  /*2d90*/  FMUL.FTZ R32, R80, UR4 ;  /* 0x0000000450207c20 */ /* 0x000fe20008410000 */
[----:B------:R-:W-:Y:S01]  /*2da0*/  FMUL.FTZ R33, R81, UR4 ;  /* 0x0000000451217c20 */ /* 0x000fe20008410000 */
[----:B------:R-:W-:-:S04]  /*2db0*/  FMUL.FTZ R34, R82, UR4 ;  /* 0x0000000452227c20 */ /* 0x000fc80008410000 */
[----:B------:R-:W1:Y:S01]  /*2dc0*/  MUFU.TANH R32, R32 ;  /* 0x0000002000207308 */ /* 0x000e620000002400 */
[C---:B------:R-:W-:Y:S07]  /*2dd0*/  HMMA.16816.F32.BF16 R56, R60.reuse, R4, R56 ;  /* 0x000000043c38723c */ /* 0x040fee0000041838 */
[----:B------:R-:W1:Y:S01]  /*2de0*/  MUFU.TANH R33, R33 ;  /* 0x0000002100217308 */ /* 0x000e620000002400 */
[----:B------:R-:W-:Y:S01]  /*2df0*/  HMMA.16816.F32.BF16 R52, R60, R6, R52 ;  /* 0x000000063c34723c */ /* 0x000fe20000041834 */
[----:B------:R-:W5:Y:S06]  /*2e00*/  LDSM.16.M88.4 R4, [R96+0x17800] ;  /* 0x017800006004783b */ /* 0x000f6c0000000200 */
[----:B------:R-:W1:Y:S01]  /*2e10*/  MUFU.TANH R34, R34 ;  /* 0x0000002200227308 */ /* 0x000e620000002400 */
[----:B--2---:R-:W-:Y:S03]  /*2e20*/  HMMA.16816.F32.BF16 R48, R8, R12, R48 ;  /* 0x0000000c0830723c */ /* 0x004fe60000041830 */
[----:B------:R-:W-:Y:S01]  /*2e30*/  FMUL.FTZ R25, R56, UR4 ;  /* 0x0000000438197c20 */ /* 0x000fe20008410000 */
[----:B------:R-:W-:Y:S01]  /*2e40*/  FMUL.FTZ R12, R58, UR4 ;  /* 0x000000043a0c7c20 */ /* 0x000fe20008410000 */
[----:B------:R-:W-:-:S03]  /*2e50*/  FMUL.FTZ R13, R59, UR4 ;  /* 0x000000043b0d7c20 */ /* 0x000fc60008410000 */
[----:B------:R-:W-:Y:S01]  /*2e60*/  HMMA.16816.F32.BF16 R44, R20, R26, R44 ;  /* 0x0000001a142c723c */ /* 0x000fe2000004182c */
[----:B------:R-:W-:Y:S01]  /*2e70*/  FMUL.FTZ R26, R57, UR4 ;  /* 0x00000004391a7c20 */ /* 0x000fe20008410000 */
[----:B------:R-:W2:Y:S01]  /*2e80*/  MUFU.TANH R25, R25 ;  /* 0x0000001900197308 */ /* 0x000ea20000002400 */
[----:B------:R-:W-:-:S05]  /*2e90*/  FMUL.FTZ R27, R52, UR4 ;  /* 0x00000004341b7c20 */ /* 0x000fca0008410000 */
[C---:B------:R-:W-:Y:S02]  /*2ea0*/  HMMA.16816.F32.BF16 R40, R20.reuse, R28, R40 ;  /* 0x0000001c1428723c */ /* 0x040fe40000041828 */
[----:B------:R-:W1:Y:S06]  /*2eb0*/  MUFU.TANH R26, R26 ;  /* 0x0000001a001a7308 */ /* 0x000e6c0000002400 */
[----:B------:R-:W-:Y:S01]  /*2ec0*/  HMMA.16816.F32.BF16 R36, R20, R30, R36 ;  /* 0x0000001e1424723c */ /* 0x000fe20000041824 */
[----:B------:R-:W3:Y:S01]  /*2ed0*/  LDSM.16.M88.4 R20, [R95+0x17800] ;  /* 0x017800005f14783b */ /* 0x000ee20000000200 */
[----:B------:R-:W1:Y:S01]  /*2ee0*/  MUFU.TANH R12, R12 ;  /* 0x0000000c000c7308 */ /* 0x000e620000002400 */
[----:B------:R-:W-:-:S05]  /*2ef0*/  DEPBAR.LE SB0, 0x0 ;  /* 0x000080000000791a */ /* 0x000fca0000000000 */
[----:B----4-:R-:W-:Y:S01]  /*2f00*/  HMMA.16816.F32.BF16 R48, R60, R16, R48 ;  /* 0x000000103c30723c */ /* 0x010fe20000041830 */
[----:B------:R-:W-:Y:S01]  /*2f10*/  FMUL.FTZ R16, R53, UR4 ;  /* 0x0000000435107c20 */ /* 0x000fe20008410000 */
[----:B------:R-:W4:Y:S06]  /*2f20*/  MUFU.TANH R13, R13 ;  /* 0x0000000d000d7308 */ /* 0x000f2c0000002400 */
[C---:B------:R-:W-:Y:S01]  /*2f30*/  HMMA.16816.F32.BF16 R44, R8.reuse, R14, R44 ;  /* 0x0000000e082c723c */ /* 0x040fe2000004182c */
[----:B------:R-:W-:Y:S01]  /*2f40*/  FMUL.FTZ R15, R54, UR4 ;  /* 0x00000004360f7c20 */ /* 0x000fe20008410000 */
[----:B------:R-:W1:Y:S06]  /*2f50*/  MUFU.TANH R27, R27 ;  /* 0x0000001b001b7308 */ /* 0x000e6c0000002400 */
[C---:B-----5:R-:W-:Y:S01]  /*2f60*/  HMMA.16816.F32.BF16 R40, R8.reuse, R4, R40 ;  /* 0x000000040828723c */ /* 0x060fe20000041828 */
[----:B------:R-:W-:Y:S01]  /*2f70*/  SHF.R.U32.HI R4, RZ, 0x2, R168 ;  /* 0x00000002ff047819 */ /* 0x000fe200000116a8 */
[----:B------:R-:W-:Y:S01]  /*2f80*/  FMUL.FTZ R5, R55, UR4 ;  /* 0x0000000437057c20 */ /* 0x000fe20008410000 */
[----:B------:R-:W-:Y:S01]  /*2f90*/  FMUL.FTZ R48, R48, UR4 ;  /* 0x0000000430307c20 */ /* 0x000fe20008410000 */
[----:B------:R-:W-:Y:S01]  /*2fa0*/  FMUL.FTZ R49, R49, UR4 ;  /* 0x0000000431317c20 */ /* 0x000fe20008410000 */
[----:B------:R-:W-:Y:S01]  /*2fb0*/  LOP3.LUT R4, R4, 0x7, RZ, 0xc0, !PT ;  /* 0x0000000704047812 */ /* 0x000fe200078ec0ff */
[----:B------:R-:W-:Y:S01]  /*2fc0*/  FMUL.FTZ R50, R50, UR4 ;  /* 0x0000000432327c20 */ /* 0x000fe20008410000 */
[----:B------:R-:W-:Y:S01]  /*2fd0*/  FMUL.FTZ R51, R51, UR4 ;  /* 0x0000000433337c20 */ /* 0x000fe20008410000 */
[----:B------:R-:W-:Y:S01]  /*2fe0*/  HMMA.16816.F32.BF16 R36, R8, R6, R36 ;  /* 0x000000060824723c */ /* 0x000fe20000041824 */
[----:B------:R-:W-:Y:S01]  /*2ff0*/  IMAD.SHL.U32 R7, R168, 0x2, RZ ;  /* 0x00000002a8077824 */ /* 0x000fe200078e00ff */
[----:B------:R-:W-:Y:S01]  /*3000*/  IADD3 R4, PT, PT, -R102, R99, R4 ;  /* 0x0000006366047210 */ /* 0x000fe20007ffe104 */
[----:B------:R-:W1:Y:S03]  /*3010*/  MUFU.TANH R16, R16 ;  /* 0x0000001000107308 */ /* 0x000e660000002400 */
[----:B------:R-:W-:-:S02]  /*3020*/  LOP3.LUT R7, R7, 0x6, RZ, 0xc0, !PT ;  /* 0x0000000607077812 */ /* 0x000fc400078ec0ff */
[----:B------:R-:W-:Y:S01]  /*3030*/  IADD3 R94, PT, PT, R4, R94, R93 ;  /* 0x0000005e045e7210 */ /* 0x000fe20007ffe05d */
[C---:B------:R-:W-:Y:S02]  /*3040*/  HMMA.16816.F32.BF16 R44, R60.reuse, R18, R44 ;  /* 0x000000123c2c723c */ /* 0x040fe4000004182c */
[----:B------:R-:W1:Y:S01]  /*3050*/  MUFU.TANH R15, R15 ;  /* 0x0000000f000f7308 */ /* 0x000e620000002400 */
[----:B------:R-:W-:Y:S01]  /*3060*/  IMAD R220, R2, 0x40, R7 ;  /* 0x0000004002dc7824 */ /* 0x000fe200078e0207 */
[C---:B------:R-:W-:Y:S02]  /*3070*/  VIMNMX R225, PT, PT, R94.reuse, R93, PT ;  /* 0x0000005d5ee17248 */ /* 0x040fe40003fe0100 */
[----:B------:R-:W-:Y:S02]  /*3080*/  VIADDMNMX R224, R94, 0x8, R93, PT ;  /* 0x000000085ee07846 */ /* 0x000fe4000380015d */
[----:B------:R-:W-:Y:S01]  /*3090*/  IADD3 R4, PT, PT, R220, -0x40, RZ ;  /* 0xffffffc0dc047810 */ /* 0x000fe20007ffe0ff */
[----:B---3--:R-:W-:Y:S01]  /*30a0*/  HMMA.16816.F32.BF16 R40, R60, R20, R40 ;  /* 0x000000143c28723c */ /* 0x008fe20000041828 */
[----:B------:R-:W3:Y:S01]  /*30b0*/  MUFU.TANH R5, R5 ;  /* 0x0000000500057308 */ /* 0x000ee20000002400 */
[----:B------:R-:W-:Y:S01]  /*30c0*/  BAR.SYNC.DEFER_BLOCKING 0x0 ;  /* 0x0000000000007b1d */ /* 0x000fe20000010000 */
[----:B------:R-:W-:-:S02]  /*30d0*/  ISETP.GE.AND P4, PT, R4, R225, PT ;  /* 0x000000e10400720c */ /* 0x000fc40003f86270 */
[----:B------:R-:W-:Y:S01]  /*30e0*/  ISETP.GE.AND P3, PT, R4, R224, PT ;  /* 0x000000e00400720c */ /* 0x000fe20003f66270 */
[----:B------:R-:W-:Y:S02]  /*30f0*/  VIADD R4, R220, 0xffffffc1 ;  /* 0xffffffc1dc047836 */ /* 0x000fe40000000000 */
[----:B------:R-:W-:Y:S01]  /*3100*/  HMMA.16816.F32.BF16 R36, R60, R22, R36 ;  /* 0x000000163c24723c */ /* 0x000fe20000041824 */
[----:B------:R1:W1:Y:S08]  /*3110*/  MUFU.TANH R244, R48 ;  /* 0x0000003000f47308 */ /* 0x0002700000002400 */
[----:B------:R1:W1:Y:S08]  /*3120*/  MUFU.TANH R200, R49 ;  /* 0x0000003100c87308 */ /* 0x0002700000002400 */
[----:B------:R1:W1:Y:S08]  /*3130*/  MUFU.TANH R204, R50 ;  /* 0x0000003200cc7308 */ /* 0x0002700000002400 */
[----:B------:R1:W1:Y:S01]  /*3140*/  MUFU.TANH R240, R51 ;  /* 0x0000003300f07308 */ /* 0x0002620000002400 */
[----:B--234-:R-:W-:Y:S05]  /*3150*/  @!P5 BRA `(.L_x_885) ;  /* 0x000000000058d947 */ /* 0x01cfea0003800000 */
[----:B------:R-:W-:-:S04]  /*3160*/  VIADD R6, R2, 0xfffffffe ;  /* 0xfffffffe02067836 */ /* 0x000fc80000000000 */
[-C--:B------:R-:W-:Y:S02]  /*3170*/  IMAD R3, R3, R6.reuse, RZ ;  /* 0x0000000603037224 */ /* 0x080fe400078e02ff */
[----:B------:R-:W-:-:S04]  /*3180*/  IMAD.WIDE.U32 R6, R88, R6, RZ ;  /* 0x0000000658067225 */ /* 0x000fc800078e00ff */
[----:B------:R-:W-:Y:S01]  /*3190*/  IMAD.IADD R3, R7, 0x1, R3 ;  /* 0x0000000107037824 */ /* 0x000fe200078e0203 */
[----:B------:R-:W-:Y:S02]  /*31a0*/  LEA R8, P2, R6, R231, 0x1 ;  /* 0x000000e706087211 */ /* 0x000fe400078408ff */
[----:B------:R-:W-:Y:S02]  /*31b0*/  IADD3 R92, P1, PT, R92, R6, RZ ;  /* 0x000000065c5c7210 */ /* 0x000fe40007f3e0ff */
[----:B------:R-:W-:-:S03]  /*31c0*/  LEA.HI.X R9, R6, R230, R3, 0x1, P2 ;  /* 0x000000e606097211 */ /* 0x000fc600010f0c03 */
[----:B------:R-:W-:Y:S01]  /*31d0*/  IMAD.X R3, R90, 0x1, R3, P1 ;  /* 0x000000015a037824 */ /* 0x000fe200008e0603 */
[C---:B------:R-:W-:Y:S01]  /*31e0*/  LEA R6, P1, R92.reuse, R231, 0x1 ;  /* 0x000000e75c067211 */ /* 0x040fe200078208ff */
        /* <DEDUP_REMOVED lines=13> */
.L_x_885:
[----:B------:R-:W-:Y:S01]  /*32c0*/  VIADD R3, R220, 0xffffffc8 ;  /* 0xffffffc8dc037836 */ /* 0x000fe20000000000 */
[----:B------:R-:W-:Y:S01]  /*32d0*/  FSEL R64, R64, -INF , !P4 ;  /* 0xff80000040407808 */ /* 0x000fe20006000000 */
[----:B------:R-:W-:Y:S01]  /*32e0*/  FMUL.FTZ R44, R44, UR4 ;  /* 0x000000042c2c7c20 */ /* 0x000fe20008410000 */
[----:B------:R-:W-:Y:S01]  /*32f0*/  FSEL R66, R66, -INF , !P3 ;  /* 0xff80000042427808 */ /* 0x000fe20005800000 */
[----:B------:R-:W-:Y:S01]  /*3300*/  FMUL.FTZ R45, R45, UR4 ;  /* 0x000000042d2d7c20 */ /* 0x000fe20008410000 */
[CC--:B------:R-:W-:Y:S01]  /*3310*/  ISETP.GE.AND P4, PT, R3.reuse, R225.reuse, PT ;  /* 0x000000e10300720c */ /* 0x0c0fe20003f86270 */
[----:B------:R-:W3:Y:S01]  /*3320*/  MUFU.TANH R242, R44 ;  /* 0x0000002c00f27308 */ /* 0x000ee20000002400 */
[-C--:B------:R-:W-:Y:S01]  /*3330*/  ISETP.GE.AND P3, PT, R3, R224.reuse, PT ;  /* 0x000000e00300720c */ /* 0x080fe20003f66270 */
[----:B------:R-:W-:Y:S01]  /*3340*/  VIADD R3, R220, 0xffffffd0 ;  /* 0xffffffd0dc037836 */ /* 0x000fe20000000000 */
[-C--:B------:R-:W-:Y:S01]  /*3350*/  ISETP.GE.AND P2, PT, R4, R225.reuse, PT ;  /* 0x000000e10400720c */ /* 0x080fe20003f46270 */
[----:B------:R-:W-:Y:S01]  /*3360*/  FMUL.FTZ R40, R40, UR4 ;  /* 0x0000000428287c20 */ /* 0x000fe20008410000 */
[-C--:B------:R-:W-:Y:S01]  /*3370*/  ISETP.GE.AND P1, PT, R4, R224.reuse, PT ;  /* 0x000000e00400720c */ /* 0x080fe20003f26270 */
[----:B------:R-:W-:Y:S01]  /*3380*/  VIADD R4, R220, 0xffffffc9 ;  /* 0xffffffc9dc047836 */ /* 0x000fe20000000000 */
[----:B-1----:R-:W-:Y:S01]  /*3390*/  FSEL R32, R32, -INF , !P4 ;  /* 0xff80000020207808 */ /* 0x002fe20006000000 */
[----:B--2---:R-:W-:Y:S01]  /*33a0*/  VIADD R7, R220, 0xffffffe0 ;  /* 0xffffffe0dc077836 */ /* 0x004fe20000000000 */
[----:B------:R-:W-:Y:S01]  /*33b0*/  FSEL R34, R34, -INF , !P3 ;  /* 0xff80000022227808 */ /* 0x000fe20005800000 */
[----:B------:R-:W1:Y:S01]  /*33c0*/  MUFU.TANH R202, R45 ;  /* 0x0000002d00ca7308 */ /* 0x000e620000002400 */
[----:B------:R-:W-:Y:S01]  /*33d0*/  FSEL R22, R65, -INF , !P2 ;  /* 0xff80000041167808 */ /* 0x000fe20005000000 */
[----:B------:R-:W-:Y:S01]  /*33e0*/  FMUL.FTZ R41, R41, UR4 ;  /* 0x0000000429297c20 */ /* 0x000fe20008410000 */
[----:B------:R-:W-:Y:S01]  /*33f0*/  FSEL R20, R67, -INF , !P1 ;  /* 0xff80000043147808 */ /* 0x000fe20004800000 */
[----:B------:R-:W-:Y:S01]  /*3400*/  FMUL.FTZ R36, R36, UR4 ;  /* 0x0000000424247c20 */ /* 0x000fe20008410000 */
[-C--:B------:R-:W-:Y:S01]  /*3410*/  ISETP.GE.AND P4, PT, R3, R225.reuse, PT ;  /* 0x000000e10300720c */ /* 0x080fe20003f86270 */
[----:B------:R-:W-:Y:S01]  /*3420*/  FMUL.FTZ R37, R37, UR4 ;  /* 0x0000000425257c20 */ /* 0x000fe20008410000 */
[-C--:B------:R-:W-:Y:S01]  /*3430*/  ISETP.GE.AND P3, PT, R3, R224.reuse, PT ;  /* 0x000000e00300720c */ /* 0x080fe20003f66270 */
[----:B------:R-:W-:Y:S01]  /*3440*/  VIADD R3, R220, 0xffffffd1 ;  /* 0xffffffd1dc037836 */ /* 0x000fe20000000000 */
[CC--:B------:R-:W-:Y:S01]  /*3450*/  ISETP.GE.AND P2, PT, R4.reuse, R225.reuse, PT ;  /* 0x000000e10400720c */ /* 0x0c0fe20003f46270 */
[----:B------:R-:W2:Y:S01]  /*3460*/  MUFU.TANH R236, R40 ;  /* 0x0000002800ec7308 */ /* 0x000ea20000002400 */
[-C--:B------:R-:W-:Y:S01]  /*3470*/  ISETP.GE.AND P1, PT, R4, R224.reuse, PT ;  /* 0x000000e00400720c */ /* 0x080fe20003f26270 */
[C---:B------:R-:W-:Y:S01]  /*3480*/  VIADD R4, R220.reuse, 0xffffffd8 ;  /* 0xffffffd8dc047836 */ /* 0x040fe20000000000 */
[----:B------:R-:W-:Y:S01]  /*3490*/  FSEL R28, R33, -INF , !P2 ;  /* 0xff800000211c7808 */ /* 0x000fe20005000000 */
[----:B------:R-:W-:Y:S01]  /*34a0*/  VIADD R11, R220, 0xffffffe9 ;  /* 0xffffffe9dc0b7836 */ /* 0x000fe20000000000 */
[----:B------:R-:W-:Y:S01]  /*34b0*/  FSEL R24, R24, -INF , !P1 ;  /* 0xff80000018187808 */ /* 0x000fe20004800000 */
[C---:B------:R-:W-:Y:S01]  /*34c0*/  VIADD R9, R220.reuse, 0xfffffff0 ;  /* 0xfffffff0dc097836 */ /* 0x040fe20000000000 */
[CC--:B------:R-:W-:Y:S01]  /*34d0*/  ISETP.GE.AND P2, PT, R3.reuse, R225.reuse, PT ;  /* 0x000000e10300720c */ /* 0x0c0fe20003f46270 */
[----:B------:R-:W4:Y:S01]  /*34e0*/  MUFU.TANH R222, R41 ;  /* 0x0000002900de7308 */ /* 0x000f220000002400 */
[-C--:B------:R-:W-:Y:S01]  /*34f0*/  ISETP.GE.AND P1, PT, R3, R224.reuse, PT ;  /* 0x000000e00300720c */ /* 0x080fe20003f26270 */
[----:B------:R-:W-:Y:S01]  /*3500*/  VIADD R3, R220, 0xffffffd9 ;  /* 0xffffffd9dc037836 */ /* 0x000fe20000000000 */
[----:B------:R-:W-:Y:S01]  /*3510*/  FSEL R14, R12, -INF , !P3 ;  /* 0xff8000000c0e7808 */ /* 0x000fe20005800000 */
[----:B------:R-:W-:Y:S01]  /*3520*/  FMUL.FTZ R46, R46, UR4 ;  /* 0x000000042e2e7c20 */ /* 0x000fe20008410000 */
[----:B------:R-:W-:Y:S01]  /*3530*/  FSEL R18, R25, -INF , !P4 ;  /* 0xff80000019127808 */ /* 0x000fe20006000000 */
[----:B------:R-:W-:Y:S01]  /*3540*/  FMUL.FTZ R47, R47, UR4 ;  /* 0x000000042f2f7c20 */ /* 0x000fe20008410000 */
[CC--:B------:R-:W-:Y:S01]  /*3550*/  ISETP.GE.AND P3, PT, R4.reuse, R224.reuse, PT ;  /* 0x000000e00400720c */ /* 0x0c0fe20003f66270 */
[----:B------:R-:W5:Y:S01]  /*3560*/  MUFU.TANH R218, R36 ;  /* 0x0000002400da7308 */ /* 0x000f620000002400 */
[-C--:B------:R-:W-:Y:S01]  /*3570*/  ISETP.GE.AND P4, PT, R4, R225.reuse, PT ;  /* 0x000000e10400720c */ /* 0x080fe20003f86270 */
[----:B------:R-:W-:Y:S01]  /*3580*/  FMUL.FTZ R42, R42, UR4 ;  /* 0x000000042a2a7c20 */ /* 0x000fe20008410000 */
[----:B------:R-:W-:Y:S01]  /*3590*/  FSEL R6, R26, -INF , !P2 ;  /* 0xff8000001a067808 */ /* 0x000fe20005000000 */
[----:B------:R-:W-:Y:S01]  /*35a0*/  FMUL.FTZ R43, R43, UR4 ;  /* 0x000000042b2b7c20 */ /* 0x000fe20008410000 */
[----:B------:R-:W-:Y:S01]  /*35b0*/  FSEL R12, R13, -INF , !P1 ;  /* 0xff8000000d0c7808 */ /* 0x000fe20004800000 */
[C---:B------:R-:W-:Y:S01]  /*35c0*/  VIADD R13, R220.reuse, 0xffffffe8 ;  /* 0xffffffe8dc0d7836 */ /* 0x040fe20000000000 */
[CC--:B------:R-:W-:Y:S01]  /*35d0*/  ISETP.GE.AND P2, PT, R3.reuse, R225.reuse, PT ;  /* 0x000000e10300720c */ /* 0x0c0fe20003f46270 */
[----:B------:R-:W5:Y:S01]  /*35e0*/  MUFU.TANH R216, R37 ;  /* 0x0000002500d87308 */ /* 0x000f620000002400 */
[----:B------:R-:W-:Y:S01]  /*35f0*/  ISETP.GE.AND P1, PT, R3, R224, PT ;  /* 0x000000e00300720c */ /* 0x000fe20003f26270 */
[----:B------:R-:W-:Y:S01]  /*3600*/  VIADD R3, R220, 0xffffffe1 ;  /* 0xffffffe1dc037836 */ /* 0x000fe20000000000 */
[----:B------:R-:W-:Y:S01]  /*3610*/  FSEL R10, R15, -INF , !P3 ;  /* 0xff8000000f0a7808 */ /* 0x000fe20005800000 */
[----:B------:R-:W-:Y:S01]  /*3620*/  FMUL.FTZ R38, R38, UR4 ;  /* 0x0000000426267c20 */ /* 0x000fe20008410000 */
[----:B------:R-:W-:Y:S01]  /*3630*/  FSEL R4, R27, -INF , !P4 ;  /* 0xff8000001b047808 */ /* 0x000fe20006000000 */
[----:B------:R-:W-:Y:S01]  /*3640*/  FMUL.FTZ R39, R39, UR4 ;  /* 0x0000000427277c20 */ /* 0x000fe20008410000 */
[----:B------:R-:W-:Y:S01]  /*3650*/  FMNMX3.FTZ R15, R64, R22, R32, !PT ;  /* 0x00000016400f7276 */ /* 0x000fe20007810020 */
[----:B------:R-:W5:Y:S01]  /*3660*/  MUFU.TANH R206, R46 ;  /* 0x0000002e00ce7308 */ /* 0x000f620000002400 */
[----:B------:R-:W-:Y:S01]  /*3670*/  ISETP.GE.AND P4, PT, R7, R225, PT ;  /* 0x000000e10700720c */ /* 0x000fe20003f86270 */
[----:B------:R-:W5:Y:S01]  /*3680*/  LDCU UR4, c[0x0][0x45c] ;  /* 0x00008b80ff0477ac */ /* 0x000f620008000800 */
[----:B------:R-:W-:Y:S01]  /*3690*/  FSEL R16, R16, -INF , !P2 ;  /* 0xff80000010107808 */ /* 0x000fe20005000000 */
[----:B------:R-:W-:Y:S01]  /*36a0*/  IMAD.MOV.U32 R233, RZ, RZ, -0x1 ;  /* 0xffffffffffe97424 */ /* 0x000fe200078e00ff */
[----:B------:R-:W-:-:S02]  /*36b0*/  FMNMX3.FTZ R15, R15, R28, R18, !PT ;  /* 0x0000001c0f0f7276 */ /* 0x000fc40007810012 */
[-C--:B------:R-:W-:Y:S01]  /*36c0*/  ISETP.GE.AND P2, PT, R3, R225.reuse, PT ;  /* 0x000000e10300720c */ /* 0x080fe20003f46270 */
[----:B------:R-:W5:Y:S01]  /*36d0*/  MUFU.TANH R238, R47 ;  /* 0x0000002f00ee7308 */ /* 0x000f620000002400 */
[----:B------:R-:W-:Y:S02]  /*36e0*/  FSEL R244, R244, -INF , !P4 ;  /* 0xff800000f4f47808 */ /* 0x000fe40006000000 */
[-C--:B------:R-:W-:Y:S02]  /*36f0*/  ISETP.GE.AND P4, PT, R13, R225.reuse, PT ;  /* 0x000000e10d00720c */ /* 0x080fe40003f86270 */
[----:B------:R-:W-:Y:S02]  /*3700*/  FMNMX3.FTZ R15, R15, R6, R4, !PT ;  /* 0x000000060f0f7276 */ /* 0x000fe40007810004 */
[----:B------:R-:W-:Y:S01]  /*3710*/  ISETP.GE.AND P3, PT, R7, R224, PT ;  /* 0x000000e00700720c */ /* 0x000fe20003f66270 */
[----:B------:R-:W-:Y:S01]  /*3720*/  VIADD R7, R220, 0xfffffff1 ;  /* 0xfffffff1dc077836 */ /* 0x000fe20000000000 */
[----:B------:R-:W-:Y:S01]  /*3730*/  FSEL R200, R200, -INF , !P2 ;  /* 0xff800000c8c87808 */ /* 0x000fe20005000000 */
[----:B------:R-:W5:Y:S01]  /*3740*/  MUFU.TANH R214, R42 ;  /* 0x0000002a00d67308 */ /* 0x000f620000002400 */
[----:B------:R-:W-:Y:S01]  /*3750*/  FSEL R8, R5, -INF , !P1 ;  /* 0xff80000005087808 */ /* 0x000fe20004800000 */
[----:B------:R-:W-:Y:S01]  /*3760*/  VIADD R5, R220, 0xfffffff8 ;  /* 0xfffffff8dc057836 */ /* 0x000fe20000000000 */
[----:B------:R-:W-:-:S02]  /*3770*/  ISETP.GE.AND P2, PT, R11, R225, PT ;  /* 0x000000e10b00720c */ /* 0x000fc40003f46270 */
[----:B---3--:R-:W-:Y:S02]  /*3780*/  FSEL R242, R242, -INF , !P4 ;  /* 0xff800000f2f27808 */ /* 0x008fe40006000000 */
[-C--:B------:R-:W-:Y:S01]  /*3790*/  ISETP.GE.AND P4, PT, R9, R225.reuse, PT ;  /* 0x000000e10900720c */ /* 0x080fe20003f86270 */
[----:B------:R-:W3:Y:S01]  /*37a0*/  MUFU.TANH R212, R43 ;  /* 0x0000002b00d47308 */ /* 0x000ee20000002400 */
[----:B------:R-:W-:Y:S02]  /*37b0*/  FMNMX3.FTZ R15, R15, R16, R244, !PT ;  /* 0x000000100f0f7276 */ /* 0x000fe400078100f4 */
[----:B------:R-:W-:Y:S01]  /*37c0*/  ISETP.GE.AND P1, PT, R3, R224, PT ;  /* 0x000000e00300720c */ /* 0x000fe20003f26270 */
[----:B------:R-:W-:Y:S01]  /*37d0*/  VIADD R3, R220, 0xfffffff9 ;  /* 0xfffffff9dc037836 */ /* 0x000fe20000000000 */
[----:B-1----:R-:W-:Y:S02]  /*37e0*/  FSEL R202, R202, -INF , !P2 ;  /* 0xff800000caca7808 */ /* 0x002fe40005000000 */
[----:B------:R-:W-:Y:S01]  /*37f0*/  ISETP.GE.AND P2, PT, R7, R225, PT ;  /* 0x000000e10700720c */ /* 0x000fe20003f46270 */
[----:B------:R-:W1:Y:S01]  /*3800*/  MUFU.TANH R210, R38 ;  /* 0x0000002600d27308 */ /* 0x000e620000002400 */
[----:B--2---:R-:W-:-:S02]  /*3810*/  FSEL R236, R236, -INF , !P4 ;  /* 0xff800000ecec7808 */ /* 0x004fc40006000000 */
[-C--:B------:R-:W-:Y:S02]  /*3820*/  ISETP.GE.AND P4, PT, R5, R225.reuse, PT ;  /* 0x000000e10500720c */ /* 0x080fe40003f86270 */
[----:B------:R-:W-:Y:S02]  /*3830*/  FMNMX3.FTZ R15, R15, R200, R242, !PT ;  /* 0x000000c80f0f7276 */ /* 0x000fe400078100f2 */
[----:B----4-:R-:W-:Y:S01]  /*3840*/  FSEL R222, R222, -INF , !P2 ;  /* 0xff800000dede7808 */ /* 0x010fe20005000000 */
[----:B------:R-:W2:Y:S01]  /*3850*/  MUFU.TANH R208, R39 ;  /* 0x0000002700d07308 */ /* 0x000ea20000002400 */
[----:B------:R-:W-:Y:S02]  /*3860*/  ISETP.GE.AND P2, PT, R3, R225, PT ;  /* 0x000000e10300720c */ /* 0x000fe40003f46270 */
[----:B-----5:R-:W-:Y:S02]  /*3870*/  FSEL R218, R218, -INF , !P4 ;  /* 0xff800000dada7808 */ /* 0x020fe40006000000 */
[----:B------:R-:W-:-:S02]  /*3880*/  FMNMX3.FTZ R15, R15, R202, R236, !PT ;  /* 0x000000ca0f0f7276 */ /* 0x000fc400078100ec */
[----:B------:R-:W-:Y:S02]  /*3890*/  ISETP.GE.AND P4, PT, R13, R224, PT ;  /* 0x000000e00d00720c */ /* 0x000fe40003f86270 */
[----:B------:R-:W-:Y:S02]  /*38a0*/  FSEL R216, R216, -INF , !P2 ;  /* 0xff800000d8d87808 */ /* 0x000fe40005000000 */
[----:B------:R-:W-:Y:S02]  /*38b0*/  FMNMX3.FTZ R15, R15, R222, R218, !PT ;  /* 0x000000de0f0f7276 */ /* 0x000fe400078100da */
[----:B------:R-:W-:Y:S02]  /*38c0*/  FMNMX3.FTZ R13, R66, R20, R34, !PT ;  /* 0x00000014420d7276 */ /* 0x000fe40007810022 */
[----:B------:R-:W-:Y:S02]  /*38d0*/  ISETP.GE.AND P2, PT, R11, R224, PT ;  /* 0x000000e00b00720c */ /* 0x000fe40003f46270 */
[----:B------:R-:W-:-:S02]  /*38e0*/  FMNMX.FTZ R11, R216, R15, !PT ;  /* 0x0000000fd80b7209 */ /* 0x000fc40007810000 */
[----:B------:R-:W-:Y:S02]  /*38f0*/  FMNMX3.FTZ R13, R13, R24, R14, !PT ;  /* 0x000000180d0d7276 */ /* 0x000fe4000781000e */
[----:B------:R-:W-:Y:S01]  /*3900*/  FSEL R204, R204, -INF , !P3 ;  /* 0xff800000cccc7808 */ /* 0x000fe20005800000 */
[----:B------:R-:W4:Y:S01]  /*3910*/  SHFL.BFLY PT, R26, R11, 0x2, 0x1f ;  /* 0x0c401f000b1a7f89 */ /* 0x000f2200000e0000 */
[----:B------:R-:W-:Y:S02]  /*3920*/  FMNMX3.FTZ R13, R13, R12, R10, !PT ;  /* 0x0000000c0d0d7276 */ /* 0x000fe4000781000a */
[----:B------:R-:W-:Y:S02]  /*3930*/  ISETP.GE.AND P3, PT, R9, R224, PT ;  /* 0x000000e00900720c */ /* 0x000fe40003f66270 */
[----:B------:R-:W-:Y:S02]  /*3940*/  FSEL R240, R240, -INF , !P1 ;  /* 0xff800000f0f07808 */ /* 0x000fe40004800000 */
[----:B------:R-:W-:-:S02]  /*3950*/  FSEL R206, R206, -INF , !P4 ;  /* 0xff800000cece7808 */ /* 0x000fc40006000000 */
[----:B------:R-:W-:Y:S02]  /*3960*/  FMNMX3.FTZ R13, R13, R8, R204, !PT ;  /* 0x000000080d0d7276 */ /* 0x000fe400078100cc */
[-C--:B------:R-:W-:Y:S02]  /*3970*/  ISETP.GE.AND P1, PT, R7, R224.reuse, PT ;  /* 0x000000e00700720c */ /* 0x080fe40003f26270 */
[----:B------:R-:W-:Y:S02]  /*3980*/  ISETP.GE.AND P4, PT, R5, R224, PT ;  /* 0x000000e00500720c */ /* 0x000fe40003f86270 */
[----:B------:R-:W-:Y:S02]  /*3990*/  FSEL R238, R238, -INF , !P2 ;  /* 0xff800000eeee7808 */ /* 0x000fe40005000000 */
[----:B------:R-:W-:Y:S02]  /*39a0*/  FSEL R214, R214, -INF , !P3 ;  /* 0xff800000d6d67808 */ /* 0x000fe40005800000 */
[----:B------:R-:W-:-:S02]  /*39b0*/  FMNMX3.FTZ R13, R13, R240, R206, !PT ;  /* 0x000000f00d0d7276 */ /* 0x000fc400078100ce */
[----:B------:R-:W-:Y:S02]  /*39c0*/  ISETP.GE.AND P2, PT, R3, R224, PT ;  /* 0x000000e00300720c */ /* 0x000fe40003f46270 */
[----:B---3--:R-:W-:Y:S02]  /*39d0*/  FSEL R212, R212, -INF , !P1 ;  /* 0xff800000d4d47808 */ /* 0x008fe40004800000 */
[----:B-1----:R-:W-:Y:S02]  /*39e0*/  FSEL R210, R210, -INF , !P4 ;  /* 0xff800000d2d27808 */ /* 0x002fe40006000000 */
[----:B------:R-:W-:Y:S02]  /*39f0*/  FMNMX3.FTZ R13, R13, R238, R214, !PT ;  /* 0x000000ee0d0d7276 */ /* 0x000fe400078100d6 */
[----:B--2---:R-:W-:Y:S02]  /*3a00*/  FSEL R208, R208, -INF , !P2 ;  /* 0xff800000d0d07808 */ /* 0x004fe40005000000 */
[----:B------:R-:W-:-:S02]  /*3a10*/  FMNMX3.FTZ R5, R13, R212, R210, !PT ;  /* 0x000000d40d057276 */ /* 0x000fc400078100d2 */
[----:B----4-:R-:W-:Y:S02]  /*3a20*/  FMNMX.FTZ R11, R11, R26, !PT ;  /* 0x0000001a0b0b7209 */ /* 0x010fe40007810000 */
[----:B------:R-:W-:Y:S02]  /*3a30*/  FMNMX.FTZ R5, R208, R5, !PT ;  /* 0x00000005d0057209 */ /* 0x000fe40007810000 */
[----:B------:R-:W-:Y:S01]  /*3a40*/  LOP3.LUT R169, R91, 0x200, R0, 0xf8, !PT ;  /* 0x000002005ba97812 */ /* 0x000fe200078ef800 */
[----:B------:R-:W1:Y:S03]  /*3a50*/  SHFL.BFLY PT, R164, R11, 0x1, 0x1f ;  /* 0x0c201f000ba47f89 */ /* 0x000e6600000e0000 */
[----:B------:R-:W-:Y:S01]  /*3a60*/  LEA R198, R169, UR5, 0x1 ;  /* 0x00000005a9c67c11 */ /* 0x000fe2000f8e08ff */
[----:B------:R-:W2:Y:S04]  /*3a70*/  SHFL.BFLY PT, R26, R5, 0x2, 0x1f ;  /* 0x0c401f00051a7f89 */ /* 0x000ea800000e0000 */
[--C-:B------:R-:W-:Y:S01]  /*3a80*/  IMAD.IADD R203, R89, 0x1, R198.reuse ;  /* 0x0000000159cb7824 */ /* 0x100fe200078e02c6 */
[----:B------:R-:W-:Y:S01]  /*3a90*/  LDSM.16.MT88.4 R156, [R198+0x18000] ;  /* 0x01800000c69c783b */ /* 0x000fe20000004200 */
[----:B------:R-:W-:-:S03]  /*3aa0*/  IMAD.IADD R196, R171, 0x1, R198 ;  /* 0x00000001abc47824 */ /* 0x000fc600078e02c6 */
        /* <DEDUP_REMOVED lines=28> */
[----:B------:R-:W-:Y:S01]  /*3c70*/  LDSM.16.MT88.4 R72, [R198+0x1c000] ;  /* 0x01c00000c648783b */ /* 0x000fe20000004200 */
[--C-:B------:R-:W-:Y:S01]  /*3c80*/  FFMA.FTZ R202, R202, UR4, -R211.reuse ;  /* 0x00000004caca7c23 */ /* 0x100fe200080108d3 */
[--C-:B------:R-:W-:Y:S01]  /*3c90*/  FFMA.FTZ R213, R236, UR4, -R211.reuse ;  /* 0x00000004ecd57c23 */ /* 0x100fe200080108d3 */
[--C-:B------:R-:W-:Y:S01]  /*3ca0*/  FFMA.FTZ R222, R222, UR4, -R211.reuse ;  /* 0x00000004dede7c23 */ /* 0x100fe200080108d3 */
[----:B-1----:R-:W-:Y:S01]  /*3cb0*/  FMNMX.FTZ R3, R26, R3, !PT ;  /* 0x000000031a037209 */ /* 0x002fe20007810000 */
        /* <DEDUP_REMOVED lines=9> */
[----:B------:R-:W1:Y:S01]  /*3d50*/  MUFU.EX2 R188, R188 ;  /* 0x000000bc00bc7308 */ /* 0x000e620000000800 */
        /* <DEDUP_REMOVED lines=16> */
[----:B------:R-:W2:Y:S01]  /*3e60*/  MUFU.EX2 R190, R190 ;  /* 0x000000be00be7308 */ /* 0x000ea20000000800 */
[----:B-1----:R-:W-:Y:S01]  /*3e70*/  F2FP.BF16.F32.PACK_AB R130, R188, R193 ;  /* 0x000000c1bc82723e */ /* 0x002fe200000010ff */
[----:B------:R-:W1:Y:S01]  /*3e80*/  LDSM.16.MT88.4 R8, [R203+0x1c800] ;  /* 0x01c80000cb08783b */ /* 0x000e620000004200 */
[--C-:B------:R-:W-:Y:S01]  /*3e90*/  FFMA.FTZ R206, R206, UR4, -R207.reuse ;  /* 0x00000004cece7c23 */ /* 0x100fe200080108cf */
[--C-:B------:R-:W-:Y:S01]  /*3ea0*/  FFMA.FTZ R209, R238, UR4, -R207.reuse ;  /* 0x00000004eed17c23 */ /* 0x100fe200080108cf */
[--C-:B------:R-:W-:Y:S01]  /*3eb0*/  FFMA.FTZ R211, R214, UR4, -R207.reuse ;  /* 0x00000004d6d37c23 */ /* 0x100fe200080108cf */
[----:B------:R-:W1:Y:S01]  /*3ec0*/  LDSM.16.MT88.4 R16, [R203+0x18800] ;  /* 0x01880000cb10783b */ /* 0x000e620000004200 */
[--C-:B------:R-:W-:Y:S01]  /*3ed0*/  FFMA.FTZ R212, R212, UR4, -R207.reuse ;  /* 0x00000004d4d47c23 */ /* 0x100fe200080108cf */
[----:B------:R-:W-:Y:S01]  /*3ee0*/  MUFU.EX2 R191, R191 ;  /* 0x000000bf00bf7308 */ /* 0x000fe20000000800 */
[--C-:B------:R-:W-:Y:S01]  /*3ef0*/  FFMA.FTZ R210, R210, UR4, -R207.reuse ;  /* 0x00000004d2d27c23 */ /* 0x100fe200080108cf */
[----:B------:R-:W1:Y:S01]  /*3f00*/  LDSM.16.MT88.4 R12, [R203+0x1a800] ;  /* 0x01a80000cb0c783b */ /* 0x000e620000004200 */
[----:B------:R-:W-:Y:S01]  /*3f10*/  FFMA.FTZ R235, R208, UR4, -R207 ;  /* 0x00000004d0eb7c23 */ /* 0x000fe200080108cf */
[----:B------:R-:W-:-:S02]  /*3f20*/  FADD.FTZ R193, R193, R192 ;  /* 0x000000c0c1c17221 */ /* 0x000fc40000010000 */
[----:B------:R-:W1:Y:S02]  /*3f30*/  LDSM.16.MT88.4 R20, [R196+0x18800] ;  /* 0x01880000c414783b */ /* 0x000e640000004200 */
[----:B------:R-:W3:Y:S01]  /*3f40*/  MUFU.EX2 R186, R186 ;  /* 0x000000ba00ba7308 */ /* 0x000ee20000000800 */
[----:B--2---:R-:W-:Y:S01]  /*3f50*/  F2FP.BF16.F32.PACK_AB R129, R190, R195 ;  /* 0x000000c3be81723e */ /* 0x004fe200000010ff */
[----:B------:R-:W-:Y:S01]  /*3f60*/  LDSM.16.MT88.4 R176, [R203+0x1e800] ;  /* 0x01e80000cbb0783b */ /* 0x000fe20000004200 */
[----:B------:R-:W-:Y:S01]  /*3f70*/  FADD.FTZ R190, R195, R190 ;  /* 0x000000bec3be7221 */ /* 0x000fe20000010000 */
[----:B------:R-:W-:Y:S02]  /*3f80*/  FADD.FTZ R188, R188, R193 ;  /* 0x000000c1bcbc7221 */ /* 0x000fe40000010000 */
[----:B------:R-:W-:Y:S02]  /*3f90*/  LDSM.16.MT88.4 R172, [R198+0x18800] ;  /* 0x01880000c6ac783b */ /* 0x000fe40000004200 */
[----:B------:R-:W-:Y:S02]  /*3fa0*/  MUFU.EX2 R189, R189 ;  /* 0x000000bd00bd7308 */ /* 0x000fe40000000800 */
[----:B------:R-:W-:Y:S04]  /*3fb0*/  LDSM.16.MT88.4 R32, [R194+0x18800] ;  /* 0x01880000c220783b */ /* 0x000fe80000004200 */
[----:B------:R-:W-:Y:S02]  /*3fc0*/  LDSM.16.MT88.4 R28, [R198+0x1a800] ;  /* 0x01a80000c61c783b */ /* 0x000fe40000004200 */
[----:B------:R-:W2:Y:S01]  /*3fd0*/  MUFU.EX2 R184, R184 ;  /* 0x000000b800b87308 */ /* 0x000ea20000000800 */
        /* <DEDUP_REMOVED lines=23> */
[C---:B----4-:R-:W-:Y:S07]  /*4150*/  HMMA.16816.F32.BF16 R52, R128.reuse, R56, RZ ;  /* 0x000000388034723c */ /* 0x050fee00000418ff */
[----:B------:R-:W-:Y:S01]  /*4160*/  MUFU.EX2 R204, R204 ;  /* 0x000000cc00cc7308 */ /* 0x000fe20000000800 */
[C---:B-----5:R-:W-:Y:S07]  /*4170*/  HMMA.16816.F32.BF16 R60, R128.reuse, R64, RZ ;  /* 0x00000040803c723c */ /* 0x060fee00000418ff */
[----:B------:R-:W4:Y:S01]  /*4180*/  MUFU.EX2 R205, R205 ;  /* 0x000000cd00cd7308 */ /* 0x000f220000000800 */
        /* <DEDUP_REMOVED lines=30> */
[----:B--2---:R-:W-:Y:S01]  /*4370*/  F2FP.BF16.F32.PACK_AB R4, R184, R189 ;  /* 0x000000bdb804723e */ /* 0x004fe200000010ff */
[----:B------:R-:W-:Y:S01]  /*4380*/  FADD.FTZ R189, R189, R188 ;  /* 0x000000bcbdbd7221 */ /* 0x000fe20000010000 */
[----:B---3--:R-:W-:Y:S01]  /*4390*/  F2FP.BF16.F32.PACK_AB R5, R182, R187 ;  /* 0x000000bbb605723e */ /* 0x008fe200000010ff */
[----:B------:R-:W-:-:S02]  /*43a0*/  FADD.FTZ R187, R187, R186 ;  /* 0x000000babbbb7221 */ /* 0x000fc40000010000 */
[----:B------:R-:W-:Y:S02]  /*43b0*/  FADD.FTZ R184, R184, R189 ;  /* 0x000000bdb8b87221 */ /* 0x000fe40000010000 */
[----:B------:R-:W-:Y:S01]  /*43c0*/  HMMA.16816.F32.BF16 R128, R128, R6, RZ ;  /* 0x000000068080723c */ /* 0x000fe200000418ff */
[----:B------:R-:W-:Y:S01]  /*43d0*/  F2FP.BF16.F32.PACK_AB R6, R180, R185 ;  /* 0x000000b9b406723e */ /* 0x000fe200000010ff */
[----:B------:R-:W-:Y:S01]  /*43e0*/  FADD.FTZ R182, R182, R187 ;  /* 0x000000bbb6b67221 */ /* 0x000fe20000010000 */
[----:B-1----:R-:W-:Y:S01]  /*43f0*/  F2FP.BF16.F32.PACK_AB R7, R170, R183 ;  /* 0x000000b7aa07723e */ /* 0x002fe200000010ff */
        /* <DEDUP_REMOVED lines=40> */
[----:B------:R-:W1:Y:S07]  /*4680*/  LDSM.16.MT88.4 R24, [R203+0x19000] ;  /* 0x01900000cb18783b */ /* 0x000e6e0000004200 */
[C---:B----4-:R-:W-:Y:S08]  /*4690*/  HMMA.16816.F32.BF16 R92, R4.reuse, R20, R92 ;  /* 0x00000014045c723c */ /* 0x050ff0000004185c */
[C---:B------:R-:W-:Y:S01]  /*46a0*/  HMMA.16816.F32.BF16 R96, R4.reuse, R22, R96 ;  /* 0x000000160460723c */ /* 0x040fe20000041860 */
[----:B------:R-:W-:Y:S07]  /*46b0*/  LDSM.16.MT88.4 R20, [R203+0x1d000] ;  /* 0x01d00000cb14783b */ /* 0x000fee0000004200 */
[C---:B--2---:R-:W-:Y:S08]  /*46c0*/  HMMA.16816.F32.BF16 R100, R4.reuse, R16, R100 ;  /* 0x000000100464723c */ /* 0x044ff00000041864 */
[C---:B------:R-:W-:Y:S01]  /*46d0*/  HMMA.16816.F32.BF16 R104, R4.reuse, R18, R104 ;  /* 0x000000120468723c */ /* 0x040fe20000041868 */
[----:B------:R-:W-:Y:S07]  /*46e0*/  LDSM.16.MT88.4 R16, [R198+0x19000] ;  /* 0x01900000c610783b */ /* 0x000fee0000004200 */
[C---:B---3--:R-:W-:Y:S08]  /*46f0*/  HMMA.16816.F32.BF16 R116, R4.reuse, R12, R116 ;  /* 0x0000000c0474723c */ /* 0x048ff00000041874 */
[----:B------:R-:W-:Y:S01]  /*4700*/  HMMA.16816.F32.BF16 R120, R4, R14, R120 ;  /* 0x0000000e0478723c */ /* 0x000fe20000041878 */
[----:B------:R-:W2:Y:S01]  /*4710*/  LDSM.16.MT88.4 R12, [R203+0x1b000] ;  /* 0x01b00000cb0c783b */ /* 0x000ea20000004200 */
[----:B------:R-:W-:Y:S01]  /*4720*/  F2FP.BF16.F32.PACK_AB R4, R200, R199 ;  /* 0x000000c7c804723e */ /* 0x000fe200000010ff */
[----:B------:R-:W-:Y:S01]  /*4730*/  FADD.FTZ R199, R199, R180 ;  /* 0x000000b4c7c77221 */ /* 0x000fe20000010000 */
[----:B------:R-:W-:-:S02]  /*4740*/  F2FP.BF16.F32.PACK_AB R5, R205, R204 ;  /* 0x000000cccd05723e */ /* 0x000fc400000010ff */
[----:B------:R-:W-:Y:S01]  /*4750*/  F2FP.BF16.F32.PACK_AB R6, R202, R201 ;  /* 0x000000c9ca06723e */ /* 0x000fe200000010ff */
[----:B------:R-:W-:Y:S01]  /*4760*/  FADD.FTZ R200, R200, R199 ;  /* 0x000000c7c8c87221 */ /* 0x000fe20000010000 */
[----:B-----5:R-:W-:-:S03]  /*4770*/  F2FP.BF16.F32.PACK_AB R7, R209, R206 ;  /* 0x000000ced107723e */ /* 0x020fc600000010ff */
[----:B------:R-:W-:-:S04]  /*4780*/  FADD.FTZ R201, R201, R200 ;  /* 0x000000c8c9c97221 */ /* 0x000fc80000010000 */
[----:B-1----:R-:W-:Y:S01]  /*4790*/  HMMA.16816.F32.BF16 R108, R4, R8, R108 ;  /* 0x00000008046c723c */ /* 0x002fe2000004186c */
[----:B------:R-:W-:-:S07]  /*47a0*/  FADD.FTZ R202, R202, R201 ;  /* 0x000000c9caca7221 */ /* 0x000fce0000010000 */
        /* <DEDUP_REMOVED lines=44> */
[C---:B------:R-:W-:Y:S08]  /*4a70*/  HMMA.16816.F32.BF16 R124, R4.reuse, R24, R124 ;  /* 0x00000018047c723c */ /* 0x040ff0000004187c */
        /* <DEDUP_REMOVED lines=67> */
[----:B------:R-:W-:Y:S01]  /*4eb0*/  IMAD.SHL.U32 R9, R168, 0x20, RZ ;  /* 0x00000020a8097824 */ /* 0x000fe200078e00ff */
[----:B------:R-:W2:Y:S01]  /*4ec0*/  LDCU UR4, c[0x0][0x50c] ;  /* 0x0000a180ff0477ac */ /* 0x000ea20008000800 */
[----:B------:R-:W-:Y:S01]  /*4ed0*/  IMAD.MOV.U32 R222, RZ, RZ, 0x20 ;  /* 0x00000020ffde7424 */ /* 0x000fe200078e00ff */
[----:B------:R-:W-:Y:S02]  /*4ee0*/  LOP3.LUT R7, R6, 0x1f8, RZ, 0xc0, !PT ;  /* 0x000001f806077812 */ /* 0x000fe400078ec0ff */
        /* <DEDUP_REMOVED lines=11> */
[C---:B------:R-:W-:Y:S01]  /*4fa0*/  LEA R16, P2, R14.reuse, R229, 0x7 ;  /* 0x000000e50e107211 */ /* 0x040fe200078438ff */
[----:B------:R-:W-:Y:S01]  /*4fb0*/  IMAD.IADD R227, R171, 0x1, R238 ;  /* 0x00000001abe37824 */ /* 0x000fe200078e02ee */
[----:B------:R-:W-:-:S02]  /*4fc0*/  SHF.L.U64.HI R12, R14, 0x6, R11 ;  /* 0x000000060e0c7819 */ /* 0x000fc4000001020b */
[----:B------:R-:W-:Y:S02]  /*4fd0*/  LEA R13, P1, R4, R13, 0x5 ;  /* 0x0000000d040d7211 */ /* 0x000fe400078228ff */
[----:B------:R-:W-:Y:S02]  /*4fe0*/  LEA.HI.X R17, R14, R228, R11, 0x7, P2 ;  /* 0x000000e40e117211 */ /* 0x000fe400010f3c0b */
[----:B------:R-:W-:Y:S01]  /*4ff0*/  LEA.HI.X R12, R4, R12, R5, 0x5, P1 ;  /* 0x0000000c040c7211 */ /* 0x000fe200008f2c05 */
[----:B------:R-:W-:Y:S01]  /*5000*/  VIADD R4, R221, UR5 ;  /* 0x00000005dd047c36 */ /* 0x000fe20008000000 */
[C---:B------:R-:W-:Y:S02]  /*5010*/  LEA R10, P1, R13.reuse, R229, 0x1 ;  /* 0x000000e50d0a7211 */ /* 0x040fe400078208ff */
[----:B------:R-:W-:Y:S01]  /*5020*/  SEL R222, R222, 0xffffffe0, !P0 ;  /* 0xffffffe0dede7807 */ /* 0x000fe20004000000 */
[----:B------:R-:W-:Y:S01]  /*5030*/  IMAD.IADD R171, R4, 0x1, R171 ;  /* 0x0000000104ab7824 */ /* 0x000fe200078e02ab */
[----:B------:R-:W-:-:S03]  /*5040*/  LEA.HI.X R11, R13, R228, R12, 0x1, P1 ;  /* 0x000000e40d0b7211 */ /* 0x000fc600008f0c0c */
[----:B------:R-:W-:Y:S02]  /*5050*/  IMAD.IADD R236, R222, 0x1, R238 ;  /* 0x00000001deec7824 */ /* 0x000fe400078e02ee */
[----:B------:R-:W-:Y:S02]  /*5060*/  IMAD.IADD R170, R4, 0x1, R222 ;  /* 0x0000000104aa7824 */ /* 0x000fe400078e02de */
[C---:B------:R-:W-:Y:S01]  /*5070*/  IMAD.IADD R223, R222.reuse, 0x1, R227 ;  /* 0x00000001dedf7824 */ /* 0x040fe200078e02e3 */
[----:B------:R-:W-:Y:S01]  /*5080*/  @!PT LDS RZ, [RZ] ;  /* 0x00000000fffff984 */ /* 0x000fe20000000800 */
[----:B------:R-:W-:Y:S01]  /*5090*/  @!PT LDS RZ, [RZ] ;  /* 0x00000000fffff984 */ /* 0x000fe20000000800 */
[----:B------:R-:W-:Y:S01]  /*50a0*/  @!PT LDS RZ, [RZ] ;  /* 0x00000000fffff984 */ /* 0x000fe20000000800 */
        /* <DEDUP_REMOVED lines=12> */
[----:B------:R-:W2:Y:S04]  /*5170*/  LDSM.16.M88.4 R196, [R221+UR5+0x11000] ;  /* 0x01100005ddc4783b */ /* 0x000ea80008000200 */
[----:B-1----:R-:W1:Y:S04]  /*5180*/  LDSM.16.M88.4 R16, [R221+UR5+0x11800] ;  /* 0x01180005dd10783b */ /* 0x002e680008000200 */
[----:B------:R-:W-:Y:S04]  /*5190*/  LDSM.16.M88.4 R172, [R236] ;  /* 0x00000000ecac783b */ /* 0x000fe80000000200 */
[----:B---3--:R-:W3:Y:S04]  /*51a0*/  LDSM.16.M88.4 R8, [R170+0x10000] ;  /* 0x01000000aa08783b */ /* 0x008ee80000000200 */
[----:B------:R-:W3:Y:S04]  /*51b0*/  LDSM.16.M88.4 R212, [R170+0x10800] ;  /* 0x01080000aad4783b */ /* 0x000ee80000000200 */
[----:B------:R-:W3:Y:S04]  /*51c0*/  LDSM.16.M88.4 R208, [R170+0x11000] ;  /* 0x01100000aad0783b */ /* 0x000ee80000000200 */
[----:B------:R-:W3:Y:S04]  /*51d0*/  LDSM.16.M88.4 R204, [R170+0x11800] ;  /* 0x01180000aacc783b */ /* 0x000ee80000000200 */
[----:B------:R-:W-:Y:S01]  /*51e0*/  LDSM.16.M88.4 R20, [R227] ;  /* 0x00000000e314783b */ /* 0x000fe20000000200 */
[C---:B----4-:R-:W-:Y:S03]  /*51f0*/  HMMA.16816.F32.BF16 R12, R188.reuse, R32, RZ ;  /* 0x00000020bc0c723c */ /* 0x050fe600000418ff */
[----:B------:R-:W4:Y:S04]  /*5200*/  LDSM.16.M88.4 R4, [R171+0x10000] ;  /* 0x01000000ab04783b */ /* 0x000f280000000200 */
[----:B------:R-:W4:Y:S01]  /*5210*/  LDSM.16.M88.4 R184, [R171+0x10800] ;  /* 0x01080000abb8783b */ /* 0x000f220000000200 */
[C---:B------:R-:W-:Y:S03]  /*5220*/  HMMA.16816.F32.BF16 R32, R188.reuse, R34, RZ ;  /* 0x00000022bc20723c */ /* 0x040fe600000418ff */
[----:B------:R-:W4:Y:S04]  /*5230*/  LDSM.16.M88.4 R180, [R171+0x11000] ;  /* 0x01100000abb4783b */ /* 0x000f280000000200 */
[----:B------:R-:W4:Y:S01]  /*5240*/  LDSM.16.M88.4 R176, [R171+0x11800] ;  /* 0x01180000abb0783b */ /* 0x000f220000000200 */
[C---:B-----5:R-:W-:Y:S03]  /*5250*/  HMMA.16816.F32.BF16 R28, R188.reuse, R24, RZ ;  /* 0x00000018bc1c723c */ /* 0x060fe600000418ff */
[----:B------:R-:W-:Y:S04]  /*5260*/  LDSM.16.M88.4 R216, [R222+0x14000] ;  /* 0x01400000ded8783b */ /* 0x000fe80000000200 */
[----:B------:R-:W0:Y:S01]  /*5270*/  LDGDEPBAR ;  /* 0x00000000000079af */ /* 0x000e220000000000 */
[C---:B--2---:R-:W-:Y:S08]  /*5280*/  HMMA.16816.F32.BF16 R200, R188.reuse, R196, RZ ;  /* 0x000000c4bcc8723c */ /* 0x044ff000000418ff */
[C---:B------:R-:W-:Y:S08]  /*5290*/  HMMA.16816.F32.BF16 R24, R188.reuse, R26, RZ ;  /* 0x0000001abc18723c */ /* 0x040ff000000418ff */
[C---:B------:R-:W-:Y:S08]  /*52a0*/  HMMA.16816.F32.BF16 R196, R188.reuse, R198, RZ ;  /* 0x000000c6bcc4723c */ /* 0x040ff000000418ff */
[C---:B-1----:R-:W-:Y:S08]  /*52b0*/  HMMA.16816.F32.BF16 R192, R188.reuse, R16, RZ ;  /* 0x00000010bcc0723c */ /* 0x042ff000000418ff */
[----:B------:R-:W-:Y:S01]  /*52c0*/  HMMA.16816.F32.BF16 R188, R188, R18, RZ ;  /* 0x00000012bcbc723c */ /* 0x000fe200000418ff */
[----:B------:R-:W-:Y:S07]  /*52d0*/  LDSM.16.M88.4 R16, [R222+0x10000] ;  /* 0x01000000de10783b */ /* 0x000fee0000000200 */
[C---:B---3--:R-:W-:Y:S08]  /*52e0*/  HMMA.16816.F32.BF16 R12, R172.reuse, R8, R12 ;  /* 0x00000008ac0c723c */ /* 0x048ff0000004180c */
[C---:B------:R-:W-:Y:S01]  /*52f0*/  HMMA.16816.F32.BF16 R32, R172.reuse, R10, R32 ;  /* 0x0000000aac20723c */ /* 0x040fe20000041820 */
[----:B------:R-:W1:Y:S07]  /*5300*/  LDSM.16.M88.4 R8, [R223] ;  /* 0x00000000df08783b */ /* 0x000e6e0000000200 */
        /* <DEDUP_REMOVED lines=8> */
[----:B------:R-:W5:Y:S04]  /*5390*/  LDSM.16.M88.4 R172, [R222+0x11800] ;  /* 0x01180000deac783b */ /* 0x000f680000000200 */
[----:B------:R-:W-:Y:S03]  /*53a0*/  LDSM.16.M88.4 R204, [R221+UR5+0x12000] ;  /* 0x01200005ddcc783b */ /* 0x000fe60008000200 */
[C---:B----4-:R-:W-:Y:S08]  /*53b0*/  HMMA.16816.F32.BF16 R12, R20.reuse, R4, R12 ;  /* 0x00000004140c723c */ /* 0x050ff0000004180c */
[C---:B------:R-:W-:Y:S01]  /*53c0*/  HMMA.16816.F32.BF16 R32, R20.reuse, R6, R32 ;  /* 0x000000061420723c */ /* 0x040fe20000041820 */
[----:B------:R-:W4:Y:S07]  /*53d0*/  LDSM.16.M88.4 R4, [R238+0x4000] ;  /* 0x00400000ee04783b */ /* 0x000f2e0000000200 */
[C---:B------:R-:W-:Y:S08]  /*53e0*/  HMMA.16816.F32.BF16 R28, R20.reuse, R184, R28 ;  /* 0x000000b8141c723c */ /* 0x040ff0000004181c */
[C---:B------:R-:W-:Y:S01]  /*53f0*/  HMMA.16816.F32.BF16 R24, R20.reuse, R186, R24 ;  /* 0x000000ba1418723c */ /* 0x040fe20000041818 */
[----:B------:R-:W4:Y:S07]  /*5400*/  LDSM.16.M88.4 R184, [R221+UR5+0x12800] ;  /* 0x01280005ddb8783b */ /* 0x000f2e0008000200 */
[C---:B------:R-:W-:Y:S08]  /*5410*/  HMMA.16816.F32.BF16 R200, R20.reuse, R180, R200 ;  /* 0x000000b414c8723c */ /* 0x040ff000000418c8 */
[C---:B------:R-:W-:Y:S01]  /*5420*/  HMMA.16816.F32.BF16 R196, R20.reuse, R182, R196 ;  /* 0x000000b614c4723c */ /* 0x040fe200000418c4 */
[----:B------:R-:W-:Y:S07]  /*5430*/  LDSM.16.M88.4 R180, [R170+0x12000] ;  /* 0x01200000aab4783b */ /* 0x000fee0000000200 */
[C---:B------:R-:W-:Y:S08]  /*5440*/  HMMA.16816.F32.BF16 R192, R20.reuse, R176, R192 ;  /* 0x000000b014c0723c */ /* 0x040ff000000418c0 */
        /* <DEDUP_REMOVED lines=8> */
[----:B------:R-:W-:Y:S07]  /*54d0*/  LDSM.16.M88.4 R212, [R170+0x13800] ;  /* 0x01380000aad4783b */ /* 0x000fee0000000200 */
[C---:B---3--:R-:W-:Y:S08]  /*54e0*/  HMMA.16816.F32.BF16 R200, R8.reuse, R208, R200 ;  /* 0x000000d008c8723c */ /* 0x048ff000000418c8 */
[C---:B------:R-:W-:Y:S01]  /*54f0*/  HMMA.16816.F32.BF16 R196, R8.reuse, R210, R196 ;  /* 0x000000d208c4723c */ /* 0x040fe200000418c4 */
[----:B------:R-:W-:Y:S07]  /*5500*/  LDSM.16.M88.4 R208, [R171+0x13800] ;  /* 0x01380000abd0783b */ /* 0x000fee0000000200 */
[C---:B-----5:R-:W-:Y:S08]  /*5510*/  HMMA.16816.F32.BF16 R192, R8.reuse, R172, R192 ;  /* 0x000000ac08c0723c */ /* 0x060ff000000418c0 */
[----:B------:R-:W-:Y:S01]  /*5520*/  HMMA.16816.F32.BF16 R188, R8, R174, R188 ;  /* 0x000000ae08bc723c */ /* 0x000fe200000418bc */
[----:B------:R-:W2:Y:S04]  /*5530*/  LDSM.16.M88.4 R172, [R170+0x12800] ;  /* 0x01280000aaac783b */ /* 0x000ea80000000200 */
[----:B------:R-:W3:Y:S03]  /*5540*/  LDSM.16.M88.4 R8, [R170+0x13000] ;  /* 0x01300000aa08783b */ /* 0x000ee60000000200 */
[C---:B----4-:R-:W-:Y:S08]  /*5550*/  HMMA.16816.F32.BF16 R12, R4.reuse, R204, R12 ;  /* 0x000000cc040c723c */ /* 0x050ff0000004180c */
[C---:B------:R-:W-:Y:S01]  /*5560*/  HMMA.16816.F32.BF16 R32, R4.reuse, R206, R32 ;  /* 0x000000ce0420723c */ /* 0x040fe20000041820 */
[----:B------:R-:W-:Y:S07]  /*5570*/  LDSM.16.M88.4 R204, [R227+0x4000] ;  /* 0x00400000e3cc783b */ /* 0x000fee0000000200 */
        /* <DEDUP_REMOVED lines=25> */
[----:B------:R-:W-:Y:S07]  /*5710*/  LDSM.16.M88.4 R4, [R238+0x8000] ;  /* 0x00800000ee04783b */ /* 0x000fee0000000200 */
[C---:B----4-:R-:W-:Y:S08]  /*5720*/  HMMA.16816.F32.BF16 R28, R204.reuse, R16, R28 ;  /* 0x00000010cc1c723c */ /* 0x050ff0000004181c */
[C---:B------:R-:W-:Y:S01]  /*5730*/  HMMA.16816.F32.BF16 R24, R204.reuse, R18, R24 ;  /* 0x00000012cc18723c */ /* 0x040fe20000041818 */
[----:B------:R-:W1:Y:S07]  /*5740*/  LDSM.16.M88.4 R16, [R221+UR5+0x14000] ;  /* 0x01400005dd10783b */ /* 0x000e6e0008000200 */
[C---:B------:R-:W-:Y:S08]  /*5750*/  HMMA.16816.F32.BF16 R12, R204.reuse, R176, R12 ;  /* 0x000000b0cc0c723c */ /* 0x040ff0000004180c */
[C---:B------:R-:W-:Y:S01]  /*5760*/  HMMA.16816.F32.BF16 R32, R204.reuse, R178, R32 ;  /* 0x000000b2cc20723c */ /* 0x040fe20000041820 */
[----:B------:R-:W4:Y:S07]  /*5770*/  LDSM.16.M88.4 R176, [R221+UR5+0x14800] ;  /* 0x01480005ddb0783b */ /* 0x000f2e0008000200 */
[C---:B------:R-:W-:Y:S08]  /*5780*/  HMMA.16816.F32.BF16 R192, R204.reuse, R208, R192 ;  /* 0x000000d0ccc0723c */ /* 0x040ff000000418c0 */
[----:B------:R-:W-:Y:S01]  /*5790*/  HMMA.16816.F32.BF16 R188, R204, R210, R188 ;  /* 0x000000d2ccbc723c */ /* 0x000fe200000418bc */
[----:B------:R-:W-:Y:S04]  /*57a0*/  LDSM.16.M88.4 R204, [R171+0x15800] ;  /* 0x01580000abcc783b */ /* 0x000fe80000000200 */
[----:B------:R-:W-:Y:S03]  /*57b0*/  LDSM.16.M88.4 R208, [R171+0x15000] ;  /* 0x01500000abd0783b */ /* 0x000fe60000000200 */
[C---:B--2---:R-:W-:Y:S08]  /*57c0*/  HMMA.16816.F32.BF16 R200, R8.reuse, R172, R200 ;  /* 0x000000ac08c8723c */ /* 0x044ff000000418c8 */
[C---:B------:R-:W-:Y:S01]  /*57d0*/  HMMA.16816.F32.BF16 R196, R8.reuse, R174, R196 ;  /* 0x000000ae08c4723c */ /* 0x040fe200000418c4 */
[----:B------:R-:W2:Y:S07]  /*57e0*/  LDSM.16.M88.4 R172, [R221+UR5+0x15800] ;  /* 0x01580005ddac783b */ /* 0x000eae0008000200 */
[C---:B------:R-:W-:Y:S08]  /*57f0*/  HMMA.16816.F32.BF16 R12, R8.reuse, R184, R12 ;  /* 0x000000b8080c723c */ /* 0x040ff0000004180c */
[C---:B------:R-:W-:Y:S01]  /*5800*/  HMMA.16816.F32.BF16 R32, R8.reuse, R186, R32 ;  /* 0x000000ba0820723c */ /* 0x040fe20000041820 */
[----:B------:R-:W2:Y:S07]  /*5810*/  LDSM.16.M88.4 R184, [R221+UR5+0x15000] ;  /* 0x01500005ddb8783b */ /* 0x000eae0008000200 */
[C---:B---3--:R-:W-:Y:S08]  /*5820*/  HMMA.16816.F32.BF16 R28, R8.reuse, R180, R28 ;  /* 0x000000b4081c723c */ /* 0x048ff0000004181c */
[C---:B------:R-:W-:Y:S01]  /*5830*/  HMMA.16816.F32.BF16 R24, R8.reuse, R182, R24 ;  /* 0x000000b60818723c */ /* 0x040fe20000041818 */
[----:B------:R-:W-:Y:S07]  /*5840*/  LDSM.16.M88.4 R180, [R170+0x15000] ;  /* 0x01500000aab4783b */ /* 0x000fee0000000200 */
[C---:B-----5:R-:W-:Y:S08]  /*5850*/  HMMA.16816.F32.BF16 R192, R8.reuse, R20, R192 ;  /* 0x0000001408c0723c */ /* 0x060ff000000418c0 */
        /* <DEDUP_REMOVED lines=9> */
[C---:B--2---:R-:W-:Y:S08]  /*58f0*/  HMMA.16816.F32.BF16 R192, R4.reuse, R172, R192 ;  /* 0x000000ac04c0723c */ /* 0x044ff000000418c0 */
[C---:B------:R-:W-:Y:S01]  /*5900*/  HMMA.16816.F32.BF16 R188, R4.reuse, R174, R188 ;  /* 0x000000ae04bc723c */ /* 0x040fe200000418bc */
[----:B------:R-:W2:Y:S07]  /*5910*/  LDSM.16.M88.4 R172, [R170+0x15800] ;  /* 0x01580000aaac783b */ /* 0x000eae0000000200 */
[C---:B------:R-:W-:Y:S08]  /*5920*/  HMMA.16816.F32.BF16 R200, R4.reuse, R184, R200 ;  /* 0x000000b804c8723c */ /* 0x040ff000000418c8 */
[----:B------:R-:W-:Y:S01]  /*5930*/  HMMA.16816.F32.BF16 R196, R4, R186, R196 ;  /* 0x000000ba04c4723c */ /* 0x000fe200000418c4 */
[----:B------:R-:W5:Y:S04]  /*5940*/  LDSM.16.M88.4 R4, [R171+0x14800] ;  /* 0x01480000ab04783b */ /* 0x000f680000000200 */
[----:B------:R-:W5:Y:S03]  /*5950*/  LDSM.16.M88.4 R184, [R223+0x8000] ;  /* 0x00800000dfb8783b */ /* 0x000f660000000200 */
[C---:B---3--:R-:W-:Y:S08]  /*5960*/  HMMA.16816.F32.BF16 R12, R8.reuse, R20, R12 ;  /* 0x00000014080c723c */ /* 0x048ff0000004180c */
[C---:B------:R-:W-:Y:S01]  /*5970*/  HMMA.16816.F32.BF16 R32, R8.reuse, R22, R32 ;  /* 0x000000160820723c */ /* 0x040fe20000041820 */
[----:B------:R-:W-:Y:S07]  /*5980*/  LDSM.16.M88.4 R20, [R238+0xc000] ;  /* 0x00c00000ee14783b */ /* 0x000fee0000000200 */
[C---:B-1----:R-:W-:Y:S08]  /*5990*/  HMMA.16816.F32.BF16 R28, R8.reuse, R16, R28 ;  /* 0x00000010081c723c */ /* 0x042ff0000004181c */
[----:B------:R-:W-:Y:S01]  /*59a0*/  HMMA.16816.F32.BF16 R24, R8, R18, R24 ;  /* 0x000000120818723c */ /* 0x000fe20000041818 */
[----:B------:R-:W1:Y:S07]  /*59b0*/  LDSM.16.M88.4 R16, [R221+UR5+0x16000] ;  /* 0x01600005dd10783b */ /* 0x000e6e0008000200 */
[C---:B----4-:R-:W-:Y:S08]  /*59c0*/  HMMA.16816.F32.BF16 R12, R212.reuse, R176, R12 ;  /* 0x000000b0d40c723c */ /* 0x050ff0000004180c */
[----:B------:R-:W-:Y:S01]  /*59d0*/  HMMA.16816.F32.BF16 R32, R212, R178, R32 ;  /* 0x000000b2d420723c */ /* 0x000fe20000041820 */
[----:B------:R-:W3:Y:S07]  /*59e0*/  LDSM.16.M88.4 R176, [R222+0x15000] ;  /* 0x01500000deb0783b */ /* 0x000eee0000000200 */
[C---:B--2---:R-:W-:Y:S08]  /*59f0*/  HMMA.16816.F32.BF16 R192, R8.reuse, R172, R192 ;  /* 0x000000ac08c0723c */ /* 0x044ff000000418c0 */
[C---:B------:R-:W-:Y:S08]  /*5a00*/  HMMA.16816.F32.BF16 R200, R8.reuse, R180, R200 ;  /* 0x000000b408c8723c */ /* 0x040ff000000418c8 */
[C---:B------:R-:W-:Y:S01]  /*5a10*/  HMMA.16816.F32.BF16 R196, R8.reuse, R182, R196 ;  /* 0x000000b608c4723c */ /* 0x040fe200000418c4 */
[----:B------:R-:W-:Y:S07]  /*5a20*/  LDSM.16.M88.4 R180, [R222+0x14800] ;  /* 0x01480000deb4783b */ /* 0x000fee0000000200 */
[----:B------:R-:W-:Y:S01]  /*5a30*/  HMMA.16816.F32.BF16 R188, R8, R174, R188 ;  /* 0x000000ae08bc723c */ /* 0x000fe200000418bc */
[----:B------:R-:W2:Y:S04]  /*5a40*/  LDSM.16.M88.4 R172, [R222+0x15800] ;  /* 0x01580000deac783b */ /* 0x000ea80000000200 */
[----:B------:R-:W-:Y:S03]  /*5a50*/  LDSM.16.M88.4 R8, [R236+0xc000] ;  /* 0x00c00000ec08783b */ /* 0x000fe60000000200 */
[C---:B-----5:R-:W-:Y:S08]  /*5a60*/  HMMA.16816.F32.BF16 R28, R212.reuse, R4, R28 ;  /* 0x00000004d41c723c */ /* 0x060ff0000004181c */
[----:B------:R-:W-:Y:S01]  /*5a70*/  HMMA.16816.F32.BF16 R24, R212, R6, R24 ;  /* 0x00000006d418723c */ /* 0x000fe20000041818 */
[----:B------:R-:W4:Y:S07]  /*5a80*/  LDSM.16.M88.4 R4, [R170+0x16000] ;  /* 0x01600000aa04783b */ /* 0x000f2e0000000200 */
[C---:B------:R-:W-:Y:S08]  /*5a90*/  HMMA.16816.F32.BF16 R12, R184.reuse, R216, R12 ;  /* 0x000000d8b80c723c */ /* 0x040ff0000004180c */
[----:B------:R-:W-:Y:S08]  /*5aa0*/  HMMA.16816.F32.BF16 R32, R184, R218, R32 ;  /* 0x000000dab820723c */ /* 0x000ff00000041820 */
[C---:B------:R-:W-:Y:S08]  /*5ab0*/  HMMA.16816.F32.BF16 R192, R212.reuse, R204, R192 ;  /* 0x000000ccd4c0723c */ /* 0x040ff000000418c0 */
[C---:B------:R-:W-:Y:S08]  /*5ac0*/  HMMA.16816.F32.BF16 R200, R212.reuse, R208, R200 ;  /* 0x000000d0d4c8723c */ /* 0x040ff000000418c8 */
[C---:B------:R-:W-:Y:S01]  /*5ad0*/  HMMA.16816.F32.BF16 R196, R212.reuse, R210, R196 ;  /* 0x000000d2d4c4723c */ /* 0x040fe200000418c4 */
[----:B------:R-:W-:Y:S07]  /*5ae0*/  LDSM.16.M88.4 R208, [R227+0xc000] ;  /* 0x00c00000e3d0783b */ /* 0x000fee0000000200 */
[----:B------:R-:W-:Y:S01]  /*5af0*/  HMMA.16816.F32.BF16 R204, R212, R206, R188 ;  /* 0x000000ced4cc723c */ /* 0x000fe200000418bc */
[----:B------:R-:W-:Y:S07]  /*5b00*/  LDSM.16.M88.4 R188, [R221+UR5+0x16800] ;  /* 0x01680005ddbc783b */ /* 0x000fee0008000200 */
[C---:B-1----:R-:W-:Y:S01]  /*5b10*/  HMMA.16816.F32.BF16 R212, R20.reuse, R16, R12 ;  /* 0x0000001014d4723c */ /* 0x042fe2000004180c */
[----:B------:R-:W1:Y:S07]  /*5b20*/  LDSM.16.M88.4 R12, [R171+0x16000] ;  /* 0x01600000ab0c783b */ /* 0x000e6e0000000200 */
[----:B------:R-:W-:Y:S01]  /*5b30*/  HMMA.16816.F32.BF16 R32, R20, R18, R32 ;  /* 0x000000121420723c */ /* 0x000fe20000041820 */
[----:B------:R-:W-:Y:S07]  /*5b40*/  LDSM.16.M88.4 R16, [R170+0x16800] ;  /* 0x01680000aa10783b */ /* 0x000fee0000000200 */
[C---:B---3--:R-:W-:Y:S08]  /*5b50*/  HMMA.16816.F32.BF16 R200, R184.reuse, R176, R200 ;  /* 0x000000b0b8c8723c */ /* 0x048ff000000418c8 */
[C---:B------:R-:W-:Y:S01]  /*5b60*/  HMMA.16816.F32.BF16 R196, R184.reuse, R178, R196 ;  /* 0x000000b2b8c4723c */ /* 0x040fe200000418c4 */
[----:B------:R-:W-:Y:S07]  /*5b70*/  LDSM.16.M88.4 R176, [R223+0xc000] ;  /* 0x00c00000dfb0783b */ /* 0x000fee0000000200 */
[C---:B--2---:R-:W-:Y:S08]  /*5b80*/  HMMA.16816.F32.BF16 R192, R184.reuse, R172, R192 ;  /* 0x000000acb8c0723c */ /* 0x044ff000000418c0 */
[----:B------:R-:W-:Y:S01]  /*5b90*/  HMMA.16816.F32.BF16 R204, R184, R174, R204 ;  /* 0x000000aeb8cc723c */ /* 0x000fe200000418cc */
[----:B------:R-:W2:Y:S07]  /*5ba0*/  LDSM.16.M88.4 R172, [R222+0x16000] ;  /* 0x01600000deac783b */ /* 0x000eae0000000200 */
[C---:B----4-:R-:W-:Y:S08]  /*5bb0*/  HMMA.16816.F32.BF16 R212, R8.reuse, R4, R212 ;  /* 0x0000000408d4723c */ /* 0x050ff000000418d4 */
[----:B------:R-:W-:Y:S01]  /*5bc0*/  HMMA.16816.F32.BF16 R32, R8, R6, R32 ;  /* 0x000000060820723c */ /* 0x000fe20000041820 */
[----:B------:R-:W-:Y:S07]  /*5bd0*/  LDSM.16.M88.4 R4, [R171+0x16800] ;  /* 0x01680000ab04783b */ /* 0x000fee0000000200 */
[C---:B------:R-:W-:Y:S08]  /*5be0*/  HMMA.16816.F32.BF16 R28, R184.reuse, R180, R28 ;  /* 0x000000b4b81c723c */ /* 0x040ff0000004181c */
[----:B------:R-:W-:Y:S01]  /*5bf0*/  HMMA.16816.F32.BF16 R24, R184, R182, R24 ;  /* 0x000000b6b818723c */ /* 0x000fe20000041818 */
[----:B------:R-:W3:Y:S07]  /*5c00*/  LDSM.16.M88.4 R180, [R221+UR5+0x17000] ;  /* 0x01700005ddb4783b */ /* 0x000eee0008000200 */
[C---:B-1----:R-:W-:Y:S08]  /*5c10*/  HMMA.16816.F32.BF16 R212, R208.reuse, R12, R212 ;  /* 0x0000000cd0d4723c */ /* 0x042ff000000418d4 */
[----:B------:R-:W-:Y:S01]  /*5c20*/  HMMA.16816.F32.BF16 R32, R208, R14, R32 ;  /* 0x0000000ed020723c */ /* 0x000fe20000041820 */
[----:B------:R-:W-:Y:S07]  /*5c30*/  LDSM.16.M88.4 R12, [R222+0x16800] ;  /* 0x01680000de0c783b */ /* 0x000fee0000000200 */
[----:B------:R-:W-:Y:S08]  /*5c40*/  HMMA.16816.F32.BF16 R28, R20, R188, R28 ;  /* 0x000000bc141c723c */ /* 0x000ff0000004181c */
[C---:B--2---:R-:W-:Y:S08]  /*5c50*/  HMMA.16816.F32.BF16 R212, R176.reuse, R172, R212 ;  /* 0x000000acb0d4723c */ /* 0x044ff000000418d4 */
[----:B------:R-:W-:Y:S01]  /*5c60*/  HMMA.16816.F32.BF16 R32, R176, R174, R32 ;  /* 0x000000aeb020723c */ /* 0x000fe20000041820 */
[----:B------:R-:W1:Y:S07]  /*5c70*/  LDSM.16.M88.4 R172, [R170+0x17000] ;  /* 0x01700000aaac783b */ /* 0x000e6e0000000200 */
[----:B------:R-:W-:Y:S03]  /*5c80*/  HMMA.16816.F32.BF16 R24, R20, R190, R24 ;  /* 0x000000be1418723c */ /* 0x000fe60000041818 */
[----:B------:R-:W-:Y:S01]  /*5c90*/  FMUL.FTZ R185, R213, UR4 ;  /* 0x00000004d5b97c20 */ /* 0x000fe20008410000 */
[----:B------:R-:W-:Y:S01]  /*5ca0*/  FMUL.FTZ R186, R214, UR4 ;  /* 0x00000004d6ba7c20 */ /* 0x000fe20008410000 */
[----:B------:R-:W-:Y:S01]  /*5cb0*/  FMUL.FTZ R184, R212, UR4 ;  /* 0x00000004d4b87c20 */ /* 0x000fe20008410000 */
[----:B------:R-:W-:-:S02]  /*5cc0*/  FMUL.FTZ R187, R215, UR4 ;  /* 0x00000004d7bb7c20 */ /* 0x000fc40008410000 */
[----:B---3--:R-:W-:Y:S01]  /*5cd0*/  HMMA.16816.F32.BF16 R200, R20, R180, R200 ;  /* 0x000000b414c8723c */ /* 0x008fe200000418c8 */
[----:B------:R-:W-:Y:S02]  /*5ce0*/  MUFU.TANH R185, R185 ;  /* 0x000000b900b97308 */ /* 0x000fe40000002400 */
[----:B------:R-:W-:Y:S01]  /*5cf0*/  FMUL.FTZ R32, R32, UR4 ;  /* 0x0000000420207c20 */ /* 0x000fe20008410000 */
[----:B------:R-:W-:Y:S01]  /*5d00*/  FMUL.FTZ R189, R33, UR4 ;  /* 0x0000000421bd7c20 */ /* 0x000fe20008410000 */
[----:B------:R-:W-:-:S03]  /*5d10*/  FMUL.FTZ R190, R34, UR4 ;  /* 0x0000000422be7c20 */ /* 0x000fc60008410000 */
[C---:B------:R-:W-:Y:S01]  /*5d20*/  HMMA.16816.F32.BF16 R28, R8.reuse, R16, R28 ;  /* 0x00000010081c723c */ /* 0x040fe2000004181c */
[----:B------:R2:W-:Y:S07]  /*5d30*/  MUFU.TANH R188, R32 ;  /* 0x0000002000bc7308 */ /* 0x0005ee0000002400 */
[----:B------:R-:W-:Y:S01]  /*5d40*/  HMMA.16816.F32.BF16 R24, R8, R18, R24 ;  /* 0x000000120818723c */ /* 0x000fe20000041818 */
[----:B------:R-:W-:Y:S01]  /*5d50*/  LDSM.16.M88.4 R16, [R171+0x17000] ;  /* 0x01700000ab10783b */ /* 0x000fe20000000200 */
[----:B------:R-:W-:Y:S06]  /*5d60*/  MUFU.TANH R186, R186 ;  /* 0x000000ba00ba7308 */ /* 0x000fec0000002400 */
[----:B------:R-:W-:Y:S01]  /*5d70*/  HMMA.16816.F32.BF16 R196, R20, R182, R196 ;  /* 0x000000b614c4723c */ /* 0x000fe200000418c4 */
[----:B------:R-:W3:Y:S01]  /*5d80*/  LDSM.16.M88.4 R180, [R221+UR5+0x17800] ;  /* 0x01780005ddb4783b */ /* 0x000ee20008000200 */
[----:B------:R-:W4:Y:S06]  /*5d90*/  MUFU.TANH R184, R184 ;  /* 0x000000b800b87308 */ /* 0x000f2c0000002400 */
[----:B-1----:R-:W-:Y:S01]  /*5da0*/  HMMA.16816.F32.BF16 R200, R8, R172, R200 ;  /* 0x000000ac08c8723c */ /* 0x002fe200000418c8 */
[----:B------:R-:W-:Y:S01]  /*5db0*/  FMUL.FTZ R172, R35, UR4 ;  /* 0x0000000423ac7c20 */ /* 0x000fe20008410000 */
[----:B------:R-:W-:Y:S01]  /*5dc0*/  MUFU.TANH R187, R187 ;  /* 0x000000bb00bb7308 */ /* 0x000fe20000002400 */
[----:B--2---:R-:W1:Y:S05]  /*5dd0*/  LDSM.16.M88.4 R32, [R170+0x17800] ;  /* 0x01780000aa20783b */ /* 0x004e6a0000000200 */
[C---:B------:R-:W-:Y:S02]  /*5de0*/  HMMA.16816.F32.BF16 R28, R208.reuse, R4, R28 ;  /* 0x00000004d01c723c */ /* 0x040fe4000004181c */
[----:B------:R-:W-:Y:S06]  /*5df0*/  MUFU.TANH R189, R189 ;  /* 0x000000bd00bd7308 */ /* 0x000fec0000002400 */
[----:B------:R-:W-:Y:S01]  /*5e00*/  HMMA.16816.F32.BF16 R24, R208, R6, R24 ;  /* 0x00000006d018723c */ /* 0x000fe20000041818 */
[----:B------:R-:W2:Y:S01]  /*5e10*/  LDSM.16.M88.4 R4, [R222+0x17000] ;  /* 0x01700000de04783b */ /* 0x000ea20000000200 */
[----:B------:R-:W5:Y:S06]  /*5e20*/  MUFU.TANH R190, R190 ;  /* 0x000000be00be7308 */ /* 0x000f6c0000002400 */
[----:B------:R-:W-:Y:S02]  /*5e30*/  HMMA.16816.F32.BF16 R196, R8, R174, R196 ;  /* 0x000000ae08c4723c */ /* 0x000fe400000418c4 */
[----:B------:R-:W5:Y:S06]  /*5e40*/  MUFU.TANH R172, R172 ;  /* 0x000000ac00ac7308 */ /* 0x000f6c0000002400 */
[C---:B------:R-:W-:Y:S08]  /*5e50*/  HMMA.16816.F32.BF16 R28, R176.reuse, R12, R28 ;  /* 0x0000000cb01c723c */ /* 0x040ff0000004181c */
[----:B------:R-:W-:Y:S01]  /*5e60*/  HMMA.16816.F32.BF16 R24, R176, R14, R24 ;  /* 0x0000000eb018723c */ /* 0x000fe20000041818 */
[----:B------:R-:W4:Y:S07]  /*5e70*/  LDSM.16.M88.4 R12, [R171+0x17800] ;  /* 0x01780000ab0c783b */ /* 0x000f2e0000000200 */
[----:B---3--:R-:W-:Y:S03]  /*5e80*/  HMMA.16816.F32.BF16 R192, R20, R180, R192 ;  /* 0x000000b414c0723c */ /* 0x008fe600000418c0 */
[----:B------:R-:W-:Y:S01]  /*5e90*/  FMUL.FTZ R244, R28, UR4 ;  /* 0x000000041cf47c20 */ /* 0x000fe20008410000 */
[----:B------:R-:W-:Y:S01]  /*5ea0*/  FMUL.FTZ R246, R29, UR4 ;  /* 0x000000041df67c20 */ /* 0x000fe20008410000 */
[----:B------:R-:W-:Y:S01]  /*5eb0*/  FMUL.FTZ R28, R30, UR4 ;  /* 0x000000041e1c7c20 */ /* 0x000fe20008410000 */
[----:B------:R-:W-:-:S02]  /*5ec0*/  FMUL.FTZ R29, R31, UR4 ;  /* 0x000000041f1d7c20 */ /* 0x000fc40008410000 */
[----:B------:R-:W-:Y:S01]  /*5ed0*/  HMMA.16816.F32.BF16 R204, R20, R182, R204 ;  /* 0x000000b614cc723c */ /* 0x000fe200000418cc */
[----:B------:R-:W3:Y:S02]  /*5ee0*/  MUFU.TANH R244, R244 ;  /* 0x000000f400f47308 */ /* 0x000ee40000002400 */
[----:B------:R-:W-:Y:S01]  /*5ef0*/  FMUL.FTZ R24, R24, UR4 ;  /* 0x0000000418187c20 */ /* 0x000fe20008410000 */
[----:B------:R-:W-:Y:S01]  /*5f00*/  FMUL.FTZ R25, R25, UR4 ;  /* 0x0000000419197c20 */ /* 0x000fe20008410000 */
[----:B------:R-:W-:-:S03]  /*5f10*/  FMUL.FTZ R26, R26, UR4 ;  /* 0x000000041a1a7c20 */ /* 0x000fc60008410000 */
[C---:B------:R-:W-:Y:S01]  /*5f20*/  HMMA.16816.F32.BF16 R200, R208.reuse, R16, R200 ;  /* 0x00000010d0c8723c */ /* 0x040fe200000418c8 */
[----:B------:R-:W-:Y:S07]  /*5f30*/  MUFU.TANH R246, R246 ;  /* 0x000000f600f67308 */ /* 0x000fee0000002400 */
[----:B------:R-:W-:Y:S01]  /*5f40*/  HMMA.16816.F32.BF16 R196, R208, R18, R196 ;  /* 0x00000012d0c4723c */ /* 0x000fe200000418c4 */
[----:B------:R-:W3:Y:S01]  /*5f50*/  LDSM.16.M88.4 R16, [R222+0x17800] ;  /* 0x01780000de10783b */ /* 0x000ee20000000200 */
[----:B------:R-:W3:Y:S01]  /*5f60*/  MUFU.TANH R28, R28 ;  /* 0x0000001c001c7308 */ /* 0x000ee20000002400 */
[----:B------:R-:W-:-:S05]  /*5f70*/  DEPBAR.LE SB0, 0x0 ;  /* 0x000080000000791a */ /* 0x000fca0000000000 */
[C---:B-1----:R-:W-:Y:S02]  /*5f80*/  HMMA.16816.F32.BF16 R192, R8.reuse, R32, R192 ;  /* 0x0000002008c0723c */ /* 0x042fe400000418c0 */
[----:B------:R-:W1:Y:S06]  /*5f90*/  MUFU.TANH R29, R29 ;  /* 0x0000001d001d7308 */ /* 0x000e6c0000002400 */
[----:B------:R-:W-:Y:S01]  /*5fa0*/  HMMA.16816.F32.BF16 R204, R8, R34, R204 ;  /* 0x0000002208cc723c */ /* 0x000fe200000418cc */
[C---:B------:R-:W-:Y:S01]  /*5fb0*/  VIADD R11, R220.reuse, 0xffffff91 ;  /* 0xffffff91dc0b7836 */ /* 0x040fe20000000000 */
[----:B------:R-:W-:Y:S01]  /*5fc0*/  MUFU.TANH R242, R25 ;  /* 0x0000001900f27308 */ /* 0x000fe20000002400 */
[----:B------:R-:W-:-:S05]  /*5fd0*/  VIADD R9, R220, 0xffffff98 ;  /* 0xffffff98dc097836 */ /* 0x000fca0000000000 */
[----:B--2---:R-:W-:Y:S01]  /*5fe0*/  HMMA.16816.F32.BF16 R200, R176, R4, R200 ;  /* 0x00000004b0c8723c */ /* 0x004fe200000418c8 */
[C---:B------:R-:W-:Y:S02]  /*5ff0*/  VIADD R5, R220.reuse, 0xffffff80 ;  /* 0xffffff80dc057836 */ /* 0x040fe40000000000 */
[----:B------:R-:W-:Y:S01]  /*6000*/  FMUL.FTZ R4, R27, UR4 ;  /* 0x000000041b047c20 */ /* 0x000fe20008410000 */
[----:B------:R-:W2:Y:S02]  /*6010*/  MUFU.TANH R174, R26 ;  /* 0x0000001a00ae7308 */ /* 0x000ea40000002400 */
[C---:B------:R-:W-:Y:S02]  /*6020*/  ISETP.GE.AND P1, PT, R5.reuse, R225, PT ;  /* 0x000000e10500720c */ /* 0x040fe40003f26270 */
[----:B----4-:R-:W-:Y:S01]  /*6030*/  HMMA.16816.F32.BF16 R192, R208, R12, R192 ;  /* 0x0000000cd0c0723c */ /* 0x010fe200000418c0 */
[----:B------:R-:W-:Y:S01]  /*6040*/  ISETP.GE.AND P4, PT, R5, R224, PT ;  /* 0x000000e00500720c */ /* 0x000fe20003f86270 */
[----:B------:R-:W-:-:S02]  /*6050*/  VIADD R5, R220, 0xffffff88 ;  /* 0xffffff88dc057836 */ /* 0x000fc40000000000 */
[----:B------:R-:W4:Y:S01]  /*6060*/  MUFU.TANH R4, R4 ;  /* 0x0000000400047308 */ /* 0x000f220000002400 */
[----:B------:R-:W-:Y:S01]  /*6070*/  FSEL R184, R184, -INF , !P1 ;  /* 0xff800000b8b87808 */ /* 0x000fe20004800000 */
[----:B------:R-:W-:Y:S01]  /*6080*/  VIADD R13, R220, 0xffffffa1 ;  /* 0xffffffa1dc0d7836 */ /* 0x000fe20000000000 */
[----:B------:R-:W-:Y:S01]  /*6090*/  FSEL R186, R186, -INF , !P4 ;  /* 0xff800000baba7808 */ /* 0x000fe20006000000 */
[----:B------:R-:W-:Y:S01]  /*60a0*/  HMMA.16816.F32.BF16 R204, R208, R14, R204 ;  /* 0x0000000ed0cc723c */ /* 0x000fe200000418cc */
[CC--:B------:R-:W-:Y:S01]  /*60b0*/  ISETP.GE.AND P1, PT, R5.reuse, R224.reuse, PT ;  /* 0x000000e00500720c */ /* 0x0c0fe20003f26270 */
[----:B------:R-:W-:Y:S02]  /*60c0*/  VIADD R15, R220, 0xffffffa8 ;  /* 0xffffffa8dc0f7836 */ /* 0x000fe40000000000 */
[----:B------:R-:W4:Y:S01]  /*60d0*/  MUFU.TANH R24, R24 ;  /* 0x0000001800187308 */ /* 0x000f220000002400 */
[----:B------:R-:W-:Y:S01]  /*60e0*/  FMUL.FTZ R200, R200, UR4 ;  /* 0x00000004c8c87c20 */ /* 0x000fe20008410000 */
[----:B------:R-:W-:Y:S01]  /*60f0*/  FMUL.FTZ R202, R202, UR4 ;  /* 0x00000004caca7c20 */ /* 0x000fe20008410000 */
[-C--:B------:R-:W-:Y:S01]  /*6100*/  ISETP.GE.AND P5, PT, R5, R225.reuse, PT ;  /* 0x000000e10500720c */ /* 0x080fe20003fa6270 */
[----:B------:R-:W-:Y:S01]  /*6110*/  FMUL.FTZ R201, R201, UR4 ;  /* 0x00000004c9c97c20 */ /* 0x000fe20008410000 */
[C---:B------:R-:W-:Y:S01]  /*6120*/  HMMA.16816.F32.BF16 R196, R176.reuse, R6, R196 ;  /* 0x00000006b0c4723c */ /* 0x040fe200000418c4 */
[----:B------:R-:W-:Y:S01]  /*6130*/  VIADD R6, R220, 0xffffff81 ;  /* 0xffffff81dc067836 */ /* 0x000fe20000000000 */
[----:B-----5:R-:W-:Y:S01]  /*6140*/  FSEL R10, R190, -INF , !P1 ;  /* 0xff800000be0a7808 */ /* 0x020fe20004800000 */
[----:B------:R-:W-:Y:S01]  /*6150*/  VIADD R7, R220, 0xffffff89 ;  /* 0xffffff89dc077836 */ /* 0x000fe20000000000 */
[----:B------:R5:W4:Y:S01]  /*6160*/  MUFU.TANH R240, R200 ;  /* 0x000000c800f07308 */ /* 0x000b220000002400 */
[----:B------:R-:W-:Y:S01]  /*6170*/  FSEL R188, R188, -INF , !P5 ;  /* 0xff800000bcbc7808 */ /* 0x000fe20006800000 */
[----:B------:R-:W-:Y:S01]  /*6180*/  FMUL.FTZ R203, R203, UR4 ;  /* 0x00000004cbcb7c20 */ /* 0x000fe20008410000 */
[CC--:B------:R-:W-:Y:S01]  /*6190*/  ISETP.GE.AND P2, PT, R6.reuse, R225.reuse, PT ;  /* 0x000000e10600720c */ /* 0x0c0fe20003f46270 */
[----:B---3--:R-:W-:Y:S01]  /*61a0*/  HMMA.16816.F32.BF16 R192, R176, R16, R192 ;  /* 0x00000010b0c0723c */ /* 0x008fe200000418c0 */
[----:B------:R-:W-:Y:S01]  /*61b0*/  ISETP.GE.AND P3, PT, R6, R224, PT ;  /* 0x000000e00600720c */ /* 0x000fe20003f66270 */
[----:B------:R-:W-:Y:S01]  /*61c0*/  VIADD R16, R220, 0xffffffb0 ;  /* 0xffffffb0dc107836 */ /* 0x000fe20000000000 */
[----:B------:R-:W-:Y:S01]  /*61d0*/  FSEL R6, R185, -INF , !P2 ;  /* 0xff800000b9067808 */ /* 0x000fe20005000000 */
[----:B------:R3:W-:Y:S01]  /*61e0*/  MUFU.TANH R218, R202 ;  /* 0x000000ca00da7308 */ /* 0x0007e20000002400 */
[----:B------:R-:W-:-:S02]  /*61f0*/  ISETP.GE.AND P4, PT, R7, R225, PT ;  /* 0x000000e10700720c */ /* 0x000fc40003f86270 */
[-C--:B------:R-:W-:Y:S01]  /*6200*/  ISETP.GE.AND P2, PT, R7, R224.reuse, PT ;  /* 0x000000e00700720c */ /* 0x080fe20003f46270 */
[----:B------:R-:W-:Y:S01]  /*6210*/  HMMA.16816.F32.BF16 R204, R176, R18, R204 ;  /* 0x00000012b0cc723c */ /* 0x000fe200000418cc */
[----:B------:R-:W-:Y:S01]  /*6220*/  VIADD R7, R220, 0xffffff90 ;  /* 0xffffff90dc077836 */ /* 0x000fe20000000000 */
[----:B------:R-:W-:Y:S01]  /*6230*/  FSEL R8, R187, -INF , !P3 ;  /* 0xff800000bb087808 */ /* 0x000fe20005800000 */
[----:B------:R-:W-:Y:S01]  /*6240*/  FMUL.FTZ R196, R196, UR4 ;  /* 0x00000004c4c47c20 */ /* 0x000fe20008410000 */
[----:B------:R-:W-:Y:S01]  /*6250*/  FSEL R14, R189, -INF , !P4 ;  /* 0xff800000bd0e7808 */ /* 0x000fe20006000000 */
[----:B------:R-:W-:Y:S01]  /*6260*/  FMUL.FTZ R197, R197, UR4 ;  /* 0x00000004c5c57c20 */ /* 0x000fe20008410000 */
[-C--:B------:R-:W-:Y:S01]  /*6270*/  ISETP.GE.AND P3, PT, R7, R225.reuse, PT ;  /* 0x000000e10700720c */ /* 0x080fe20003f66270 */
[----:B------:R4:W4:Y:S01]  /*6280*/  MUFU.TANH R236, R196 ;  /* 0x000000c400ec7308 */ /* 0x0009220000002400 */
[CC--:B------:R-:W-:Y:S01]  /*6290*/  ISETP.GE.AND P1, PT, R11.reuse, R225.reuse, PT ;  /* 0x000000e10b00720c */ /* 0x0c0fe20003f26270 */
[----:B------:R-:W-:Y:S01]  /*62a0*/  FMUL.FTZ R5, R198, UR4 ;  /* 0x00000004c6057c20 */ /* 0x000fe20008410000 */
[-C--:B------:R-:W-:Y:S01]  /*62b0*/  ISETP.GE.AND P4, PT, R11, R224.reuse, PT ;  /* 0x000000e00b00720c */ /* 0x080fe20003f86270 */
[----:B------:R-:W-:Y:S01]  /*62c0*/  FMUL.FTZ R192, R192, UR4 ;  /* 0x00000004c0c07c20 */ /* 0x000fe20008410000 */
[-C--:B------:R-:W-:Y:S01]  /*62d0*/  ISETP.GE.AND P5, PT, R7, R224.reuse, PT ;  /* 0x000000e00700720c */ /* 0x080fe20003fa6270 */
[----:B------:R-:W-:Y:S01]  /*62e0*/  VIADD R11, R220, 0xffffff99 ;  /* 0xffffff99dc0b7836 */ /* 0x000fe20000000000 */
[----:B------:R-:W-:Y:S01]  /*62f0*/  FSEL R12, R172, -INF , !P2 ;  /* 0xff800000ac0c7808 */ /* 0x000fe20005000000 */
[----:B------:R-:W4:Y:S01]  /*6300*/  MUFU.TANH R238, R201 ;  /* 0x000000c900ee7308 */ /* 0x000f220000002400 */
[----:B------:R-:W-:Y:S01]  /*6310*/  FSEL R244, R244, -INF , !P3 ;  /* 0xff800000f4f47808 */ /* 0x000fe20005800000 */
[----:B------:R-:W-:Y:S01]  /*6320*/  FMUL.FTZ R193, R193, UR4 ;  /* 0x00000004c1c17c20 */ /* 0x000fe20008410000 */
[CC--:B------:R-:W-:Y:S01]  /*6330*/  ISETP.GE.AND P2, PT, R9.reuse, R225.reuse, PT ;  /* 0x000000e10900720c */ /* 0x0c0fe20003f46270 */
[----:B------:R-:W-:Y:S01]  /*6340*/  FMUL.FTZ R204, R204, UR4 ;  /* 0x00000004cccc7c20 */ /* 0x000fe20008410000 */
[-C--:B------:R-:W-:Y:S01]  /*6350*/  ISETP.GE.AND P3, PT, R9, R224.reuse, PT ;  /* 0x000000e00900720c */ /* 0x080fe20003f66270 */
[----:B------:R-:W-:Y:S01]  /*6360*/  VIADD R9, R220, 0xffffffa0 ;  /* 0xffffffa0dc097836 */ /* 0x000fe20000000000 */
[----:B-----5:R-:W-:Y:S01]  /*6370*/  FSEL R200, R28, -INF , !P5 ;  /* 0xff8000001cc87808 */ /* 0x020fe20006800000 */
[----:B------:R-:W5:Y:S01]  /*6380*/  MUFU.TANH R214, R192 ;  /* 0x000000c000d67308 */ /* 0x000f620000002400 */
[----:B------:R-:W-:Y:S01]  /*6390*/  FSEL R246, R246, -INF , !P1 ;  /* 0xff800000f6f67808 */ /* 0x000fe20004800000 */
[----:B------:R-:W-:Y:S01]  /*63a0*/  FMUL.FTZ R205, R205, UR4 ;  /* 0x00000004cdcd7c20 */ /* 0x000fe20008410000 */
[CC--:B------:R-:W-:Y:S01]  /*63b0*/  ISETP.GE.AND P5, PT, R11.reuse, R225.reuse, PT ;  /* 0x000000e10b00720c */ /* 0x0c0fe20003fa6270 */
[----:B---3--:R-:W-:Y:S01]  /*63c0*/  FMUL.FTZ R202, R206, UR4 ;  /* 0x00000004ceca7c20 */ /* 0x008fe20008410000 */
[----:B------:R-:W-:Y:S01]  /*63d0*/  ISETP.GE.AND P1, PT, R11, R224, PT ;  /* 0x000000e00b00720c */ /* 0x000fe20003f26270 */
[----:B------:R-:W-:Y:S01]  /*63e0*/  FMUL.FTZ R11, R195, UR4 ;  /* 0x00000004c30b7c20 */ /* 0x000fe20008410000 */
[----:B-1----:R-:W-:Y:S01]  /*63f0*/  FSEL R198, R29, -INF , !P4 ;  /* 0xff8000001dc67808 */ /* 0x002fe20006000000 */
[----:B------:R-:W1:Y:S01]  /*6400*/  MUFU.TANH R222, R197 ;  /* 0x000000c500de7308 */ /* 0x000e620000002400 */
[----:B--2---:R-:W-:Y:S01]  /*6410*/  FSEL R174, R174, -INF , !P3 ;  /* 0xff800000aeae7808 */ /* 0x004fe20005800000 */
[----:B------:R-:W-:Y:S01]  /*6420*/  FMUL.FTZ R182, R207, UR4 ;  /* 0x00000004cfb67c20 */ /* 0x000fe20008410000 */
[----:B------:R-:W-:Y:S01]  /*6430*/  FSEL R242, R242, -INF , !P5 ;  /* 0xff800000f2f27808 */ /* 0x000fe20006800000 */
[----:B------:R-:W-:Y:S01]  /*6440*/  FMUL.FTZ R199, R199, UR4 ;  /* 0x00000004c7c77c20 */ /* 0x000fe20008410000 */
[----:B----4-:R-:W-:Y:S01]  /*6450*/  FSEL R172, R4, -INF , !P1 ;  /* 0xff80000004ac7808 */ /* 0x010fe20004800000 */
[----:B------:R-:W-:Y:S01]  /*6460*/  FMUL.FTZ R194, R194, UR4 ;  /* 0x00000004c2c27c20 */ /* 0x000fe20008410000 */
[----:B------:R-:W-:Y:S01]  /*6470*/  ISETP.GE.AND P4, PT, R9, R225, PT ;  /* 0x000000e10900720c */ /* 0x000fe20003f86270 */
[----:B------:R-:W2:Y:S01]  /*6480*/  MUFU.TANH R212, R193 ;  /* 0x000000c100d47308 */ /* 0x000ea20000002400 */
[----:B------:R-:W-:-:S02]  /*6490*/  FSEL R196, R24, -INF , !P2 ;  /* 0xff80000018c47808 */ /* 0x000fc40005000000 */
[CC--:B------:R-:W-:Y:S02]  /*64a0*/  ISETP.GE.AND P3, PT, R13.reuse, R225.reuse, PT ;  /* 0x000000e10d00720c */ /* 0x0c0fe40003f66270 */
[-C--:B------:R-:W-:Y:S01]  /*64b0*/  ISETP.GE.AND P5, PT, R13, R224.reuse, PT ;  /* 0x000000e00d00720c */ /* 0x080fe20003fa6270 */
[----:B------:R-:W-:Y:S01]  /*64c0*/  VIADD R13, R220, 0xffffffa9 ;  /* 0xffffffa9dc0d7836 */ /* 0x000fe20000000000 */
[----:B------:R-:W-:Y:S01]  /*64d0*/  ISETP.GE.AND P1, PT, R15, R225, PT ;  /* 0x000000e10f00720c */ /* 0x000fe20003f26270 */
[----:B------:R-:W3:Y:S01]  /*64e0*/  MUFU.TANH R210, R204 ;  /* 0x000000cc00d27308 */ /* 0x000ee20000002400 */
[----:B------:R-:W-:Y:S02]  /*64f0*/  ISETP.GE.AND P2, PT, R9, R224, PT ;  /* 0x000000e00900720c */ /* 0x000fe40003f46270 */
[----:B------:R-:W-:Y:S02]  /*6500*/  FMNMX3.FTZ R21, R164, R184, R6, !PT ;  /* 0x000000b8a4157276 */ /* 0x000fe40007810006 */
[----:B------:R-:W-:-:S02]  /*6510*/  FSEL R240, R240, -INF , !P4 ;  /* 0xff800000f0f07808 */ /* 0x000fc40006000000 */
[----:B------:R-:W-:Y:S01]  /*6520*/  FSEL R236, R236, -INF , !P1 ;  /* 0xff800000ecec7808 */ /* 0x000fe20004800000 */
[----:B------:R-:W4:Y:S01]  /*6530*/  MUFU.TANH R208, R205 ;  /* 0x000000cd00d07308 */ /* 0x000f220000002400 */
[----:B------:R-:W-:Y:S01]  /*6540*/  ISETP.GE.AND P4, PT, R15, R224, PT ;  /* 0x000000e00f00720c */ /* 0x000fe20003f86270 */
[----:B------:R-:W-:Y:S01]  /*6550*/  VIADD R15, R220, 0xffffffb1 ;  /* 0xffffffb1dc0f7836 */ /* 0x000fe20000000000 */
[----:B------:R-:W-:Y:S02]  /*6560*/  FSEL R218, R218, -INF , !P2 ;  /* 0xff800000dada7808 */ /* 0x000fe40005000000 */
[-C--:B------:R-:W-:Y:S02]  /*6570*/  ISETP.GE.AND P1, PT, R16, R225.reuse, PT ;  /* 0x000000e11000720c */ /* 0x080fe40003f26270 */
[----:B------:R-:W-:Y:S01]  /*6580*/  FMNMX3.FTZ R21, R21, R188, R14, !PT ;  /* 0x000000bc15157276 */ /* 0x000fe2000781000e */
[----:B------:R2:W2:Y:S01]  /*6590*/  MUFU.TANH R216, R203 ;  /* 0x000000cb00d87308 */ /* 0x0004a20000002400 */
[----:B------:R-:W-:-:S02]  /*65a0*/  ISETP.GE.AND P2, PT, R13, R225, PT ;  /* 0x000000e10d00720c */ /* 0x000fc40003f46270 */
[----:B------:R-:W-:Y:S02]  /*65b0*/  FSEL R238, R238, -INF , !P3 ;  /* 0xff800000eeee7808 */ /* 0x000fe40005800000 */
[----:B------:R-:W-:Y:S02]  /*65c0*/  FMNMX3.FTZ R21, R21, R244, R246, !PT ;  /* 0x000000f415157276 */ /* 0x000fe400078100f6 */
[----:B-----5:R-:W-:Y:S01]  /*65d0*/  FSEL R214, R214, -INF , !P1 ;  /* 0xff800000d6d67808 */ /* 0x020fe20004800000 */
[----:B------:R-:W3:Y:S01]  /*65e0*/  MUFU.TANH R5, R5 ;  /* 0x0000000500057308 */ /* 0x000ee20000002400 */
[----:B------:R-:W-:Y:S01]  /*65f0*/  ISETP.GE.AND P3, PT, R13, R224, PT ;  /* 0x000000e00d00720c */ /* 0x000fe20003f66270 */
[----:B------:R-:W-:Y:S01]  /*6600*/  VIADD R13, R220, 0xffffffb8 ;  /* 0xffffffb8dc0d7836 */ /* 0x000fe20000000000 */
[----:B-1----:R-:W-:Y:S01]  /*6610*/  FSEL R222, R222, -INF , !P2 ;  /* 0xff800000dede7808 */ /* 0x002fe20005000000 */
[----:B------:R-:W-:Y:S01]  /*6620*/  VIADD R220, R220, 0xffffffb9 ;  /* 0xffffffb9dcdc7836 */ /* 0x000fe20000000000 */
[----:B------:R-:W-:-:S02]  /*6630*/  ISETP.GE.U32.AND P1, PT, R2, 0x3, PT ;  /* 0x000000030200780c */ /* 0x000fc40003f26070 */
[-C--:B------:R-:W-:Y:S01]  /*6640*/  ISETP.GE.AND P2, PT, R15, R225.reuse, PT ;  /* 0x000000e10f00720c */ /* 0x080fe20003f46270 */
[----:B------:R1:W1:Y:S01]  /*6650*/  MUFU.TANH R7, R199 ;  /* 0x000000c700077308 */ /* 0x0002620000002400 */
[----:B------:R-:W-:Y:S02]  /*6660*/  FMNMX3.FTZ R21, R21, R196, R242, !PT ;  /* 0x000000c415157276 */ /* 0x000fe400078100f2 */
[----:B--2---:R-:W-:Y:S01]  /*6670*/  FSEL R212, R212, -INF , !P2 ;  /* 0xff800000d4d47808 */ /* 0x004fe20005000000 */
[----:B------:R-:W-:Y:S01]  /*6680*/  BAR.SYNC.DEFER_BLOCKING 0x0 ;  /* 0x0000000000007b1d */ /* 0x000fe20000010000 */
[-C--:B------:R-:W-:Y:S02]  /*6690*/  ISETP.GE.AND P2, PT, R13, R225.reuse, PT ;  /* 0x000000e10d00720c */ /* 0x080fe40003f46270 */
[----:B------:R-:W-:Y:S02]  /*66a0*/  FMNMX3.FTZ R21, R21, R240, R238, !PT ;  /* 0x000000f015157276 */ /* 0x000fe400078100ee */
[----:B---3--:R-:W-:Y:S01]  /*66b0*/  FSEL R210, R210, -INF , !P2 ;  /* 0xff800000d2d27808 */ /* 0x008fe20005000000 */
[----:B------:R2:W3:Y:S01]  /*66c0*/  MUFU.TANH R9, R194 ;  /* 0x000000c200097308 */ /* 0x0004e20000002400 */
[----:B------:R-:W-:-:S02]  /*66d0*/  ISETP.GE.AND P2, PT, R220, R225, PT ;  /* 0x000000e1dc00720c */ /* 0x000fc40003f46270 */
[----:B------:R-:W-:Y:S02]  /*66e0*/  FMNMX3.FTZ R19, R3, R186, R8, !PT ;  /* 0x000000ba03137276 */ /* 0x000fe40007810008 */
[----:B------:R-:W-:Y:S02]  /*66f0*/  FMNMX3.FTZ R21, R21, R236, R222, !PT ;  /* 0x000000ec15157276 */ /* 0x000fe400078100de */
[----:B----4-:R-:W-:Y:S01]  /*6700*/  FSEL R208, R208, -INF , !P2 ;  /* 0xff800000d0d07808 */ /* 0x010fe20005000000 */
[----:B------:R-:W4:Y:S01]  /*6710*/  MUFU.TANH R11, R11 ;  /* 0x0000000b000b7308 */ /* 0x000f220000002400 */
[----:B------:R-:W-:Y:S02]  /*6720*/  FMNMX3.FTZ R19, R19, R10, R12, !PT ;  /* 0x0000000a13137276 */ /* 0x000fe4000781000c */
[----:B------:R-:W-:-:S05]  /*6730*/  FMNMX3.FTZ R21, R21, R214, R212, !PT ;  /* 0x000000d615157276 */ /* 0x000fca00078100d4 */
[----:B------:R-:W1:Y:S08]  /*6740*/  MUFU.TANH R202, R202 ;  /* 0x000000ca00ca7308 */ /* 0x000e700000002400 */
[----:B------:R-:W1:Y:S01]  /*6750*/  MUFU.TANH R182, R182 ;  /* 0x000000b600b67308 */ /* 0x000e620000002400 */
[----:B--234-:R-:W-:Y:S05]  /*6760*/  @!P1 BRA `(.L_x_887) ;  /* 0x00000000005c9947 */ /* 0x01cfea0003800000 */
        /* <DEDUP_REMOVED lines=23> */
.L_x_887:
[----:B------:R-:W-:Y:S01]  /*68e0*/  FMNMX3.FTZ R19, R19, R200, R198, !PT ;  /* 0x000000c813137276 */ /* 0x000fe200078100c6 */
[----:B------:R-:W3:Y:S01]  /*68f0*/  S2UR UR6, SR_CgaCtaId ;  /* 0x00000000000679c3 */ /* 0x000ee20000008800 */
[----:B------:R-:W-:Y:S01]  /*6900*/  FSEL R216, R216, -INF , !P5 ;  /* 0xff800000d8d87808 */ /* 0x000fe20006800000 */
[----:B------:R-:W4:Y:S01]  /*6910*/  LDCU UR4, c[0x0][0x45c] ;  /* 0x00008b80ff0477ac */ /* 0x000f220008000800 */
[----:B------:R-:W-:Y:S02]  /*6920*/  FMNMX3.FTZ R19, R19, R174, R172, !PT ;  /* 0x000000ae13137276 */ /* 0x000fe400078100ac */
[-C--:B------:R-:W-:Y:S01]  /*6930*/  ISETP.GE.AND P2, PT, R16, R224.reuse, PT ;  /* 0x000000e01000720c */ /* 0x080fe20003f46270 */
[----:B------:R-:W-:Y:S01]  /*6940*/  UMOV UR5, 0x400 ;  /* 0x0000040000057882 */ /* 0x000fe20000000000 */
[----:B------:R-:W-:Y:S02]  /*6950*/  ISETP.GE.AND P5, PT, R15, R224, PT ;  /* 0x000000e00f00720c */ /* 0x000fe40003fa6270 */
[----:B------:R-:W-:-:S02]  /*6960*/  FSEL R178, R5, -INF , !P4 ;  /* 0xff80000005b27808 */ /* 0x000fc40006000000 */
[----:B-1----:R-:W-:Y:S02]  /*6970*/  FSEL R176, R7, -INF , !P3 ;  /* 0xff80000007b07808 */ /* 0x002fe40005800000 */
[----:B------:R-:W-:Y:S02]  /*6980*/  FMNMX3.FTZ R19, R19, R218, R216, !PT ;  /* 0x000000da13137276 */ /* 0x000fe400078100d8 */
[-C--:B------:R-:W-:Y:S02]  /*6990*/  ISETP.GE.AND P4, PT, R13, R224.reuse, PT ;  /* 0x000000e00d00720c */ /* 0x080fe40003f86270 */
[----:B------:R-:W-:Y:S02]  /*69a0*/  ISETP.GE.AND P3, PT, R220, R224, PT ;  /* 0x000000e0dc00720c */ /* 0x000fe40003f66270 */
[----:B------:R-:W-:Y:S02]  /*69b0*/  FSEL R206, R9, -INF , !P2 ;  /* 0xff80000009ce7808 */ /* 0x000fe40005000000 */
[----:B------:R-:W-:-:S02]  /*69c0*/  FSEL R204, R11, -INF , !P5 ;  /* 0xff8000000bcc7808 */ /* 0x000fc40006800000 */
[----:B------:R-:W-:Y:S01]  /*69d0*/  FMNMX3.FTZ R19, R19, R178, R176, !PT ;  /* 0x000000b213137276 */ /* 0x000fe200078100b0 */
[----:B---3--:R-:W-:Y:S01]  /*69e0*/  ULEA UR5, UR6, UR5, 0x18 ;  /* 0x0000000506057291 */ /* 0x008fe2000f8ec0ff */
[----:B------:R-:W-:Y:S02]  /*69f0*/  FSEL R202, R202, -INF , !P4 ;  /* 0xff800000caca7808 */ /* 0x000fe40006000000 */
[----:B------:R-:W-:Y:S02]  /*6a00*/  FSEL R182, R182, -INF , !P3 ;  /* 0xff800000b6b67808 */ /* 0x000fe40005800000 */
[----:B------:R-:W-:Y:S02]  /*6a10*/  FMNMX3.FTZ R19, R19, R206, R204, !PT ;  /* 0x000000ce13137276 */ /* 0x000fe400078100cc */
[----:B------:R-:W-:Y:S02]  /*6a20*/  FMNMX3.FTZ R4, R21, R210, R208, !PT ;  /* 0x000000d215047276 */ /* 0x000fe400078100d0 */
[----:B------:R-:W-:-:S02]  /*6a30*/  FMNMX3.FTZ R16, R19, R202, R182, !PT ;  /* 0x000000ca13107276 */ /* 0x000fc400078100b6 */
[----:B------:R-:W-:Y:S01]  /*6a40*/  LEA R169, R169, UR5, 0x1 ;  /* 0x00000005a9a97c11 */ /* 0x000fe2000f8e08ff */
[----:B------:R-:W1:Y:S01]  /*6a50*/  SHFL.BFLY PT, R15, R4, 0x2, 0x1f ;  /* 0x0c401f00040f7f89 */ /* 0x000e6200000e0000 */
[----:B--2---:R-:W-:Y:S02]  /*6a60*/  MOV R24, 0x20 ;  /* 0x0000002000187802 */ /* 0x004fe40000000f00 */
[----:B------:R-:W-:Y:S01]  /*6a70*/  IADD3 R201, PT, PT, R169, 0x18040, RZ ;  /* 0x00018040a9c97810 */ /* 0x000fe20007ffe0ff */
[----:B------:R-:W2:Y:S01]  /*6a80*/  SHFL.BFLY PT, R5, R16, 0x2, 0x1f ;  /* 0x0c401f0010057f89 */ /* 0x000ea200000e0000 */
[----:B------:R-:W-:-:S04]  /*6a90*/  SEL R24, R24, 0xffffffe0, !P0 ;  /* 0xffffffe018187807 */ /* 0x000fc80004000000 */
[----:B------:R-:W-:-:S05]  /*6aa0*/  IADD3 R180, PT, PT, R24, R169, RZ ;  /* 0x000000a918b47210 */ /* 0x000fca0007ffe0ff */
[----:B------:R-:W-:Y:S01]  /*6ab0*/  LDSM.16.MT88.4 R20, [R180+0x18000] ;  /* 0x01800000b414783b */ /* 0x000fe20000004200 */
[----:B-1----:R-:W-:Y:S02]  /*6ac0*/  FMNMX.FTZ R4, R4, R15, !PT ;  /* 0x0000000f04047209 */ /* 0x002fe40007810000 */
[----:B--2---:R-:W-:-:S03]  /*6ad0*/  FMNMX.FTZ R5, R16, R5, !PT ;  /* 0x0000000510057209 */ /* 0x004fc60007810000 */
[----:B------:R-:W1:Y:S04]  /*6ae0*/  SHFL.BFLY PT, R171, R4, 0x1, 0x1f ;  /* 0x0c201f0004ab7f89 */ /* 0x000e6800000e0000 */
[----:B------:R-:W2:Y:S01]  /*6af0*/  SHFL.BFLY PT, R170, R5, 0x1, 0x1f ;  /* 0x0c201f0005aa7f89 */ /* 0x000ea200000e0000 */
[----:B-1----:R-:W-:Y:S02]  /*6b00*/  FMNMX.FTZ R171, R4, R171, !PT ;  /* 0x000000ab04ab7209 */ /* 0x002fe40007810000 */
[----:B--2---:R-:W-:-:S03]  /*6b10*/  FMNMX.FTZ R170, R5, R170, !PT ;  /* 0x000000aa05aa7209 */ /* 0x004fc60007810000 */
[C---:B----4-:R-:W-:Y:S01]  /*6b20*/  FMUL.FTZ R183, R171.reuse, UR4 ;  /* 0x00000004abb77c20 */ /* 0x050fe20008410000 */
[C---:B------:R-:W-:Y:S02]  /*6b30*/  FSETP.NEU.FTZ.AND P3, PT, R171.reuse, -INF , PT ;  /* 0xff800000ab00780b */ /* 0x040fe40003f7d000 */
[C---:B------:R-:W-:Y:S01]  /*6b40*/  FSETP.NEU.FTZ.AND P2, PT, R170.reuse, -INF , PT ;  /* 0xff800000aa00780b */ /* 0x040fe20003f5d000 */
[C---:B------:R-:W-:Y:S01]  /*6b50*/  FMUL.FTZ R181, R170.reuse, UR4 ;  /* 0x00000004aab57c20 */ /* 0x040fe20008410000 */
[----:B------:R-:W-:Y:S02]  /*6b60*/  FSEL R5, R171, RZ, P3 ;  /* 0x000000ffab057208 */ /* 0x000fe40001800000 */
[----:B------:R-:W-:Y:S02]  /*6b70*/  FSEL R192, R170, RZ, P2 ;  /* 0x000000ffaac07208 */ /* 0x000fe40001000000 */
[----:B------:R-:W-:Y:S01]  /*6b80*/  FSEL R183, R183, RZ, P3 ;  /* 0x000000ffb7b77208 */ /* 0x000fe20001800000 */
[----:B------:R-:W-:Y:S01]  /*6b90*/  FADD.FTZ R194, R164, -R5 ;  /* 0x80000005a4c27221 */ /* 0x000fe20000010000 */
[----:B------:R-:W-:Y:S01]  /*6ba0*/  FSEL R181, R181, RZ, P2 ;  /* 0x000000ffb5b57208 */ /* 0x000fe20001000000 */
[----:B------:R-:W-:Y:S01]  /*6bb0*/  FADD.FTZ R192, R3, -R192 ;  /* 0x800000c003c07221 */ /* 0x000fe20000010000 */
[----:B------:R-:W-:Y:S01]  /*6bc0*/  IADD3 R3, PT, PT, R169, 0x18000, RZ ;  /* 0x00018000a9037810 */ /* 0x000fe20007ffe0ff */
[----:B------:R-:W-:Y:S01]  /*6bd0*/  FMUL.FTZ R194, R194, UR4 ;  /* 0x00000004c2c27c20 */ /* 0x000fe20008410000 */
[--C-:B------:R-:W-:Y:S01]  /*6be0*/  FFMA.FTZ R190, R184, UR4, -R183.reuse ;  /* 0x00000004b8be7c23 */ /* 0x100fe200080108b7 */
[----:B------:R-:W-:Y:S01]  /*6bf0*/  FMUL.FTZ R192, R192, UR4 ;  /* 0x00000004c0c07c20 */ /* 0x000fe20008410000 */
[----:B------:R-:W-:Y:S01]  /*6c00*/  @P6 IADD3 R201, PT, PT, R3, -0x40, RZ ;  /* 0xffffffc003c96810 */ /* 0x000fe20007ffe0ff */
[--C-:B------:R-:W-:Y:S01]  /*6c10*/  FFMA.FTZ R189, R6, UR4, -R183.reuse ;  /* 0x0000000406bd7c23 */ /* 0x100fe200080108b7 */
[--C-:B------:R-:W-:Y:S01]  /*6c20*/  FFMA.FTZ R188, R188, UR4, -R183.reuse ;  /* 0x00000004bcbc7c23 */ /* 0x100fe200080108b7 */
[----:B------:R-:W1:Y:S01]  /*6c30*/  MUFU.EX2 R194, R194 ;  /* 0x000000c200c27308 */ /* 0x000e620000000800 */
[----:B------:R-:W-:Y:S01]  /*6c40*/  FFMA.FTZ R187, R14, UR4, -R183 ;  /* 0x000000040ebb7c23 */ /* 0x000fe200080108b7 */
[----:B------:R-:W2:Y:S01]  /*6c50*/  LDSM.16.MT88.4 R28, [R201] ;  /* 0x00000000c91c783b */ /* 0x000ea20000004200 */
[--C-:B------:R-:W-:Y:S01]  /*6c60*/  FFMA.FTZ R186, R186, UR4, -R181.reuse ;  /* 0x00000004baba7c23 */ /* 0x100fe200080108b5 */
[--C-:B------:R-:W-:Y:S01]  /*6c70*/  FFMA.FTZ R185, R8, UR4, -R181.reuse ;  /* 0x0000000408b97c23 */ /* 0x100fe200080108b5 */
[--C-:B------:R-:W-:Y:S01]  /*6c80*/  FFMA.FTZ R184, R10, UR4, -R181.reuse ;  /* 0x000000040ab87c23 */ /* 0x100fe200080108b5 */
[--C-:B------:R-:W-:Y:S01]  /*6c90*/  FFMA.FTZ R191, R12, UR4, -R181.reuse ;  /* 0x000000040cbf7c23 */ /* 0x100fe200080108b5 */
[----:B------:R-:W-:Y:S01]  /*6ca0*/  IADD3 R195, PT, PT, R24, R201, RZ ;  /* 0x000000c918c37210 */ /* 0x000fe20007ffe0ff */
[----:B------:R-:W3:Y:S01]  /*6cb0*/  MUFU.EX2 R192, R192 ;  /* 0x000000c000c07308 */ /* 0x000ee20000000800 */
[----:B------:R-:W-:Y:S01]  /*6cc0*/  LDSM.16.MT88.4 R12, [R169+0x18000] ;  /* 0x01800000a90c783b */ /* 0x000fe20000004200 */
[----:B------:R-:W-:Y:S01]  /*6cd0*/  FFMA.FTZ R197, R198, UR4, -R181 ;  /* 0x00000004c6c57c23 */ /* 0x000fe200080108b5 */
[--C-:B------:R-:W-:Y:S01]  /*6ce0*/  FFMA.FTZ R193, R244, UR4, -R183.reuse ;  /* 0x00000004f4c17c23 */ /* 0x100fe200080108b7 */
[--C-:B------:R-:W-:Y:S01]  /*6cf0*/  FFMA.FTZ R164, R246, UR4, -R183.reuse ;  /* 0x00000004f6a47c23 */ /* 0x100fe200080108b7 */
[--C-:B------:R-:W-:Y:S01]  /*6d00*/  FFMA.FTZ R196, R196, UR4, -R183.reuse ;  /* 0x00000004c4c47c23 */ /* 0x100fe200080108b7 */
[----:B------:R-:W-:Y:S01]  /*6d10*/  FFMA.FTZ R3, R242, UR4, -R183 ;  /* 0x00000004f2037c23 */ /* 0x000fe200080108b7 */
[--C-:B------:R-:W-:Y:S01]  /*6d20*/  FFMA.FTZ R200, R200, UR4, -R181.reuse ;  /* 0x00000004c8c87c23 */ /* 0x100fe200080108b5 */
[----:B------:R-:W-:Y:S01]  /*6d30*/  MUFU.EX2 R190, R190 ;  /* 0x000000be00be7308 */ /* 0x000fe20000000800 */
[-C--:B-1----:R-:W-:Y:S01]  /*6d40*/  FMUL.FTZ R32, R140, R194.reuse ;  /* 0x000000c28c207220 */ /* 0x082fe20000410000 */
[-C--:B------:R-:W-:Y:S01]  /*6d50*/  FMUL.FTZ R33, R141, R194.reuse ;  /* 0x000000c28d217220 */ /* 0x080fe20000410000 */
[-C--:B------:R-:W-:Y:S01]  /*6d60*/  FMUL.FTZ R24, R144, R194.reuse ;  /* 0x000000c290187220 */ /* 0x080fe20000410000 */
[-C--:B------:R-:W-:Y:S01]  /*6d70*/  FMUL.FTZ R25, R145, R194.reuse ;  /* 0x000000c291197220 */ /* 0x080fe20000410000 */
[-C--:B------:R-:W-:Y:S01]  /*6d80*/  FMUL.FTZ R36, R36, R194.reuse ;  /* 0x000000c224247220 */ /* 0x080fe20000410000 */
[-C--:B------:R-:W-:Y:S01]  /*6d90*/  FMUL.FTZ R37, R37, R194.reuse ;  /* 0x000000c225257220 */ /* 0x080fe20000410000 */
[----:B------:R-:W-:Y:S01]  /*6da0*/  FMUL.FTZ R40, R40, R194 ;  /* 0x000000c228287220 */ /* 0x000fe20000410000 */
[----:B------:R-:W1:Y:S01]  /*6db0*/  MUFU.EX2 R189, R189 ;  /* 0x000000bd00bd7308 */ /* 0x000e620000000800 */
[-C--:B---3--:R-:W-:Y:S01]  /*6dc0*/  FMUL.FTZ R34, R142, R192.reuse ;  /* 0x000000c08e227220 */ /* 0x088fe20000410000 */
[-C--:B------:R-:W-:Y:S01]  /*6dd0*/  FMUL.FTZ R35, R143, R192.reuse ;  /* 0x000000c08f237220 */ /* 0x080fe20000410000 */
[-C--:B------:R-:W-:Y:S01]  /*6de0*/  FMUL.FTZ R26, R146, R192.reuse ;  /* 0x000000c0921a7220 */ /* 0x080fe20000410000 */
[----:B------:R-:W3:Y:S01]  /*6df0*/  LDSM.16.MT88.4 R140, [R169+0x1a000] ;  /* 0x01a00000a98c783b */ /* 0x000ee20000004200 */
[-C--:B------:R-:W-:Y:S01]  /*6e00*/  FMUL.FTZ R27, R147, R192.reuse ;  /* 0x000000c0931b7220 */ /* 0x080fe20000410000 */
[-C--:B------:R-:W-:Y:S01]  /*6e10*/  FMUL.FTZ R38, R38, R192.reuse ;  /* 0x000000c026267220 */ /* 0x080fe20000410000 */
[----:B------:R-:W-:Y:S01]  /*6e20*/  FMUL.FTZ R39, R39, R192 ;  /* 0x000000c027277220 */ /* 0x000fe20000410000 */
[----:B------:R-:W-:Y:S01]  /*6e30*/  MUFU.EX2 R188, R188 ;  /* 0x000000bc00bc7308 */ /* 0x000fe20000000800 */
[----:B------:R-:W-:Y:S01]  /*6e40*/  FMUL.FTZ R41, R41, R194 ;  /* 0x000000c229297220 */ /* 0x000fe20000410000 */
[-C--:B------:R-:W-:Y:S01]  /*6e50*/  FMUL.FTZ R42, R42, R192.reuse ;  /* 0x000000c02a2a7220 */ /* 0x080fe20000410000 */
[----:B------:R-:W-:Y:S01]  /*6e60*/  FMUL.FTZ R43, R43, R192 ;  /* 0x000000c02b2b7220 */ /* 0x000fe20000410000 */
[----:B------:R-:W4:Y:S01]  /*6e70*/  LDSM.16.MT88.4 R144, [R201+0x2000] ;  /* 0x00200000c990783b */ /* 0x000f220000004200 */
[-C--:B------:R-:W-:Y:S01]  /*6e80*/  FMUL.FTZ R44, R44, R194.reuse ;  /* 0x000000c22c2c7220 */ /* 0x080fe20000410000 */
[----:B------:R-:W-:Y:S01]  /*6e90*/  FMUL.FTZ R45, R45, R194 ;  /* 0x000000c22d2d7220 */ /* 0x000fe20000410000 */
[----:B------:R-:W-:Y:S01]  /*6ea0*/  FMUL.FTZ R46, R46, R192 ;  /* 0x000000c02e2e7220 */ /* 0x000fe20000410000 */
[----:B------:R-:W5:Y:S01]  /*6eb0*/  MUFU.EX2 R187, R187 ;  /* 0x000000bb00bb7308 */ /* 0x000f620000000800 */
[----:B-1----:R-:W-:Y:S01]  /*6ec0*/  F2FP.BF16.F32.PACK_AB R4, R189, R190 ;  /* 0x000000bebd04723e */ /* 0x002fe200000010ff */
[----:B------:R-:W-:Y:S01]  /*6ed0*/  FMUL.FTZ R47, R47, R192 ;  /* 0x000000c02f2f7220 */ /* 0x000fe20000410000 */
[-C--:B------:R-:W-:Y:S01]  /*6ee0*/  FMUL.FTZ R48, R48, R194.reuse ;  /* 0x000000c230307220 */ /* 0x080fe20000410000 */
[----:B------:R-:W-:Y:S01]  /*6ef0*/  FMUL.FTZ R49, R49, R194 ;  /* 0x000000c231317220 */ /* 0x000fe20000410000 */
[-C--:B------:R-:W-:Y:S01]  /*6f00*/  FMUL.FTZ R50, R50, R192.reuse ;  /* 0x000000c032327220 */ /* 0x080fe20000410000 */
        /* <DEDUP_REMOVED lines=10> */
[----:B------:R-:W1:Y:S01]  /*6fb0*/  MUFU.EX2 R185, R185 ;  /* 0x000000b900b97308 */ /* 0x000e620000000800 */
[----:B-----5:R-:W-:Y:S01]  /*6fc0*/  F2FP.BF16.F32.PACK_AB R6, R187, R188 ;  /* 0x000000bcbb06723e */ /* 0x020fe200000010ff */
[-C--:B------:R-:W-:Y:S01]  /*6fd0*/  FMUL.FTZ R60, R60, R194.reuse ;  /* 0x000000c23c3c7220 */ /* 0x080fe20000410000 */
[----:B------:R-:W-:Y:S01]  /*6fe0*/  FMUL.FTZ R61, R61, R194 ;  /* 0x000000c23d3d7220 */ /* 0x000fe20000410000 */
[-C--:B------:R-:W-:Y:S01]  /*6ff0*/  FMUL.FTZ R62, R62, R192.reuse ;  /* 0x000000c03e3e7220 */ /* 0x080fe20000410000 */
[----:B------:R-:W-:Y:S01]  /*7000*/  FMUL.FTZ R63, R63, R192 ;  /* 0x000000c03f3f7220 */ /* 0x000fe20000410000 */
[-C--:B------:R-:W-:Y:S01]  /*7010*/  FMUL.FTZ R64, R64, R194.reuse ;  /* 0x000000c240407220 */ /* 0x080fe20000410000 */
[----:B------:R-:W-:Y:S01]  /*7020*/  FMUL.FTZ R65, R65, R194 ;  /* 0x000000c241417220 */ /* 0x000fe20000410000 */
[----:B------:R-:W-:Y:S01]  /*7030*/  MUFU.EX2 R184, R184 ;  /* 0x000000b800b87308 */ /* 0x000fe20000000800 */
[-C--:B------:R-:W-:Y:S01]  /*7040*/  FMUL.FTZ R66, R66, R192.reuse ;  /* 0x000000c042427220 */ /* 0x080fe20000410000 */
[----:B------:R-:W-:Y:S01]  /*7050*/  FMUL.FTZ R67, R67, R192 ;  /* 0x000000c043437220 */ /* 0x000fe20000410000 */
[-C--:B------:R-:W-:Y:S01]  /*7060*/  FMUL.FTZ R68, R68, R194.reuse ;  /* 0x000000c244447220 */ /* 0x080fe20000410000 */
[----:B------:R-:W-:Y:S01]  /*7070*/  FMUL.FTZ R69, R69, R194 ;  /* 0x000000c245457220 */ /* 0x000fe20000410000 */
        /* <DEDUP_REMOVED lines=13> */
[----:B------:R-:W1:Y:S01]  /*7150*/  LDSM.16.MT88.4 R152, [R195] ;  /* 0x00000000c398783b */ /* 0x000e620000004200 */
        /* <DEDUP_REMOVED lines=38> */
[----:B------:R-:W3:Y:S01]  /*73c0*/  LDSM.16.MT88.4 R140, [R195+0x2000] ;  /* 0x00200000c38c783b */ /* 0x000ee20000004200 */
[----:B------:R-:W-:Y:S01]  /*73d0*/  FMUL.FTZ R149, R149, R194 ;  /* 0x000000c295957220 */ /* 0x000fe20000410000 */
[-C--:B------:R-:W-:Y:S01]  /*73e0*/  FMUL.FTZ R150, R150, R192.reuse ;  /* 0x000000c096967220 */ /* 0x080fe20000410000 */
[----:B------:R-:W-:Y:S01]  /*73f0*/  FMUL.FTZ R151, R151, R192 ;  /* 0x000000c097977220 */ /* 0x000fe20000410000 */
[-C--:B------:R-:W-:Y:S01]  /*7400*/  FMUL.FTZ R100, R100, R194.reuse ;  /* 0x000000c264647220 */ /* 0x080fe20000410000 */
[----:B------:R-:W-:Y:S01]  /*7410*/  FMUL.FTZ R101, R101, R194 ;  /* 0x000000c265657220 */ /* 0x000fe20000410000 */
[-C--:B------:R-:W-:Y:S01]  /*7420*/  FMUL.FTZ R102, R102, R192.reuse ;  /* 0x000000c066667220 */ /* 0x080fe20000410000 */
[C---:B----4-:R-:W-:Y:S01]  /*7430*/  HMMA.16816.F32.BF16 R52, R4.reuse, R144, R52 ;  /* 0x000000900434723c */ /* 0x050fe20000041834 */
        /* <DEDUP_REMOVED lines=8> */
[----:B------:R-:W4:Y:S01]  /*74c0*/  LDSM.16.MT88.4 R144, [R180+0x1c000] ;  /* 0x01c00000b490783b */ /* 0x000f220000004200 */
[-C--:B------:R-:W-:Y:S01]  /*74d0*/  FMUL.FTZ R110, R110, R192.reuse ;  /* 0x000000c06e6e7220 */ /* 0x080fe20000410000 */
[----:B------:R-:W-:Y:S01]  /*74e0*/  FMUL.FTZ R111, R111, R192 ;  /* 0x000000c06f6f7220 */ /* 0x000fe20000410000 */
[-C--:B------:R-:W-:Y:S01]  /*74f0*/  FMUL.FTZ R112, R112, R194.reuse ;  /* 0x000000c270707220 */ /* 0x080fe20000410000 */
[----:B------:R-:W-:Y:S01]  /*7500*/  FMUL.FTZ R113, R113, R194 ;  /* 0x000000c271717220 */ /* 0x000fe20000410000 */
[-C--:B------:R-:W-:Y:S01]  /*7510*/  FMUL.FTZ R114, R114, R192.reuse ;  /* 0x000000c072727220 */ /* 0x080fe20000410000 */
[----:B------:R-:W-:Y:S01]  /*7520*/  FMUL.FTZ R115, R115, R192 ;  /* 0x000000c073737220 */ /* 0x000fe20000410000 */
[C---:B-1----:R-:W-:Y:S01]  /*7530*/  HMMA.16816.F32.BF16 R32, R4.reuse, R152, R32 ;  /* 0x000000980420723c */ /* 0x042fe20000041820 */
[--C-:B------:R-:W-:Y:S01]  /*7540*/  FFMA.FTZ R199, R174, UR4, -R181.reuse ;  /* 0x00000004aec77c23 */ /* 0x100fe200080108b5 */
[--C-:B------:R-:W-:Y:S01]  /*7550*/  FFMA.FTZ R198, R172, UR4, -R181.reuse ;  /* 0x00000004acc67c23 */ /* 0x100fe200080108b5 */
        /* <DEDUP_REMOVED lines=9> */
[----:B------:R-:W-:Y:S01]  /*75f0*/  MUFU.EX2 R193, R193 ;  /* 0x000000c100c17308 */ /* 0x000fe20000000800 */
[-C--:B------:R-:W-:Y:S01]  /*7600*/  FMUL.FTZ R116, R116, R194.reuse ;  /* 0x000000c274747220 */ /* 0x080fe20000410000 */
[----:B------:R-:W-:Y:S01]  /*7610*/  FMUL.FTZ R117, R117, R194 ;  /* 0x000000c275757220 */ /* 0x000fe20000410000 */
[-C--:B------:R-:W-:Y:S01]  /*7620*/  FMUL.FTZ R118, R118, R192.reuse ;  /* 0x000000c076767220 */ /* 0x080fe20000410000 */
[C---:B------:R-:W-:Y:S01]  /*7630*/  HMMA.16816.F32.BF16 R48, R4.reuse, R138, R48 ;  /* 0x0000008a0430723c */ /* 0x040fe20000041830 */
[----:B------:R-:W1:Y:S01]  /*7640*/  LDSM.16.MT88.4 R136, [R169+0x1c000] ;  /* 0x01c00000a988783b */ /* 0x000e620000004200 */
[----:B------:R-:W-:Y:S01]  /*7650*/  FMUL.FTZ R119, R119, R192 ;  /* 0x000000c077777220 */ /* 0x000fe20000410000 */
[-C--:B------:R-:W-:Y:S01]  /*7660*/  FMUL.FTZ R120, R120, R194.reuse ;  /* 0x000000c278787220 */ /* 0x080fe20000410000 */
[----:B------:R-:W2:Y:S01]  /*7670*/  MUFU.EX2 R164, R164 ;  /* 0x000000a400a47308 */ /* 0x000ea20000000800 */
[----:B------:R-:W-:Y:S01]  /*7680*/  FMUL.FTZ R121, R121, R194 ;  /* 0x000000c279797220 */ /* 0x000fe20000410000 */
[-C--:B------:R-:W-:Y:S01]  /*7690*/  FMUL.FTZ R122, R122, R192.reuse ;  /* 0x000000c07a7a7220 */ /* 0x080fe20000410000 */
[----:B------:R-:W-:Y:S01]  /*76a0*/  FMUL.FTZ R123, R123, R192 ;  /* 0x000000c07b7b7220 */ /* 0x000fe20000410000 */
[C---:B---3--:R-:W-:Y:S01]  /*76b0*/  HMMA.16816.F32.BF16 R60, R4.reuse, R140, R60 ;  /* 0x0000008c043c723c */ /* 0x048fe2000004183c */
[-C--:B------:R-:W-:Y:S01]  /*76c0*/  FMUL.FTZ R124, R124, R194.reuse ;  /* 0x000000c27c7c7220 */ /* 0x080fe20000410000 */
[----:B------:R-:W-:Y:S01]  /*76d0*/  FMUL.FTZ R125, R125, R194 ;  /* 0x000000c27d7d7220 */ /* 0x000fe20000410000 */
[-C--:B------:R-:W-:Y:S01]  /*76e0*/  FMUL.FTZ R126, R126, R192.reuse ;  /* 0x000000c07e7e7220 */ /* 0x080fe20000410000 */
[----:B------:R-:W-:Y:S01]  /*76f0*/  MUFU.EX2 R196, R196 ;  /* 0x000000c400c47308 */ /* 0x000fe20000000800 */
[----:B------:R-:W-:Y:S01]  /*7700*/  FMUL.FTZ R127, R127, R192 ;  /* 0x000000c07f7f7220 */ /* 0x000fe20000410000 */
[-C--:B------:R-:W-:Y:S01]  /*7710*/  FMUL.FTZ R128, R128, R194.reuse ;  /* 0x000000c280807220 */ /* 0x080fe20000410000 */
[----:B------:R-:W-:Y:S01]  /*7720*/  FMUL.FTZ R129, R129, R194 ;  /* 0x000000c281817220 */ /* 0x000fe20000410000 */
[C---:B------:R-:W-:Y:S01]  /*7730*/  HMMA.16816.F32.BF16 R64, R4.reuse, R142, R64 ;  /* 0x0000008e0440723c */ /* 0x040fe20000041840 */
[----:B------:R-:W3:Y:S01]  /*7740*/  LDSM.16.MT88.4 R140, [R201+0x4000] ;  /* 0x00400000c98c783b */ /* 0x000ee20000004200 */
[-C--:B------:R-:W-:Y:S01]  /*7750*/  FMUL.FTZ R130, R130, R192.reuse ;  /* 0x000000c082827220 */ /* 0x080fe20000410000 */
[----:B------:R-:W-:Y:S01]  /*7760*/  FMUL.FTZ R131, R131, R192 ;  /* 0x000000c083837220 */ /* 0x000fe20000410000 */
[----:B------:R-:W-:Y:S01]  /*7770*/  MUFU.EX2 R3, R3 ;  /* 0x0000000300037308 */ /* 0x000fe20000000800 */
[----:B------:R-:W-:Y:S01]  /*7780*/  LDSM.16.MT88.4 R172, [R169+0x1a800] ;  /* 0x01a80000a9ac783b */ /* 0x000fe20000004200 */
[----:B------:R-:W-:Y:S01]  /*7790*/  FFMA.FTZ R207, R218, UR4, -R181 ;  /* 0x00000004dacf7c23 */ /* 0x000fe200080108b5 */
[--C-:B------:R-:W-:Y:S01]  /*77a0*/  FFMA.FTZ R203, R240, UR4, -R183.reuse ;  /* 0x00000004f0cb7c23 */ /* 0x100fe200080108b7 */
[C---:B----4-:R-:W-:Y:S01]  /*77b0*/  HMMA.16816.F32.BF16 R76, R4.reuse, R144, R76 ;  /* 0x00000090044c723c */ /* 0x050fe2000004184c */
[----:B------:R-:W-:Y:S01]  /*77c0*/  LDSM.16.MT88.4 R160, [R201+0x2800] ;  /* 0x00280000c9a0783b */ /* 0x000fe20000004200 */
[--C-:B------:R-:W-:Y:S01]  /*77d0*/  FFMA.FTZ R220, R238, UR4, -R183.reuse ;  /* 0x00000004eedc7c23 */ /* 0x100fe200080108b7 */
[--C-:B------:R-:W-:Y:S01]  /*77e0*/  FFMA.FTZ R205, R236, UR4, -R183.reuse ;  /* 0x00000004eccd7c23 */ /* 0x100fe200080108b7 */
[----:B------:R-:W-:Y:S01]  /*77f0*/  MUFU.EX2 R200, R200 ;  /* 0x000000c800c87308 */ /* 0x000fe20000000800 */
[----:B------:R-:W-:Y:S01]  /*7800*/  FFMA.FTZ R222, R222, UR4, -R183 ;  /* 0x00000004dede7c23 */ /* 0x000fe200080108b7 */
[--C-:B------:R-:W-:Y:S01]  /*7810*/  FFMA.FTZ R216, R216, UR4, -R181.reuse ;  /* 0x00000004d8d87c23 */ /* 0x100fe200080108b5 */
[--C-:B------:R-:W-:Y:S01]  /*7820*/  FFMA.FTZ R209, R178, UR4, -R181.reuse ;  /* 0x00000004b2d17c23 */ /* 0x100fe200080108b5 */
[C---:B------:R-:W-:Y:S01]  /*7830*/  HMMA.16816.F32.BF16 R80, R4.reuse, R146, R80 ;  /* 0x000000920450723c */ /* 0x040fe20000041850 */
[----:B------:R-:W4:Y:S01]  /*7840*/  LDSM.16.MT88.4 R144, [R169+0x1e000] ;  /* 0x01e00000a990783b */ /* 0x000f220000004200 */
[----:B------:R-:W-:Y:S01]  /*7850*/  FFMA.FTZ R218, R176, UR4, -R181 ;  /* 0x00000004b0da7c23 */ /* 0x000fe200080108b5 */
[--C-:B------:R-:W-:Y:S01]  /*7860*/  FFMA.FTZ R211, R214, UR4, -R183.reuse ;  /* 0x00000004d6d37c23 */ /* 0x100fe200080108b7 */
[----:B------:R-:W5:Y:S01]  /*7870*/  MUFU.EX2 R197, R197 ;  /* 0x000000c500c57308 */ /* 0x000f620000000800 */
[----:B------:R-:W-:Y:S01]  /*7880*/  LDSM.16.MT88.4 R176, [R195+0x1000] ;  /* 0x00100000c3b0783b */ /* 0x000fe20000004200 */
[--C-:B------:R-:W-:Y:S01]  /*7890*/  FFMA.FTZ R212, R212, UR4, -R183.reuse ;  /* 0x00000004d4d47c23 */ /* 0x100fe200080108b7 */
[--C-:B------:R-:W-:Y:S01]  /*78a0*/  FFMA.FTZ R210, R210, UR4, -R183.reuse ;  /* 0x00000004d2d27c23 */ /* 0x100fe200080108b7 */
[C---:B------:R-:W-:Y:S01]  /*78b0*/  HMMA.16816.F32.BF16 R132, R4.reuse, R154, R132 ;  /* 0x0000009a0484723c */ /* 0x040fe20000041884 */
[----:B------:R-:W-:Y:S01]  /*78c0*/  LDSM.16.MT88.4 R152, [R195+0x6000] ;  /* 0x00600000c398783b */ /* 0x000fe20000004200 */
[----:B------:R-:W-:Y:S01]  /*78d0*/  FFMA.FTZ R213, R208, UR4, -R183 ;  /* 0x00000004d0d57c23 */ /* 0x000fe200080108b7 */
[--C-:B------:R-:W-:Y:S01]  /*78e0*/  FFMA.FTZ R206, R206, UR4, -R181.reuse ;  /* 0x00000004cece7c23 */ /* 0x100fe200080108b5 */
[----:B------:R-:W-:Y:S01]  /*78f0*/  MUFU.EX2 R199, R199 ;  /* 0x000000c700c77308 */ /* 0x000fe20000000800 */
[--C-:B------:R-:W-:Y:S01]  /*7900*/  FFMA.FTZ R215, R204, UR4, -R181.reuse ;  /* 0x00000004ccd77c23 */ /* 0x100fe200080108b5 */
[--C-:B------:R-:W-:Y:S01]  /*7910*/  FFMA.FTZ R202, R202, UR4, -R181.reuse ;  /* 0x00000004caca7c23 */ /* 0x100fe200080108b5 */
[----:B------:R-:W-:Y:S01]  /*7920*/  FFMA.FTZ R217, R182, UR4, -R181 ;  /* 0x00000004b6d97c23 */ /* 0x000fe200080108b5 */
[----:B-1----:R-:W-:Y:S01]  /*7930*/  HMMA.16816.F32.BF16 R68, R4, R136, R68 ;  /* 0x000000880444723c */ /* 0x002fe20000041844 */
[----:B------:R-:W-:Y:S01]  /*7940*/  FFMA.FTZ R190, R237, R194, R190 ;  /* 0x000000c2edbe7223 */ /* 0x000fe200000100be */
[----:B------:R-:W-:-:S02]  /*7950*/  FFMA.FTZ R186, R235, R192, R186 ;  /* 0x000000c0ebba7223 */ /* 0x000fc400000100ba */
[----:B------:R-:W1:Y:S01]  /*7960*/  MUFU.EX2 R198, R198 ;  /* 0x000000c600c67308 */ /* 0x000e620000000800 */
[----:B------:R-:W-:Y:S01]  /*7970*/  FADD.FTZ R189, R189, R190 ;  /* 0x000000bebdbd7221 */ /* 0x000fe20000010000 */
[----:B------:R-:W-:Y:S02]  /*7980*/  FADD.FTZ R185, R185, R186 ;  /* 0x000000bab9b97221 */ /* 0x000fe40000010000 */
[C---:B------:R-:W-:Y:S01]  /*7990*/  HMMA.16816.F32.BF16 R72, R4.reuse, R138, R72 ;  /* 0x0000008a0448723c */ /* 0x040fe20000041848 */
[----:B------:R-:W2:Y:S01]  /*79a0*/  LDSM.16.MT88.4 R136, [R195+0x4000] ;  /* 0x00400000c388783b */ /* 0x000ea20000004200 */
[----:B------:R-:W-:Y:S01]  /*79b0*/  FADD.FTZ R188, R188, R189 ;  /* 0x000000bdbcbc7221 */ /* 0x000fe20000010000 */
[----:B------:R-:W-:Y:S01]  /*79c0*/  FADD.FTZ R184, R184, R185 ;  /* 0x000000b9b8b87221 */ /* 0x000fe20000010000 */
[----:B------:R-:W-:Y:S02]  /*79d0*/  MUFU.EX2 R203, R203 ;  /* 0x000000cb00cb7308 */ /* 0x000fe40000000800 */
[----:B------:R-:W-:Y:S01]  /*79e0*/  FADD.FTZ R188, R187, R188 ;  /* 0x000000bcbbbc7221 */ /* 0x000fe20000010000 */
[----:B------:R-:W-:Y:S01]  /*79f0*/  FADD.FTZ R191, R191, R184 ;  /* 0x000000b8bfbf7221 */ /* 0x000fe20000010000 */
[C---:B---3--:R-:W-:Y:S04]  /*7a00*/  HMMA.16816.F32.BF16 R84, R4.reuse, R140, R84 ;  /* 0x0000008c0454723c */ /* 0x048fe80000041854 */
[----:B------:R-:W3:Y:S04]  /*7a10*/  MUFU.EX2 R220, R220 ;  /* 0x000000dc00dc7308 */ /* 0x000ee80000000800 */
[C---:B------:R-:W-:Y:S01]  /*7a20*/  HMMA.16816.F32.BF16 R88, R4.reuse, R142, R88 ;  /* 0x0000008e0458723c */ /* 0x040fe20000041858 */
[----:B------:R-:W5:Y:S03]  /*7a30*/  LDSM.16.MT88.4 R140, [R180+0x1e000] ;  /* 0x01e00000b48c783b */ /* 0x000f660000004200 */
[----:B------:R-:W-:Y:S04]  /*7a40*/  MUFU.EX2 R205, R205 ;  /* 0x000000cd00cd7308 */ /* 0x000fe80000000800 */
[C---:B------:R-:W-:Y:S04]  /*7a50*/  HMMA.16816.F32.BF16 R16, R4.reuse, R20, R16 ;  /* 0x000000140410723c */ /* 0x040fe80000041810 */
[----:B------:R-:W-:Y:S04]  /*7a60*/  MUFU.EX2 R222, R222 ;  /* 0x000000de00de7308 */ /* 0x000fe80000000800 */
[C---:B------:R-:W-:Y:S01]  /*7a70*/  HMMA.16816.F32.BF16 R20, R4.reuse, R22, R148 ;  /* 0x000000160414723c */ /* 0x040fe20000041894 */
[----:B------:R-:W-:Y:S03]  /*7a80*/  LDSM.16.MT88.4 R148, [R180+0x18800] ;  /* 0x01880000b494783b */ /* 0x000fe60000004200 */
[----:B------:R-:W-:Y:S04]  /*7a90*/  MUFU.EX2 R207, R207 ;  /* 0x000000cf00cf7308 */ /* 0x000fe80000000800 */
[C---:B----4-:R-:W-:Y:S04]  /*7aa0*/  HMMA.16816.F32.BF16 R100, R4.reuse, R144, R100 ;  /* 0x000000900464723c */ /* 0x050fe80000041864 */
[----:B------:R-:W4:Y:S04]  /*7ab0*/  MUFU.EX2 R216, R216 ;  /* 0x000000d800d87308 */ /* 0x000f280000000800 */
[C---:B--2---:R-:W-:Y:S04]  /*7ac0*/  HMMA.16816.F32.BF16 R92, R4.reuse, R136, R92 ;  /* 0x00000088045c723c */ /* 0x044fe8000004185c */
[----:B------:R-:W-:Y:S04]  /*7ad0*/  MUFU.EX2 R209, R209 ;  /* 0x000000d100d17308 */ /* 0x000fe80000000800 */
[C---:B------:R-:W-:Y:S01]  /*7ae0*/  HMMA.16816.F32.BF16 R96, R4.reuse, R138, R96 ;  /* 0x0000008a0460723c */ /* 0x040fe20000041860 */
[----:B------:R-:W2:Y:S03]  /*7af0*/  LDSM.16.MT88.4 R136, [R201+0x6000] ;  /* 0x00600000c988783b */ /* 0x000ea60000004200 */
[----:B------:R-:W4:Y:S04]  /*7b00*/  MUFU.EX2 R218, R218 ;  /* 0x000000da00da7308 */ /* 0x000f280000000800 */
[C---:B------:R-:W-:Y:S01]  /*7b10*/  HMMA.16816.F32.BF16 R104, R4.reuse, R146, R104 ;  /* 0x000000920468723c */ /* 0x040fe20000041868 */
[----:B------:R-:W3:Y:S03]  /*7b20*/  LDSM.16.MT88.4 R144, [R169+0x18800] ;  /* 0x01880000a990783b */ /* 0x000ee60000004200 */
[----:B------:R-:W-:Y:S04]  /*7b30*/  MUFU.EX2 R211, R211 ;  /* 0x000000d300d37308 */ /* 0x000fe80000000800 */
[C---:B-----5:R-:W-:Y:S04]  /*7b40*/  HMMA.16816.F32.BF16 R108, R4.reuse, R140, R108 ;  /* 0x0000008c046c723c */ /* 0x060fe8000004186c */
[----:B------:R-:W5:Y:S04]  /*7b50*/  MUFU.EX2 R212, R212 ;  /* 0x000000d400d47308 */ /* 0x000f680000000800 */
[C---:B------:R-:W-:Y:S01]  /*7b60*/  HMMA.16816.F32.BF16 R112, R4.reuse, R142, R112 ;  /* 0x0000008e0470723c */ /* 0x040fe20000041870 */
[----:B------:R-:W4:Y:S03]  /*7b70*/  LDSM.16.MT88.4 R140, [R201+0x800] ;  /* 0x00080000c98c783b */ /* 0x000f260000004200 */
[----:B------:R-:W-:Y:S04]  /*7b80*/  MUFU.EX2 R210, R210 ;  /* 0x000000d200d27308 */ /* 0x000fe80000000800 */
[C---:B------:R-:W-:Y:S04]  /*7b90*/  HMMA.16816.F32.BF16 R8, R4.reuse, R12, R8 ;  /* 0x0000000c0408723c */ /* 0x040fe80000041808 */
[----:B------:R-:W-:Y:S04]  /*7ba0*/  MUFU.EX2 R213, R213 ;  /* 0x000000d500d57308 */ /* 0x000fe80000000800 */
[C---:B------:R-:W-:Y:S01]  /*7bb0*/  HMMA.16816.F32.BF16 R12, R4.reuse, R14, R156 ;  /* 0x0000000e040c723c */ /* 0x040fe2000004189c */
[----:B------:R-:W-:Y:S03]  /*7bc0*/  LDSM.16.MT88.4 R156, [R195+0x2800] ;  /* 0x00280000c39c783b */ /* 0x000fe60000004200 */
[----:B------:R-:W-:Y:S04]  /*7bd0*/  MUFU.EX2 R206, R206 ;  /* 0x000000ce00ce7308 */ /* 0x000fe80000000800 */
[C---:B--2---:R-:W-:Y:S04]  /*7be0*/  HMMA.16816.F32.BF16 R116, R4.reuse, R136, R116 ;  /* 0x000000880474723c */ /* 0x044fe80000041874 */
[----:B------:R-:W2:Y:S04]  /*7bf0*/  MUFU.EX2 R215, R215 ;  /* 0x000000d700d77308 */ /* 0x000ea80000000800 */
[C---:B------:R-:W-:Y:S01]  /*7c00*/  HMMA.16816.F32.BF16 R120, R4.reuse, R138, R120 ;  /* 0x0000008a0478723c */ /* 0x040fe20000041878 */
[----:B------:R-:W5:Y:S03]  /*7c10*/  LDSM.16.MT88.4 R136, [R195+0x800] ;  /* 0x00080000c388783b */ /* 0x000f660000004200 */
[----:B------:R-:W-:Y:S04]  /*7c20*/  MUFU.EX2 R202, R202 ;  /* 0x000000ca00ca7308 */ /* 0x000fe80000000800 */
[C---:B------:R-:W-:Y:S04]  /*7c30*/  HMMA.16816.F32.BF16 R124, R4.reuse, R152, R124 ;  /* 0x00000098047c723c */ /* 0x040fe8000004187c */
[----:B------:R-:W2:Y:S04]  /*7c40*/  MUFU.EX2 R217, R217 ;  /* 0x000000d900d97308 */ /* 0x000ea80000000800 */
[----:B------:R-:W-:Y:S01]  /*7c50*/  HMMA.16816.F32.BF16 R4, R4, R154, R128 ;  /* 0x0000009a0404723c */ /* 0x000fe20000041880 */
[----:B------:R-:W-:Y:S01]  /*7c60*/  F2FP.BF16.F32.PACK_AB R128, R164, R193 ;  /* 0x000000c1a480723e */ /* 0x000fe200000010ff */
[----:B------:R-:W-:Y:S01]  /*7c70*/  LDSM.16.MT88.4 R152, [R169+0x1c800] ;  /* 0x01c80000a998783b */ /* 0x000fe20000004200 */
[----:B------:R-:W-:Y:S01]  /*7c80*/  F2FP.BF16.F32.PACK_AB R129, R197, R200 ;  /* 0x000000c8c581723e */ /* 0x000fe200000010ff */
[----:B------:R-:W-:Y:S01]  /*7c90*/  FADD.FTZ R193, R193, R188 ;  /* 0x000000bcc1c17221 */ /* 0x000fe20000010000 */
[----:B------:R-:W-:Y:S01]  /*7ca0*/  F2FP.BF16.F32.PACK_AB R130, R3, R196 ;  /* 0x000000c40382723e */ /* 0x000fe200000010ff */
[----:B------:R-:W-:Y:S01]  /*7cb0*/  FADD.FTZ R200, R200, R191 ;  /* 0x000000bfc8c87221 */ /* 0x000fe20000010000 */
[----:B-1----:R-:W-:Y:S01]  /*7cc0*/  F2FP.BF16.F32.PACK_AB R131, R198, R199 ;  /* 0x000000c7c683723e */ /* 0x002fe200000010ff */
[----:B------:R-:W-:Y:S01]  /*7cd0*/  FADD.FTZ R193, R164, R193 ;  /* 0x000000c1a4c17221 */ /* 0x000fe20000010000 */
[----:B------:R-:W-:Y:S01]  /*7ce0*/  MOV R164, R171 ;  /* 0x000000ab00a47202 */ /* 0x000fe20000000f00 */
[----:B------:R-:W-:-:S02]  /*7cf0*/  FADD.FTZ R200, R197, R200 ;  /* 0x000000c8c5c87221 */ /* 0x000fc40000010000 */
[----:B------:R-:W-:Y:S02]  /*7d00*/  FADD.FTZ R196, R196, R193 ;  /* 0x000000c1c4c47221 */ /* 0x000fe40000010000 */
[----:B---3--:R-:W-:Y:S01]  /*7d10*/  HMMA.16816.F32.BF16 R8, R128, R144, R8 ;  /* 0x000000908008723c */ /* 0x008fe20000041808 */
[----:B------:R-:W-:Y:S01]  /*7d20*/  FADD.FTZ R199, R199, R200 ;  /* 0x000000c8c7c77221 */ /* 0x000fe20000010000 */
[----:B------:R-:W-:Y:S01]  /*7d30*/  FADD.FTZ R196, R3, R196 ;  /* 0x000000c403c47221 */ /* 0x000fe20000010000 */
[----:B------:R-:W-:Y:S02]  /*7d40*/  MOV R3, R170 ;  /* 0x000000aa00037202 */ /* 0x000fe40000000f00 */
[----:B------:R-:W-:-:S03]  /*7d50*/  FADD.FTZ R198, R198, R199 ;  /* 0x000000c7c6c67221 */ /* 0x000fc60000010000 */
[C---:B------:R-:W-:Y:S01]  /*7d60*/  HMMA.16816.F32.BF16 R12, R128.reuse, R146, R12 ;  /* 0x00000092800c723c */ /* 0x040fe2000004180c */
[----:B------:R-:W1:Y:S07]  /*7d70*/  LDSM.16.MT88.4 R144, [R180+0x1a800] ;  /* 0x01a80000b490783b */ /* 0x000e6e0000004200 */
[C---:B------:R-:W-:Y:S08]  /*7d80*/  HMMA.16816.F32.BF16 R16, R128.reuse, R148, R16 ;  /* 0x000000948010723c */ /* 0x040ff00000041810 */
        /* <DEDUP_REMOVED lines=27> */
[C---:B------:R-:W-:Y:S08]  /*7f40*/  HMMA.16816.F32.BF16 R56, R128.reuse, R162, R56 ;  /* 0x000000a28038723c */ /* 0x040ff00000041838 */
[C---:B-----5:R-:W-:Y:S08]  /*7f50*/  HMMA.16816.F32.BF16 R92, R128.reuse, R136, R92 ;  /* 0x00000088805c723c */ /* 0x060ff0000004185c */
[C---:B------:R-:W-:Y:S01]  /*7f60*/  HMMA.16816.F32.BF16 R96, R128.reuse, R138, R96 ;  /* 0x0000008a8060723c */ /* 0x040fe20000041860 */
[----:B------:R-:W-:Y:S07]  /*7f70*/  LDSM.16.MT88.4 R136, [R201+0x1000] ;  /* 0x00100000c988783b */ /* 0x000fee0000004200 */
[C---:B-1----:R-:W-:Y:S08]  /*7f80*/  HMMA.16816.F32.BF16 R100, R128.reuse, R144, R100 ;  /* 0x000000908064723c */ /* 0x042ff00000041864 */
        /* <DEDUP_REMOVED lines=8> */
[C---:B------:R-:W-:Y:S08]  /*8010*/  HMMA.16816.F32.BF16 R124, R128.reuse, R148, R124 ;  /* 0x00000094807c723c */ /* 0x040ff0000004187c */
        /* <DEDUP_REMOVED lines=11> */
[----:B----4-:R-:W-:Y:S01]  /*80d0*/  HMMA.16816.F32.BF16 R160, R4, R156, R8 ;  /* 0x0000009c04a0723c */ /* 0x010fe20000041808 */
[----:B------:R-:W2:Y:S01]  /*80e0*/  LDSM.16.MT88.4 R8, [R169+0x1d000] ;  /* 0x01d00000a908783b */ /* 0x000ea20000004200 */
[----:B------:R-:W-:Y:S01]  /*80f0*/  FADD.FTZ R209, R209, R216 ;  /* 0x000000d8d1d17221 */ /* 0x000fe20000010000 */
[----:B------:R-:W-:-:S03]  /*8100*/  FADD.FTZ R222, R222, R205 ;  /* 0x000000cddede7221 */ /* 0x000fc60000010000 */
[----:B------:R-:W-:Y:S02]  /*8110*/  FADD.FTZ R209, R218, R209 ;  /* 0x000000d1dad17221 */ /* 0x000fe40000010000 */
[C---:B------:R-:W-:Y:S01]  /*8120*/  HMMA.16816.F32.BF16 R156, R4.reuse, R158, R12 ;  /* 0x0000009e049c723c */ /* 0x040fe2000004180c */
[----:B------:R-:W3:Y:S07]  /*8130*/  LDSM.16.MT88.4 R12, [R180+0x1d000] ;  /* 0x01d00000b40c783b */ /* 0x000eee0000004200 */
[C---:B-1----:R-:W-:Y:S08]  /*8140*/  HMMA.16816.F32.BF16 R44, R4.reuse, R152, R44 ;  /* 0x00000098042c723c */ /* 0x042ff0000004182c */
[C---:B------:R-:W-:Y:S01]  /*8150*/  HMMA.16816.F32.BF16 R48, R4.reuse, R154, R48 ;  /* 0x0000009a0430723c */ /* 0x040fe20000041830 */
[----:B------:R-:W-:Y:S07]  /*8160*/  LDSM.16.MT88.4 R152, [R180+0x1f000] ;  /* 0x01f00000b498783b */ /* 0x000fee0000004200 */
[C---:B------:R-:W-:Y:S08]  /*8170*/  HMMA.16816.F32.BF16 R24, R4.reuse, R136, R24 ;  /* 0x000000880418723c */ /* 0x040ff00000041818 */
[C---:B------:R-:W-:Y:S08]  /*8180*/  HMMA.16816.F32.BF16 R28, R4.reuse, R138, R28 ;  /* 0x0000008a041c723c */ /* 0x040ff0000004181c */
[C---:B--2---:R-:W-:Y:S08]  /*8190*/  HMMA.16816.F32.BF16 R68, R4.reuse, R8, R68 ;  /* 0x000000080444723c */ /* 0x044ff00000041844 */
[C---:B------:R-:W-:Y:S01]  /*81a0*/  HMMA.16816.F32.BF16 R72, R4.reuse, R10, R72 ;  /* 0x0000000a0448723c */ /* 0x040fe20000041848 */
[----:B------:R-:W1:Y:S07]  /*81b0*/  LDSM.16.MT88.4 R8, [R201+0x7000] ;  /* 0x00700000c908783b */ /* 0x000e6e0000004200 */
[C---:B------:R-:W-:Y:S08]  /*81c0*/  HMMA.16816.F32.BF16 R16, R4.reuse, R144, R16 ;  /* 0x000000900410723c */ /* 0x040ff00000041810 */
[C---:B------:R-:W-:Y:S01]  /*81d0*/  HMMA.16816.F32.BF16 R20, R4.reuse, R146, R20 ;  /* 0x000000920414723c */ /* 0x040fe20000041814 */
[----:B------:R-:W2:Y:S07]  /*81e0*/  LDSM.16.MT88.4 R144, [R201+0x5000] ;  /* 0x00500000c990783b */ /* 0x000eae0000004200 */
        /* <DEDUP_REMOVED lines=11> */
[C---:B------:R-:W-:Y:S08]  /*82a0*/  HMMA.16816.F32.BF16 R108, R4.reuse, R152, R108 ;  /* 0x00000098046c723c */ /* 0x040ff0000004186c */
        /* <DEDUP_REMOVED lines=9> */
[C---:B--2---:R-:W-:Y:S08]  /*8340*/  HMMA.16816.F32.BF16 R84, R4.reuse, R144, R84 ;  /* 0x000000900454723c */ /* 0x044ff00000041854 */
[C---:B------:R-:W-:Y:S01]  /*8350*/  HMMA.16816.F32.BF16 R88, R4.reuse, R146, R88 ;  /* 0x000000920458723c */ /* 0x040fe20000041858 */
[----:B------:R-:W2:Y:S07]  /*8360*/  LDSM.16.MT88.4 R144, [R180+0x1d800] ;  /* 0x01d80000b490783b */ /* 0x000eae0000004200 */
[C---:B----4-:R-:W-:Y:S08]  /*8370*/  HMMA.16816.F32.BF16 R92, R4.reuse, R32, R92 ;  /* 0x00000020045c723c */ /* 0x050ff0000004185c */
[C---:B------:R-:W-:Y:S01]  /*8380*/  HMMA.16816.F32.BF16 R96, R4.reuse, R34, R96 ;  /* 0x000000220460723c */ /* 0x040fe20000041860 */
[----:B------:R-:W4:Y:S04]  /*8390*/  LDSM.16.MT88.4 R32, [R180+0x1b800] ;  /* 0x01b80000b420783b */ /* 0x000f280000004200 */
[----:B------:R-:W-:Y:S03]  /*83a0*/  LDSM.16.MT88.4 R180, [R201+0x5800] ;  /* 0x00580000c9b4783b */ /* 0x000fe60000004200 */
[C---:B-----5:R-:W-:Y:S08]  /*83b0*/  HMMA.16816.F32.BF16 R100, R4.reuse, R140, R100 ;  /* 0x0000008c0464723c */ /* 0x060ff00000041864 */
[C---:B------:R-:W-:Y:S01]  /*83c0*/  HMMA.16816.F32.BF16 R104, R4.reuse, R142, R104 ;  /* 0x0000008e0468723c */ /* 0x040fe20000041868 */
[----:B------:R-:W5:Y:S07]  /*83d0*/  LDSM.16.MT88.4 R140, [R201+0x1800] ;  /* 0x00180000c98c783b */ /* 0x000f6e0000004200 */
[C---:B---3--:R-:W-:Y:S08]  /*83e0*/  HMMA.16816.F32.BF16 R124, R4.reuse, R12, R124 ;  /* 0x0000000c047c723c */ /* 0x048ff0000004187c */
[----:B------:R-:W-:Y:S01]  /*83f0*/  HMMA.16816.F32.BF16 R128, R4, R14, R128 ;  /* 0x0000000e0480723c */ /* 0x000fe20000041880 */
[----:B------:R-:W-:Y:S01]  /*8400*/  F2FP.BF16.F32.PACK_AB R4, R212, R211 ;  /* 0x000000d3d404723e */ /* 0x000fe200000010ff */
[----:B------:R-:W3:Y:S01]  /*8410*/  LDSM.16.MT88.4 R12, [R201+0x3800] ;  /* 0x00380000c90c783b */ /* 0x000ee20000004200 */
        /* <DEDUP_REMOVED lines=14> */
[C---:B------:R-:W-:Y:S01]  /*8500*/  HMMA.16816.F32.BF16 R152, R4.reuse, R148, R16 ;  /* 0x000000940498723c */ /* 0x040fe20000041810 */
[----:B------:R-:W-:Y:S07]  /*8510*/  LDSM.16.MT88.4 R16, [R195+0x3800] ;  /* 0x00380000c310783b */ /* 0x000fee0000004200 */
[C---:B--2---:R-:W-:Y:S08]  /*8520*/  HMMA.16816.F32.BF16 R76, R4.reuse, R144, R76 ;  /* 0x00000090044c723c */ /* 0x044ff0000004184c */
[C---:B------:R-:W-:Y:S08]  /*8530*/  HMMA.16816.F32.BF16 R80, R4.reuse, R146, R80 ;  /* 0x000000920450723c */ /* 0x040ff00000041850 */
[C---:B------:R-:W-:Y:S01]  /*8540*/  HMMA.16816.F32.BF16 R148, R4.reuse, R150, R20 ;  /* 0x000000960494723c */ /* 0x040fe20000041814 */
[----:B------:R-:W-:Y:S07]  /*8550*/  LDSM.16.MT88.4 R20, [R169+0x1b800] ;  /* 0x01b80000a914783b */ /* 0x000fee0000004200 */
[C---:B----4-:R-:W-:Y:S08]  /*8560*/  HMMA.16816.F32.BF16 R44, R4.reuse, R32, R44 ;  /* 0x00000020042c723c */ /* 0x050ff0000004182c */
[C---:B------:R-:W-:Y:S01]  /*8570*/  HMMA.16816.F32.BF16 R48, R4.reuse, R34, R48 ;  /* 0x000000220430723c */ /* 0x040fe20000041830 */
[----:B------:R-:W2:Y:S07]  /*8580*/  LDSM.16.MT88.4 R32, [R195+0x1800] ;  /* 0x00180000c320783b */ /* 0x000eae0000004200 */
[C---:B-----5:R-:W-:Y:S01]  /*8590*/  HMMA.16816.F32.BF16 R144, R4.reuse, R140, R24 ;  /* 0x0000008c0490723c */ /* 0x060fe20000041818 */
        /* <DEDUP_REMOVED lines=20> */
[C---:B---3--:R-:W-:Y:S08]  /*86e0*/  HMMA.16816.F32.BF16 R92, R4.reuse, R12, R92 ;  /* 0x0000000c045c723c */ /* 0x048ff0000004185c */
[C---:B------:R-:W-:Y:S08]  /*86f0*/  HMMA.16816.F32.BF16 R96, R4.reuse, R14, R96 ;  /* 0x0000000e0460723c */ /* 0x040ff00000041860 */
[C---:B------:R-:W-:Y:S08]  /*8700*/  HMMA.16816.F32.BF16 R100, R4.reuse, R24, R100 ;  /* 0x000000180464723c */ /* 0x040ff00000041864 */
[C---:B------:R-:W-:Y:S08]  /*8710*/  HMMA.16816.F32.BF16 R104, R4.reuse, R26, R104 ;  /* 0x0000001a0468723c */ /* 0x040ff00000041868 */
[C---:B-1----:R-:W-:Y:S08]  /*8720*/  HMMA.16816.F32.BF16 R124, R4.reuse, R8, R124 ;  /* 0x00000008047c723c */ /* 0x042ff0000004187c */
        /* <DEDUP_REMOVED lines=12> */
[----:B------:R-:W-:Y:S01]  /*87f0*/  LOP3.LUT R165, R165, 0x38, RZ, 0xc0, !PT ;  /* 0x00000038a5a57812 */ /* 0x000fe200078ec0ff */
[----:B------:R-:W-:Y:S01]  /*8800*/  IMAD.MOV.U32 R227, RZ, RZ, 0x40 ;  /* 0x00000040ffe37424 */ /* 0x000fe200078e00ff */
[----:B------:R-:W-:Y:S01]  /*8810*/  LOP3.LUT R6, R9, 0x7c00, R6, 0xf8, !PT ;  /* 0x00007c0009067812 */ /* 0x000fe200078ef806 */
[----:B------:R-:W2:Y:S01]  /*8820*/  LDCU UR4, c[0x0][0x50c] ;  /* 0x0000a180ff0477ac */ /* 0x000ea20008000800 */
[----:B------:R-:W-:-:S02]  /*8830*/  LOP3.LUT R11, R165, 0x1c0, R0, 0xf8, !PT ;  /* 0x000001c0a50b7812 */ /* 0x000fc400078ef800 */
[----:B------:R-:W-:Y:S02]  /*8840*/  SEL R193, R193, 0xffffffe0, !P0 ;  /* 0xffffffe0c1c17807 */ /* 0x000fe40004000000 */
        /* <DEDUP_REMOVED lines=22> */
[--C-:B------:R-:W-:Y:S01]  /*89b0*/  IMAD.IADD R239, R193, 0x1, R240.reuse ;  /* 0x00000001c1ef7824 */ /* 0x100fe200078e02f0 */
[----:B------:R-:W-:Y:S01]  /*89c0*/  LDGSTS.E.BYPASS.LTC128B.128 [R234+0x1a000], desc[UR12][R14.64+0x80] ;  /* 0x1a0000800eea7fae */ /* 0x000fe2000b981a0c */
[C---:B------:R-:W-:Y:S02]  /*89d0*/  IMAD.IADD R3, R16.reuse, 0x1, R193 ;  /* 0x0000000110037824 */ /* 0x040fe400078e02c1 */
[----:B------:R-:W-:Y:S01]  /*89e0*/  IMAD.IADD R236, R227, 0x1, R240 ;  /* 0x00000001e3ec7824 */ /* 0x000fe200078e02f0 */
[----:B------:R-:W-:Y:S01]  /*89f0*/  LDGSTS.E.BYPASS.LTC128B.128 [R234+0x1c000], desc[UR12][R14.64+0x100] ;  /* 0x1c0001000eea7fae */ /* 0x000fe2000b981a0c */
[----:B------:R-:W-:Y:S02]  /*8a00*/  IMAD.IADD R227, R16, 0x1, R227 ;  /* 0x0000000110e37824 */ /* 0x000fe400078e02e3 */
[C---:B------:R-:W-:Y:S01]  /*8a10*/  IMAD.IADD R238, R193.reuse, 0x1, R236 ;  /* 0x00000001c1ee7824 */ /* 0x040fe200078e02ec */
[----:B------:R1:W-:Y:S01]  /*8a20*/  LDGSTS.E.BYPASS.LTC128B.128 [R234+0x1e000], desc[UR12][R14.64+0x180] ;  /* 0x1e0001800eea7fae */ /* 0x0003e2000b981a0c */
[----:B------:R-:W-:-:S03]  /*8a30*/  IMAD.IADD R164, R193, 0x1, R227 ;  /* 0x00000001c1a47824 */ /* 0x000fc600078e02e3 */
        /* <DEDUP_REMOVED lines=8> */
[----:B------:R-:W2:Y:S04]  /*8ac0*/  LDSM.16.M88.4 R28, [R233+UR5+0x11800] ;  /* 0x01180005e91c783b */ /* 0x000ea80008000200 */
[----:B-1----:R-:W-:Y:S04]  /*8ad0*/  LDSM.16.M88.4 R12, [R239] ;  /* 0x00000000ef0c783b */ /* 0x002fe80000000200 */
[----:B------:R-:W1:Y:S04]  /*8ae0*/  LDSM.16.M88.4 R8, [R3+0x10000] ;  /* 0x010000000308783b */ /* 0x000e680000000200 */
[----:B------:R-:W1:Y:S04]  /*8af0*/  LDSM.16.M88.4 R188, [R3+0x10800] ;  /* 0x0108000003bc783b */ /* 0x000e680000000200 */
[----:B------:R-:W1:Y:S04]  /*8b00*/  LDSM.16.M88.4 R32, [R3+0x11000] ;  /* 0x011000000320783b */ /* 0x000e680000000200 */
[----:B------:R-:W1:Y:S04]  /*8b10*/  LDSM.16.M88.4 R16, [R3+0x11800] ;  /* 0x011800000310783b */ /* 0x000e680000000200 */
[----:B------:R-:W-:Y:S01]  /*8b20*/  LDSM.16.M88.4 R20, [R236] ;  /* 0x00000000ec14783b */ /* 0x000fe20000000200 */
[C---:B---3--:R-:W-:Y:S03]  /*8b30*/  HMMA.16816.F32.BF16 R4, R200.reuse, R24, RZ ;  /* 0x00000018c804723c */ /* 0x048fe600000418ff */
[----:B------:R-:W3:Y:S04]  /*8b40*/  LDSM.16.M88.4 R208, [R227+0x10800] ;  /* 0x01080000e3d0783b */ /* 0x000ee80000000200 */
        /* <DEDUP_REMOVED lines=8> */
[----:B------:R-:W0:Y:S05]  /*8bd0*/  LDGDEPBAR ;  /* 0x00000000000079af */ /* 0x000e2a0000000000 */
[C---:B------:R-:W-:Y:S08]  /*8be0*/  HMMA.16816.F32.BF16 R180, R200.reuse, R182, RZ ;  /* 0x000000b6c8b4723c */ /* 0x040ff000000418ff */
[C---:B------:R-:W-:Y:S08]  /*8bf0*/  HMMA.16816.F32.BF16 R172, R200.reuse, R174, RZ ;  /* 0x000000aec8ac723c */ /* 0x040ff000000418ff */
[C---:B--2---:R-:W-:Y:S08]  /*8c00*/  HMMA.16816.F32.BF16 R204, R200.reuse, R28, RZ ;  /* 0x0000001cc8cc723c */ /* 0x044ff000000418ff */
[----:B------:R-:W-:Y:S01]  /*8c10*/  HMMA.16816.F32.BF16 R200, R200, R30, RZ ;  /* 0x0000001ec8c8723c */ /* 0x000fe200000418ff */
[----:B------:R-:W2:Y:S07]  /*8c20*/  LDSM.16.M88.4 R28, [R238] ;  /* 0x00000000ee1c783b */ /* 0x000eae0000000200 */
[C---:B-1----:R-:W-:Y:S08]  /*8c30*/  HMMA.16816.F32.BF16 R4, R12.reuse, R8, R4 ;  /* 0x000000080c04723c */ /* 0x042ff00000041804 */
[C---:B------:R-:W-:Y:S01]  /*8c40*/  HMMA.16816.F32.BF16 R24, R12.reuse, R10, R24 ;  /* 0x0000000a0c18723c */ /* 0x040fe20000041818 */
[----:B------:R-:W1:Y:S07]  /*8c50*/  LDSM.16.M88.4 R8, [R164+0x10000] ;  /* 0x01000000a408783b */ /* 0x000e6e0000000200 */
[C---:B------:R-:W-:Y:S08]  /*8c60*/  HMMA.16816.F32.BF16 R184, R12.reuse, R188, R184 ;  /* 0x000000bc0cb8723c */ /* 0x040ff000000418b8 */
[C---:B------:R-:W-:Y:S01]  /*8c70*/  HMMA.16816.F32.BF16 R180, R12.reuse, R190, R180 ;  /* 0x000000be0cb4723c */ /* 0x040fe200000418b4 */
[----:B------:R-:W5:Y:S07]  /*8c80*/  LDSM.16.M88.4 R188, [R164+0x11000] ;  /* 0x01100000a4bc783b */ /* 0x000f6e0000000200 */
[C---:B------:R-:W-:Y:S08]  /*8c90*/  HMMA.16816.F32.BF16 R176, R12.reuse, R32, R176 ;  /* 0x000000200cb0723c */ /* 0x040ff000000418b0 */
[C---:B------:R-:W-:Y:S01]  /*8ca0*/  HMMA.16816.F32.BF16 R172, R12.reuse, R34, R172 ;  /* 0x000000220cac723c */ /* 0x040fe200000418ac */
[----:B------:R-:W5:Y:S07]  /*8cb0*/  LDSM.16.M88.4 R32, [R164+0x11800] ;  /* 0x01180000a420783b */ /* 0x000f6e0000000200 */
[C---:B------:R-:W-:Y:S08]  /*8cc0*/  HMMA.16816.F32.BF16 R204, R12.reuse, R16, R204 ;  /* 0x000000100ccc723c */ /* 0x040ff000000418cc */
[----:B------:R-:W-:Y:S01]  /*8cd0*/  HMMA.16816.F32.BF16 R200, R12, R18, R200 ;  /* 0x000000120cc8723c */ /* 0x000fe200000418c8 */
[----:B------:R-:W-:Y:S04]  /*8ce0*/  LDSM.16.M88.4 R16, [R240+0x4000] ;  /* 0x00400000f010783b */ /* 0x000fe80000000200 */
[----:B------:R-:W5:Y:S03]  /*8cf0*/  LDSM.16.M88.4 R12, [R233+UR5+0x12000] ;  /* 0x01200005e90c783b */ /* 0x000f660008000200 */
[C---:B---3--:R-:W-:Y:S08]  /*8d00*/  HMMA.16816.F32.BF16 R184, R20.reuse, R208, R184 ;  /* 0x000000d014b8723c */ /* 0x048ff000000418b8 */
[C---:B------:R-:W-:Y:S01]  /*8d10*/  HMMA.16816.F32.BF16 R180, R20.reuse, R210, R180 ;  /* 0x000000d214b4723c */ /* 0x040fe200000418b4 */
[----:B------:R-:W3:Y:S07]  /*8d20*/  LDSM.16.M88.4 R208, [R233+UR5+0x12800] ;  /* 0x01280005e9d0783b */ /* 0x000eee0008000200 */
[C---:B------:R-:W-:Y:S08]  /*8d30*/  HMMA.16816.F32.BF16 R176, R20.reuse, R196, R176 ;  /* 0x000000c414b0723c */ /* 0x040ff000000418b0 */
[C---:B------:R-:W-:Y:S01]  /*8d40*/  HMMA.16816.F32.BF16 R172, R20.reuse, R198, R172 ;  /* 0x000000c614ac723c */ /* 0x040fe200000418ac */
[----:B------:R-:W3:Y:S07]  /*8d50*/  LDSM.16.M88.4 R196, [R233+UR5+0x13000] ;  /* 0x01300005e9c4783b */ /* 0x000eee0008000200 */
[C---:B----4-:R-:W-:Y:S08]  /*8d60*/  HMMA.16816.F32.BF16 R204, R20.reuse, R192, R204 ;  /* 0x000000c014cc723c */ /* 0x050ff000000418cc */
[C---:B------:R-:W-:Y:S01]  /*8d70*/  HMMA.16816.F32.BF16 R200, R20.reuse, R194, R200 ;  /* 0x000000c214c8723c */ /* 0x040fe200000418c8 */
[----:B------:R-:W4:Y:S07]  /*8d80*/  LDSM.16.M88.4 R192, [R233+UR5+0x13800] ;  /* 0x01380005e9c0783b */ /* 0x000f2e0008000200 */
[C---:B------:R-:W-:Y:S08]  /*8d90*/  HMMA.16816.F32.BF16 R4, R20.reuse, R216, R4 ;  /* 0x000000d81404723c */ /* 0x040ff00000041804 */
[----:B------:R-:W-:Y:S01]  /*8da0*/  HMMA.16816.F32.BF16 R24, R20, R218, R24 ;  /* 0x000000da1418723c */ /* 0x000fe20000041818 */
[----:B------:R-:W-:Y:S04]  /*8db0*/  LDSM.16.M88.4 R20, [R239+0x4000] ;  /* 0x00400000ef14783b */ /* 0x000fe80000000200 */
[----:B------:R-:W-:Y:S03]  /*8dc0*/  LDSM.16.M88.4 R216, [R227+0x12000] ;  /* 0x01200000e3d8783b */ /* 0x000fe60000000200 */
[C---:B--2---:R-:W-:Y:S08]  /*8dd0*/  HMMA.16816.F32.BF16 R184, R28.reuse, R212, R184 ;  /* 0x000000d41cb8723c */ /* 0x044ff000000418b8 */
[C---:B-1----:R-:W-:Y:S08]  /*8de0*/  HMMA.16816.F32.BF16 R4, R28.reuse, R8, R4 ;  /* 0x000000081c04723c */ /* 0x042ff00000041804 */
[C---:B------:R-:W-:Y:S01]  /*8df0*/  HMMA.16816.F32.BF16 R24, R28.reuse, R10, R24 ;  /* 0x0000000a1c18723c */ /* 0x040fe20000041818 */
[----:B------:R-:W1:Y:S07]  /*8e00*/  LDSM.16.M88.4 R8, [R3+0x12000] ;  /* 0x012000000308783b */ /* 0x000e6e0000000200 */
[C---:B------:R-:W-:Y:S01]  /*8e10*/  HMMA.16816.F32.BF16 R180, R28.reuse, R214, R180 ;  /* 0x000000d61cb4723c */ /* 0x040fe200000418b4 */
[----:B------:R-:W-:Y:S07]  /*8e20*/  LDSM.16.M88.4 R212, [R227+0x12800] ;  /* 0x01280000e3d4783b */ /* 0x000fee0000000200 */
[C---:B-----5:R-:W-:Y:S08]  /*8e30*/  HMMA.16816.F32.BF16 R176, R28.reuse, R188, R176 ;  /* 0x000000bc1cb0723c */ /* 0x060ff000000418b0 */
[C---:B------:R-:W-:Y:S01]  /*8e40*/  HMMA.16816.F32.BF16 R172, R28.reuse, R190, R172 ;  /* 0x000000be1cac723c */ /* 0x040fe200000418ac */
[----:B------:R-:W2:Y:S07]  /*8e50*/  LDSM.16.M88.4 R188, [R3+0x12800] ;  /* 0x0128000003bc783b */ /* 0x000eae0000000200 */
[C---:B------:R-:W-:Y:S08]  /*8e60*/  HMMA.16816.F32.BF16 R204, R28.reuse, R32, R204 ;  /* 0x000000201ccc723c */ /* 0x040ff000000418cc */
[----:B------:R-:W-:Y:S01]  /*8e70*/  HMMA.16816.F32.BF16 R200, R28, R34, R200 ;  /* 0x000000221cc8723c */ /* 0x000fe200000418c8 */
[----:B------:R-:W5:Y:S04]  /*8e80*/  LDSM.16.M88.4 R32, [R3+0x13000] ;  /* 0x013000000320783b */ /* 0x000f680000000200 */
[----:B------:R-:W5:Y:S03]  /*8e90*/  LDSM.16.M88.4 R28, [R3+0x13800] ;  /* 0x01380000031c783b */ /* 0x000f660000000200 */
[C---:B------:R-:W-:Y:S08]  /*8ea0*/  HMMA.16816.F32.BF16 R4, R16.reuse, R12, R4 ;  /* 0x0000000c1004723c */ /* 0x040ff00000041804 */
[C---:B------:R-:W-:Y:S01]  /*8eb0*/  HMMA.16816.F32.BF16 R24, R16.reuse, R14, R24 ;  /* 0x0000000e1018723c */ /* 0x040fe20000041818 */
[----:B------:R-:W5:Y:S07]  /*8ec0*/  LDSM.16.M88.4 R12, [R236+0x4000] ;  /* 0x00400000ec0c783b */ /* 0x000f6e0000000200 */
        /* <DEDUP_REMOVED lines=8> */
[----:B------:R-:W3:Y:S04]  /*8f50*/  LDSM.16.M88.4 R16, [R227+0x13800] ;  /* 0x01380000e310783b */ /* 0x000ee80000000200 */
[----:B------:R-:W-:Y:S03]  /*8f60*/  LDSM.16.M88.4 R192, [R164+0x12800] ;  /* 0x01280000a4c0783b */ /* 0x000fe60000000200 */
[C---:B-1----:R-:W-:Y:S08]  /*8f70*/  HMMA.16816.F32.BF16 R4, R20.reuse, R8, R4 ;  /* 0x000000081404723c */ /* 0x042ff00000041804 */
[C---:B------:R-:W-:Y:S01]  /*8f80*/  HMMA.16816.F32.BF16 R24, R20.reuse, R10, R24 ;  /* 0x0000000a1418723c */ /* 0x040fe20000041818 */
[----:B------:R-:W1:Y:S07]  /*8f90*/  LDSM.16.M88.4 R8, [R238+0x4000] ;  /* 0x00400000ee08783b */ /* 0x000e6e0000000200 */
[C---:B--2---:R-:W-:Y:S08]  /*8fa0*/  HMMA.16816.F32.BF16 R184, R20.reuse, R188, R184 ;  /* 0x000000bc14b8723c */ /* 0x044ff000000418b8 */
[C---:B------:R-:W-:Y:S01]  /*8fb0*/  HMMA.16816.F32.BF16 R180, R20.reuse, R190, R180 ;  /* 0x000000be14b4723c */ /* 0x040fe200000418b4 */
[----:B------:R-:W2:Y:S07]  /*8fc0*/  LDSM.16.M88.4 R188, [R164+0x13000] ;  /* 0x01300000a4bc783b */ /* 0x000eae0000000200 */
[C---:B-----5:R-:W-:Y:S08]  /*8fd0*/  HMMA.16816.F32.BF16 R176, R20.reuse, R32, R176 ;  /* 0x0000002014b0723c */ /* 0x060ff000000418b0 */
[C---:B------:R-:W-:Y:S01]  /*8fe0*/  HMMA.16816.F32.BF16 R172, R20.reuse, R34, R172 ;  /* 0x0000002214ac723c */ /* 0x040fe200000418ac */
[----:B------:R-:W-:Y:S07]  /*8ff0*/  LDSM.16.M88.4 R32, [R233+UR5+0x14000] ;  /* 0x01400005e920783b */ /* 0x000fee0008000200 */
[C---:B------:R-:W-:Y:S08]  /*9000*/  HMMA.16816.F32.BF16 R204, R20.reuse, R28, R204 ;  /* 0x0000001c14cc723c */ /* 0x040ff000000418cc */
[----:B------:R-:W-:Y:S01]  /*9010*/  HMMA.16816.F32.BF16 R200, R20, R30, R200 ;  /* 0x0000001e14c8723c */ /* 0x000fe200000418c8 */
[----:B------:R-:W4:Y:S04]  /*9020*/  LDSM.16.M88.4 R20, [R164+0x13800] ;  /* 0x01380000a414783b */ /* 0x000f280000000200 */
[----:B------:R-:W-:Y:S03]  /*9030*/  LDSM.16.M88.4 R28, [R240+0x8000] ;  /* 0x00800000f01c783b */ /* 0x000fe60000000200 */
[C---:B------:R-:W-:Y:S08]  /*9040*/  HMMA.16816.F32.BF16 R4, R12.reuse, R216, R4 ;  /* 0x000000d80c04723c */ /* 0x040ff00000041804 */
[C---:B---3--:R-:W-:Y:S08]  /*9050*/  HMMA.16816.F32.BF16 R204, R12.reuse, R16, R204 ;  /* 0x000000100ccc723c */ /* 0x048ff000000418cc */
[C---:B------:R-:W-:Y:S01]  /*9060*/  HMMA.16816.F32.BF16 R200, R12.reuse, R18, R200 ;  /* 0x000000120cc8723c */ /* 0x040fe200000418c8 */
[----:B------:R-:W3:Y:S07]  /*9070*/  LDSM.16.M88.4 R16, [R233+UR5+0x14800] ;  /* 0x01480005e910783b */ /* 0x000eee0008000200 */
[C---:B------:R-:W-:Y:S01]  /*9080*/  HMMA.16816.F32.BF16 R24, R12.reuse, R218, R24 ;  /* 0x000000da0c18723c */ /* 0x040fe20000041818 */
[----:B------:R-:W-:Y:S07]  /*9090*/  LDSM.16.M88.4 R216, [R3+0x16000] ;  /* 0x0160000003d8783b */ /* 0x000fee0000000200 */
[C---:B------:R-:W-:Y:S08]  /*90a0*/  HMMA.16816.F32.BF16 R184, R12.reuse, R212, R184 ;  /* 0x000000d40cb8723c */ /* 0x040ff000000418b8 */
[C---:B------:R-:W-:Y:S01]  /*90b0*/  HMMA.16816.F32.BF16 R180, R12.reuse, R214, R180 ;  /* 0x000000d60cb4723c */ /* 0x040fe200000418b4 */
[----:B------:R-:W-:Y:S07]  /*90c0*/  LDSM.16.M88.4 R212, [R238+0x8000] ;  /* 0x00800000eed4783b */ /* 0x000fee0000000200 */
[C---:B------:R-:W-:Y:S08]  /*90d0*/  HMMA.16816.F32.BF16 R176, R12.reuse, R208, R176 ;  /* 0x000000d00cb0723c */ /* 0x040ff000000418b0 */
[----:B------:R-:W-:Y:S01]  /*90e0*/  HMMA.16816.F32.BF16 R172, R12, R210, R172 ;  /* 0x000000d20cac723c */ /* 0x000fe200000418ac */
[----:B------:R-:W5:Y:S04]  /*90f0*/  LDSM.16.M88.4 R12, [R233+UR5+0x15000] ;  /* 0x01500005e90c783b */ /* 0x000f680008000200 */
[----:B------:R-:W-:Y:S03]  /*9100*/  LDSM.16.M88.4 R208, [R164+0x15800] ;  /* 0x01580000a4d0783b */ /* 0x000fe60000000200 */
        /* <DEDUP_REMOVED lines=8> */
[----:B------:R-:W-:Y:S07]  /*9190*/  LDSM.16.M88.4 R188, [R3+0x15000] ;  /* 0x0150000003bc783b */ /* 0x000fee0000000200 */
[C---:B----4-:R-:W-:Y:S08]  /*91a0*/  HMMA.16816.F32.BF16 R204, R8.reuse, R20, R204 ;  /* 0x0000001408cc723c */ /* 0x050ff000000418cc */
        /* <DEDUP_REMOVED lines=20> */
[----:B------:R-:W-:Y:S01]  /*92f0*/  HMMA.16816.F32.BF16 R200, R8, R18, R200 ;  /* 0x0000001208c8723c */ /* 0x000fe200000418c8 */
[----:B------:R-:W2:Y:S07]  /*9300*/  LDSM.16.M88.4 R16, [R227+0x15800] ;  /* 0x01580000e310783b */ /* 0x000eae0000000200 */
[----:B----4-:R-:W-:Y:S08]  /*9310*/  HMMA.16816.F32.BF16 R4, R12, R32, R4 ;  /* 0x000000200c04723c */ /* 0x010ff00000041804 */
[C---:B------:R-:W-:Y:S08]  /*9320*/  HMMA.16816.F32.BF16 R184, R8.reuse, R192, R184 ;  /* 0x000000c008b8723c */ /* 0x040ff000000418b8 */
[C---:B------:R-:W-:Y:S01]  /*9330*/  HMMA.16816.F32.BF16 R180, R8.reuse, R194, R180 ;  /* 0x000000c208b4723c */ /* 0x040fe200000418b4 */
[----:B------:R-:W-:Y:S07]  /*9340*/  LDSM.16.M88.4 R192, [R233+UR5+0x16800] ;  /* 0x01680005e9c0783b */ /* 0x000fee0008000200 */
[C---:B------:R-:W-:Y:S08]  /*9350*/  HMMA.16816.F32.BF16 R176, R8.reuse, R188, R176 ;  /* 0x000000bc08b0723c */ /* 0x040ff000000418b0 */
[----:B------:R-:W-:Y:S01]  /*9360*/  HMMA.16816.F32.BF16 R172, R8, R190, R172 ;  /* 0x000000be08ac723c */ /* 0x000fe200000418ac */
[----:B------:R-:W3:Y:S04]  /*9370*/  LDSM.16.M88.4 R188, [R227+0x15000] ;  /* 0x01500000e3bc783b */ /* 0x000ee80000000200 */
[----:B------:R-:W4:Y:S03]  /*9380*/  LDSM.16.M88.4 R8, [R164+0x14800] ;  /* 0x01480000a408783b */ /* 0x000f260000000200 */
[----:B------:R-:W-:Y:S01]  /*9390*/  HMMA.16816.F32.BF16 R24, R12, R34, R24 ;  /* 0x000000220c18723c */ /* 0x000fe20000041818 */
[----:B------:R-:W5:Y:S07]  /*93a0*/  LDSM.16.M88.4 R32, [R239+0xc000] ;  /* 0x00c00000ef20783b */ /* 0x000f6e0000000200 */
[----:B-1----:R-:W-:Y:S08]  /*93b0*/  HMMA.16816.F32.BF16 R4, R212, R20, R4 ;  /* 0x00000014d404723c */ /* 0x002ff00000041804 */
[C---:B------:R-:W-:Y:S08]  /*93c0*/  HMMA.16816.F32.BF16 R184, R12.reuse, R28, R184 ;  /* 0x0000001c0cb8723c */ /* 0x040ff000000418b8 */
[C---:B------:R-:W-:Y:S01]  /*93d0*/  HMMA.16816.F32.BF16 R180, R12.reuse, R30, R180 ;  /* 0x0000001e0cb4723c */ /* 0x040fe200000418b4 */
[----:B------:R-:W1:Y:S07]  /*93e0*/  LDSM.16.M88.4 R28, [R164+0x15000] ;  /* 0x01500000a41c783b */ /* 0x000e6e0000000200 */
[C---:B--2---:R-:W-:Y:S08]  /*93f0*/  HMMA.16816.F32.BF16 R204, R12.reuse, R16, R204 ;  /* 0x000000100ccc723c */ /* 0x044ff000000418cc */
[----:B------:R-:W-:Y:S01]  /*9400*/  HMMA.16816.F32.BF16 R200, R12, R18, R200 ;  /* 0x000000120cc8723c */ /* 0x000fe200000418c8 */
[----:B------:R-:W-:Y:S07]  /*9410*/  LDSM.16.M88.4 R16, [R227+0x16000] ;  /* 0x01600000e310783b */ /* 0x000fee0000000200 */
[----:B------:R-:W-:Y:S01]  /*9420*/  HMMA.16816.F32.BF16 R24, R212, R22, R24 ;  /* 0x00000016d418723c */ /* 0x000fe20000041818 */
[----:B------:R-:W2:Y:S07]  /*9430*/  LDSM.16.M88.4 R20, [R236+0xc000] ;  /* 0x00c00000ec14783b */ /* 0x000eae0000000200 */
[----:B------:R-:W-:Y:S08]  /*9440*/  HMMA.16816.F32.BF16 R4, R196, R220, R4 ;  /* 0x000000dcc404723c */ /* 0x000ff00000041804 */
[C---:B---3--:R-:W-:Y:S08]  /*9450*/  HMMA.16816.F32.BF16 R176, R12.reuse, R188, R176 ;  /* 0x000000bc0cb0723c */ /* 0x048ff000000418b0 */
[----:B------:R-:W-:Y:S01]  /*9460*/  HMMA.16816.F32.BF16 R172, R12, R190, R172 ;  /* 0x000000be0cac723c */ /* 0x000fe200000418ac */
[----:B------:R-:W-:Y:S07]  /*9470*/  LDSM.16.M88.4 R188, [R233+UR5+0x17000] ;  /* 0x01700005e9bc783b */ /* 0x000fee0008000200 */
[C---:B----4-:R-:W-:Y:S08]  /*9480*/  HMMA.16816.F32.BF16 R184, R212.reuse, R8, R184 ;  /* 0x00000008d4b8723c */ /* 0x050ff000000418b8 */
[----:B------:R-:W-:Y:S01]  /*9490*/  HMMA.16816.F32.BF16 R180, R212, R10, R180 ;  /* 0x0000000ad4b4723c */ /* 0x000fe200000418b4 */
[----:B------:R-:W-:Y:S07]  /*94a0*/  LDSM.16.M88.4 R8, [R238+0xc000] ;  /* 0x00c00000ee08783b */ /* 0x000fee0000000200 */
[----:B-----5:R-:W-:Y:S01]  /*94b0*/  HMMA.16816.F32.BF16 R12, R32, R216, R4 ;  /* 0x000000d8200c723c */ /* 0x020fe20000041804 */
[----:B------:R-:W3:Y:S07]  /*94c0*/  LDSM.16.M88.4 R4, [R164+0x16000] ;  /* 0x01600000a404783b */ /* 0x000eee0000000200 */
[C---:B-1----:R-:W-:Y:S08]  /*94d0*/  HMMA.16816.F32.BF16 R176, R212.reuse, R28, R176 ;  /* 0x0000001cd4b0723c */ /* 0x042ff000000418b0 */
[----:B------:R-:W-:Y:S01]  /*94e0*/  HMMA.16816.F32.BF16 R172, R212, R30, R172 ;  /* 0x0000001ed4ac723c */ /* 0x000fe200000418ac */
[----:B------:R-:W1:Y:S07]  /*94f0*/  LDSM.16.M88.4 R28, [R3+0x16800] ;  /* 0x01680000031c783b */ /* 0x000e6e0000000200 */
[----:B------:R-:W-:Y:S08]  /*9500*/  HMMA.16816.F32.BF16 R24, R196, R222, R24 ;  /* 0x000000dec418723c */ /* 0x000ff00000041818 */
[----:B--2---:R-:W-:Y:S08]  /*9510*/  HMMA.16816.F32.BF16 R12, R20, R16, R12 ;  /* 0x00000010140c723c */ /* 0x004ff0000004180c */
[C---:B------:R-:W-:Y:S08]  /*9520*/  HMMA.16816.F32.BF16 R204, R212.reuse, R208, R204 ;  /* 0x000000d0d4cc723c */ /* 0x040ff000000418cc */
[----:B------:R-:W-:Y:S08]  /*9530*/  HMMA.16816.F32.BF16 R200, R212, R210, R200 ;  /* 0x000000d2d4c8723c */ /* 0x000ff000000418c8 */
[----:B------:R-:W-:Y:S08]  /*9540*/  HMMA.16816.F32.BF16 R24, R32, R218, R24 ;  /* 0x000000da2018723c */ /* 0x000ff00000041818 */
[C---:B------:R-:W-:Y:S01]  /*9550*/  HMMA.16816.F32.BF16 R208, R196.reuse, R192, R184 ;  /* 0x000000c0c4d0723c */ /* 0x040fe200000418b8 */
[----:B------:R-:W2:Y:S07]  /*9560*/  LDSM.16.M88.4 R184, [R227+0x16800] ;  /* 0x01680000e3b8783b */ /* 0x000eae0000000200 */
[----:B------:R-:W-:Y:S08]  /*9570*/  HMMA.16816.F32.BF16 R180, R196, R194, R180 ;  /* 0x000000c2c4b4723c */ /* 0x000ff000000418b4 */
[----:B---3--:R-:W-:Y:S08]  /*9580*/  HMMA.16816.F32.BF16 R12, R8, R4, R12 ;  /* 0x00000004080c723c */ /* 0x008ff0000004180c */
[----:B------:R-:W-:Y:S01]  /*9590*/  HMMA.16816.F32.BF16 R24, R20, R18, R24 ;  /* 0x000000121418723c */ /* 0x000fe20000041818 */
[----:B------:R-:W-:Y:S07]  /*95a0*/  LDSM.16.M88.4 R16, [R164+0x16800] ;  /* 0x01680000a410783b */ /* 0x000fee0000000200 */
[----:B-1----:R-:W-:Y:S03]  /*95b0*/  HMMA.16816.F32.BF16 R208, R32, R28, R208 ;  /* 0x0000001c20d0723c */ /* 0x002fe600000418d0 */
[----:B------:R-:W-:Y:S01]  /*95c0*/  FMUL.FTZ R12, R12, UR4 ;  /* 0x000000040c0c7c20 */ /* 0x000fe20008410000 */
[----:B------:R-:W-:Y:S01]  /*95d0*/  FMUL.FTZ R13, R13, UR4 ;  /* 0x000000040d0d7c20 */ /* 0x000fe20008410000 */
[----:B------:R-:W-:-:S03]  /*95e0*/  FMUL.FTZ R192, R14, UR4 ;  /* 0x000000040ec07c20 */ /* 0x000fc60008410000 */
[----:B------:R-:W-:Y:S01]  /*95f0*/  HMMA.16816.F32.BF16 R180, R32, R30, R180 ;  /* 0x0000001e20b4723c */ /* 0x000fe200000418b4 */
[----:B------:R-:W1:Y:S02]  /*9600*/  LDSM.16.M88.4 R28, [R3+0x17000] ;  /* 0x01700000031c783b */ /* 0x000e640000000200 */
[----:B------:R-:W-:Y:S05]  /*9610*/  MUFU.TANH R192, R192 ;  /* 0x000000c000c07308 */ /* 0x000fea0000002400 */
[----:B------:R-:W-:Y:S03]  /*9620*/  HMMA.16816.F32.BF16 R176, R196, R188, R176 ;  /* 0x000000bcc4b0723c */ /* 0x000fe600000418b0 */
[----:B------:R-:W3:Y:S05]  /*9630*/  MUFU.TANH R188, R12 ;  /* 0x0000000c00bc7308 */ /* 0x000eea0000002400 */
[----:B------:R-:W-:Y:S01]  /*9640*/  HMMA.16816.F32.BF16 R24, R8, R6, R24 ;  /* 0x000000060818723c */ /* 0x000fe20000041818 */
[----:B------:R-:W4:Y:S02]  /*9650*/  LDSM.16.M88.4 R4, [R227+0x17000] ;  /* 0x01700000e304783b */ /* 0x000f240000000200 */
[----:B------:R5:W3:Y:S05]  /*9660*/  MUFU.TANH R189, R13 ;  /* 0x0000000d00bd7308 */ /* 0x000aea0000002400 */
[----:B------:R-:W-:Y:S01]  /*9670*/  HMMA.16816.F32.BF16 R172, R196, R190, R172 ;  /* 0x000000bec4ac723c */ /* 0x000fe200000418ac */
[----:B------:R-:W-:-:S06]  /*9680*/  FMUL.FTZ R190, R15, UR4 ;  /* 0x000000040fbe7c20 */ /* 0x000fcc0008410000 */
[----:B------:R-:W-:Y:S01]  /*9690*/  MUFU.TANH R190, R190 ;  /* 0x000000be00be7308 */ /* 0x000fe20000002400 */
[C---:B--2---:R-:W-:Y:S03]  /*96a0*/  HMMA.16816.F32.BF16 R208, R20.reuse, R184, R208 ;  /* 0x000000b814d0723c */ /* 0x044fe600000418d0 */
[----:B------:R-:W-:Y:S01]  /*96b0*/  FMUL.FTZ R24, R24, UR4 ;  /* 0x0000000418187c20 */ /* 0x000fe20008410000 */
[----:B-----5:R-:W2:Y:S01]  /*96c0*/  LDSM.16.M88.4 R12, [R233+UR5+0x17800] ;  /* 0x01780005e90c783b */ /* 0x020ea20008000200 */
[----:B------:R-:W-:Y:S01]  /*96d0*/  FMUL.FTZ R26, R26, UR4 ;  /* 0x000000041a1a7c20 */ /* 0x000fe20008410000 */
[----:B------:R-:W-:Y:S01]  /*96e0*/  FMUL.FTZ R25, R25, UR4 ;  /* 0x0000000419197c20 */ /* 0x000fe20008410000 */
[----:B------:R-:W-:Y:S01]  /*96f0*/  FMUL.FTZ R27, R27, UR4 ;  /* 0x000000041b1b7c20 */ /* 0x000fe20008410000 */
[----:B------:R-:W-:Y:S01]  /*9700*/  HMMA.16816.F32.BF16 R180, R20, R186, R180 ;  /* 0x000000ba14b4723c */ /* 0x000fe200000418b4 */
[----:B------:R-:W-:Y:S07]  /*9710*/  MUFU.TANH R24, R24 ;  /* 0x0000001800187308 */ /* 0x000fee0000002400 */
[----:B-1----:R-:W-:Y:S01]  /*9720*/  HMMA.16816.F32.BF16 R184, R32, R28, R176 ;  /* 0x0000001c20b8723c */ /* 0x002fe200000418b0 */
[----:B------:R-:W1:Y:S01]  /*9730*/  LDSM.16.M88.4 R176, [R164+0x17000] ;  /* 0x01700000a4b0783b */ /* 0x000e620000000200 */
[----:B------:R-:W5:Y:S06]  /*9740*/  MUFU.TANH R26, R26 ;  /* 0x0000001a001a7308 */ /* 0x000f6c0000002400 */
[----:B------:R-:W-:Y:S02]  /*9750*/  HMMA.16816.F32.BF16 R208, R8, R16, R208 ;  /* 0x0000001008d0723c */ /* 0x000fe400000418d0 */
[----:B------:R-:W-:Y:S06]  /*9760*/  MUFU.TANH R25, R25 ;  /* 0x0000001900197308 */ /* 0x000fec0000002400 */
[----:B------:R-:W-:Y:S02]  /*9770*/  HMMA.16816.F32.BF16 R172, R32, R30, R172 ;  /* 0x0000001e20ac723c */ /* 0x000fe400000418ac */
[----:B------:R-:W-:Y:S06]  /*9780*/  MUFU.TANH R27, R27 ;  /* 0x0000001b001b7308 */ /* 0x000fec0000002400 */
[----:B------:R-:W-:Y:S01]  /*9790*/  HMMA.16816.F32.BF16 R180, R8, R18, R180 ;  /* 0x0000001208b4723c */ /* 0x000fe200000418b4 */
[----:B------:R3:W5:Y:S02]  /*97a0*/  LDSM.16.M88.4 R16, [R3+0x17800] ;  /* 0x017800000310783b */ /* 0x0007640000000200 */
        /* <DEDUP_REMOVED lines=10> */
[----:B------:R-:W-:-:S04]  /*9850*/  FMUL.FTZ R183, R183, UR4 ;  /* 0x00000004b7b77c20 */ /* 0x000fc80008410000 */
[----:B--2---:R-:W-:Y:S01]  /*9860*/  HMMA.16816.F32.BF16 R204, R196, R12, R204 ;  /* 0x0000000cc4cc723c */ /* 0x004fe200000418cc */
[----:B---3--:R-:W-:Y:S01]  /*9870*/  FMUL.FTZ R3, R181, UR4 ;  /* 0x00000004b5037c20 */ /* 0x008fe20008410000 */
[----:B------:R-:W2:Y:S01]  /*9880*/  MUFU.TANH R31, R31 ;  /* 0x0000001f001f7308 */ /* 0x000ea20000002400 */
[----:B------:R-:W-:-:S05]  /*9890*/  FMUL.FTZ R181, R182, UR4 ;  /* 0x00000004b6b57c20 */ /* 0x000fca0008410000 */
[----:B------:R-:W-:Y:S01]  /*98a0*/  HMMA.16816.F32.BF16 R200, R196, R14, R200 ;  /* 0x0000000ec4c8723c */ /* 0x000fe200000418c8 */
[----:B------:R-:W3:Y:S01]  /*98b0*/  LDSM.16.M88.4 R12, [R164+0x17800] ;  /* 0x01780000a40c783b */ /* 0x000ee20000000200 */
[----:B------:R-:W2:Y:S01]  /*98c0*/  MUFU.TANH R28, R28 ;  /* 0x0000001c001c7308 */ /* 0x000ea20000002400 */
[----:B------:R-:W-:-:S05]  /*98d0*/  DEPBAR.LE SB0, 0x0 ;  /* 0x000080000000791a */ /* 0x000fca0000000000 */
[----:B-1----:R-:W-:Y:S01]  /*98e0*/  HMMA.16816.F32.BF16 R184, R8, R176, R184 ;  /* 0x000000b008b8723c */ /* 0x002fe200000418b8 */
[----:B------:R-:W-:Y:S01]  /*98f0*/  IMAD.SHL.U32 R177, R168, 0x2, RZ ;  /* 0x00000002a8b17824 */ /* 0x000fe200078e00ff */
[----:B------:R-:W-:Y:S04]  /*9900*/  MUFU.TANH R180, R180 ;  /* 0x000000b400b47308 */ /* 0x000fe80000002400 */
[----:B------:R-:W-:Y:S02]  /*9910*/  LOP3.LUT R177, R177, 0x6, RZ, 0xc0, !PT ;  /* 0x00000006b1b17812 */ /* 0x000fe400078ec0ff */
[----:B-----5:R-:W-:Y:S02]  /*9920*/  HMMA.16816.F32.BF16 R204, R32, R16, R204 ;  /* 0x0000001020cc723c */ /* 0x020fe400000418cc */
[----:B------:R-:W-:Y:S01]  /*9930*/  MUFU.TANH R17, R183 ;  /* 0x000000b700117308 */ /* 0x000fe20000002400 */
[----:B------:R-:W-:-:S04]  /*9940*/  IMAD R16, R2, 0x40, R177 ;  /* 0x0000004002107824 */ /* 0x000fc800078e02b1 */
[C---:B------:R-:W-:Y:S01]  /*9950*/  VIADD R176, R16.reuse, 0xffffff40 ;  /* 0xffffff4010b07836 */ /* 0x040fe20000000000 */
[----:B------:R-:W-:Y:S01]  /*9960*/  HMMA.16816.F32.BF16 R200, R32, R18, R200 ;  /* 0x0000001220c8723c */ /* 0x000fe200000418c8 */
[----:B------:R-:W-:Y:S01]  /*9970*/  VIADD R18, R16, 0xffffff41 ;  /* 0xffffff4110127836 */ /* 0x000fe20000000000 */
[----:B------:R-:W-:Y:S01]  /*9980*/  MUFU.TANH R181, R181 ;  /* 0x000000b500b57308 */ /* 0x000fe20000002400 */
[----:B------:R-:W-:Y:S01]  /*9990*/  FMUL.FTZ R184, R184, UR4 ;  /* 0x00000004b8b87c20 */ /* 0x000fe20008410000 */
[-C--:B------:R-:W-:Y:S01]  /*99a0*/  ISETP.GE.AND P1, PT, R176, R225.reuse, PT ;  /* 0x000000e1b000720c */ /* 0x080fe20003f26270 */
[----:B------:R-:W-:Y:S01]  /*99b0*/  FMUL.FTZ R185, R185, UR4 ;  /* 0x00000004b9b97c20 */ /* 0x000fe20008410000 */
[-C--:B------:R-:W-:Y:S01]  /*99c0*/  ISETP.GE.AND P2, PT, R18, R225.reuse, PT ;  /* 0x000000e11200720c */ /* 0x080fe20003f46270 */
[----:B------:R-:W-:Y:S01]  /*99d0*/  FMUL.FTZ R186, R186, UR4 ;  /* 0x00000004baba7c20 */ /* 0x000fe20008410000 */
[-C--:B------:R-:W-:Y:S01]  /*99e0*/  ISETP.GE.AND P3, PT, R18, R224.reuse, PT ;  /* 0x000000e01200720c */ /* 0x080fe20003f66270 */
[----:B------:R-:W-:Y:S01]  /*99f0*/  VIADD R18, R16, 0xffffff48 ;  /* 0xffffff4810127836 */ /* 0x000fe20000000000 */
[-C--:B------:R-:W-:Y:S01]  /*9a00*/  ISETP.GE.AND P4, PT, R176, R224.reuse, PT ;  /* 0x000000e0b000720c */ /* 0x080fe20003f86270 */
[----:B------:R-:W-:Y:S01]  /*9a10*/  HMMA.16816.F32.BF16 R172, R8, R178, R172 ;  /* 0x000000b208ac723c */ /* 0x000fe200000418ac */
[----:B------:R-:W-:Y:S01]  /*9a20*/  FSEL R19, R188, -INF , !P1 ;  /* 0xff800000bc137808 */ /* 0x000fe20004800000 */
[----:B------:R-:W1:Y:S01]  /*9a30*/  MUFU.TANH R213, R184 ;  /* 0x000000b800d57308 */ /* 0x000e620000002400 */
[C---:B------:R-:W-:Y:S01]  /*9a40*/  ISETP.GE.AND P5, PT, R18.reuse, R225, PT ;  /* 0x000000e11200720c */ /* 0x040fe20003fa6270 */
[----:B------:R-:W-:Y:S01]  /*9a50*/  FMUL.FTZ R187, R187, UR4 ;  /* 0x00000004bbbb7c20 */ /* 0x000fe20008410000 */
[----:B------:R-:W-:-:S02]  /*9a60*/  ISETP.GE.AND P1, PT, R18, R224, PT ;  /* 0x000000e01200720c */ /* 0x000fc40003f26270 */
[----:B------:R-:W-:Y:S01]  /*9a70*/  FSEL R18, R192, -INF , !P4 ;  /* 0xff800000c0127808 */ /* 0x000fe20006000000 */
[C---:B----4-:R-:W-:Y:S01]  /*9a80*/  HMMA.16816.F32.BF16 R204, R20.reuse, R4, R204 ;  /* 0x0000000414cc723c */ /* 0x050fe200000418cc */
[----:B------:R-:W-:Y:S01]  /*9a90*/  VIADD R4, R16, 0xffffff49 ;  /* 0xffffff4910047836 */ /* 0x000fe20000000000 */
[----:B------:R-:W-:Y:S01]  /*9aa0*/  FSEL R189, R189, -INF , !P2 ;  /* 0xff800000bdbd7808 */ /* 0x000fe20005000000 */
[----:B------:R-:W-:Y:S01]  /*9ab0*/  MUFU.TANH R3, R3 ;  /* 0x0000000300037308 */ /* 0x000fe20000002400 */
[----:B------:R-:W-:Y:S02]  /*9ac0*/  FSEL R26, R26, -INF , !P1 ;  /* 0xff8000001a1a7808 */ /* 0x000fe40004800000 */
[CC--:B------:R-:W-:Y:S02]  /*9ad0*/  ISETP.GE.AND P4, PT, R4.reuse, R225.reuse, PT ;  /* 0x000000e10400720c */ /* 0x0c0fe40003f86270 */
[----:B------:R-:W-:Y:S01]  /*9ae0*/  HMMA.16816.F32.BF16 R200, R20, R6, R200 ;  /* 0x0000000614c8723c */ /* 0x000fe200000418c8 */
[-C--:B------:R-:W-:Y:S01]  /*9af0*/  ISETP.GE.AND P2, PT, R4, R224.reuse, PT ;  /* 0x000000e00400720c */ /* 0x080fe20003f46270 */
[----:B------:R-:W-:Y:S01]  /*9b00*/  VIADD R4, R16, 0xffffff50 ;  /* 0xffffff5010047836 */ /* 0x000fe20000000000 */
[----:B------:R-:W-:Y:S01]  /*9b10*/  FSEL R20, R190, -INF , !P3 ;  /* 0xff800000be147808 */ /* 0x000fe20005800000 */
[----:B------:R-:W-:Y:S01]  /*9b20*/  VIADD R22, R16, 0xffffff51 ;  /* 0xffffff5110167836 */ /* 0x000fe20000000000 */
[----:B------:R-:W-:Y:S01]  /*9b30*/  FSEL R21, R24, -INF , !P5 ;  /* 0xff80000018157808 */ /* 0x000fe20006800000 */
[----:B------:R-:W-:Y:S01]  /*9b40*/  FMUL.FTZ R172, R172, UR4 ;  /* 0x00000004acac7c20 */ /* 0x000fe20008410000 */
[CC--:B------:R-:W-:Y:S01]  /*9b50*/  ISETP.GE.AND P3, PT, R4.reuse, R225.reuse, PT ;  /* 0x000000e10400720c */ /* 0x0c0fe20003f66270 */
[----:B------:R-:W-:Y:S01]  /*9b60*/  FMUL.FTZ R208, R175, UR4 ;  /* 0x00000004afd07c20 */ /* 0x000fe20008410000 */
[-C--:B------:R-:W-:Y:S01]  /*9b70*/  ISETP.GE.AND P5, PT, R4, R224.reuse, PT ;  /* 0x000000e00400720c */ /* 0x080fe20003fa6270 */
[----:B------:R4:W-:Y:S01]  /*9b80*/  MUFU.TANH R211, R185 ;  /* 0x000000b900d37308 */ /* 0x0009e20000002400 */
[-C--:B------:R-:W-:Y:S01]  /*9b90*/  ISETP.GE.AND P1, PT, R22, R225.reuse, PT ;  /* 0x000000e11600720c */ /* 0x080fe20003f26270 */
[C---:B---3--:R-:W-:Y:S01]  /*9ba0*/  HMMA.16816.F32.BF16 R4, R8.reuse, R12, R204 ;  /* 0x0000000c0804723c */ /* 0x048fe200000418cc */
[----:B------:R-:W-:Y:S01]  /*9bb0*/  VIADD R13, R16, 0xffffff59 ;  /* 0xffffff59100d7836 */ /* 0x000fe20000000000 */
[----:B------:R-:W-:Y:S01]  /*9bc0*/  FSEL R176, R30, -INF , !P5 ;  /* 0xff8000001eb07808 */ /* 0x000fe20006800000 */
[----:B------:R-:W-:Y:S01]  /*9bd0*/  FMUL.FTZ R173, R173, UR4 ;  /* 0x00000004adad7c20 */ /* 0x000fe20008410000 */
[----:B------:R-:W-:Y:S01]  /*9be0*/  FSEL R175, R29, -INF , !P1 ;  /* 0xff8000001daf7808 */ /* 0x000fe20004800000 */
[----:B------:R-:W-:Y:S01]  /*9bf0*/  FMUL.FTZ R174, R174, UR4 ;  /* 0x00000004aeae7c20 */ /* 0x000fe20008410000 */
[----:B------:R-:W3:Y:S01]  /*9c00*/  MUFU.TANH R214, R186 ;  /* 0x000000ba00d67308 */ /* 0x000ee20000002400 */
[----:B------:R-:W-:Y:S01]  /*9c10*/  FSEL R25, R25, -INF , !P4 ;  /* 0xff80000019197808 */ /* 0x000fe20006000000 */
[----:B------:R-:W-:Y:S01]  /*9c20*/  HMMA.16816.F32.BF16 R200, R8, R14, R200 ;  /* 0x0000000e08c8723c */ /* 0x000fe200000418c8 */
[C---:B------:R-:W-:Y:S01]  /*9c30*/  ISETP.GE.AND P5, PT, R13.reuse, R225, PT ;  /* 0x000000e10d00720c */ /* 0x040fe20003fa6270 */
[C---:B------:R-:W-:Y:S01]  /*9c40*/  VIADD R8, R16.reuse, 0xffffff61 ;  /* 0xffffff6110087836 */ /* 0x040fe20000000000 */
[-C--:B------:R-:W-:Y:S01]  /*9c50*/  ISETP.GE.AND P1, PT, R13, R224.reuse, PT ;  /* 0x000000e00d00720c */ /* 0x080fe20003f26270 */
[----:B------:R-:W-:Y:S01]  /*9c60*/  VIADD R13, R16, 0xffffff60 ;  /* 0xffffff60100d7836 */ /* 0x000fe20000000000 */
[----:B------:R-:W-:Y:S01]  /*9c70*/  ISETP.GE.AND P4, PT, R22, R224, PT ;  /* 0x000000e01600720c */ /* 0x000fe20003f86270 */
[----:B------:R5:W3:Y:S01]  /*9c80*/  MUFU.TANH R209, R172 ;  /* 0x000000ac00d17308 */ /* 0x000ae20000002400 */
[----:B------:R-:W-:Y:S01]  /*9c90*/  VIADD R22, R16, 0xffffff58 ;  /* 0xffffff5810167836 */ /* 0x000fe20000000000 */
[----:B------:R-:W-:-:S02]  /*9ca0*/  FSEL R12, R27, -INF , !P2 ;  /* 0xff8000001b0c7808 */ /* 0x000fc40005000000 */
[----:B--2---:R-:W-:Y:S01]  /*9cb0*/  FSEL R178, R31, -INF , !P4 ;  /* 0xff8000001fb27808 */ /* 0x004fe20006000000 */
[----:B------:R-:W-:Y:S01]  /*9cc0*/  FMUL.FTZ R4, R4, UR4 ;  /* 0x0000000404047c20 */ /* 0x000fe20008410000 */
[----:B------:R-:W-:Y:S01]  /*9cd0*/  FSEL R177, R28, -INF , !P3 ;  /* 0xff8000001cb17808 */ /* 0x000fe20005800000 */
[----:B------:R-:W-:Y:S01]  /*9ce0*/  FMUL.FTZ R6, R6, UR4 ;  /* 0x0000000406067c20 */ /* 0x000fe20008410000 */
[----:B------:R2:W-:Y:S01]  /*9cf0*/  MUFU.TANH R212, R187 ;  /* 0x000000bb00d47308 */ /* 0x0005e20000002400 */
[-C--:B------:R-:W-:Y:S01]  /*9d00*/  ISETP.GE.AND P4, PT, R13, R225.reuse, PT ;  /* 0x000000e10d00720c */ /* 0x080fe20003f86270 */
[----:B------:R-:W-:Y:S01]  /*9d10*/  FMUL.FTZ R7, R7, UR4 ;  /* 0x0000000407077c20 */ /* 0x000fe20008410000 */
[C---:B------:R-:W-:Y:S02]  /*9d20*/  ISETP.GE.AND P2, PT, R22.reuse, R225, PT ;  /* 0x000000e11600720c */ /* 0x040fe40003f46270 */
[-C--:B------:R-:W-:Y:S01]  /*9d30*/  ISETP.GE.AND P3, PT, R22, R224.reuse, PT ;  /* 0x000000e01600720c */ /* 0x080fe20003f66270 */
[----:B----4-:R-:W-:Y:S01]  /*9d40*/  FMUL.FTZ R185, R200, UR4 ;  /* 0x00000004c8b97c20 */ /* 0x010fe20008410000 */
[----:B-1----:R-:W-:Y:S01]  /*9d50*/  FSEL R213, R213, -INF , !P4 ;  /* 0xff800000d5d57808 */ /* 0x002fe20006000000 */
[----:B------:R1:W4:Y:S01]  /*9d60*/  MUFU.TANH R207, R173 ;  /* 0x000000ad00cf7308 */ /* 0x0003220000002400 */
[----:B-----5:R-:W-:Y:S01]  /*9d70*/  FSEL R172, R17, -INF , !P1 ;  /* 0xff80000011ac7808 */ /* 0x020fe20004800000 */
[----:B------:R-:W-:Y:S01]  /*9d80*/  FMUL.FTZ R183, R201, UR4 ;  /* 0x00000004c9b77c20 */ /* 0x000fe20008410000 */
[----:B------:R-:W-:Y:S01]  /*9d90*/  FSEL R179, R180, -INF , !P2 ;  /* 0xff800000b4b37808 */ /* 0x000fe20005000000 */
[----:B------:R-:W-:Y:S01]  /*9da0*/  FMUL.FTZ R182, R202, UR4 ;  /* 0x00000004cab67c20 */ /* 0x000fe20008410000 */
[----:B------:R-:W-:Y:S01]  /*9db0*/  ISETP.GE.AND P2, PT, R13, R224, PT ;  /* 0x000000e00d00720c */ /* 0x000fe20003f46270 */
[----:B------:R-:W-:Y:S01]  /*9dc0*/  FMUL.FTZ R203, R203, UR4 ;  /* 0x00000004cbcb7c20 */ /* 0x000fe20008410000 */
[----:B------:R-:W-:Y:S01]  /*9dd0*/  FMNMX3.FTZ R9, R170, R18, R20, !PT ;  /* 0x00000012aa097276 */ /* 0x000fe20007810014 */
[----:B------:R-:W5:Y:S01]  /*9de0*/  MUFU.TANH R4, R4 ;  /* 0x0000000400047308 */ /* 0x000f620000002400 */
[----:B--2---:R-:W-:Y:S01]  /*9df0*/  FMUL.FTZ R187, R5, UR4 ;  /* 0x0000000405bb7c20 */ /* 0x004fe20008410000 */
[----:B------:R-:W-:Y:S01]  /*9e00*/  VIADD R5, R16, 0xffffff68 ;  /* 0xffffff6810057836 */ /* 0x000fe20000000000 */
[----:B---3--:R-:W-:-:S02]  /*9e10*/  FSEL R214, R214, -INF , !P2 ;  /* 0xff800000d6d67808 */ /* 0x008fc40005000000 */
[----:B------:R-:W-:Y:S02]  /*9e20*/  FMNMX3.FTZ R9, R9, R26, R12, !PT ;  /* 0x0000001a09097276 */ /* 0x000fe4000781000c */
[CC--:B------:R-:W-:Y:S01]  /*9e30*/  ISETP.GE.AND P1, PT, R5.reuse, R225.reuse, PT ;  /* 0x000000e10500720c */ /* 0x0c0fe20003f26270 */
[----:B------:R2:W-:Y:S01]  /*9e40*/  MUFU.TANH R210, R174 ;  /* 0x000000ae00d27308 */ /* 0x0005e20000002400 */
[----:B------:R-:W-:Y:S01]  /*9e50*/  ISETP.GE.AND P4, PT, R5, R224, PT ;  /* 0x000000e00500720c */ /* 0x000fe20003f86270 */
[C---:B------:R-:W-:Y:S01]  /*9e60*/  VIADD R5, R16.reuse, 0xffffff69 ;  /* 0xffffff6910057836 */ /* 0x040fe20000000000 */
[----:B-1----:R-:W-:Y:S01]  /*9e70*/  FSEL R173, R3, -INF , !P5 ;  /* 0xff80000003ad7808 */ /* 0x002fe20006800000 */
[----:B------:R-:W-:Y:S01]  /*9e80*/  VIADD R3, R16, 0xffffff70 ;  /* 0xffffff7010037836 */ /* 0x000fe20000000000 */
[----:B------:R-:W-:Y:S02]  /*9e90*/  FSEL R209, R209, -INF , !P1 ;  /* 0xff800000d1d17808 */ /* 0x000fe40004800000 */
[-C--:B------:R-:W-:Y:S01]  /*9ea0*/  ISETP.GE.AND P2, PT, R5, R225.reuse, PT ;  /* 0x000000e10500720c */ /* 0x080fe20003f46270 */
[----:B------:R-:W1:Y:S01]  /*9eb0*/  MUFU.TANH R187, R187 ;  /* 0x000000bb00bb7308 */ /* 0x000e620000002400 */
[----:B------:R-:W-:-:S02]  /*9ec0*/  ISETP.GE.AND P1, PT, R3, R225, PT ;  /* 0x000000e10300720c */ /* 0x000fc40003f26270 */
[----:B----4-:R-:W-:Y:S02]  /*9ed0*/  FSEL R207, R207, -INF , !P2 ;  /* 0xff800000cfcf7808 */ /* 0x010fe40005000000 */
[----:B------:R-:W-:Y:S01]  /*9ee0*/  ISETP.GE.AND P2, PT, R3, R224, PT ;  /* 0x000000e00300720c */ /* 0x000fe20003f46270 */
[----:B------:R-:W-:Y:S01]  /*9ef0*/  VIADD R3, R16, 0xffffff78 ;  /* 0xffffff7810037836 */ /* 0x000fe20000000000 */
[----:B-----5:R-:W-:Y:S01]  /*9f00*/  FSEL R205, R4, -INF , !P1 ;  /* 0xff80000004cd7808 */ /* 0x020fe20004800000 */
[----:B------:R-:W3:Y:S01]  /*9f10*/  MUFU.TANH R185, R185 ;  /* 0x000000b900b97308 */ /* 0x000ee20000002400 */
[----:B--2---:R-:W-:Y:S02]  /*9f20*/  FSEL R174, R181, -INF , !P3 ;  /* 0xff800000b5ae7808 */ /* 0x004fe40005800000 */
[----:B------:R-:W-:Y:S02]  /*9f30*/  ISETP.GE.AND P3, PT, R8, R225, PT ;  /* 0x000000e10800720c */ /* 0x000fe40003f66270 */
[----:B------:R-:W-:-:S02]  /*9f40*/  FMNMX3.FTZ R4, R171, R19, R189, !PT ;  /* 0x00000013ab047276 */ /* 0x000fc400078100bd */
[----:B------:R-:W-:Y:S01]  /*9f50*/  FSEL R211, R211, -INF , !P3 ;  /* 0xff800000d3d37808 */ /* 0x000fe20005800000 */
[----:B------:R-:W2:Y:S01]  /*9f60*/  MUFU.TANH R183, R183 ;  /* 0x000000b700b77308 */ /* 0x000ea20000002400 */
[----:B------:R-:W-:Y:S01]  /*9f70*/  BAR.SYNC.DEFER_BLOCKING 0x0 ;  /* 0x0000000000007b1d */ /* 0x000fe20000010000 */
[-C--:B------:R-:W-:Y:S01]  /*9f80*/  ISETP.GE.AND P3, PT, R5, R224.reuse, PT ;  /* 0x000000e00500720c */ /* 0x080fe20003f66270 */
[----:B------:R-:W-:Y:S01]  /*9f90*/  VIADD R5, R16, 0xffffff71 ;  /* 0xffffff7110057836 */ /* 0x000fe20000000000 */
[----:B------:R-:W-:Y:S01]  /*9fa0*/  FMNMX3.FTZ R4, R4, R21, R25, !PT ;  /* 0x0000001504047276 */ /* 0x000fe20007810019 */
[----:B------:R-:W-:Y:S01]  /*9fb0*/  VIADD R16, R16, 0xffffff79 ;  /* 0xffffff7910107836 */ /* 0x000fe20000000000 */
[----:B------:R-:W-:Y:S02]  /*9fc0*/  ISETP.GE.AND P5, PT, R8, R224, PT ;  /* 0x000000e00800720c */ /* 0x000fe40003fa6270 */
[----:B------:R-:W-:Y:S01]  /*9fd0*/  ISETP.GE.AND P1, PT, R5, R225, PT ;  /* 0x000000e10500720c */ /* 0x000fe20003f26270 */
[----:B------:R-:W4:Y:S01]  /*9fe0*/  MUFU.TANH R208, R208 ;  /* 0x000000d000d07308 */ /* 0x000f220000002400 */
[----:B------:R-:W-:-:S02]  /*9ff0*/  FMNMX3.FTZ R4, R4, R177, R175, !PT ;  /* 0x000000b104047276 */ /* 0x000fc400078100af */
[----:B-1----:R-:W-:Y:S02]  /*a000*/  FSEL R187, R187, -INF , !P1 ;  /* 0xff800000bbbb7808 */ /* 0x002fe40004800000 */
[----:B------:R-:W-:Y:S02]  /*a010*/  ISETP.GE.AND P1, PT, R3, R225, PT ;  /* 0x000000e10300720c */ /* 0x000fe40003f26270 */
[----:B------:R-:W-:Y:S01]  /*a020*/  FMNMX3.FTZ R4, R4, R179, R173, !PT ;  /* 0x000000b304047276 */ /* 0x000fe200078100ad */
[----:B------:R1:W1:Y:S01]  /*a030*/  MUFU.TANH R186, R6 ;  /* 0x0000000600ba7308 */ /* 0x0002620000002400 */
[----:B---3--:R-:W-:Y:S02]  /*a040*/  FSEL R185, R185, -INF , !P1 ;  /* 0xff800000b9b97808 */ /* 0x008fe40004800000 */
[----:B------:R-:W-:Y:S02]  /*a050*/  ISETP.GE.AND P1, PT, R16, R225, PT ;  /* 0x000000e11000720c */ /* 0x000fe40003f26270 */
[----:B------:R-:W-:-:S02]  /*a060*/  FMNMX3.FTZ R4, R4, R213, R211, !PT ;  /* 0x000000d504047276 */ /* 0x000fc400078100d3 */
[----:B--2---:R-:W-:Y:S01]  /*a070*/  FSEL R183, R183, -INF , !P1 ;  /* 0xff800000b7b77808 */ /* 0x004fe20004800000 */
[----:B------:R2:W3:Y:S01]  /*a080*/  MUFU.TANH R184, R7 ;  /* 0x0000000700b87308 */ /* 0x0004e20000002400 */
[----:B------:R-:W-:Y:S02]  /*a090*/  ISETP.NE.AND P1, PT, R2, 0x3, PT ;  /* 0x000000030200780c */ /* 0x000fe40003f25270 */
[----:B------:R-:W-:-:S04]  /*a0a0*/  FMNMX3.FTZ R8, R4, R209, R207, !PT ;  /* 0x000000d104087276 */ /* 0x000fc800078100cf */
[----:B------:R-:W-:Y:S01]  /*a0b0*/  FMNMX3.FTZ R8, R8, R205, R187, !PT ;  /* 0x000000cd08087276 */ /* 0x000fe200078100bb */
[----:B------:R-:W1:Y:S06]  /*a0c0*/  MUFU.TANH R182, R182 ;  /* 0x000000b600b67308 */ /* 0x000e6c0000002400 */
[----:B----4-:R-:W-:Y:S05]  /*a0d0*/  @!P1 BRA `(.L_x_888) ;  /* 0x00000000005c9947 */ /* 0x010fea0003800000 */
[----:B--2---:R-:W-:-:S04]  /*a0e0*/  VIADD R7, R2, 0xfffffffc ;  /* 0xfffffffc02077836 */ /* 0x004fc80000000000 */
[----:B------:R-:W-:-:S04]  /*a0f0*/  IMAD.WIDE.U32 R10, R7, R166, RZ ;  /* 0x000000a6070a7225 */ /* 0x000fc800078e00ff */
[----:B------:R-:W-:Y:S02]  /*a100*/  IMAD R7, R7, R167, R11 ;  /* 0x000000a707077224 */ /* 0x000fe400078e020b */
[----:B------:R-:W-:-:S03]  /*a110*/  IMAD.SHL.U32 R11, R10, 0x40, RZ ;  /* 0x000000400a0b7824 */ /* 0x000fc600078e00ff */
[----:B------:R-:W-:Y:S02]  /*a120*/  SHF.L.U64.HI R4, R10, 0x6, R7 ;  /* 0x000000060a047819 */ /* 0x000fe40000010207 */
[----:B-1----:R-:W-:-:S04]  /*a130*/  LEA R6, P1, R166, R11, 0x5 ;  /* 0x0000000ba6067211 */ /* 0x002fc800078228ff */
        /* <DEDUP_REMOVED lines=17> */
.L_x_888:
[----:B------:R-:W5:Y:S01]  /*a250*/  MUFU.TANH R180, R203 ;  /* 0x000000cb00b47308 */ /* 0x000f620000002400 */
[----:B------:R-:W-:Y:S01]  /*a260*/  FMNMX3.FTZ R9, R9, R176, R178, !PT ;  /* 0x000000b009097276 */ /* 0x000fe200078100b2 */
[----:B------:R-:W4:Y:S01]  /*a270*/  LDCU UR4, c[0x0][0x45c] ;  /* 0x00008b80ff0477ac */ /* 0x000f220008000800 */
[----:B------:R-:W-:Y:S02]  /*a280*/  ISETP.GE.AND P1, PT, R5, R224, PT ;  /* 0x000000e00500720c */ /* 0x000fe40003f26270 */
[----:B------:R-:W-:Y:S02]  /*a290*/  FSEL R212, R212, -INF , !P5 ;  /* 0xff800000d4d47808 */ /* 0x000fe40006800000 */
[----:B------:R-:W-:Y:S02]  /*a2a0*/  FMNMX3.FTZ R5, R9, R174, R172, !PT ;  /* 0x000000ae09057276 */ /* 0x000fe400078100ac */
[----:B------:R-:W-:Y:S02]  /*a2b0*/  FSEL R210, R210, -INF , !P4 ;  /* 0xff800000d2d27808 */ /* 0x000fe40006000000 */
[----:B------:R-:W-:-:S02]  /*a2c0*/  FSEL R208, R208, -INF , !P3 ;  /* 0xff800000d0d07808 */ /* 0x000fc40005800000 */
[----:B------:R-:W-:Y:S02]  /*a2d0*/  FMNMX3.FTZ R5, R5, R214, R212, !PT ;  /* 0x000000d605057276 */ /* 0x000fe400078100d4 */
[-C--:B------:R-:W-:Y:S02]  /*a2e0*/  ISETP.GE.AND P5, PT, R3, R224.reuse, PT ;  /* 0x000000e00300720c */ /* 0x080fe40003fa6270 */
[----:B------:R-:W-:Y:S02]  /*a2f0*/  ISETP.GE.AND P3, PT, R16, R224, PT ;  /* 0x000000e01000720c */ /* 0x000fe40003f66270 */
[----:B-1----:R-:W-:Y:S02]  /*a300*/  FSEL R186, R186, -INF , !P2 ;  /* 0xff800000baba7808 */ /* 0x002fe40005000000 */
[----:B---3--:R-:W-:Y:S02]  /*a310*/  FSEL R184, R184, -INF , !P1 ;  /* 0xff800000b8b87808 */ /* 0x008fe40004800000 */
[----:B------:R-:W-:-:S02]  /*a320*/  FMNMX3.FTZ R5, R5, R210, R208, !PT ;  /* 0x000000d205057276 */ /* 0x000fc400078100d0 */
[----:B------:R-:W-:Y:S02]  /*a330*/  FSEL R182, R182, -INF , !P5 ;  /* 0xff800000b6b67808 */ /* 0x000fe40006800000 */
[----:B-----5:R-:W-:Y:S02]  /*a340*/  FSEL R180, R180, -INF , !P3 ;  /* 0xff800000b4b47808 */ /* 0x020fe40005800000 */
[----:B------:R-:W-:Y:S02]  /*a350*/  FMNMX3.FTZ R5, R5, R186, R184, !PT ;  /* 0x000000ba05057276 */ /* 0x000fe400078100b8 */
[----:B------:R-:W-:Y:S02]  /*a360*/  FMNMX3.FTZ R8, R8, R185, R183, !PT ;  /* 0x000000b908087276 */ /* 0x000fe400078100b7 */
[----:B--2---:R-:W-:Y:S02]  /*a370*/  FMNMX3.FTZ R7, R5, R182, R180, !PT ;  /* 0x000000b605077276 */ /* 0x004fe400078100b4 */
[C---:B------:R-:W-:Y:S01]  /*a380*/  IADD3 R16, PT, PT, R169.reuse, 0x18000, RZ ;  /* 0x00018000a9107810 */ /* 0x040fe20007ffe0ff */
[----:B------:R-:W1:Y:S01]  /*a390*/  SHFL.BFLY PT, R3, R8, 0x2, 0x1f ;  /* 0x0c401f0008037f89 */ /* 0x000e6200000e0000 */
[----:B------:R-:W-:-:S02]  /*a3a0*/  IADD3 R203, PT, PT, R169, 0x18040, RZ ;  /* 0x00018040a9cb7810 */ /* 0x000fc40007ffe0ff */
[----:B------:R-:W-:Y:S01]  /*a3b0*/  @P6 IADD3 R203, PT, PT, R16, -0x40, RZ ;  /* 0xffffffc010cb6810 */ /* 0x000fe20007ffe0ff */
[----:B------:R-:W2:Y:S01]  /*a3c0*/  SHFL.BFLY PT, R4, R7, 0x2, 0x1f ;  /* 0x0c401f0007047f89 */ /* 0x000ea200000e0000 */
[----:B------:R-:W-:Y:S02]  /*a3d0*/  MOV R196, 0x20 ;  /* 0x0000002000c47802 */ /* 0x000fe40000000f00 */
[----:B------:R-:W-:Y:S01]  /*a3e0*/  IADD3 R233, PT, PT, R2, -0x4, RZ ;  /* 0xfffffffc02e97810 */ /* 0x000fe20007ffe0ff */
[----:B------:R-:W-:Y:S01]  /*a3f0*/  LDSM.16.MT88.4 R28, [R203] ;  /* 0x00000000cb1c783b */ /* 0x000fe20000004200 */
[----:B------:R-:W-:-:S04]  /*a400*/  SEL R196, R196, 0xffffffe0, !P0 ;  /* 0xffffffe0c4c47807 */ /* 0x000fc80004000000 */
[C---:B------:R-:W-:Y:S02]  /*a410*/  IADD3 R204, PT, PT, R196.reuse, R169, RZ ;  /* 0x000000a9c4cc7210 */ /* 0x040fe40007ffe0ff */
[----:B------:R-:W-:Y:S02]  /*a420*/  IADD3 R196, PT, PT, R196, R203, RZ ;  /* 0x000000cbc4c47210 */ /* 0x000fe40007ffe0ff */
        /* <DEDUP_REMOVED lines=15> */
[----:B------:R-:W-:-:S02]  /*a520*/  FADD.FTZ R170, R170, -R5 ;  /* 0x80000005aaaa7221 */ /* 0x000fc40000010000 */
[--C-:B------:R-:W-:Y:S01]  /*a530*/  FFMA.FTZ R191, R189, UR4, -R206.reuse ;  /* 0x00000004bdbf7c23 */ /* 0x100fe200080108ce */
[--C-:B------:R-:W-:Y:S01]  /*a540*/  FFMA.FTZ R192, R19, UR4, -R206.reuse ;  /* 0x0000000413c07c23 */ /* 0x100fe200080108ce */
[--C-:B------:R-:W-:Y:S01]  /*a550*/  FFMA.FTZ R190, R21, UR4, -R206.reuse ;  /* 0x0000000415be7c23 */ /* 0x100fe200080108ce */
[--C-:B------:R-:W-:Y:S01]  /*a560*/  FFMA.FTZ R189, R25, UR4, -R206.reuse ;  /* 0x0000000419bd7c23 */ /* 0x100fe200080108ce */
[--C-:B------:R-:W-:Y:S01]  /*a570*/  FFMA.FTZ R188, R18, UR4, -R181.reuse ;  /* 0x0000000412bc7c23 */ /* 0x100fe200080108b5 */
[--C-:B------:R-:W-:Y:S01]  /*a580*/  FFMA.FTZ R167, R20, UR4, -R181.reuse ;  /* 0x0000000414a77c23 */ /* 0x100fe200080108b5 */
[--C-:B------:R-:W-:Y:S01]  /*a590*/  FFMA.FTZ R166, R26, UR4, -R181.reuse ;  /* 0x000000041aa67c23 */ /* 0x100fe200080108b5 */
[----:B------:R-:W-:Y:S01]  /*a5a0*/  FMUL.FTZ R193, R193, UR4 ;  /* 0x00000004c1c17c20 */ /* 0x000fe20008410000 */
[----:B------:R-:W-:Y:S01]  /*a5b0*/  FMUL.FTZ R170, R170, UR4 ;  /* 0x00000004aaaa7c20 */ /* 0x000fe20008410000 */
        /* <DEDUP_REMOVED lines=9> */
[----:B------:R-:W-:Y:S01]  /*a650*/  MUFU.EX2 R191, R191 ;  /* 0x000000bf00bf7308 */ /* 0x000fe20000000800 */
        /* <DEDUP_REMOVED lines=8> */
[----:B------:R-:W-:Y:S01]  /*a6e0*/  LDSM.16.MT88.4 R172, [R169+0x1a800] ;  /* 0x01a80000a9ac783b */ /* 0x000fe20000004200 */
        /* <DEDUP_REMOVED lines=9> */
[----:B------:R-:W-:Y:S01]  /*a780*/  FFMA.FTZ R215, R183, UR4, -R206 ;  /* 0x00000004b7d77c23 */ /* 0x000fe200080108ce */
[--C-:B------:R-:W-:Y:S01]  /*a790*/  FFMA.FTZ R206, R186, UR4, -R181.reuse ;  /* 0x00000004bace7c23 */ /* 0x100fe200080108b5 */
[--C-:B------:R-:W-:Y:S01]  /*a7a0*/  FFMA.FTZ R217, R184, UR4, -R181.reuse ;  /* 0x00000004b8d97c23 */ /* 0x100fe200080108b5 */
[--C-:B------:R-:W-:Y:S01]  /*a7b0*/  FFMA.FTZ R219, R182, UR4, -R181.reuse ;  /* 0x00000004b6db7c23 */ /* 0x100fe200080108b5 */
[----:B------:R-:W-:Y:S01]  /*a7c0*/  FFMA.FTZ R220, R180, UR4, -R181 ;  /* 0x00000004b4dc7c23 */ /* 0x000fe200080108b5 */
[----:B------:R-:W-:Y:S01]  /*a7d0*/  MUFU.EX2 R188, R188 ;  /* 0x000000bc00bc7308 */ /* 0x000fe20000000800 */
[----:B------:R-:W-:Y:S04]  /*a7e0*/  LDSM.16.MT88.4 R184, [R204+0x1b800] ;  /* 0x01b80000ccb8783b */ /* 0x000fe80000004200 */
[----:B------:R-:W-:Y:S03]  /*a7f0*/  LDSM.16.MT88.4 R180, [R204+0x1d800] ;  /* 0x01d80000ccb4783b */ /* 0x000fe60000004200 */
[----:B------:R-:W2:Y:S01]  /*a800*/  MUFU.EX2 R167, R167 ;  /* 0x000000a700a77308 */ /* 0x000ea20000000800 */
[----:B-1----:R-:W-:-:S07]  /*a810*/  F2FP.BF16.F32.PACK_AB R6, R189, R190 ;  /* 0x000000bebd06723e */ /* 0x002fce00000010ff */
[----:B------:R-:W-:Y:S08]  /*a820*/  MUFU.EX2 R166, R166 ;  /* 0x000000a600a67308 */ /* 0x000ff00000000800 */
[----:B------:R1:W3:Y:S01]  /*a830*/  MUFU.EX2 R171, R4 ;  /* 0x0000000400ab7308 */ /* 0x0002e20000000800 */
[----:B--2---:R-:W-:-:S07]  /*a840*/  F2FP.BF16.F32.PACK_AB R5, R167, R188 ;  /* 0x000000bca705723e */ /* 0x004fce00000010ff */
[----:B------:R-:W2:Y:S08]  /*a850*/  MUFU.EX2 R193, R193 ;  /* 0x000000c100c17308 */ /* 0x000eb00000000800 */
[----:B------:R-:W4:Y:S01]  /*a860*/  MUFU.EX2 R170, R170 ;  /* 0x000000aa00aa7308 */ /* 0x000f220000000800 */
[----:B-1----:R-:W-:Y:S02]  /*a870*/  F2FP.BF16.F32.PACK_AB R4, R191, R192 ;  /* 0x000000c0bf04723e */ /* 0x002fe400000010ff */
[----:B---3--:R-:W-:-:S05]  /*a880*/  F2FP.BF16.F32.PACK_AB R7, R171, R166 ;  /* 0x000000a6ab07723e */ /* 0x008fca00000010ff */
        /* <DEDUP_REMOVED lines=70> */
[----:B------:R-:W1:Y:S01]  /*acf0*/  LDSM.16.MT88.4 R140, [R196+0x2000] ;  /* 0x00200000c48c783b */ /* 0x000e620000004200 */
        /* <DEDUP_REMOVED lines=28> */
[----:B------:R-:W-:Y:S01]  /*aec0*/  LDSM.16.MT88.4 R152, [R196] ;  /* 0x00000000c498783b */ /* 0x000fe20000004200 */
        /* <DEDUP_REMOVED lines=10> */
[----:B------:R-:W-:Y:S01]  /*af70*/  LDSM.16.MT88.4 R148, [R196+0x6000] ;  /* 0x00600000c494783b */ /* 0x000fe20000004200 */
        /* <DEDUP_REMOVED lines=9> */
[----:B------:R-:W1:Y:S01]  /*b010*/  MUFU.EX2 R200, R200 ;  /* 0x000000c800c87308 */ /* 0x000e620000000800 */
[-C--:B------:R-:W-:Y:S01]  /*b020*/  FMUL.FTZ R108, R108, R193.reuse ;  /* 0x000000c16c6c7220 */ /* 0x080fe20000410000 */
[-C--:B------:R-:W-:Y:S01]  /*b030*/  FMUL.FTZ R109, R109, R193.reuse ;  /* 0x000000c16d6d7220 */ /* 0x080fe20000410000 */
[-C--:B------:R-:W-:Y:S01]  /*b040*/  FMUL.FTZ R110, R110, R170.reuse ;  /* 0x000000aa6e6e7220 */ /* 0x080fe20000410000 */
[-C--:B------:R-:W-:Y:S01]  /*b050*/  FMUL.FTZ R111, R111, R170.reuse ;  /* 0x000000aa6f6f7220 */ /* 0x080fe20000410000 */
[C---:B------:R-:W-:Y:S01]  /*b060*/  HMMA.16816.F32.BF16 R64, R4.reuse, R142, R64 ;  /* 0x0000008e0440723c */ /* 0x040fe20000041840 */
[----:B------:R-:W4:Y:S01]  /*b070*/  LDSM.16.MT88.4 R140, [R203+0x4000] ;  /* 0x00400000cb8c783b */ /* 0x000f220000004200 */
[-C--:B------:R-:W-:Y:S01]  /*b080*/  FMUL.FTZ R112, R112, R193.reuse ;  /* 0x000000c170707220 */ /* 0x080fe20000410000 */
[----:B------:R-:W-:Y:S01]  /*b090*/  MUFU.EX2 R195, R195 ;  /* 0x000000c300c37308 */ /* 0x000fe20000000800 */
[-C--:B------:R-:W-:Y:S01]  /*b0a0*/  FMUL.FTZ R113, R113, R193.reuse ;  /* 0x000000c171717220 */ /* 0x080fe20000410000 */
[-C--:B------:R-:W-:Y:S01]  /*b0b0*/  FMUL.FTZ R114, R114, R170.reuse ;  /* 0x000000aa72727220 */ /* 0x080fe20000410000 */
[-C--:B------:R-:W-:Y:S01]  /*b0c0*/  FMUL.FTZ R115, R115, R170.reuse ;  /* 0x000000aa73737220 */ /* 0x080fe20000410000 */
[-C--:B------:R-:W-:Y:S01]  /*b0d0*/  FMUL.FTZ R132, R132, R193.reuse ;  /* 0x000000c184847220 */ /* 0x080fe20000410000 */
[C---:B--2---:R-:W-:Y:S01]  /*b0e0*/  HMMA.16816.F32.BF16 R68, R4.reuse, R136, R68 ;  /* 0x000000880444723c */ /* 0x044fe20000041844 */
        /* <DEDUP_REMOVED lines=8> */
[----:B------:R-:W2:Y:S01]  /*b170*/  LDSM.16.MT88.4 R136, [R196+0x4000] ;  /* 0x00400000c488783b */ /* 0x000ea20000004200 */
[-C--:B------:R-:W-:Y:S01]  /*b180*/  FMUL.FTZ R119, R119, R170.reuse ;  /* 0x000000aa77777220 */ /* 0x080fe20000410000 */
[----:B------:R-:W-:Y:S01]  /*b190*/  MUFU.EX2 R199, R199 ;  /* 0x000000c700c77308 */ /* 0x000fe20000000800 */
[-C--:B------:R-:W-:Y:S01]  /*b1a0*/  FMUL.FTZ R120, R120, R193.reuse ;  /* 0x000000c178787220 */ /* 0x080fe20000410000 */
[-C--:B------:R-:W-:Y:S01]  /*b1b0*/  FMUL.FTZ R121, R121, R193.reuse ;  /* 0x000000c179797220 */ /* 0x080fe20000410000 */
[-C--:B------:R-:W-:Y:S01]  /*b1c0*/  FMUL.FTZ R122, R122, R170.reuse ;  /* 0x000000aa7a7a7220 */ /* 0x080fe20000410000 */
[-C--:B------:R-:W-:Y:S01]  /*b1d0*/  FMUL.FTZ R123, R123, R170.reuse ;  /* 0x000000aa7b7b7220 */ /* 0x080fe20000410000 */
[C---:B---3--:R-:W-:Y:S01]  /*b1e0*/  HMMA.16816.F32.BF16 R76, R4.reuse, R144, R76 ;  /* 0x00000090044c723c */ /* 0x048fe2000004184c */
[-C--:B------:R-:W-:Y:S01]  /*b1f0*/  FMUL.FTZ R124, R124, R193.reuse ;  /* 0x000000c17c7c7220 */ /* 0x080fe20000410000 */
[-C--:B------:R-:W-:Y:S01]  /*b200*/  FMUL.FTZ R125, R125, R193.reuse ;  /* 0x000000c17d7d7220 */ /* 0x080fe20000410000 */
[----:B------:R-:W3:Y:S01]  /*b210*/  MUFU.EX2 R198, R198 ;  /* 0x000000c600c67308 */ /* 0x000ee20000000800 */
[-C--:B------:R-:W-:Y:S01]  /*b220*/  FMUL.FTZ R126, R126, R170.reuse ;  /* 0x000000aa7e7e7220 */ /* 0x080fe20000410000 */
[-C--:B------:R-:W-:Y:S01]  /*b230*/  FMUL.FTZ R127, R127, R170.reuse ;  /* 0x000000aa7f7f7220 */ /* 0x080fe20000410000 */
[-C--:B------:R-:W-:Y:S01]  /*b240*/  FMUL.FTZ R128, R128, R193.reuse ;  /* 0x000000c180807220 */ /* 0x080fe20000410000 */
[-C--:B------:R-:W-:Y:S01]  /*b250*/  FMUL.FTZ R129, R129, R193.reuse ;  /* 0x000000c181817220 */ /* 0x080fe20000410000 */
[C---:B------:R-:W-:Y:S01]  /*b260*/  HMMA.16816.F32.BF16 R80, R4.reuse, R146, R80 ;  /* 0x000000920450723c */ /* 0x040fe20000041850 */
[----:B------:R-:W5:Y:S01]  /*b270*/  LDSM.16.MT88.4 R144, [R169+0x1e000] ;  /* 0x01e00000a990783b */ /* 0x000f620000004200 */
[-C--:B------:R-:W-:Y:S01]  /*b280*/  FMUL.FTZ R130, R130, R170.reuse ;  /* 0x000000aa82827220 */ /* 0x080fe20000410000 */
[----:B------:R-:W-:Y:S01]  /*b290*/  MUFU.EX2 R197, R197 ;  /* 0x000000c500c57308 */ /* 0x000fe20000000800 */
[-C--:B------:R-:W-:Y:S01]  /*b2a0*/  FMUL.FTZ R131, R131, R170.reuse ;  /* 0x000000aa83837220 */ /* 0x080fe20000410000 */
[----:B------:R-:W-:Y:S01]  /*b2b0*/  LDSM.16.MT88.4 R160, [R203+0x2800] ;  /* 0x00280000cba0783b */ /* 0x000fe20000004200 */
[----:B------:R-:W-:Y:S01]  /*b2c0*/  FFMA.FTZ R192, R237, R193, R192 ;  /* 0x000000c1edc07223 */ /* 0x000fe200000100c0 */
[----:B------:R-:W-:Y:S01]  /*b2d0*/  FFMA.FTZ R170, R235, R170, R188 ;  /* 0x000000aaebaa7223 */ /* 0x000fe200000100bc */
[----:B------:R-:W-:Y:S02]  /*b2e0*/  HMMA.16816.F32.BF16 R8, R4, R12, R8 ;  /* 0x0000000c0408723c */ /* 0x000fe40000041808 */
[----:B------:R-:W-:Y:S01]  /*b2f0*/  FADD.FTZ R191, R191, R192 ;  /* 0x000000c0bfbf7221 */ /* 0x000fe20000010000 */
[----:B------:R-:W3:Y:S01]  /*b300*/  MUFU.EX2 R202, R202 ;  /* 0x000000ca00ca7308 */ /* 0x000ee20000000800 */
[----:B------:R-:W-:-:S04]  /*b310*/  FADD.FTZ R167, R167, R170 ;  /* 0x000000aaa7a77221 */ /* 0x000fc80000010000 */
[C---:B----4-:R-:W-:Y:S03]  /*b320*/  HMMA.16816.F32.BF16 R84, R4.reuse, R140, R84 ;  /* 0x0000008c0454723c */ /* 0x050fe60000041854 */
[----:B------:R-:W-:Y:S05]  /*b330*/  MUFU.EX2 R213, R213 ;  /* 0x000000d500d57308 */ /* 0x000fea0000000800 */
[C---:B------:R-:W-:Y:S01]  /*b340*/  HMMA.16816.F32.BF16 R88, R4.reuse, R142, R88 ;  /* 0x0000008e0458723c */ /* 0x040fe20000041858 */
[----:B------:R-:W4:Y:S02]  /*b350*/  LDSM.16.MT88.4 R140, [R204+0x1e000] ;  /* 0x01e00000cc8c783b */ /* 0x000f240000004200 */
[----:B------:R-:W3:Y:S05]  /*b360*/  MUFU.EX2 R216, R216 ;  /* 0x000000d800d87308 */ /* 0x000eea0000000800 */
[C---:B--2---:R-:W-:Y:S03]  /*b370*/  HMMA.16816.F32.BF16 R92, R4.reuse, R136, R92 ;  /* 0x00000088045c723c */ /* 0x044fe6000004185c */
[----:B------:R-:W-:Y:S05]  /*b380*/  MUFU.EX2 R209, R209 ;  /* 0x000000d100d17308 */ /* 0x000fea0000000800 */
[C---:B------:R-:W-:Y:S01]  /*b390*/  HMMA.16816.F32.BF16 R96, R4.reuse, R138, R96 ;  /* 0x0000008a0460723c */ /* 0x040fe20000041860 */
[----:B------:R-:W2:Y:S02]  /*b3a0*/  LDSM.16.MT88.4 R136, [R203+0x6000] ;  /* 0x00600000cb88783b */ /* 0x000ea40000004200 */
[----:B------:R-:W-:Y:S05]  /*b3b0*/  MUFU.EX2 R218, R218 ;  /* 0x000000da00da7308 */ /* 0x000fea0000000800 */
[C---:B-----5:R-:W-:Y:S03]  /*b3c0*/  HMMA.16816.F32.BF16 R100, R4.reuse, R144, R100 ;  /* 0x000000900464723c */ /* 0x060fe60000041864 */
[----:B------:R-:W-:Y:S05]  /*b3d0*/  MUFU.EX2 R207, R207 ;  /* 0x000000cf00cf7308 */ /* 0x000fea0000000800 */
[C---:B------:R-:W-:Y:S01]  /*b3e0*/  HMMA.16816.F32.BF16 R104, R4.reuse, R146, R104 ;  /* 0x000000920468723c */ /* 0x040fe20000041868 */
[----:B------:R-:W5:Y:S02]  /*b3f0*/  LDSM.16.MT88.4 R144, [R169+0x18800] ;  /* 0x01880000a990783b */ /* 0x000f640000004200 */
[----:B------:R-:W5:Y:S05]  /*b400*/  MUFU.EX2 R212, R212 ;  /* 0x000000d400d47308 */ /* 0x000f6a0000000800 */
[C---:B------:R-:W-:Y:S01]  /*b410*/  HMMA.16816.F32.BF16 R12, R4.reuse, R14, R156 ;  /* 0x0000000e040c723c */ /* 0x040fe2000004189c */
[----:B------:R-:W-:Y:S02]  /*b420*/  LDSM.16.MT88.4 R156, [R196+0x2800] ;  /* 0x00280000c49c783b */ /* 0x000fe40000004200 */
[----:B------:R-:W-:Y:S05]  /*b430*/  MUFU.EX2 R210, R210 ;  /* 0x000000d200d27308 */ /* 0x000fea0000000800 */
[C---:B----4-:R-:W-:Y:S03]  /*b440*/  HMMA.16816.F32.BF16 R108, R4.reuse, R140, R108 ;  /* 0x0000008c046c723c */ /* 0x050fe6000004186c */
[----:B------:R-:W4:Y:S05]  /*b450*/  MUFU.EX2 R211, R211 ;  /* 0x000000d300d37308 */ /* 0x000f2a0000000800 */
[C---:B------:R-:W-:Y:S01]  /*b460*/  HMMA.16816.F32.BF16 R112, R4.reuse, R142, R112 ;  /* 0x0000008e0470723c */ /* 0x040fe20000041870 */
[----:B------:R-:W4:Y:S02]  /*b470*/  LDSM.16.MT88.4 R140, [R204+0x18800] ;  /* 0x01880000cc8c783b */ /* 0x000f240000004200 */
[----:B------:R-:W-:Y:S05]  /*b480*/  MUFU.EX2 R205, R205 ;  /* 0x000000cd00cd7308 */ /* 0x000fea0000000800 */
[C---:B------:R-:W-:Y:S03]  /*b490*/  HMMA.16816.F32.BF16 R32, R4.reuse, R152, R32 ;  /* 0x000000980420723c */ /* 0x040fe60000041820 */
[----:B------:R-:W4:Y:S05]  /*b4a0*/  MUFU.EX2 R208, R208 ;  /* 0x000000d000d07308 */ /* 0x000f2a0000000800 */
[C---:B------:R-:W-:Y:S01]  /*b4b0*/  HMMA.16816.F32.BF16 R132, R4.reuse, R154, R132 ;  /* 0x0000009a0484723c */ /* 0x040fe20000041884 */
[----:B------:R-:W-:Y:S02]  /*b4c0*/  LDSM.16.MT88.4 R152, [R204+0x1a800] ;  /* 0x01a80000cc98783b */ /* 0x000fe40000004200 */
[----:B------:R-:W-:Y:S05]  /*b4d0*/  MUFU.EX2 R214, R214 ;  /* 0x000000d600d67308 */ /* 0x000fea0000000800 */
[C---:B--2---:R-:W-:Y:S03]  /*b4e0*/  HMMA.16816.F32.BF16 R116, R4.reuse, R136, R116 ;  /* 0x000000880474723c */ /* 0x044fe60000041874 */
[----:B------:R-:W-:Y:S05]  /*b4f0*/  MUFU.EX2 R215, R215 ;  /* 0x000000d700d77308 */ /* 0x000fea0000000800 */
[C---:B------:R-:W-:Y:S01]  /*b500*/  HMMA.16816.F32.BF16 R120, R4.reuse, R138, R120 ;  /* 0x0000008a0478723c */ /* 0x040fe20000041878 */
[----:B------:R-:W2:Y:S02]  /*b510*/  LDSM.16.MT88.4 R136, [R203+0x800] ;  /* 0x00080000cb88783b */ /* 0x000ea40000004200 */
[----:B------:R-:W-:Y:S05]  /*b520*/  MUFU.EX2 R206, R206 ;  /* 0x000000ce00ce7308 */ /* 0x000fea0000000800 */
[C---:B------:R-:W-:Y:S03]  /*b530*/  HMMA.16816.F32.BF16 R124, R4.reuse, R148, R124 ;  /* 0x00000094047c723c */ /* 0x040fe6000004187c */
[----:B------:R-:W2:Y:S05]  /*b540*/  MUFU.EX2 R217, R217 ;  /* 0x000000d900d97308 */ /* 0x000eaa0000000800 */
[----:B------:R-:W-:Y:S01]  /*b550*/  HMMA.16816.F32.BF16 R4, R4, R150, R128 ;  /* 0x000000960404723c */ /* 0x000fe20000041880 */
[----:B-1----:R-:W-:Y:S01]  /*b560*/  F2FP.BF16.F32.PACK_AB R128, R200, R201 ;  /* 0x000000c9c880723e */ /* 0x002fe200000010ff */
[----:B------:R-:W1:Y:S01]  /*b570*/  LDSM.16.MT88.4 R148, [R169+0x1c800] ;  /* 0x01c80000a994783b */ /* 0x000e620000004200 */
[----:B---3--:R-:W-:Y:S01]  /*b580*/  F2FP.BF16.F32.PACK_AB R129, R198, R199 ;  /* 0x000000c7c681723e */ /* 0x008fe200000010ff */
[----:B------:R-:W-:Y:S01]  /*b590*/  MUFU.EX2 R219, R219 ;  /* 0x000000db00db7308 */ /* 0x000fe20000000800 */
[----:B------:R-:W-:-:S02]  /*b5a0*/  F2FP.BF16.F32.PACK_AB R130, R194, R195 ;  /* 0x000000c3c282723e */ /* 0x000fc400000010ff */
[----:B------:R-:W-:-:S05]  /*b5b0*/  F2FP.BF16.F32.PACK_AB R131, R202, R197 ;  /* 0x000000c5ca83723e */ /* 0x000fca00000010ff */
[----:B------:R-:W3:Y:S02]  /*b5c0*/  MUFU.EX2 R220, R220 ;  /* 0x000000dc00dc7308 */ /* 0x000ee40000000800 */
[C---:B-----5:R-:W-:Y:S08]  /*b5d0*/  HMMA.16816.F32.BF16 R8, R128.reuse, R144, R8 ;  /* 0x000000908008723c */ /* 0x060ff00000041808 */
[C---:B------:R-:W-:Y:S01]  /*b5e0*/  HMMA.16816.F32.BF16 R12, R128.reuse, R146, R12 ;  /* 0x00000092800c723c */ /* 0x040fe2000004180c */
[----:B------:R-:W5:Y:S07]  /*b5f0*/  LDSM.16.MT88.4 R144, [R204+0x1c800] ;  /* 0x01c80000cc90783b */ /* 0x000f6e0000004200 */
        /* <DEDUP_REMOVED lines=45> */
[----:B------:R-:W4:Y:S01]  /*b8d0*/  LDSM.16.MT88.4 R140, [R169+0x1b000] ;  /* 0x01b00000a98c783b */ /* 0x000f220000004200 */
[----:B------:R-:W-:-:S02]  /*b8e0*/  F2FP.BF16.F32.PACK_AB R5, R212, R207 ;  /* 0x000000cfd405723e */ /* 0x000fc400000010ff */
[----:B------:R-:W-:Y:S02]  /*b8f0*/  F2FP.BF16.F32.PACK_AB R6, R218, R209 ;  /* 0x000000d1da06723e */ /* 0x000fe400000010ff */
[----:B------:R-:W-:-:S07]  /*b900*/  F2FP.BF16.F32.PACK_AB R7, R211, R210 ;  /* 0x000000d2d307723e */ /* 0x000fce00000010ff */
[C---:B--2---:R-:W-:Y:S08]  /*b910*/  HMMA.16816.F32.BF16 R24, R4.reuse, R136, R24 ;  /* 0x000000880418723c */ /* 0x044ff00000041818 */
[C---:B------:R-:W-:Y:S08]  /*b920*/  HMMA.16816.F32.BF16 R28, R4.reuse, R138, R28 ;  /* 0x0000008a041c723c */ /* 0x040ff0000004181c */
[C---:B---3--:R-:W-:Y:S08]  /*b930*/  HMMA.16816.F32.BF16 R8, R4.reuse, R152, R8 ;  /* 0x000000980408723c */ /* 0x048ff00000041808 */
[C---:B------:R-:W-:Y:S01]  /*b940*/  HMMA.16816.F32.BF16 R12, R4.reuse, R154, R12 ;  /* 0x0000009a040c723c */ /* 0x040fe2000004180c */
[----:B------:R-:W-:Y:S07]  /*b950*/  LDSM.16.MT88.4 R152, [R169+0x1d000] ;  /* 0x01d00000a998783b */ /* 0x000fee0000004200 */
[C---:B-1----:R-:W-:Y:S08]  /*b960*/  HMMA.16816.F32.BF16 R16, R4.reuse, R148, R16 ;  /* 0x000000940410723c */ /* 0x042ff00000041810 */
[C---:B------:R-:W-:Y:S01]  /*b970*/  HMMA.16816.F32.BF16 R20, R4.reuse, R150, R20 ;  /* 0x000000960414723c */ /* 0x040fe20000041814 */
[----:B------:R-:W1:Y:S07]  /*b980*/  LDSM.16.MT88.4 R148, [R203+0x3000] ;  /* 0x00300000cb94783b */ /* 0x000e6e0000004200 */
[C---:B-----5:R-:W-:Y:S01]  /*b990*/  HMMA.16816.F32.BF16 R136, R4.reuse, R144, R32 ;  /* 0x000000900488723c */ /* 0x060fe20000041820 */
[----:B------:R-:W-:Y:S07]  /*b9a0*/  LDSM.16.MT88.4 R32, [R196+0x5000] ;  /* 0x00500000c420783b */ /* 0x000fee0000004200 */
[C---:B------:R-:W-:Y:S01]  /*b9b0*/  HMMA.16816.F32.BF16 R132, R4.reuse, R146, R132 ;  /* 0x000000920484723c */ /* 0x040fe20000041884 */
[----:B------:R-:W2:Y:S07]  /*b9c0*/  LDSM.16.MT88.4 R144, [R204+0x1d000] ;  /* 0x01d00000cc90783b */ /* 0x000eae0000004200 */
[C---:B----4-:R-:W-:Y:S08]  /*b9d0*/  HMMA.16816.F32.BF16 R36, R4.reuse, R140, R36 ;  /* 0x0000008c0424723c */ /* 0x050ff00000041824 */
[C---:B------:R-:W-:Y:S01]  /*b9e0*/  HMMA.16816.F32.BF16 R40, R4.reuse, R142, R40 ;  /* 0x0000008e0428723c */ /* 0x040fe20000041828 */
[----:B------:R-:W3:Y:S07]  /*b9f0*/  LDSM.16.MT88.4 R140, [R203+0x5000] ;  /* 0x00500000cb8c783b */ /* 0x000eee0000004200 */
        /* <DEDUP_REMOVED lines=21> */
[C---:B-1----:R-:W-:Y:S08]  /*bb50*/  HMMA.16816.F32.BF16 R100, R4.reuse, R148, R100 ;  /* 0x000000940464723c */ /* 0x042ff00000041864 */
[C---:B------:R-:W-:Y:S01]  /*bb60*/  HMMA.16816.F32.BF16 R104, R4.reuse, R150, R104 ;  /* 0x000000960468723c */ /* 0x040fe20000041868 */
[----:B------:R-:W-:Y:S07]  /*bb70*/  LDSM.16.MT88.4 R148, [R204+0x19800] ;  /* 0x01980000cc94783b */ /* 0x000fee0000004200 */
[C---:B--2---:R-:W-:Y:S08]  /*bb80*/  HMMA.16816.F32.BF16 R108, R4.reuse, R144, R108 ;  /* 0x00000090046c723c */ /* 0x044ff0000004186c */
[C---:B------:R-:W-:Y:S01]  /*bb90*/  HMMA.16816.F32.BF16 R112, R4.reuse, R146, R112 ;  /* 0x000000920470723c */ /* 0x040fe20000041870 */
[----:B------:R-:W-:Y:S07]  /*bba0*/  LDSM.16.MT88.4 R144, [R204+0x1f800] ;  /* 0x01f80000cc90783b */ /* 0x000fee0000004200 */
[C---:B------:R-:W-:Y:S08]  /*bbb0*/  HMMA.16816.F32.BF16 R116, R4.reuse, R152, R116 ;  /* 0x000000980474723c */ /* 0x040ff00000041874 */
[C---:B------:R-:W-:Y:S01]  /*bbc0*/  HMMA.16816.F32.BF16 R120, R4.reuse, R154, R120 ;  /* 0x0000009a0478723c */ /* 0x040fe20000041878 */
[----:B------:R-:W1:Y:S07]  /*bbd0*/  LDSM.16.MT88.4 R152, [R169+0x1f800] ;  /* 0x01f80000a998783b */ /* 0x000e6e0000004200 */
[C---:B------:R-:W-:Y:S08]  /*bbe0*/  HMMA.16816.F32.BF16 R124, R4.reuse, R160, R124 ;  /* 0x000000a0047c723c */ /* 0x040ff0000004187c */
[----:B------:R-:W-:Y:S01]  /*bbf0*/  HMMA.16816.F32.BF16 R128, R4, R162, R128 ;  /* 0x000000a20480723c */ /* 0x000fe20000041880 */
[----:B------:R-:W-:-:S02]  /*bc00*/  F2FP.BF16.F32.PACK_AB R4, R208, R205 ;  /* 0x000000cdd004723e */ /* 0x000fc400000010ff */
[----:B------:R-:W-:Y:S02]  /*bc10*/  F2FP.BF16.F32.PACK_AB R5, R217, R206 ;  /* 0x000000ced905723e */ /* 0x000fe400000010ff */
[----:B------:R-:W-:Y:S02]  /*bc20*/  F2FP.BF16.F32.PACK_AB R6, R215, R214 ;  /* 0x000000d6d706723e */ /* 0x000fe400000010ff */
[----:B------:R-:W-:-:S07]  /*bc30*/  F2FP.BF16.F32.PACK_AB R7, R220, R219 ;  /* 0x000000dbdc07723e */ /* 0x000fce00000010ff */
[C---:B----4-:R-:W-:Y:S01]  /*bc40*/  HMMA.16816.F32.BF16 R160, R4.reuse, R156, R8 ;  /* 0x0000009c04a0723c */ /* 0x050fe20000041808 */
[----:B------:R-:W-:Y:S07]  /*bc50*/  LDSM.16.MT88.4 R8, [R196+0x3800] ;  /* 0x00380000c408783b */ /* 0x000fee0000004200 */
[C---:B------:R-:W-:Y:S01]  /*bc60*/  HMMA.16816.F32.BF16 R156, R4.reuse, R158, R12 ;  /* 0x0000009e049c723c */ /* 0x040fe2000004180c */
[----:B------:R-:W2:Y:S07]  /*bc70*/  LDSM.16.MT88.4 R12, [R196+0x1800] ;  /* 0x00180000c40c783b */ /* 0x000eae0000004200 */
[C---:B---3--:R-:W-:Y:S08]  /*bc80*/  HMMA.16816.F32.BF16 R36, R4.reuse, R140, R36 ;  /* 0x0000008c0424723c */ /* 0x048ff00000041824 */
[C---:B------:R-:W-:Y:S01]  /*bc90*/  HMMA.16816.F32.BF16 R40, R4.reuse, R142, R40 ;  /* 0x0000008e0428723c */ /* 0x040fe20000041828 */
[----:B------:R-:W3:Y:S07]  /*bca0*/  LDSM.16.MT88.4 R140, [R203+0x1800] ;  /* 0x00180000cb8c783b */ /* 0x000eee0000004200 */
[C---:B-1----:R-:W-:Y:S08]  /*bcb0*/  HMMA.16816.F32.BF16 R100, R4.reuse, R152, R100 ;  /* 0x000000980464723c */ /* 0x042ff00000041864 */
[C---:B------:R-:W-:Y:S08]  /*bcc0*/  HMMA.16816.F32.BF16 R104, R4.reuse, R154, R104 ;  /* 0x0000009a0468723c */ /* 0x040ff00000041868 */
[C---:B------:R-:W-:Y:S08]  /*bcd0*/  HMMA.16816.F32.BF16 R68, R4.reuse, R32, R68 ;  /* 0x000000200444723c */ /* 0x040ff00000041844 */
[C---:B------:R-:W-:Y:S01]  /*bce0*/  HMMA.16816.F32.BF16 R72, R4.reuse, R34, R72 ;  /* 0x000000220448723c */ /* 0x040fe20000041848 */
[----:B------:R-:W1:Y:S07]  /*bcf0*/  LDSM.16.MT88.4 R32, [R203+0x7800] ;  /* 0x00780000cb20783b */ /* 0x000e6e0000004200 */
[C---:B------:R-:W-:Y:S01]  /*bd00*/  HMMA.16816.F32.BF16 R152, R4.reuse, R148, R16 ;  /* 0x000000940498723c */ /* 0x040fe20000041810 */
[----:B------:R-:W4:Y:S07]  /*bd10*/  LDSM.16.MT88.4 R16, [R196+0x5800] ;  /* 0x00580000c410783b */ /* 0x000f2e0000004200 */
[C---:B--2---:R-:W-:Y:S08]  /*bd20*/  HMMA.16816.F32.BF16 R136, R4.reuse, R12, R136 ;  /* 0x0000000c0488723c */ /* 0x044ff00000041888 */
[C---:B------:R-:W-:Y:S01]  /*bd30*/  HMMA.16816.F32.BF16 R132, R4.reuse, R14, R132 ;  /* 0x0000000e0484723c */ /* 0x040fe20000041884 */
[----:B------:R-:W2:Y:S07]  /*bd40*/  LDSM.16.MT88.4 R12, [R196+0x7800] ;  /* 0x00780000c40c783b */ /* 0x000eae0000004200 */
[----:B------:R-:W-:Y:S01]  /*bd50*/  HMMA.16816.F32.BF16 R148, R4, R150, R20 ;  /* 0x000000960494723c */ /* 0x000fe20000041814 */
        /* <DEDUP_REMOVED lines=17> */
[----:B---3--:R-:W-:Y:S01]  /*be70*/  HMMA.16816.F32.BF16 R144, R4, R140, R24 ;  /* 0x0000008c0490723c */ /* 0x008fe20000041818 */
        /* <DEDUP_REMOVED lines=26> */
[C---:B----4-:R-:W-:Y:S08]  /*c020*/  HMMA.16816.F32.BF16 R92, R4.reuse, R16, R92 ;  /* 0x00000010045c723c */ /* 0x050ff0000004185c */
[C---:B------:R-:W-:Y:S08]  /*c030*/  HMMA.16816.F32.BF16 R96, R4.reuse, R18, R96 ;  /* 0x000000120460723c */ /* 0x040ff00000041860 */
[C---:B--2---:R-:W-:Y:S08]  /*c040*/  HMMA.16816.F32.BF16 R124, R4.reuse, R12, R124 ;  /* 0x0000000c047c723c */ /* 0x044ff0000004187c */
[----:B------:R-:W-:-:S15]  /*c050*/  HMMA.16816.F32.BF16 R128, R4, R14, R128 ;  /* 0x0000000e0480723c */ /* 0x000fde0000041880 */
[----:B------:R-:W-:-:S05]  /*c060*/  NOP ;  /* 0x0000000000007918 */ /* 0x000fca0000000000 */
.L_x_886:
[----:B------:R-:W-:-:S13]  /*c070*/  ISETP.GE.AND P1, PT, R233, RZ, PT ;  /* 0x000000ffe900720c */ /* 0x000fda0003f26270 */
[----:B------:R-:W-:Y:S05]  /*c080*/  @!P1 BRA `(.L_x_889) ;  /* 0x0000003400109947 */ /* 0x000fea0003800000 */
[----:B------:R-:W-:Y:S01]  /*c090*/  IMAD.SHL.U32 R2, R168, 0x20, RZ ;  /* 0x00000020a8027824 */ /* 0x000fe200078e00ff */
[----:B------:R-:W-:Y:S01]  /*c0a0*/  LOP3.LUT R165, R165, 0x1c0, R0, 0xf8, !PT ;  /* 0x000001c0a5a57812 */ /* 0x000fe200078ef800 */
[----:B------:R-:W1:Y:S01]  /*c0b0*/  LDCU.64 UR6, c[0x0][0x3c0] ;  /* 0x00007800ff0677ac */ /* 0x000e620008000a00 */
[C---:B------:R-:W-:Y:S01]  /*c0c0*/  LOP3.LUT R5, R0.reuse, 0x200, RZ, 0xc0, !PT ;  /* 0x0000020000057812 */ /* 0x040fe200078ec0ff */
[----:B------:R-:W-:Y:S01]  /*c0d0*/  IMAD.MOV.U32 R222, RZ, RZ, 0x40 ;  /* 0x00000040ffde7424 */ /* 0x000fe200078e00ff */
[--C-:B------:R-:W-:Y:S01]  /*c0e0*/  SHF.R.U32.HI R221, RZ, 0x1, R168.reuse ;  /* 0x00000001ffdd7819 */ /* 0x100fe200000116a8 */
[----:B------:R-:W-:Y:S01]  /*c0f0*/  IMAD.MOV.U32 R224, RZ, RZ, 0x20 ;  /* 0x00000020ffe07424 */ /* 0x000fe200078e00ff */
[----:B------:R-:W-:Y:S01]  /*c100*/  LOP3.LUT R227, R0, 0x400, RZ, 0xc0, !PT ;  /* 0x0000040000e37812 */ /* 0x000fe200078ec0ff */
[----:B------:R-:W2:Y:S01]  /*c110*/  LDCU UR9, c[0x0][0x50c] ;  /* 0x0000a180ff0977ac */ /* 0x000ea20008000800 */
[----:B------:R-:W-:Y:S02]  /*c120*/  LOP3.LUT R168, R165, 0x8, R168, 0x78, !PT ;  /* 0x00000008a5a87812 */ /* 0x000fe400078e78a8 */
[----:B------:R-:W-:Y:S01]  /*c130*/  LOP3.LUT R2, R5, 0x7c00, R2, 0xf8, !PT ;  /* 0x00007c0005027812 */ /* 0x000fe200078ef802 */
[----:B------:R-:W3:Y:S01]  /*c140*/  LDCU UR4, c[0x0][0x45c] ;  /* 0x00008b80ff0477ac */ /* 0x000ee20008000800 */
[----:B------:R-:W-:Y:S01]  /*c150*/  LOP3.LUT R221, R165, 0x8, R221, 0x78, !PT ;  /* 0x00000008a5dd7812 */ /* 0x000fe200078e78dd */
[----:B------:R-:W-:Y:S01]  /*c160*/  IMAD R227, R168, 0x2, R227 ;  /* 0x00000002a8e37824 */ /* 0x000fe200078e02e3 */
[----:B------:R-:W-:-:S02]  /*c170*/  SEL R222, R222, 0xffffffc0, !P6 ;  /* 0xffffffc0dede7807 */ /* 0x000fc40007000000 */
        /* <DEDUP_REMOVED lines=20> */
[----:B--23--:R-:W-:Y:S08]  /*c2c0*/  BRA `(.L_x_890) ;  /* 0x0000000000647947 */ /* 0x00cff00003800000 */
.L_x_892:
        /* <DEDUP_REMOVED lines=25> */
.L_x_890:
        /* <DEDUP_REMOVED lines=14> */
[----:B------:R-:W-:Y:S06]  /*c540*/  LDGSTS.E.BYPASS.LTC128B.128 [R234+0x18000], desc[UR12][R170.64] ;  /* 0x18000000aaea7fae */ /* 0x000fec000b981a0c */
[----:B------:R-:W-:Y:S06]  /*c550*/  LDGSTS.E.BYPASS.LTC128B.128 [R234+0x1a000], desc[UR12][R170.64+0x80] ;  /* 0x1a000080aaea7fae */ /* 0x000fec000b981a0c */
[----:B------:R-:W-:Y:S06]  /*c560*/  LDGSTS.E.BYPASS.LTC128B.128 [R234+0x1c000], desc[UR12][R170.64+0x100] ;  /* 0x1c000100aaea7fae */ /* 0x000fec000b981a0c */
[----:B------:R-:W-:Y:S06]  /*c570*/  LDGSTS.E.BYPASS.LTC128B.128 [R234+0x1e000], desc[UR12][R170.64+0x180] ;  /* 0x1e000180aaea7fae */ /* 0x000fec000b981a0c */
[----:B------:R-:W-:Y:S06]  /*c580*/  LDGSTS.E.BYPASS.LTC128B.128 [R234+0x19000], desc[UR12][R166.64] ;  /* 0x19000000a6ea7fae */ /* 0x000fec000b981a0c */
[----:B------:R-:W-:Y:S06]  /*c590*/  LDGSTS.E.BYPASS.LTC128B.128 [R234+0x1b000], desc[UR12][R166.64+0x80] ;  /* 0x1b000080a6ea7fae */ /* 0x000fec000b981a0c */
[----:B------:R-:W-:Y:S06]  /*c5a0*/  LDGSTS.E.BYPASS.LTC128B.128 [R234+0x1d000], desc[UR12][R166.64+0x100] ;  /* 0x1d000100a6ea7fae */ /* 0x000fec000b981a0c */
[----:B------:R1:W-:Y:S06]  /*c5b0*/  LDGSTS.E.BYPASS.LTC128B.128 [R234+0x1f000], desc[UR12][R166.64+0x180] ;  /* 0x1f000180a6ea7fae */ /* 0x0003ec000b981a0c */
[----:B------:R-:W-:Y:S06]  /*c5c0*/  LDSM.16.M88.4 R172, [R223] ;  /* 0x00000000dfac783b */ /* 0x000fec0000000200 */
[----:B------:R-:W2:Y:S06]  /*c5d0*/  LDSM.16.M88.4 R176, [R227+0x10000] ;  /* 0x01000000e3b0783b */ /* 0x000eac0000000200 */
[----:B------:R-:W3:Y:S06]  /*c5e0*/  LDSM.16.M88.4 R180, [R227+0x10800] ;  /* 0x01080000e3b4783b */ /* 0x000eec0000000200 */
[----:B------:R-:W4:Y:S06]  /*c5f0*/  LDSM.16.M88.4 R184, [R227+0x11000] ;  /* 0x01100000e3b8783b */ /* 0x000f2c0000000200 */
[----:B------:R-:W0:Y:S06]  /*c600*/  LDGDEPBAR ;  /* 0x00000000000079af */ /* 0x000e2c0000000000 */
[----:B------:R-:W5:Y:S06]  /*c610*/  LDSM.16.M88.4 R188, [R227+0x11800] ;  /* 0x01180000e3bc783b */ /* 0x000f6c0000000200 */
[----:B------:R-:W-:Y:S06]  /*c620*/  LDSM.16.M88.4 R192, [R217] ;  /* 0x00000000d9c0783b */ /* 0x000fec0000000200 */
[----:B------:R-:W5:Y:S01]  /*c630*/  LDSM.16.M88.4 R196, [R218+0x10000] ;  /* 0x01000000dac4783b */ /* 0x000f620000000200 */
[C---:B--2---:R-:W-:Y:S05]  /*c640*/  HMMA.16816.F32.BF16 R4, R172.reuse, R176, RZ ;  /* 0x000000b0ac04723c */ /* 0x044fea00000418ff */
[----:B------:R-:W2:Y:S06]  /*c650*/  LDSM.16.M88.4 R200, [R218+0x10800] ;  /* 0x01080000dac8783b */ /* 0x000eac0000000200 */
[----:B-1----:R-:W-:Y:S01]  /*c660*/  LDSM.16.M88.4 R164, [R225+0x11000] ;  /* 0x01100000e1a4783b */ /* 0x002fe20000000200 */
[C---:B------:R-:W-:Y:S05]  /*c670*/  HMMA.16816.F32.BF16 R8, R172.reuse, R178, RZ ;  /* 0x000000b2ac08723c */ /* 0x040fea00000418ff */
[----:B------:R-:W1:Y:S03]  /*c680*/  LDSM.16.M88.4 R176, [R218+0x11000] ;  /* 0x01100000dab0783b */ /* 0x000e660000000200 */
[C---:B---3--:R-:W-:Y:S03]  /*c690*/  HMMA.16816.F32.BF16 R12, R172.reuse, R180, RZ ;  /* 0x000000b4ac0c723c */ /* 0x048fe600000418ff */
[----:B------:R-:W-:Y:S05]  /*c6a0*/  LDSM.16.M88.4 R204, [R216+0x10000] ;  /* 0x01000000d8cc783b */ /* 0x000fea0000000200 */
[C---:B------:R-:W-:Y:S01]  /*c6b0*/  HMMA.16816.F32.BF16 R16, R172.reuse, R182, RZ ;  /* 0x000000b6ac10723c */ /* 0x040fe200000418ff */
[----:B------:R-:W-:Y:S06]  /*c6c0*/  LDSM.16.M88.4 R180, [R222] ;  /* 0x00000000deb4783b */ /* 0x000fec0000000200 */
[----:B------:R-:W-:Y:S01]  /*c6d0*/  LDSM.16.M88.4 R208, [R225+0x12000] ;  /* 0x01200000e1d0783b */ /* 0x000fe20000000200 */
[C---:B----4-:R-:W-:Y:S05]  /*c6e0*/  HMMA.16816.F32.BF16 R20, R172.reuse, R184, RZ ;  /* 0x000000b8ac14723c */ /* 0x050fea00000418ff */
[----:B------:R-:W-:Y:S03]  /*c6f0*/  LDSM.16.M88.4 R212, [R218+0x14000] ;  /* 0x01400000dad4783b */ /* 0x000fe60000000200 */
[C---:B------:R-:W-:Y:S03]  /*c700*/  HMMA.16816.F32.BF16 R24, R172.reuse, R186, RZ ;  /* 0x000000baac18723c */ /* 0x040fe600000418ff */
[----:B------:R-:W-:Y:S05]  /*c710*/  LDSM.16.M88.4 R184, [R225+0x10000] ;  /* 0x01000000e1b8783b */ /* 0x000fea0000000200 */
[C---:B-----5:R-:W-:Y:S08]  /*c720*/  HMMA.16816.F32.BF16 R28, R172.reuse, R188, RZ ;  /* 0x000000bcac1c723c */ /* 0x060ff000000418ff */
[----:B------:R-:W-:Y:S01]  /*c730*/  HMMA.16816.F32.BF16 R32, R172, R190, RZ ;  /* 0x000000beac20723c */ /* 0x000fe200000418ff */
[----:B------:R-:W3:Y:S06]  /*c740*/  LDSM.16.M88.4 R172, [R218+0x11800] ;  /* 0x01180000daac783b */ /* 0x000eec0000000200 */
[----:B------:R-:W4:Y:S01]  /*c750*/  LDSM.16.M88.4 R188, [R225+0x10800] ;  /* 0x01080000e1bc783b */ /* 0x000f220000000200 */
[C---:B------:R-:W-:Y:S08]  /*c760*/  HMMA.16816.F32.BF16 R4, R192.reuse, R196, R4 ;  /* 0x000000c4c004723c */ /* 0x040ff00000041804 */
[C---:B------:R-:W-:Y:S01]  /*c770*/  HMMA.16816.F32.BF16 R8, R192.reuse, R198, R8 ;  /* 0x000000c6c008723c */ /* 0x040fe20000041808 */
[----:B------:R-:W5:Y:S07]  /*c780*/  LDSM.16.M88.4 R196, [R225+0x11800] ;  /* 0x01180000e1c4783b */ /* 0x000f6e0000000200 */
[C---:B--2---:R-:W-:Y:S08]  /*c790*/  HMMA.16816.F32.BF16 R12, R192.reuse, R200, R12 ;  /* 0x000000c8c00c723c */ /* 0x044ff0000004180c */
[C---:B------:R-:W-:Y:S01]  /*c7a0*/  HMMA.16816.F32.BF16 R16, R192.reuse, R202, R16 ;  /* 0x000000cac010723c */ /* 0x040fe20000041810 */
[----:B------:R-:W2:Y:S07]  /*c7b0*/  LDSM.16.M88.4 R200, [R219] ;  /* 0x00000000dbc8783b */ /* 0x000eae0000000200 */
[C---:B-1----:R-:W-:Y:S08]  /*c7c0*/  HMMA.16816.F32.BF16 R20, R192.reuse, R176, R20 ;  /* 0x000000b0c014723c */ /* 0x042ff00000041814 */
[C---:B------:R-:W-:Y:S01]  /*c7d0*/  HMMA.16816.F32.BF16 R24, R192.reuse, R178, R24 ;  /* 0x000000b2c018723c */ /* 0x040fe20000041818 */
[----:B------:R-:W-:Y:S07]  /*c7e0*/  LDSM.16.M88.4 R176, [R216+0x11800] ;  /* 0x01180000d8b0783b */ /* 0x000fee0000000200 */
[C---:B---3--:R-:W-:Y:S08]  /*c7f0*/  HMMA.16816.F32.BF16 R28, R192.reuse, R172, R28 ;  /* 0x000000acc01c723c */ /* 0x048ff0000004181c */
[----:B------:R-:W-:Y:S01]  /*c800*/  HMMA.16816.F32.BF16 R32, R192, R174, R32 ;  /* 0x000000aec020723c */ /* 0x000fe20000041820 */
[----:B------:R-:W1:Y:S06]  /*c810*/  LDSM.16.M88.4 R172, [R216+0x10800] ;  /* 0x01080000d8ac783b */ /* 0x000e6c0000000200 */
[----:B------:R-:W-:Y:S01]  /*c820*/  LDSM.16.M88.4 R192, [R227+0x13000] ;  /* 0x01300000e3c0783b */ /* 0x000fe20000000200 */
[C---:B------:R-:W-:Y:S08]  /*c830*/  HMMA.16816.F32.BF16 R4, R180.reuse, R184, R4 ;  /* 0x000000b8b404723c */ /* 0x040ff00000041804 */
[C---:B------:R-:W-:Y:S01]  /*c840*/  HMMA.16816.F32.BF16 R8, R180.reuse, R186, R8 ;  /* 0x000000bab408723c */ /* 0x040fe20000041808 */
[----:B------:R-:W-:Y:S07]  /*c850*/  LDSM.16.M88.4 R184, [R227+0x12000] ;  /* 0x01200000e3b8783b */ /* 0x000fee0000000200 */
[C---:B----4-:R-:W-:Y:S08]  /*c860*/  HMMA.16816.F32.BF16 R12, R180.reuse, R188, R12 ;  /* 0x000000bcb40c723c */ /* 0x050ff0000004180c */
[C---:B------:R-:W-:Y:S01]  /*c870*/  HMMA.16816.F32.BF16 R16, R180.reuse, R190, R16 ;  /* 0x000000beb410723c */ /* 0x040fe20000041810 */
[----:B------:R-:W-:Y:S07]  /*c880*/  LDSM.16.M88.4 R188, [R227+0x12800] ;  /* 0x01280000e3bc783b */ /* 0x000fee0000000200 */
[C---:B------:R-:W-:Y:S08]  /*c890*/  HMMA.16816.F32.BF16 R20, R180.reuse, R164, R20 ;  /* 0x000000a4b414723c */ /* 0x040ff00000041814 */
[C---:B------:R-:W-:Y:S01]  /*c8a0*/  HMMA.16816.F32.BF16 R24, R180.reuse, R166, R24 ;  /* 0x000000a6b418723c */ /* 0x040fe20000041818 */
[----:B------:R-:W3:Y:S07]  /*c8b0*/  LDSM.16.M88.4 R164, [R216+0x11000] ;  /* 0x01100000d8a4783b */ /* 0x000eee0000000200 */
[C---:B-----5:R-:W-:Y:S08]  /*c8c0*/  HMMA.16816.F32.BF16 R28, R180.reuse, R196, R28 ;  /* 0x000000c4b41c723c */ /* 0x060ff0000004181c */
[----:B------:R-:W-:Y:S01]  /*c8d0*/  HMMA.16816.F32.BF16 R32, R180, R198, R32 ;  /* 0x000000c6b420723c */ /* 0x000fe20000041820 */
[----:B------:R-:W4:Y:S06]  /*c8e0*/  LDSM.16.M88.4 R180, [R223+0x4000] ;  /* 0x00400000dfb4783b */ /* 0x000f2c0000000200 */
[----:B------:R-:W-:Y:S01]  /*c8f0*/  LDSM.16.M88.4 R196, [R217+0x4000] ;  /* 0x00400000d9c4783b */ /* 0x000fe20000000200 */
[C---:B--2---:R-:W-:Y:S08]  /*c900*/  HMMA.16816.F32.BF16 R4, R200.reuse, R204, R4 ;  /* 0x000000ccc804723c */ /* 0x044ff00000041804 */
[C---:B------:R-:W-:Y:S01]  /*c910*/  HMMA.16816.F32.BF16 R8, R200.reuse, R206, R8 ;  /* 0x000000cec808723c */ /* 0x040fe20000041808 */
[----:B------:R-:W-:Y:S07]  /*c920*/  LDSM.16.M88.4 R204, [R218+0x12000] ;  /* 0x01200000dacc783b */ /* 0x000fee0000000200 */
[C---:B-1----:R-:W-:Y:S08]  /*c930*/  HMMA.16816.F32.BF16 R12, R200.reuse, R172, R12 ;  /* 0x000000acc80c723c */ /* 0x042ff0000004180c */
[C---:B------:R-:W-:Y:S01]  /*c940*/  HMMA.16816.F32.BF16 R16, R200.reuse, R174, R16 ;  /* 0x000000aec810723c */ /* 0x040fe20000041810 */
[----:B------:R-:W1:Y:S07]  /*c950*/  LDSM.16.M88.4 R172, [R227+0x13800] ;  /* 0x01380000e3ac783b */ /* 0x000e6e0000000200 */
[C---:B---3--:R-:W-:Y:S08]  /*c960*/  HMMA.16816.F32.BF16 R20, R200.reuse, R164, R20 ;  /* 0x000000a4c814723c */ /* 0x048ff00000041814 */
[C---:B------:R-:W-:Y:S01]  /*c970*/  HMMA.16816.F32.BF16 R24, R200.reuse, R166, R24 ;  /* 0x000000a6c818723c */ /* 0x040fe20000041818 */
[----:B------:R-:W2:Y:S07]  /*c980*/  LDSM.16.M88.4 R164, [R218+0x12800] ;  /* 0x01280000daa4783b */ /* 0x000eae0000000200 */
[C---:B------:R-:W-:Y:S08]  /*c990*/  HMMA.16816.F32.BF16 R28, R200.reuse, R176, R28 ;  /* 0x000000b0c81c723c */ /* 0x040ff0000004181c */
[----:B------:R-:W-:Y:S01]  /*c9a0*/  HMMA.16816.F32.BF16 R32, R200, R178, R32 ;  /* 0x000000b2c820723c */ /* 0x000fe20000041820 */
[----:B------:R-:W3:Y:S06]  /*c9b0*/  LDSM.16.M88.4 R176, [R218+0x13000] ;  /* 0x01300000dab0783b */ /* 0x000eec0000000200 */
[----:B------:R-:W-:Y:S01]  /*c9c0*/  LDSM.16.M88.4 R200, [R222+0x4000] ;  /* 0x00400000dec8783b */ /* 0x000fe20000000200 */
[C---:B----4-:R-:W-:Y:S08]  /*c9d0*/  HMMA.16816.F32.BF16 R4, R180.reuse, R184, R4 ;  /* 0x000000b8b404723c */ /* 0x050ff00000041804 */
        /* <DEDUP_REMOVED lines=10> */
[----:B------:R-:W1:Y:S06]  /*ca80*/  LDSM.16.M88.4 R172, [R225+0x12800] ;  /* 0x01280000e1ac783b */ /* 0x000e6c0000000200 */
[----:B------:R-:W5:Y:S01]  /*ca90*/  LDSM.16.M88.4 R180, [R225+0x13000] ;  /* 0x01300000e1b4783b */ /* 0x000f620000000200 */
        /* <DEDUP_REMOVED lines=11> */
[----:B------:R-:W4:Y:S06]  /*cb50*/  LDSM.16.M88.4 R184, [R216+0x13800] ;  /* 0x01380000d8b8783b */ /* 0x000f2c0000000200 */
[----:B------:R-:W-:Y:S01]  /*cb60*/  LDSM.16.M88.4 R196, [R223+0x8000] ;  /* 0x00800000dfc4783b */ /* 0x000fe20000000200 */
[C---:B------:R-:W-:Y:S08]  /*cb70*/  HMMA.16816.F32.BF16 R4, R200.reuse, R208, R4 ;  /* 0x000000d0c804723c */ /* 0x040ff00000041804 */
[C---:B------:R-:W-:Y:S01]  /*cb80*/  HMMA.16816.F32.BF16 R8, R200.reuse, R210, R8 ;  /* 0x000000d2c808723c */ /* 0x040fe20000041808 */
[----:B------:R-:W4:Y:S07]  /*cb90*/  LDSM.16.M88.4 R208, [R227+0x14000] ;  /* 0x01400000e3d0783b */ /* 0x000f2e0000000200 */
[C---:B-1----:R-:W-:Y:S08]  /*cba0*/  HMMA.16816.F32.BF16 R12, R200.reuse, R172, R12 ;  /* 0x000000acc80c723c */ /* 0x042ff0000004180c */
[C---:B------:R-:W-:Y:S01]  /*cbb0*/  HMMA.16816.F32.BF16 R16, R200.reuse, R174, R16 ;  /* 0x000000aec810723c */ /* 0x040fe20000041810 */
[----:B------:R-:W1:Y:S07]  /*cbc0*/  LDSM.16.M88.4 R172, [R227+0x14800] ;  /* 0x01480000e3ac783b */ /* 0x000e6e0000000200 */
[C---:B-----5:R-:W-:Y:S08]  /*cbd0*/  HMMA.16816.F32.BF16 R20, R200.reuse, R180, R20 ;  /* 0x000000b4c814723c */ /* 0x060ff00000041814 */
[C---:B------:R-:W-:Y:S01]  /*cbe0*/  HMMA.16816.F32.BF16 R24, R200.reuse, R182, R24 ;  /* 0x000000b6c818723c */ /* 0x040fe20000041818 */
[----:B------:R-:W5:Y:S07]  /*cbf0*/  LDSM.16.M88.4 R180, [R227+0x15000] ;  /* 0x01500000e3b4783b */ /* 0x000f6e0000000200 */
[C---:B------:R-:W-:Y:S08]  /*cc00*/  HMMA.16816.F32.BF16 R28, R200.reuse, R188, R28 ;  /* 0x000000bcc81c723c */ /* 0x040ff0000004181c */
[----:B------:R-:W-:Y:S01]  /*cc10*/  HMMA.16816.F32.BF16 R32, R200, R190, R32 ;  /* 0x000000bec820723c */ /* 0x000fe20000041820 */
[----:B------:R-:W5:Y:S06]  /*cc20*/  LDSM.16.M88.4 R188, [R227+0x15800] ;  /* 0x01580000e3bc783b */ /* 0x000f6c0000000200 */
[----:B------:R-:W5:Y:S01]  /*cc30*/  LDSM.16.M88.4 R200, [R217+0x8000] ;  /* 0x00800000d9c8783b */ /* 0x000f620000000200 */
        /* <DEDUP_REMOVED lines=12> */
[----:B------:R-:W4:Y:S01]  /*cd00*/  LDSM.16.M88.4 R192, [R222+0x8000] ;  /* 0x00800000dec0783b */ /* 0x000f220000000200 */
[C---:B------:R-:W-:Y:S08]  /*cd10*/  HMMA.16816.F32.BF16 R4, R196.reuse, R208, R4 ;  /* 0x000000d0c404723c */ /* 0x040ff00000041804 */
[C---:B------:R-:W-:Y:S01]  /*cd20*/  HMMA.16816.F32.BF16 R8, R196.reuse, R210, R8 ;  /* 0x000000d2c408723c */ /* 0x040fe20000041808 */
[----:B------:R-:W-:Y:S07]  /*cd30*/  LDSM.16.M88.4 R208, [R216+0x14000] ;  /* 0x01400000d8d0783b */ /* 0x000fee0000000200 */
        /* <DEDUP_REMOVED lines=35> */
[----:B------:R-:W-:Y:S01]  /*cf70*/  LDSM.16.M88.4 R192, [R217+0xc000] ;  /* 0x00c00000d9c0783b */ /* 0x000fe20000000200 */
        /* <DEDUP_REMOVED lines=27> */
[C---:B------:R-:W-:Y:S08]  /*d130*/  HMMA.16816.F32.BF16 R8, R192.reuse, R210, R8 ;  /* 0x000000d2c008723c */ /* 0x040ff00000041808 */
[C---:B--2---:R-:W-:Y:S08]  /*d140*/  HMMA.16816.F32.BF16 R12, R192.reuse, R164, R12 ;  /* 0x000000a4c00c723c */ /* 0x044ff0000004180c */
[C---:B------:R-:W-:Y:S01]  /*d150*/  HMMA.16816.F32.BF16 R16, R192.reuse, R166, R16 ;  /* 0x000000a6c010723c */ /* 0x040fe20000041810 */
[----:B------:R-:W2:Y:S07]  /*d160*/  LDSM.16.M88.4 R164, [R216+0x16800] ;  /* 0x01680000d8a4783b */ /* 0x000eae0000000200 */
[C---:B---3--:R-:W-:Y:S08]  /*d170*/  HMMA.16816.F32.BF16 R20, R192.reuse, R176, R20 ;  /* 0x000000b0c014723c */ /* 0x048ff00000041814 */
[C---:B------:R-:W-:Y:S08]  /*d180*/  HMMA.16816.F32.BF16 R24, R192.reuse, R178, R24 ;  /* 0x000000b2c018723c */ /* 0x040ff00000041818 */
[C---:B----4-:R-:W-:Y:S08]  /*d190*/  HMMA.16816.F32.BF16 R28, R192.reuse, R184, R28 ;  /* 0x000000b8c01c723c */ /* 0x050ff0000004181c */
[----:B------:R-:W-:Y:S08]  /*d1a0*/  HMMA.16816.F32.BF16 R32, R192, R186, R32 ;  /* 0x000000bac020723c */ /* 0x000ff00000041820 */
[C---:B------:R-:W-:Y:S08]  /*d1b0*/  HMMA.16816.F32.BF16 R4, R196.reuse, R204, R4 ;  /* 0x000000ccc404723c */ /* 0x040ff00000041804 */
[C---:B------:R-:W-:Y:S08]  /*d1c0*/  HMMA.16816.F32.BF16 R8, R196.reuse, R206, R8 ;  /* 0x000000cec408723c */ /* 0x040ff00000041808 */
[C---:B-1----:R-:W-:Y:S08]  /*d1d0*/  HMMA.16816.F32.BF16 R12, R196.reuse, R172, R12 ;  /* 0x000000acc40c723c */ /* 0x042ff0000004180c */
        /* <DEDUP_REMOVED lines=96> */
[----:B------:R-:W-:Y:S06]  /*d7e0*/  @P0 BRA `(.L_x_892) ;  /* 0xffffffe800b80947 */ /* 0x000fec000383ffff */
.L_x_891:
[----:B------:R-:W5:Y:S01]  /*d7f0*/  SHFL.BFLY PT, R6, R13, 0x2, 0x1f ;  /* 0x0c401f000d067f89 */ /* 0x000f6200000e0000 */
[----:B---34-:R-:W-:Y:S02]  /*d800*/  FMNMX3.FTZ R7, R7, R166, R165, !PT ;  /* 0x000000a607077276 */ /* 0x018fe400078100a5 */
[----:B------:R-:W-:Y:S05]  /*d810*/  MOV R181, R238 ;  /* 0x000000ee00b57202 */ /* 0x000fea0000000f00 */
[----:B------:R-:W-:Y:S01]  /*d820*/  LDSM.16.MT88.4 R20, [R220+0x18000] ;  /* 0x01800000dc14783b */ /* 0x000fe20000004200 */
[----:B------:R-:W-:Y:S04]  /*d830*/  @P6 IADD3 R181, PT, PT, R236, -0x40, RZ ;  /* 0xffffffc0ecb56810 */ /* 0x000fe80007ffe0ff */
[----:B------:R-:W-:Y:S03]  /*d840*/  IADD3 R180, PT, PT, R224, R181, RZ ;  /* 0x000000b5e0b47210 */ /* 0x000fe60007ffe0ff */
[----:B------:R-:W3:Y:S08]  /*d850*/  SHFL.BFLY PT, R2, R7, 0x2, 0x1f ;  /* 0x0c401f0007027f89 */ /* 0x000ef000000e0000 */
[----:B------:R-:W-:Y:S08]  /*d860*/  LDSM.16.MT88.4 R28, [R181] ;  /* 0x00000000b51c783b */ /* 0x000ff00000004200 */
[----:B------:R-:W-:Y:S08]  /*d870*/  LDSM.16.MT88.4 R172, [R220+0x1c800] ;  /* 0x01c80000dcac783b */ /* 0x000ff00000004200 */
[----:B------:R-:W-:Y:S01]  /*d880*/  LDSM.16.MT88.4 R176, [R181+0x4800] ;  /* 0x00480000b5b0783b */ /* 0x000fe20000004200 */
[----:B-----5:R-:W-:Y:S02]  /*d890*/  FMNMX.FTZ R9, R13, R6, !PT ;  /* 0x000000060d097209 */ /* 0x020fe40007810000 */
[----:B---3--:R-:W-:Y:S05]  /*d8a0*/  FMNMX.FTZ R4, R7, R2, !PT ;  /* 0x0000000207047209 */ /* 0x008fea0007810000 */
[----:B------:R-:W3:Y:S08]  /*d8b0*/  SHFL.BFLY PT, R164, R9, 0x1, 0x1f ;  /* 0x0c201f0009a47f89 */ /* 0x000ef000000e0000 */
[----:B------:R-:W4:Y:S08]  /*d8c0*/  SHFL.BFLY PT, R3, R4, 0x1, 0x1f ;  /* 0x0c201f0004037f89 */ /* 0x000f3000000e0000 */
[----:B-1----:R-:W1:Y:S01]  /*d8d0*/  LDSM.16.MT88.4 R12, [R221+0x18000] ;  /* 0x01800000dd0c783b */ /* 0x002e620000004200 */
[----:B---3--:R-:W-:Y:S02]  /*d8e0*/  FMNMX.FTZ R164, R9, R164, !PT ;  /* 0x000000a409a47209 */ /* 0x008fe40007810000 */
[----:B----4-:R-:W-:Y:S03]  /*d8f0*/  FMNMX.FTZ R3, R4, R3, !PT ;  /* 0x0000000304037209 */ /* 0x010fe60007810000 */
        /* <DEDUP_REMOVED lines=26> */
[----:B------:R-:W4:Y:S01]  /*daa0*/  MUFU.EX2 R0, R6 ;  /* 0x0000000600007308 */ /* 0x000f220000000800 */
        /* <DEDUP_REMOVED lines=8> */
[C---:B---3--:R-:W-:Y:S01]  /*db30*/  FMUL.FTZ R4, R2.reuse, R160 ;  /* 0x000000a002047220 */ /* 0x048fe20000410000 */
[C---:B------:R-:W-:Y:S01]  /*db40*/  FMUL.FTZ R5, R2.reuse, R161 ;  /* 0x000000a102057220 */ /* 0x040fe20000410000 */
[C---:B------:R-:W-:Y:S01]  /*db50*/  FMUL.FTZ R8, R2.reuse, R156 ;  /* 0x0000009c02087220 */ /* 0x040fe20000410000 */
[C---:B------:R-:W-:Y:S01]  /*db60*/  FMUL.FTZ R9, R2.reuse, R157 ;  /* 0x0000009d02097220 */ /* 0x040fe20000410000 */
[C---:B------:R-:W-:Y:S01]  /*db70*/  FMUL.FTZ R16, R2.reuse, R148 ;  /* 0x0000009402107220 */ /* 0x040fe20000410000 */
[C---:B------:R-:W-:Y:S01]  /*db80*/  FMUL.FTZ R17, R2.reuse, R149 ;  /* 0x0000009502117220 */ /* 0x040fe20000410000 */
[----:B------:R-:W-:Y:S03]  /*db90*/  FMUL.FTZ R24, R2, R140 ;  /* 0x0000008c02187220 */ /* 0x000fe60000410000 */
[----:B------:R-:W3:Y:S01]  /*dba0*/  MUFU.EX2 R188, R188 ;  /* 0x000000bc00bc7308 */ /* 0x000ee20000000800 */
[C---:B----4-:R-:W-:Y:S01]  /*dbb0*/  FMUL.FTZ R6, R0.reuse, R162 ;  /* 0x000000a200067220 */ /* 0x050fe20000410000 */
        /* <DEDUP_REMOVED lines=15> */
[----:B---3--:R-:W-:Y:S01]  /*dcb0*/  F2FP.BF16.F32.PACK_AB R160, R188, R189 ;  /* 0x000000bdbca0723e */ /* 0x008fe200000010ff */
        /* <DEDUP_REMOVED lines=14> */
[----:B------:R-:W3:Y:S01]  /*dda0*/  MUFU.EX2 R185, R185 ;  /* 0x000000b900b97308 */ /* 0x000ee20000000800 */
        /* <DEDUP_REMOVED lines=16> */
[----:B---3--:R-:W-:Y:S01]  /*deb0*/  F2FP.BF16.F32.PACK_AB R162, R185, R186 ;  /* 0x000000bab9a2723e */ /* 0x008fe200000010ff */
        /* <DEDUP_REMOVED lines=132> */
[C---:B------:R-:W-:Y:S01]  /*e700*/  ISETP.NE.AND P0, PT, R233.reuse, RZ, PT ;  /* 0x000000ffe900720c */ /* 0x040fe20003f05270 */
[----:B------:R-:W-:Y:S01]  /*e710*/  FFMA.FTZ R187, R0, R235, R187 ;  /* 0x000000eb00bb7223 */ /* 0x000fe200000100bb */
[C---:B------:R-:W-:Y:S04]  /*e720*/  HMMA.16816.F32.BF16 R60, R160.reuse, R140, R60 ;  /* 0x0000008ca03c723c */ /* 0x040fe8000004183c */
[----:B------:R-:W-:Y:S01]  /*e730*/  MUFU.EX2 R197, R197 ;  /* 0x000000c500c57308 */ /* 0x000fe20000000800 */
[----:B------:R-:W-:Y:S01]  /*e740*/  FADD.FTZ R189, R188, R189 ;  /* 0x000000bdbcbd7221 */ /* 0x000fe20000010000 */
[----:B------:R-:W-:Y:S01]  /*e750*/  FADD.FTZ R184, R184, R187 ;  /* 0x000000bbb8b87221 */ /* 0x000fe20000010000 */
[----:B------:R-:W-:Y:S02]  /*e760*/  IADD3 R233, PT, PT, R233, -0x1, RZ ;  /* 0xffffffffe9e97810 */ /* 0x000fe40007ffe0ff */
        /* <DEDUP_REMOVED lines=213> */
[----:B------:R-:W-:Y:S11]  /*f4c0*/  @P0 BRA `(.L_x_890) ;  /* 0xffffffcc00e40947 */ /* 0x000ff6000383ffff */
.L_x_889:
        /* <DEDUP_REMOVED lines=324> */
.L_x_893:
        /* <DEDUP_REMOVED lines=57> */
.L_x_895:
[----:B------:R-:W-:Y:S05]  /*10ca0*/  BSYNC.RECONVERGENT B0 ;  /* 0x0000000000007941 */ /* 0x000fea0003800200 */
.L_x_894:
        /* <DEDUP_REMOVED lines=36> */
.L_x_897:
[----:B------:R-:W-:Y:S05]  /*10ef0*/  BSYNC.RECONVERGENT B0 ;  /* 0x0000000000007941 */ /* 0x000fea0003800200 */
.L_x_896:
        /* <DEDUP_REMOVED lines=22> */
.L_x_899:
[----:B------:R-:W-:Y:S05]  /*11060*/  BSYNC.RECONVERGENT B0 ;  /* 0x0000000000007941 */ /* 0x000fea0003800200 */
.L_x_898:
        /* <DEDUP_REMOVED lines=22> */
.L_x_901:
[----:B------:R-:W-:Y:S05]  /*111d0*/  BSYNC.RECONVERGENT B0 ;  /* 0x0000000000007941 */ /* 0x000fea0003800200 */
.L_x_900:
        /* <DEDUP_REMOVED lines=21> */
.L_x_902:
        /* <DEDUP_REMOVED lines=13> */
.L_x_1199:


//--------------------- .text._ZN5flash16flash_fwd_kernelI23Flash_fwd_kernel_traitsILi256ELi128ELi64ELi8ELb0ELb0EN7cutlass10bfloat16_tE19Flash_kernel_traitsILi256ELi128ELi64ELi8ES3_EELb1ELb1ELb0ELb1ELb0ELb0ELb0ELb0EEEvNS_16Flash_fwd_paramsE --------------------------
	.section	.text._ZN5flash16flash_fwd_kernelI23Flash_fwd_kernel_traitsILi256ELi128ELi64ELi8ELb0ELb0EN7cutlass10bfloat16_tE19Flash_kernel_traitsILi256ELi128ELi64ELi8ES3_EELb1ELb1ELb0ELb1ELb0ELb0ELb0ELb0EEEvNS_16Flash_fwd_paramsE,"ax",@progbits
	.align	128
        .global         _ZN5flash16flash_fwd_kernelI23Flash_fwd_kernel_traitsILi256ELi128ELi64ELi8ELb0ELb0EN7cutlass10bfloat16_tE19Flash_kernel_traitsILi256ELi128ELi64ELi8ES3_EELb1ELb1ELb0ELb1ELb0ELb0ELb0ELb0EEEvNS_16Flash_fwd_paramsE
        .type           _ZN5flash16flash_fwd_kernelI23Flash_fwd_kernel_traitsILi256ELi128ELi64ELi8ELb0ELb0EN7cutlass10bfloat16_tE19Flash_kernel_traitsILi256ELi128ELi64ELi8ES3_EELb1ELb1ELb0ELb1ELb0ELb0ELb0ELb0EEEvNS_16Flash_fwd_paramsE,@function
        .size           _ZN5flash16flash_fwd_kernelI23Flash_fwd_kernel_traitsILi256ELi128ELi64ELi8ELb0ELb0EN7cutlass10bfloat16_tE19Flash_kernel_traitsILi256ELi128ELi64ELi8ES3_EELb1ELb1ELb0ELb1ELb0ELb0ELb0ELb0EEEvNS_16Flash_fwd_paramsE,(.L_x_1200 - _ZN5flash16flash_fwd_kernelI23Flash_fwd_kernel_traitsILi256ELi128ELi64ELi8ELb0ELb0EN7cutlass10bfloat16_tE19Flash_kernel_traitsILi256ELi128ELi64ELi8ES3_EELb1ELb1ELb0ELb1ELb0ELb0ELb0ELb0EEEvNS_16Flash_fwd_paramsE)
        .other          _ZN5flash16flash_fwd_kernelI23Flash_fwd_kernel_traitsILi256ELi128ELi64ELi8ELb0ELb0EN7cutlass10bfloat16_tE19Flash_kernel_traitsILi256ELi128ELi64ELi8ES3_EELb1ELb1ELb0ELb1ELb0ELb0ELb0ELb0EEEvNS_16Flash_fwd_paramsE,@"STO_CUDA_ENTRY STV_DEFAULT"
_ZN5flash16flash_fwd_kernelI23Flash_fwd_kernel_traitsILi256ELi128ELi64ELi8ELb0ELb0EN7cutlass10bfloat16_tE19Flash_kernel_traitsILi256ELi128ELi64ELi8ES3_EELb1ELb1ELb0ELb1ELb0ELb0ELb0ELb0EEEvNS_16Flash_fwd_paramsE:
.text._ZN5flash16flash_fwd_kernelI23Flash_fwd_kernel_traitsILi256ELi128ELi64ELi8ELb0ELb0EN7cutlass10bfloat16_tE19Flash_kernel_traitsILi256ELi128ELi64ELi8ES3_EELb1ELb1ELb0ELb1ELb0ELb0ELb0ELb0EEEvNS_16Flash_fwd_paramsE:
        /* <DEDUP_REMOVED lines=97> */
.L_x_903:
        /* <DEDUP_REMOVED lines=47> */
.L_x_905:
        /* <DEDUP_REMOVED lines=8> */
[C---:B------:R-:W-:Y:S01]  /*0980*/  VIADD R8, R213.reuse, 0x40 ;  /* 0x00000040d5087836 */ /* 0x040fe20000000000 */
[C---:B------:R-:W-:Y:S01]  /*0990*/  IADD3 R4, P0, PT, R0.reuse, UR14, RZ ;  /* 0x0000000e00047c10 */ /* 0x040fe2000ff1e0ff */
[----:B------:R-:W-:Y:S01]  /*09a0*/  UIADD3 UR28, UPT, UPT, -UR27, UR28, URZ ;  /* 0x0000001c1b1c7290 */ /* 0x000fe2000fffe1ff */
[C---:B------:R-:W-:Y:S01]  /*09b0*/  VIADD R7, R213.reuse, 0x60 ;  /* 0x00000060d5077836 */ /* 0x040fe20000000000 */
        /* <DEDUP_REMOVED lines=46> */
.L_x_907:
[----:B------:R-:W-:Y:S05]  /*0ca0*/  BSYNC.RECONVERGENT B0 ;  /* 0x0000000000007941 */ /* 0x000fea0003800200 */
.L_x_906:
        /* <DEDUP_REMOVED lines=24> */
.L_x_909:
[----:B------:R-:W-:Y:S05]  /*0e30*/  BSYNC.RECONVERGENT B0 ;  /* 0x0000000000007941 */ /* 0x000fea0003800200 */
.L_x_908:
        /* <DEDUP_REMOVED lines=24> */
.L_x_911:
[----:B------:R-:W-:Y:S05]  /*0fc0*/  BSYNC.RECONVERGENT B0 ;  /* 0x0000000000007941 */ /* 0x000fea0003800200 */
.L_x_910:
        /* <DEDUP_REMOVED lines=26> */
.L_x_913:
[----:B------:R-:W-:Y:S05]  /*1170*/  BSYNC.RECONVERGENT B0 ;  /* 0x0000000000007941 */ /* 0x000fea0003800200 */
.L_x_912:
        /* <DEDUP_REMOVED lines=10> */
.L_x_915:
[----:B------:R-:W-:Y:S05]  /*1220*/  BSYNC.RECONVERGENT B0 ;  /* 0x0000000000007941 */ /* 0x000fea0003800200 */
.L_x_914:
        /* <DEDUP_REMOVED lines=10> */
.L_x_917:
[----:B------:R-:W-:Y:S05]  /*12d0*/  BSYNC.RECONVERGENT B0 ;  /* 0x0000000000007941 */ /* 0x000fea0003800200 */
.L_x_916:
        /* <DEDUP_REMOVED lines=10> */
.L_x_919:
[----:B------:R-:W-:Y:S05]  /*1380*/  BSYNC.RECONVERGENT B0 ;  /* 0x0000000000007941 */ /* 0x000fea0003800200 */
.L_x_918:
        /* <DEDUP_REMOVED lines=10> */
.L_x_904:
        /* <DEDUP_REMOVED lines=21> */
.L_x_920:
[----:B------:R-:W1:Y:S01]  /*1580*/  LDCU.64 UR10, c[0x0][0x3b8] ;  /* 0x00007700ff0a77ac */ /* 0x000e620008000a00 */
[----:B------:R-:W-:-:S04]  /*1590*/  UIADD3 UR6, UPT, UPT, UR12, UR13, URZ ;  /* 0x0000000d0c067290 */ /* 0x000fc8000fffe0ff */
[----:B-1----:R-:W-:Y:S02]  /*15a0*/  UIMAD.WIDE.U32 UR14, UR6, UR10, URZ ;  /* 0x0000000a060e72a5 */ /* 0x002fe4000f8e00ff */
[----:B------:R-:W-:-:S04]  /*15b0*/  UIMAD UR6, UR6, UR11, URZ ;  /* 0x0000000b060672a4 */ /* 0x000fc8000f8e02ff */
[----:B------:R-:W-:Y:S02]  /*15c0*/  UIADD3 UR6, UPT, UPT, UR15, UR6, URZ ;  /* 0x000000060f067290 */ /* 0x000fe4000fffe0ff */
.L_x_921:
        /* <DEDUP_REMOVED lines=39> */
.L_x_922:
[----:B------:R-:W1:Y:S01]  /*1840*/  LDCU.64 UR8, c[0x0][0x3c0] ;  /* 0x00007800ff0877ac */ /* 0x000e620008000a00 */
[----:B------:R-:W-:-:S04]  /*1850*/  UIADD3 UR12, UPT, UPT, UR12, UR13, URZ ;  /* 0x0000000d0c0c7290 */ /* 0x000fc8000fffe0ff */
[----:B-1----:R-:W-:Y:S02]  /*1860*/  UIMAD.WIDE.U32 UR16, UR12, UR8, URZ ;  /* 0x000000080c1072a5 */ /* 0x002fe4000f8e00ff */
[----:B------:R-:W-:-:S04]  /*1870*/  UIMAD UR5, UR12, UR9, URZ ;  /* 0x000000090c0572a4 */ /* 0x000fc8000f8e02ff */
[----:B------:R-:W-:Y:S01]  /*1880*/  UIADD3 UR5, UPT, UPT, UR17, UR5, URZ ;  /* 0x0000000511057290 */ /* 0x000fe2000fffe0ff */
[----:B------:R-:W-:-:S11]  /*1890*/  UMOV UR4, UR16 ;  /* 0x0000001000047c82 */ /* 0x000fd60008000000 */
.L_x_923:
[----:B------:R-:W-:Y:S01]  /*18a0*/  IMAD.SHL.U32 R233, R213, 0x8, RZ ;  /* 0x00000008d5e97824 */ /* 0x000fe200078e00ff */
[--C-:B------:R-:W-:Y:S01]  /*18b0*/  SHF.R.U32.HI R6, RZ, 0x3, R213.reuse ;  /* 0x00000003ff067819 */ /* 0x100fe200000116d5 */
        /* <DEDUP_REMOVED lines=10> */
[----:B------:R-:W4:Y:S01]  /*1960*/  LDCU.64 UR14, c[0x0][0x390] ;  /* 0x00007200ff0e77ac */ /* 0x000f220008000a00 */
[----:B------:R-:W-:Y:S01]  /*1970*/  LOP3.LUT R227, R227, 0x38, R213, 0x78, !PT ;  /* 0x00000038e3e37812 */ /* 0x000fe200078e78d5 */
[----:B------:R-:W-:Y:S01]  /*1980*/  IMAD.X R11, RZ, RZ, UR6, P2 ;  /* 0x00000006ff0b7e24 */ /* 0x000fe200090e06ff */
[C---:B------:R-:W-:Y:S01]  /*1990*/  LOP3.LUT R232, R211.reuse, 0x40, RZ, 0xfc, !PT ;  /* 0x00000040d3e87812 */ /* 0x040fe200078efcff */
[----:B------:R-:W-:Y:S01]  /*19a0*/  IMAD.X R15, RZ, RZ, UR5, P0 ;  /* 0x00000005ff0f7e24 */ /* 0x000fe200080e06ff */
[----:B------:R-:W5:Y:S01]  /*19b0*/  LDCU.128 UR4, c[0x0][0x3d0] ;  /* 0x00007a00ff0477ac */ /* 0x000f620008000c00 */
[----:B------:R-:W-:Y:S01]  /*19c0*/  IMAD.WIDE.U32 R10, R6, UR10, R10 ;  /* 0x0000000a060a7c25 */ /* 0x000fe2000f8e000a */
[----:B------:R-:W-:Y:S01]  /*19d0*/  IADD3 R12, P0, PT, R211, UR36, RZ ;  /* 0x00000024d30c7c10 */ /* 0x000fe2000ff1e0ff */
[----:B------:R-:W-:-:S02]  /*19e0*/  UIADD3 UR18, UPT, UPT, -UR27, UR28, URZ ;  /* 0x0000001c1b127290 */ /* 0x000fc4000fffe1ff */
[C---:B------:R-:W-:Y:S01]  /*19f0*/  IMAD.WIDE.U32 R14, R6.reuse, UR8, R14 ;  /* 0x00000008060e7c25 */ /* 0x040fe2000f8e000e */
[----:B------:R-:W-:Y:S01]  /*1a00*/  IADD3.X R13, PT, PT, RZ, UR32, RZ, P0, !PT ;  /* 0x00000020ff0d7c10 */ /* 0x000fe200087fe4ff */
[----:B------:R-:W-:Y:S01]  /*1a10*/  UMOV UR34, 0x400 ;  /* 0x0000040000227882 */ /* 0x000fe20000000000 */
[----:B------:R-:W-:Y:S01]  /*1a20*/  UIMAD.WIDE.U32 UR32, UR33, 0x80, URZ ;  /* 0x00000080212078a5 */ /* 0x000fe2000f8e00ff */
[----:B------:R-:W-:Y:S01]  /*1a30*/  IMAD R11, R6, UR11, R11 ;  /* 0x0000000b060b7c24 */ /* 0x000fe2000f8e020b */
[----:B------:R-:W-:Y:S01]  /*1a40*/  ISETP.GE.AND P1, PT, R0, UR18, PT ;  /* 0x0000001200007c0c */ /* 0x000fe2000bf26270 */
[C---:B------:R-:W-:Y:S01]  /*1a50*/  IMAD R15, R6.reuse, UR9, R15 ;  /* 0x00000009060f7c24 */ /* 0x040fe2000f8e020f */
[----:B------:R-:W-:Y:S01]  /*1a60*/  LOP3.LUT R0, R233, 0x1e00, RZ, 0xc0, !PT ;  /* 0x00001e00e9007812 */ /* 0x000fe200078ec0ff */
[----:B---3--:R-:W-:Y:S01]  /*1a70*/  IMAD.U32 R8, RZ, RZ, UR12 ;  /* 0x0000000cff087e24 */ /* 0x008fe2000f8e00ff */
[----:B------:R-:W-:Y:S01]  /*1a80*/  LOP3.LUT R231, R211, 0x80, RZ, 0xfc, !PT ;  /* 0x00000080d3e77812 */ /* 0x000fe200078efcff */
[----:B------:R-:W-:Y:S01]  /*1a90*/  VIADD R2, R6, 0x60 ;  /* 0x0000006006027836 */ /* 0x000fe20000000000 */
[----:B------:R-:W-:Y:S01]  /*1aa0*/  LOP3.LUT R227, R227, R0, RZ, 0xfc, !PT ;  /* 0x00000000e3e37212 */ /* 0x000fe200078efcff */
[----:B------:R-:W-:Y:S01]  /*1ab0*/  IMAD.WIDE.U32 R8, R8, UR26, R12 ;  /* 0x0000001a08087c25 */ /* 0x000fe2000f8e000c */
[----:B------:R-:W-:-:S03]  /*1ac0*/  LOP3.LUT R230, R211, 0xc0, RZ, 0xfc, !PT ;  /* 0x000000c0d3e67812 */ /* 0x000fc600078efcff */
[C---:B-----5:R-:W-:Y:S02]  /*1ad0*/  IMAD R225, R223.reuse, UR4, RZ ;  /* 0x00000004dfe17c24 */ /* 0x060fe4000f8e02ff */
[----:B------:R-:W-:Y:S02]  /*1ae0*/  IMAD R223, R223, UR6, RZ ;  /* 0x00000006dfdf7c24 */ /* 0x000fe4000f8e02ff */
[C---:B------:R-:W-:Y:S02]  /*1af0*/  IMAD R225, R4.reuse, UR5, R225 ;  /* 0x0000000504e17c24 */ /* 0x040fe4000f8e02e1 */
[C---:B------:R-:W-:Y:S01]  /*1b00*/  IMAD R223, R4.reuse, UR7, R223 ;  /* 0x0000000704df7c24 */ /* 0x040fe2000f8e02df */
[----:B------:R-:W-:Y:S01]  /*1b10*/  USHF.L.U64.HI UR7, UR10, 0x6, UR11 ;  /* 0x000000060a077899 */ /* 0x000fe2000801020b */
[----:B------:R-:W-:-:S04]  /*1b20*/  IMAD.WIDE.U32 R10, R4, UR4, R10 ;  /* 0x00000004040a7c25 */ /* 0x000fc8000f8e000a */
[----:B------:R-:W-:Y:S01]  /*1b30*/  IMAD.WIDE.U32 R4, R4, UR6, R14 ;  /* 0x0000000604047c25 */ /* 0x000fe2000f8e000e */
[----:B--2---:R-:W-:Y:S01]  /*1b40*/  LEA R226, P2, R10, UR16, 0x1 ;  /* 0x000000100ae27c11 */ /* 0x004fe2000f8408ff */
[----:B-1----:R-:W-:Y:S02]  /*1b50*/  ULEA UR6, UR29, UR34, 0x18 ;  /* 0x000000221d067291 */ /* 0x002fe4000f8ec0ff */
[----:B------:R-:W-:Y:S01]  /*1b60*/  IMAD.IADD R223, R5, 0x1, R223 ;  /* 0x0000000105df7824 */ /* 0x000fe200078e02df */
[----:B----4-:R-:W-:Y:S01]  /*1b70*/  LEA R224, P0, R4, UR14, 0x1 ;  /* 0x0000000e04e07c11 */ /* 0x010fe2000f8008ff */
[----:B------:R-:W-:Y:S01]  /*1b80*/  IMAD.IADD R225, R11, 0x1, R225 ;  /* 0x000000010be17824 */ /* 0x000fe200078e02e1 */
[----:B------:R-:W-:Y:S01]  /*1b90*/  USHF.L.U32 UR14, UR10, 0x6, URZ ;  /* 0x000000060a0e7899 */ /* 0x000fe200080006ff */
[----:B------:R-:W-:Y:S01]  /*1ba0*/  LOP3.LUT R5, R6, UR32, RZ, 0xfc, !PT ;  /* 0x0000002006057c12 */ /* 0x000fe2000f8efcff */
[----:B------:R-:W-:Y:S01]  /*1bb0*/  UIADD3 UR16, UPT, UPT, UR20, -0x1, URZ ;  /* 0xffffffff14107890 */ /* 0x000fe2000fffe0ff */
[----:B------:R-:W-:Y:S01]  /*1bc0*/  LEA.HI.X R223, R4, UR15, R223, 0x1, P0 ;  /* 0x0000000f04df7c11 */ /* 0x000fe200080f0cdf */
[C---:B------:R-:W-:Y:S01]  /*1bd0*/  VIADD R4, R6.reuse, 0x20 ;  /* 0x0000002006047836 */ /* 0x040fe20000000000 */
[----:B------:R-:W-:Y:S01]  /*1be0*/  ISETP.GE.AND P0, PT, R6, UR18, PT ;  /* 0x0000001206007c0c */ /* 0x000fe2000bf06270 */
[----:B------:R-:W-:Y:S01]  /*1bf0*/  USHF.L.U64.HI UR15, UR10, 0x5, UR11 ;  /* 0x000000050a0f7899 */ /* 0x000fe2000801020b */
[----:B------:R-:W-:-:S02]  /*1c00*/  LEA.HI.X R225, R10, UR17, R225, 0x1, P2 ;  /* 0x000000110ae17c11 */ /* 0x000fc400090f0ce1 */
[----:B------:R-:W-:Y:S02]  /*1c10*/  MOV R10, UR13 ;  /* 0x0000000d000a7c02 */ /* 0x000fe40008000f00 */
[----:B------:R-:W-:Y:S02]  /*1c20*/  ISETP.GE.AND P2, PT, R4, UR18, PT ;  /* 0x0000001204007c0c */ /* 0x000fe4000bf46270 */
[----:B------:R-:W-:Y:S01]  /*1c30*/  LEA R227, R227, UR6, 0x1 ;  /* 0x00000006e3e37c11 */ /* 0x000fe2000f8e08ff */
[----:B------:R-:W-:-:S04]  /*1c40*/  IMAD R11, R10, UR26, R9 ;  /* 0x0000001a0a0b7c24 */ /* 0x000fc8000f8e0209 */
[----:B------:R-:W-:Y:S06]  /*1c50*/  @P0 BRA `(.L_x_925) ;  /* 0x00000000008c0947 */ /* 0x000fec0003800000 */
        /* <DEDUP_REMOVED lines=35> */
.L_x_925:
[----:B------:R-:W-:Y:S05]  /*1e90*/  BSYNC.RECONVERGENT B0 ;  /* 0x0000000000007941 */ /* 0x000fea0003800200 */
.L_x_924:
[----:B------:R-:W-:Y:S01]  /*1ea0*/  UIMAD UR17, UR16, -0x40, UR21 ;  /* 0xffffffc0101178a4 */ /* 0x000fe2000f8e0215 */
        /* <DEDUP_REMOVED lines=40> */
.L_x_927:
[----:B------:R-:W-:Y:S05]  /*2130*/  BSYNC.RECONVERGENT B0 ;  /* 0x0000000000007941 */ /* 0x000fea0003800200 */
.L_x_926:
        /* <DEDUP_REMOVED lines=41> */
.L_x_929:
[----:B------:R-:W-:Y:S05]  /*23d0*/  BSYNC.RECONVERGENT B0 ;  /* 0x0000000000007941 */ /* 0x000fea0003800200 */
.L_x_928:
        /* <DEDUP_REMOVED lines=41> */
.L_x_931:
[----:B------:R-:W-:Y:S05]  /*2670*/  BSYNC.RECONVERGENT B0 ;  /* 0x0000000000007941 */ /* 0x000fea0003800200 */
.L_x_930:
        /* <DEDUP_REMOVED lines=34> */
.L_x_933:
[----:B------:R-:W-:Y:S05]  /*28a0*/  BSYNC.RECONVERGENT B0 ;  /* 0x0000000000007941 */ /* 0x000fea0003800200 */
.L_x_932:
        /* <DEDUP_REMOVED lines=33> */
.L_x_935:
[----:B------:R-:W-:Y:S05]  /*2ac0*/  BSYNC.RECONVERGENT B0 ;  /* 0x0000000000007941 */ /* 0x000fea0003800200 */
.L_x_934:
        /* <DEDUP_REMOVED lines=57> */
[----:B----4-:R-:W-:-:S04]  /*2e60*/  LEA R8, P4, R6, R224, 0x1 ;  /* 0x000000e006087211 */ /* 0x010fc800078808ff */
        /* <DEDUP_REMOVED lines=26> */
.L_x_937:
[----:B------:R2:W-:Y:S04]  /*3010*/  STS.128 [R227+0x18000], RZ ;  /* 0x018000ffe3007388 */ /* 0x0005e80000000c00 */
[----:B------:R2:W-:Y:S04]  /*3020*/  STS.128 [R227+0x1a000], RZ ;  /* 0x01a000ffe3007388 */ /* 0x0005e80000000c00 */
[----:B------:R2:W-:Y:S04]  /*3030*/  STS.128 [R227+0x1c000], RZ ;  /* 0x01c000ffe3007388 */ /* 0x0005e80000000c00 */
[----:B------:R2:W-:Y:S02]  /*3040*/  STS.128 [R227+0x1e000], RZ ;  /* 0x01e000ffe3007388 */ /* 0x0005e40000000c00 */
.L_x_938:
[----:B------:R-:W-:Y:S05]  /*3050*/  BSYNC.RECONVERGENT B0 ;  /* 0x0000000000007941 */ /* 0x000fea0003800200 */
.L_x_936:
        /* <DEDUP_REMOVED lines=44> */
.L_x_940:
[----:B------:R-:W-:Y:S05]  /*3320*/  BSYNC.RECONVERGENT B0 ;  /* 0x0000000000007941 */ /* 0x000fea0003800200 */
.L_x_939:
[----:B------:R-:W-:Y:S01]  /*3330*/  LDSM.16.M88.4 R24, [R83] ;  /* 0x000000005318783b */ /* 0x000fe20000000200 */
[----:B------:R-:W-:Y:S01]  /*3340*/  IMAD.MOV.U32 R165, RZ, RZ, 0x20 ;  /* 0x00000020ffa57424 */ /* 0x000fe200078e00ff */
[C---:B------:R-:W-:Y:S01]  /*3350*/  LOP3.LUT P0, R176, R213.reuse, 0x2, RZ, 0xc0, !PT ;  /* 0x00000002d5b07812 */ /* 0x040fe2000780c0ff */
[----:B------:R-:W-:Y:S01]  /*3360*/  VIADD R220, R82, UR6 ;  /* 0x0000000652dc7c36 */ /* 0x000fe20008000000 */
[----:B------:R-:W5:Y:S01]  /*3370*/  LDSM.16.M88.4 R44, [R82+UR6+0x10000] ;  /* 0x01000006522c783b */ /* 0x000f620008000200 */
[----:B------:R-:W-:Y:S01]  /*3380*/  LOP3.LUT R2, R213, 0x4, RZ, 0xc0, !PT ;  /* 0x00000004d5027812 */ /* 0x000fe200078ec0ff */
[----:B------:R-:W-:Y:S01]  /*3390*/  IMAD.MOV.U32 R167, RZ, RZ, 0x40 ;  /* 0x00000040ffa77424 */ /* 0x000fe200078e00ff */
[----:B------:R-:W-:Y:S01]  /*33a0*/  SEL R84, R165, 0xffffffe0, !P0 ;  /* 0xffffffe0a5547807 */ /* 0x000fe20004000000 */
[----:B------:R-:W2:Y:S01]  /*33b0*/  LDSM.16.M88.4 R36, [R82+UR6+0x10800] ;  /* 0x010800065224783b */ /* 0x000ea20008000200 */
[----:B------:R-:W-:Y:S01]  /*33c0*/  ISETP.NE.AND P0, PT, R2, RZ, PT ;  /* 0x000000ff0200720c */ /* 0x000fe20003f05270 */
[----:B------:R-:W-:Y:S01]  /*33d0*/  IMAD.SHL.U32 R194, R213, 0x2, RZ ;  /* 0x00000002d5c27824 */ /* 0x000fe200078e00ff */
[----:B------:R-:W-:Y:S01]  /*33e0*/  VIMNMX R208, PT, PT, R86, UR21, PT ;  /* 0x0000001556d07c48 */ /* 0x000fe2000bfe0100 */
[----:B------:R-:W3:Y:S01]  /*33f0*/  LDSM.16.M88.4 R28, [R82+UR6+0x11000] ;  /* 0x01100006521c783b */ /* 0x000ee20008000200 */
[--C-:B------:R-:W-:Y:S01]  /*3400*/  IMAD.IADD R81, R83, 0x1, R84.reuse ;  /* 0x0000000153517824 */ /* 0x100fe200078e0254 */
[----:B------:R-:W-:Y:S01]  /*3410*/  SEL R167, R167, 0xffffffc0, !P0 ;  /* 0xffffffc0a7a77807 */ /* 0x000fe20004000000 */
[----:B------:R-:W-:Y:S01]  /*3420*/  IMAD.IADD R80, R220, 0x1, R84 ;  /* 0x00000001dc507824 */ /* 0x000fe200078e0254 */
[----:B-1--4-:R-:W1:Y:S01]  /*3430*/  LDSM.16.M88.4 R8, [R82+UR6+0x11800] ;  /* 0x011800065208783b */ /* 0x012e620008000200 */
[----:B------:R-:W-:Y:S01]  /*3440*/  LOP3.LUT R193, R194, 0x6, RZ, 0xc0, !PT ;  /* 0x00000006c2c17812 */ /* 0x000fe200078ec0ff */
        /* <DEDUP_REMOVED lines=10> */
[----:B------:R-:W-:Y:S01]  /*34f0*/  LDSM.16.M88.4 R52, [R88] ;  /* 0x000000005834783b */ /* 0x000fe20000000200 */
[C---:B-----5:R-:W-:Y:S03]  /*3500*/  HMMA.16816.F32.BF16 R48, R24.reuse, R44, RZ ;  /* 0x0000002c1830723c */ /* 0x060fe600000418ff */
[----:B------:R-:W-:Y:S04]  /*3510*/  LDSM.16.M88.4 R64, [R82+UR6+0x13800] ;  /* 0x013800065240783b */ /* 0x000fe80008000200 */
[----:B------:R-:W-:Y:S01]  /*3520*/  LDSM.16.M88.4 R60, [R80+0x13000] ;  /* 0x01300000503c783b */ /* 0x000fe20000000200 */
[C---:B--2---:R-:W-:Y:S03]  /*3530*/  HMMA.16816.F32.BF16 R40, R24.reuse, R36, RZ ;  /* 0x000000241828723c */ /* 0x044fe600000418ff */
[----:B------:R-:W-:Y:S04]  /*3540*/  LDSM.16.M88.4 R76, [R166+0x12800] ;  /* 0x01280000a64c783b */ /* 0x000fe80000000200 */
[----:B------:R-:W-:Y:S01]  /*3550*/  LDSM.16.M88.4 R68, [R166+0x13000] ;  /* 0x01300000a644783b */ /* 0x000fe20000000200 */
[C---:B---3--:R-:W-:Y:S03]  /*3560*/  HMMA.16816.F32.BF16 R32, R24.reuse, R28, RZ ;  /* 0x0000001c1820723c */ /* 0x048fe600000418ff */
[----:B------:R-:W0:Y:S05]  /*3570*/  LDGDEPBAR ;  /* 0x00000000000079af */ /* 0x000e2a0000000000 */
[C---:B------:R-:W-:Y:S08]  /*3580*/  HMMA.16816.F32.BF16 R44, R24.reuse, R46, RZ ;  /* 0x0000002e182c723c */ /* 0x040ff000000418ff */
[C---:B------:R-:W-:Y:S08]  /*3590*/  HMMA.16816.F32.BF16 R36, R24.reuse, R38, RZ ;  /* 0x000000261824723c */ /* 0x040ff000000418ff */
[C---:B------:R-:W-:Y:S08]  /*35a0*/  HMMA.16816.F32.BF16 R28, R24.reuse, R30, RZ ;  /* 0x0000001e181c723c */ /* 0x040ff000000418ff */
[C---:B-1----:R-:W-:Y:S08]  /*35b0*/  HMMA.16816.F32.BF16 R72, R24.reuse, R8, RZ ;  /* 0x000000081848723c */ /* 0x042ff000000418ff */
        /* <DEDUP_REMOVED lines=153> */
[C---:B-1----:R-:W-:Y:S08]  /*3f50*/  HMMA.16816.F32.BF16 R24, R16.reuse, R22, R24 ;  /* 0x000000161018723c */ /* 0x042ff00000041818 */
[C---:B------:R-:W-:Y:S01]  /*3f60*/  HMMA.16816.F32.BF16 R44, R16.reuse, R58, R44 ;  /* 0x0000003a102c723c */ /* 0x040fe2000004182c */
[----:B------:R-:W1:Y:S07]  /*3f70*/  LDSM.16.M88.4 R56, [R166+0x17000] ;  /* 0x01700000a638783b */ /* 0x000e6e0000000200 */
[----:B------:R-:W-:Y:S01]  /*3f80*/  HMMA.16816.F32.BF16 R72, R16, R20, R72 ;  /* 0x000000141048723c */ /* 0x000fe20000041848 */
[----:B------:R-:W-:Y:S04]  /*3f90*/  LDSM.16.M88.4 R16, [R2+0x16800] ;  /* 0x016800000210783b */ /* 0x000fe80000000200 */
[----:B------:R-:W-:Y:S03]  /*3fa0*/  LDSM.16.M88.4 R20, [R2+0x16000] ;  /* 0x016000000214783b */ /* 0x000fe60000000200 */
[C---:B---3--:R-:W-:Y:S08]  /*3fb0*/  HMMA.16816.F32.BF16 R40, R76.reuse, R4, R40 ;  /* 0x000000044c28723c */ /* 0x048ff00000041828 */
[C---:B------:R-:W-:Y:S01]  /*3fc0*/  HMMA.16816.F32.BF16 R36, R76.reuse, R6, R36 ;  /* 0x000000064c24723c */ /* 0x040fe20000041824 */
[----:B------:R-:W3:Y:S07]  /*3fd0*/  LDSM.16.M88.4 R4, [R87+0xc000] ;  /* 0x00c000005704783b */ /* 0x000eee0000000200 */
[C---:B--2---:R-:W-:Y:S08]  /*3fe0*/  HMMA.16816.F32.BF16 R32, R76.reuse, R8, R32 ;  /* 0x000000084c20723c */ /* 0x044ff00000041820 */
[C---:B------:R-:W-:Y:S01]  /*3ff0*/  HMMA.16816.F32.BF16 R28, R76.reuse, R10, R28 ;  /* 0x0000000a4c1c723c */ /* 0x040fe2000004181c */
[----:B------:R-:W2:Y:S07]  /*4000*/  LDSM.16.M88.4 R8, [R2+0x17800] ;  /* 0x017800000208783b */ /* 0x000eae0000000200 */
[C---:B------:R-:W-:Y:S08]  /*4010*/  HMMA.16816.F32.BF16 R48, R76.reuse, R12, R48 ;  /* 0x0000000c4c30723c */ /* 0x040ff00000041830 */
[C---:B----4-:R-:W-:Y:S08]  /*4020*/  HMMA.16816.F32.BF16 R24, R76.reuse, R82, R24 ;  /* 0x000000524c18723c */ /* 0x050ff00000041818 */
[----:B------:R-:W-:Y:S01]  /*4030*/  HMMA.16816.F32.BF16 R44, R76, R14, R44 ;  /* 0x0000000e4c2c723c */ /* 0x000fe2000004182c */
[----:B------:R4:W2:Y:S01]  /*4040*/  LDSM.16.M88.4 R12, [R2+0x17000] ;  /* 0x01700000020c783b */ /* 0x0008a20000000200 */
[----:B------:R-:W-:-:S06]  /*4050*/  DEPBAR.LE SB0, 0x0 ;  /* 0x000080000000791a */ /* 0x000fcc0000000000 */
[----:B------:R-:W-:Y:S08]  /*4060*/  HMMA.16816.F32.BF16 R72, R76, R80, R72 ;  /* 0x000000504c48723c */ /* 0x000ff00000041848 */
[C---:B------:R-:W-:Y:S08]  /*4070*/  HMMA.16816.F32.BF16 R40, R68.reuse, R60, R40 ;  /* 0x0000003c4428723c */ /* 0x040ff00000041828 */
[----:B------:R-:W-:Y:S01]  /*4080*/  HMMA.16816.F32.BF16 R48, R68, R64, R48 ;  /* 0x000000404430723c */ /* 0x000fe20000041830 */
[----:B----4-:R-:W-:-:S05]  /*4090*/  IMAD.U32 R2, RZ, RZ, UR21 ;  /* 0x00000015ff027e24 */ /* 0x010fca000f8e00ff */
[----:B------:R-:W-:Y:S02]  /*40a0*/  VIADDMNMX R2, R86, 0x8, R2, PT ;  /* 0x0000000856027846 */ /* 0x000fe40003800102 */
[C---:B-----5:R-:W-:Y:S08]  /*40b0*/  HMMA.16816.F32.BF16 R24, R68.reuse, R54, R24 ;  /* 0x000000364418723c */ /* 0x060ff00000041818 */
[C---:B------:R-:W-:Y:S08]  /*40c0*/  HMMA.16816.F32.BF16 R44, R68.reuse, R66, R44 ;  /* 0x00000042442c723c */ /* 0x040ff0000004182c */
[C---:B------:R-:W-:Y:S08]  /*40d0*/  HMMA.16816.F32.BF16 R36, R68.reuse, R62, R36 ;  /* 0x0000003e4424723c */ /* 0x040ff00000041824 */
[C---:B-1----:R-:W-:Y:S08]  /*40e0*/  HMMA.16816.F32.BF16 R32, R68.reuse, R56, R32 ;  /* 0x000000384420723c */ /* 0x042ff00000041820 */
[C---:B------:R-:W-:Y:S08]  /*40f0*/  HMMA.16816.F32.BF16 R28, R68.reuse, R58, R28 ;  /* 0x0000003a441c723c */ /* 0x040ff0000004181c */
[----:B------:R-:W-:Y:S08]  /*4100*/  HMMA.16816.F32.BF16 R72, R68, R52, R72 ;  /* 0x000000344448723c */ /* 0x000ff00000041848 */
[----:B---3--:R-:W-:Y:S01]  /*4110*/  HMMA.16816.F32.BF16 R40, R4, R16, R40 ;  /* 0x000000100428723c */ /* 0x008fe20000041828 */
[----:B------:R-:W-:-:S04]  /*4120*/  IMAD.U32 R16, RZ, RZ, UR16 ;  /* 0x00000010ff107e24 */ /* 0x000fc8000f8e00ff */
[----:B------:R-:W-:-:S03]  /*4130*/  IMAD R16, R16, 0x40, R193 ;  /* 0x0000004010107824 */ /* 0x000fc600078e02c1 */
[C---:B------:R-:W-:Y:S01]  /*4140*/  HMMA.16816.F32.BF16 R48, R4.reuse, R20, R48 ;  /* 0x000000140430723c */ /* 0x040fe20000041830 */
[C---:B------:R-:W-:Y:S02]  /*4150*/  VIADD R17, R16.reuse, 0x38 ;  /* 0x0000003810117836 */ /* 0x040fe40000000000 */
[C---:B------:R-:W-:Y:S02]  /*4160*/  VIADD R20, R16.reuse, 0x9 ;  /* 0x0000000910147836 */ /* 0x040fe40000000000 */
[C---:B------:R-:W-:Y:S01]  /*4170*/  VIADD R214, R16.reuse, 0x20 ;  /* 0x0000002010d67836 */ /* 0x040fe20000000000 */
[C---:B------:R-:W-:Y:S01]  /*4180*/  ISETP.GE.AND P6, PT, R17.reuse, R208, PT ;  /* 0x000000d01100720c */ /* 0x040fe20003fc6270 */
[C---:B------:R-:W-:Y:S01]  /*4190*/  VIADD R21, R16.reuse, 0x28 ;  /* 0x0000002810157836 */ /* 0x040fe20000000000 */
[----:B--2---:R-:W-:Y:S01]  /*41a0*/  HMMA.16816.F32.BF16 R24, R4, R10, R24 ;  /* 0x0000000a0418723c */ /* 0x004fe20000041818 */
[----:B------:R-:W-:Y:S01]  /*41b0*/  ISETP.GE.AND P4, PT, R17, R2, PT ;  /* 0x000000021100720c */ /* 0x000fe20003f86270 */
[----:B------:R-:W-:Y:S01]  /*41c0*/  VIADD R10, R16, 0x18 ;  /* 0x00000018100a7836 */ /* 0x000fe20000000000 */
[----:B------:R-:W-:Y:S01]  /*41d0*/  I2FP.F32.U32 R17, R17 ;  /* 0x0000001100117245 */ /* 0x000fe20000201000 */
[----:B------:R-:W-:Y:S01]  /*41e0*/  BAR.SYNC.DEFER_BLOCKING 0x0 ;  /* 0x0000000000007b1d */ /* 0x000fe20000010000 */
[----:B------:R-:W-:-:S03]  /*41f0*/  ISETP.GE.AND P0, PT, R20, R208, PT ;  /* 0x000000d01400720c */ /* 0x000fc60003f06270 */
[----:B------:R-:W-:Y:S01]  /*4200*/  HMMA.16816.F32.BF16 R44, R4, R22, R44 ;  /* 0x00000016042c723c */ /* 0x000fe2000004182c */
[C---:B------:R-:W-:Y:S02]  /*4210*/  VIADD R22, R16.reuse, 0x21 ;  /* 0x0000002110167836 */ /* 0x040fe40000000000 */
[----:B------:R-:W-:-:S05]  /*4220*/  VIADD R23, R16, 0x31 ;  /* 0x0000003110177836 */ /* 0x000fca0000000000 */
[----:B------:R-:W-:Y:S01]  /*4230*/  HMMA.16816.F32.BF16 R36, R4, R18, R36 ;  /* 0x000000120424723c */ /* 0x000fe20000041824 */
[----:B------:R-:W-:Y:S02]  /*4240*/  I2FP.F32.U32 R19, R16 ;  /* 0x0000001000137245 */ /* 0x000fe40000201000 */
[----:B------:R-:W-:-:S05]  /*4250*/  FFMA.FTZ R24, R17, UR5, R24 ;  /* 0x0000000511187c23 */ /* 0x000fca0008010018 */
[C---:B------:R-:W-:Y:S01]  /*4260*/  HMMA.16816.F32.BF16 R32, R4.reuse, R12, R32 ;  /* 0x0000000c0420723c */ /* 0x040fe20000041820 */
[----:B------:R-:W-:Y:S01]  /*4270*/  VIADD R13, R16, 0x8 ;  /* 0x00000008100d7836 */ /* 0x000fe20000000000 */
[----:B------:R-:W-:Y:S01]  /*4280*/  FSEL R216, R24, -INF , !P6 ;  /* 0xff80000018d87808 */ /* 0x000fe20007000000 */
[----:B------:R-:W-:Y:S01]  /*4290*/  VIADD R12, R16, 0x11 ;  /* 0x00000011100c7836 */ /* 0x000fe20000000000 */
[----:B------:R-:W-:Y:S01]  /*42a0*/  ISETP.GE.AND P6, PT, R20, R2, PT ;  /* 0x000000021400720c */ /* 0x000fe20003fc6270 */
[----:B------:R-:W-:Y:S01]  /*42b0*/  VIADD R24, R16, 0x30 ;  /* 0x0000003010187836 */ /* 0x000fe20000000000 */
[C---:B------:R-:W-:Y:S02]  /*42c0*/  ISETP.GE.AND P1, PT, R13.reuse, R208, PT ;  /* 0x000000d00d00720c */ /* 0x040fe40003f26270 */
[----:B------:R-:W-:Y:S01]  /*42d0*/  HMMA.16816.F32.BF16 R28, R4, R14, R28 ;  /* 0x0000000e041c723c */ /* 0x000fe2000004181c */
[----:B------:R-:W-:Y:S02]  /*42e0*/  ISETP.GE.AND P3, PT, R13, R2, PT ;  /* 0x000000020d00720c */ /* 0x000fe40003f66270 */
[----:B------:R-:W-:-:S02]  /*42f0*/  I2FP.F32.U32 R13, R13 ;  /* 0x0000000d000d7245 */ /* 0x000fc40000201000 */
[----:B------:R-:W-:-:S03]  /*4300*/  I2FP.F32.U32 R20, R20 ;  /* 0x0000001400147245 */ /* 0x000fc60000201000 */
[----:B------:R-:W-:Y:S01]  /*4310*/  HMMA.16816.F32.BF16 R72, R4, R8, R72 ;  /* 0x000000080448723c */ /* 0x000fe20000041848 */
[C---:B------:R-:W-:Y:S02]  /*4320*/  VIADD R7, R16.reuse, 0x1 ;  /* 0x0000000110077836 */ /* 0x040fe40000000000 */
[C---:B------:R-:W-:Y:S01]  /*4330*/  FFMA.FTZ R14, R13.reuse, UR5, R44 ;  /* 0x000000050d0e7c23 */ /* 0x040fe2000801002c */
[----:B------:R-:W-:Y:S02]  /*4340*/  VIADD R9, R16, 0x10 ;  /* 0x0000001010097836 */ /* 0x000fe40000000000 */
[----:B------:R-:W-:Y:S01]  /*4350*/  FFMA.FTZ R13, R13, UR5, R46 ;  /* 0x000000050d0d7c23 */ /* 0x000fe2000801002e */
        /* <DEDUP_REMOVED lines=9> */
[----:B------:R-:W-:Y:S01]  /*43f0*/  FFMA.FTZ R7, R7, UR5, R51 ;  /* 0x0000000507077c23 */ /* 0x000fe20008010033 */
[C---:B------:R-:W-:Y:S02]  /*4400*/  ISETP.GE.AND P1, PT, R12.reuse, R208, PT ;  /* 0x000000d00c00720c */ /* 0x040fe40003f26270 */
[----:B------:R-:W-:Y:S02]  /*4410*/  ISETP.GE.AND P3, PT, R12, R2, PT ;  /* 0x000000020c00720c */ /* 0x000fe40003f66270 */
[----:B------:R-:W-:Y:S02]  /*4420*/  FSEL R15, R15, -INF , !P2 ;  /* 0xff8000000f0f7808 */ /* 0x000fe40005000000 */
[----:B------:R-:W-:-:S02]  /*4430*/  FSEL R7, R7, -INF , !P5 ;  /* 0xff80000007077808 */ /* 0x000fc40006800000 */
[C---:B------:R-:W-:Y:S02]  /*4440*/  ISETP.GE.AND P2, PT, R9.reuse, R208, PT ;  /* 0x000000d00900720c */ /* 0x040fe40003f46270 */
[----:B------:R-:W-:Y:S02]  /*4450*/  ISETP.GE.AND P5, PT, R9, R2, PT ;  /* 0x000000020900720c */ /* 0x000fe40003fa6270 */
[----:B------:R-:W-:Y:S02]  /*4460*/  I2FP.F32.U32 R9, R9 ;  /* 0x0000000900097245 */ /* 0x000fe40000201000 */
[----:B------:R-:W-:Y:S02]  /*4470*/  I2FP.F32.U32 R12, R12 ;  /* 0x0000000c000c7245 */ /* 0x000fe40000201000 */
[----:B------:R-:W-:Y:S01]  /*4480*/  FSEL R18, R18, -INF , !P0 ;  /* 0xff80000012127808 */ /* 0x000fe20004000000 */
[C---:B------:R-:W-:Y:S01]  /*4490*/  FFMA.FTZ R6, R9.reuse, UR5, R40 ;  /* 0x0000000509067c23 */ /* 0x040fe20008010028 */
[----:B------:R-:W-:Y:S01]  /*44a0*/  FFMA.FTZ R9, R9, UR5, R42 ;  /* 0x0000000509097c23 */ /* 0x000fe2000801002a */
[----:B------:R-:W-:Y:S01]  /*44b0*/  FFMA.FTZ R4, R12, UR5, R41 ;  /* 0x000000050c047c23 */ /* 0x000fe20008010029 */
[----:B------:R-:W-:Y:S01]  /*44c0*/  FSEL R20, R20, -INF , !P6 ;  /* 0xff80000014147808 */ /* 0x000fe20007000000 */
[----:B------:R-:W-:Y:S01]  /*44d0*/  FFMA.FTZ R12, R12, UR5, R43 ;  /* 0x000000050c0c7c23 */ /* 0x000fe2000801002b */
[----:B------:R-:W-:-:S02]  /*44e0*/  ISETP.GE.AND P0, PT, R10, R208, PT ;  /* 0x000000d00a00720c */ /* 0x000fc40003f06270 */
[----:B------:R-:W-:Y:S02]  /*44f0*/  ISETP.GE.AND P6, PT, R10, R2, PT ;  /* 0x000000020a00720c */ /* 0x000fe40003fc6270 */
[----:B------:R-:W-:Y:S02]  /*4500*/  FSEL R6, R6, -INF , !P2 ;  /* 0xff80000006067808 */ /* 0x000fe40005000000 */
[----:B------:R-:W-:Y:S02]  /*4510*/  FSEL R9, R9, -INF , !P5 ;  /* 0xff80000009097808 */ /* 0x000fe40006800000 */
[----:B------:R-:W-:Y:S02]  /*4520*/  I2FP.F32.U32 R10, R10 ;  /* 0x0000000a000a7245 */ /* 0x000fe40000201000 */
[C---:B------:R-:W-:Y:S02]  /*4530*/  ISETP.GE.AND P2, PT, R8.reuse, R208, PT ;  /* 0x000000d00800720c */ /* 0x040fe40003f46270 */
[----:B------:R-:W-:Y:S01]  /*4540*/  ISETP.GE.AND P5, PT, R8, R2, PT ;  /* 0x000000020800720c */ /* 0x000fe20003fa6270 */
[C---:B------:R-:W-:Y:S01]  /*4550*/  FFMA.FTZ R5, R10.reuse, UR5, R36 ;  /* 0x000000050a057c23 */ /* 0x040fe20008010024 */
[----:B------:R-:W-:Y:S01]  /*4560*/  I2FP.F32.U32 R8, R8 ;  /* 0x0000000800087245 */ /* 0x000fe20000201000 */
[----:B------:R-:W-:Y:S01]  /*4570*/  FFMA.FTZ R10, R10, UR5, R38 ;  /* 0x000000050a0a7c23 */ /* 0x000fe20008010026 */
[----:B------:R-:W-:-:S02]  /*4580*/  FSEL R4, R4, -INF , !P1 ;  /* 0xff80000004047808 */ /* 0x000fc40004800000 */
[----:B------:R-:W-:Y:S01]  /*4590*/  FSEL R12, R12, -INF , !P3 ;  /* 0xff8000000c0c7808 */ /* 0x000fe20005800000 */
[----:B------:R-:W-:Y:S01]  /*45a0*/  FFMA.FTZ R11, R8, UR5, R37 ;  /* 0x00000005080b7c23 */ /* 0x000fe20008010025 */
[----:B------:R-:W-:Y:S01]  /*45b0*/  ISETP.GE.AND P1, PT, R214, R208, PT ;  /* 0x000000d0d600720c */ /* 0x000fe20003f26270 */
[----:B------:R-:W-:Y:S01]  /*45c0*/  FFMA.FTZ R8, R8, UR5, R39 ;  /* 0x0000000508087c23 */ /* 0x000fe20008010027 */
[----:B------:R-:W-:Y:S02]  /*45d0*/  ISETP.GE.AND P3, PT, R214, R2, PT ;  /* 0x00000002d600720c */ /* 0x000fe40003f66270 */
[----:B------:R-:W-:Y:S02]  /*45e0*/  I2FP.F32.U32 R214, R214 ;  /* 0x000000d600d67245 */ /* 0x000fe40000201000 */
[----:B------:R-:W-:Y:S02]  /*45f0*/  FSEL R10, R10, -INF , !P6 ;  /* 0xff8000000a0a7808 */ /* 0x000fe40007000000 */
[----:B------:R-:W-:Y:S01]  /*4600*/  ISETP.GE.AND P6, PT, R16, R2, PT ;  /* 0x000000021000720c */ /* 0x000fe20003fc6270 */
[----:B------:R-:W-:Y:S01]  /*4610*/  FFMA.FTZ R199, R214, UR5, R32 ;  /* 0x00000005d6c77c23 */ /* 0x000fe20008010020 */
[----:B------:R-:W-:Y:S01]  /*4620*/  FSEL R11, R11, -INF , !P2 ;  /* 0xff8000000b0b7808 */ /* 0x000fe20005000000 */
[----:B------:R-:W-:Y:S01]  /*4630*/  VIADD R32, R16, 0x29 ;  /* 0x0000002910207836 */ /* 0x000fe20000000000 */
[----:B------:R-:W-:Y:S01]  /*4640*/  FSEL R8, R8, -INF , !P5 ;  /* 0xff80000008087808 */ /* 0x000fe20006800000 */
[----:B------:R-:W-:Y:S01]  /*4650*/  FFMA.FTZ R214, R214, UR5, R34 ;  /* 0x00000005d6d67c23 */ /* 0x000fe20008010022 */
[----:B------:R-:W-:-:S02]  /*4660*/  ISETP.GE.AND P2, PT, R22, R208, PT ;  /* 0x000000d01600720c */ /* 0x000fc40003f46270 */
[----:B------:R-:W-:Y:S02]  /*4670*/  ISETP.GE.AND P5, PT, R22, R2, PT ;  /* 0x000000021600720c */ /* 0x000fe40003fa6270 */
[----:B------:R-:W-:Y:S02]  /*4680*/  I2FP.F32.U32 R22, R22 ;  /* 0x0000001600167245 */ /* 0x000fe40000201000 */
[----:B------:R-:W-:Y:S02]  /*4690*/  P2R R36, PR, RZ, 0x40 ;  /* 0x00000040ff247803 */ /* 0x000fe40000000000 */
[----:B------:R-:W-:Y:S01]  /*46a0*/  FSEL R199, R199, -INF , !P1 ;  /* 0xff800000c7c77808 */ /* 0x000fe20004800000 */
[----:B------:R-:W-:Y:S01]  /*46b0*/  FFMA.FTZ R33, R22, UR5, R33 ;  /* 0x0000000516217c23 */ /* 0x000fe20008010021 */
[C---:B------:R-:W-:Y:S02]  /*46c0*/  ISETP.GE.AND P1, PT, R21.reuse, R208, PT ;  /* 0x000000d01500720c */ /* 0x040fe40003f26270 */
[----:B------:R-:W-:-:S02]  /*46d0*/  ISETP.GE.AND P6, PT, R21, R2, PT ;  /* 0x000000021500720c */ /* 0x000fc40003fc6270 */
[----:B------:R-:W-:Y:S02]  /*46e0*/  I2FP.F32.U32 R21, R21 ;  /* 0x0000001500157245 */ /* 0x000fe40000201000 */
[----:B------:R-:W-:Y:S02]  /*46f0*/  FSEL R5, R5, -INF , !P0 ;  /* 0xff80000005057808 */ /* 0x000fe40004000000 */
[C---:B------:R-:W-:Y:S01]  /*4700*/  ISETP.GE.AND P0, PT, R16.reuse, R208, PT ;  /* 0x000000d01000720c */ /* 0x040fe20003f06270 */
[----:B------:R-:W-:Y:S01]  /*4710*/  FFMA.FTZ R201, R21, UR5, R28 ;  /* 0x0000000515c97c23 */ /* 0x000fe2000801001c */
[----:B------:R-:W-:Y:S01]  /*4720*/  VIADD R28, R16, 0x39 ;  /* 0x00000039101c7836 */ /* 0x000fe20000000000 */
[----:B------:R-:W-:Y:S01]  /*4730*/  FSEL R200, R33, -INF , !P2 ;  /* 0xff80000021c87808 */ /* 0x000fe20005000000 */
[----:B------:R-:W-:Y:S01]  /*4740*/  FFMA.FTZ R16, R19, UR5, R48 ;  /* 0x0000000513107c23 */ /* 0x000fe20008010030 */
[----:B------:R-:W-:Y:S02]  /*4750*/  I2FP.F32.U32 R33, R32 ;  /* 0x0000002000217245 */ /* 0x000fe40000201000 */
[----:B------:R-:W-:-:S02]  /*4760*/  ISETP.GE.AND P2, PT, R32, R208, PT ;  /* 0x000000d02000720c */ /* 0x000fc40003f46270 */
[----:B------:R-:W-:Y:S01]  /*4770*/  P2R R34, PR, RZ, 0x20 ;  /* 0x00000020ff227803 */ /* 0x000fe20000000000 */
[----:B------:R-:W-:Y:S01]  /*4780*/  FFMA.FTZ R202, R33, UR5, R29 ;  /* 0x0000000521ca7c23 */ /* 0x000fe2000801001d */
[----:B------:R-:W-:Y:S02]  /*4790*/  ISETP.GE.AND P5, PT, R32, R2, PT ;  /* 0x000000022000720c */ /* 0x000fe40003fa6270 */
[----:B------:R-:W-:Y:S02]  /*47a0*/  FSEL R214, R214, -INF , !P3 ;  /* 0xff800000d6d67808 */ /* 0x000fe40005800000 */
[----:B------:R-:W-:Y:S02]  /*47b0*/  FSEL R201, R201, -INF , !P1 ;  /* 0xff800000c9c97808 */ /* 0x000fe40004800000 */
[----:B------:R-:W-:Y:S02]  /*47c0*/  P2R R37, PR, RZ, 0x4 ;  /* 0x00000004ff257803 */ /* 0x000fe40000000000 */
[----:B------:R-:W-:-:S02]  /*47d0*/  I2FP.F32.U32 R32, R24 ;  /* 0x0000001800207245 */ /* 0x000fc40000201000 */
[----:B------:R-:W-:Y:S01]  /*47e0*/  FSEL R16, R16, -INF , !P0 ;  /* 0xff80000010107808 */ /* 0x000fe20004000000 */
        /* <DEDUP_REMOVED lines=12> */
[----:B------:R-:W-:-:S04]  /*48b0*/  LEA R40, P0, R42, R226, 0x1 ;  /* 0x000000e22a287211 */ /* 0x000fc800078008ff */
[----:B------:R-:W-:Y:S01]  /*48c0*/  LEA.HI.X R41, R42, R225, R29, 0x1, P0 ;  /* 0x000000e12a297211 */ /* 0x000fe200000f0c1d */
        /* <DEDUP_REMOVED lines=48> */
.L_x_941:
[----:B------:R-:W-:Y:S01]  /*4bd0*/  ISETP.NE.AND P3, PT, R34, RZ, PT ;  /* 0x000000ff2200720c */ /* 0x000fe20003f65270 */
[----:B------:R-:W-:Y:S01]  /*4be0*/  FFMA.FTZ R72, R32, UR5, R72 ;  /* 0x0000000520487c23 */ /* 0x000fe20008010048 */
[----:B------:R-:W-:Y:S01]  /*4bf0*/  FMNMX3.FTZ R34, R16, R15, R14, !PT ;  /* 0x0000000f10227276 */ /* 0x000fe2000781000e */
[----:B------:R-:W-:Y:S01]  /*4c00*/  FFMA.FTZ R19, R19, UR5, R50 ;  /* 0x0000000513137c23 */ /* 0x000fe20008010032 */
[----:B------:R-:W-:Y:S01]  /*4c10*/  ISETP.NE.AND P1, PT, R37, RZ, PT ;  /* 0x000000ff2500720c */ /* 0x000fe20003f25270 */
[----:B------:R-:W-:Y:S01]  /*4c20*/  FFMA.FTZ R26, R17, UR5, R26 ;  /* 0x00000005111a7c23 */ /* 0x000fe2000801001a */
[----:B------:R-:W-:Y:S01]  /*4c30*/  FMNMX3.FTZ R34, R34, R18, R6, !PT ;  /* 0x0000001222227276 */ /* 0x000fe20007810006 */
[----:B------:R-:W-:Y:S01]  /*4c40*/  FFMA.FTZ R30, R21, UR5, R30 ;  /* 0x00000005151e7c23 */ /* 0x000fe2000801001e */
[----:B------:R-:W-:Y:S01]  /*4c50*/  I2FP.F32.U32 R29, R23 ;  /* 0x00000017001d7245 */ /* 0x000fe20000201000 */
[----:B------:R-:W2:Y:S01]  /*4c60*/  S2R R21, SR_CTAID.X ;  /* 0x0000000000157919 */ /* 0x000ea20000002500 */
[----:B------:R-:W-:Y:S01]  /*4c70*/  FMNMX3.FTZ R34, R34, R4, R5, !PT ;  /* 0x0000000422227276 */ /* 0x000fe20007810005 */
[----:B------:R-:W-:Y:S01]  /*4c80*/  FFMA.FTZ R35, R22, UR5, R35 ;  /* 0x0000000516237c23 */ /* 0x000fe20008010023 */
[----:B------:R-:W-:Y:S01]  /*4c90*/  ISETP.GE.AND P0, PT, R24, R208, PT ;  /* 0x000000d01800720c */ /* 0x000fe20003f06270 */
[----:B------:R-:W-:Y:S01]  /*4ca0*/  FFMA.FTZ R73, R29, UR5, R73 ;  /* 0x000000051d497c23 */ /* 0x000fe20008010049 */
[----:B------:R-:W-:Y:S01]  /*4cb0*/  FSEL R202, R202, -INF , !P1 ;  /* 0xff800000caca7808 */ /* 0x000fe20004800000 */
[----:B------:R-:W-:Y:S01]  /*4cc0*/  FFMA.FTZ R31, R33, UR5, R31 ;  /* 0x00000005211f7c23 */ /* 0x000fe2000801001f */
[----:B------:R-:W-:Y:S01]  /*4cd0*/  FMNMX3.FTZ R34, R34, R11, R199, !PT ;  /* 0x0000000b22227276 */ /* 0x000fe200078100c7 */
[----:B------:R-:W-:Y:S01]  /*4ce0*/  FFMA.FTZ R74, R32, UR5, R74 ;  /* 0x00000005204a7c23 */ /* 0x000fe2000801004a */
[----:B------:R-:W-:Y:S01]  /*4cf0*/  ISETP.GE.AND P1, PT, R24, R2, PT ;  /* 0x000000021800720c */ /* 0x000fe20003f26270 */
[----:B------:R-:W-:Y:S01]  /*4d00*/  FFMA.FTZ R75, R29, UR5, R75 ;  /* 0x000000051d4b7c23 */ /* 0x000fe2000801004b */
[----:B------:R-:W-:Y:S01]  /*4d10*/  I2FP.F32.U32 R24, R28 ;  /* 0x0000001c00187245 */ /* 0x000fe20000201000 */
[----:B------:R-:W-:Y:S01]  /*4d20*/  USHF.L.U32 UR7, UR20, 0x1, URZ ;  /* 0x0000000114077899 */ /* 0x000fe200080006ff */
[----:B------:R-:W-:Y:S01]  /*4d30*/  FSEL R218, R72, -INF , !P0 ;  /* 0xff80000048da7808 */ /* 0x000fe20004000000 */
[----:B------:R-:W3:Y:S01]  /*4d40*/  LDCU UR4, c[0x0][0x45c] ;  /* 0x00008b80ff0477ac */ /* 0x000ee20008000800 */
[----:B------:R-:W-:Y:S01]  /*4d50*/  ISETP.NE.AND P2, PT, R36, RZ, PT ;  /* 0x000000ff2400720c */ /* 0x000fe20003f45270 */
[C---:B------:R-:W-:Y:S01]  /*4d60*/  FFMA.FTZ R25, R24.reuse, UR5, R25 ;  /* 0x0000000518197c23 */ /* 0x040fe20008010019 */
[----:B------:R-:W-:Y:S01]  /*4d70*/  ISETP.GE.AND P0, PT, R23, R208, PT ;  /* 0x000000d01700720c */ /* 0x000fe20003f06270 */
[----:B------:R-:W-:Y:S01]  /*4d80*/  FFMA.FTZ R27, R24, UR5, R27 ;  /* 0x00000005181b7c23 */ /* 0x000fe2000801001b */
[----:B------:R-:W-:Y:S01]  /*4d90*/  FMNMX3.FTZ R34, R34, R200, R201, !PT ;  /* 0x000000c822227276 */ /* 0x000fe200078100c9 */
[----:B------:R-:W-:Y:S01]  /*4da0*/  UIADD3 UR13, UPT, UPT, UR7, -0x2, URZ ;  /* 0xfffffffe070d7890 */ /* 0x000fe2000fffe0ff */
[----:B------:R-:W-:Y:S01]  /*4db0*/  FSEL R217, R73, -INF , !P0 ;  /* 0xff80000049d97808 */ /* 0x000fe20004000000 */
[----:B------:R-:W-:Y:S01]  /*4dc0*/  IMAD.WIDE.U32 R236, R85, -0x2daee0ad, RZ ;  /* 0xd2511f5355ec7825 */ /* 0x000fe200078e00ff */
[----:B------:R-:W-:Y:S01]  /*4dd0*/  FSEL R19, R19, -INF , !P2 ;  /* 0xff80000013137808 */ /* 0x000fe20005000000 */
[----:B------:R-:W-:Y:S01]  /*4de0*/  UIADD3 UR12, UPT, UPT, UR31, -0x4498517b, URZ ;  /* 0xbb67ae851f0c7890 */ /* 0x000fe2000fffe0ff */
[----:B------:R-:W-:Y:S01]  /*4df0*/  ISETP.GE.AND P0, PT, R28, R208, PT ;  /* 0x000000d01c00720c */ /* 0x000fe20003f06270 */
[----:B------:R-:W-:Y:S01]  /*4e00*/  UIADD3 UR28, UPT, UPT, UR30, -0x61c88647, URZ ;  /* 0x9e3779b91e1c7890 */ /* 0x000fe2000fffe0ff */
[----:B------:R-:W-:Y:S01]  /*4e10*/  FMNMX3.FTZ R34, R34, R202, R218, !PT ;  /* 0x000000ca22227276 */ /* 0x000fe200078100da */
[----:B------:R-:W-:Y:S01]  /*4e20*/  UIADD3 UR27, UPT, UPT, UR30, 0x3c6ef372, URZ ;  /* 0x3c6ef3721e1b7890 */ /* 0x000fe2000fffe0ff */
[----:B------:R-:W-:Y:S01]  /*4e30*/  ISETP.GE.AND P2, PT, R23, R2, PT ;  /* 0x000000021700720c */ /* 0x000fe20003f46270 */
[----:B------:R-:W-:Y:S01]  /*4e40*/  UIADD3 UR16, UPT, UPT, UR31, 0x76cf5d0a, URZ ;  /* 0x76cf5d0a1f107890 */ /* 0x000fe2000fffe0ff */
[----:B------:R-:W-:Y:S01]  /*4e50*/  FMNMX3.FTZ R23, R19, R7, R13, !PT ;  /* 0x0000000713177276 */ /* 0x000fe2000781000d */
[----:B------:R-:W-:Y:S01]  /*4e60*/  UIADD3 UR15, UPT, UPT, UR31, 0x32370b8f, URZ ;  /* 0x32370b8f1f0f7890 */ /* 0x000fe2000fffe0ff */
[----:B------:R-:W-:Y:S01]  /*4e70*/  FSEL R209, R25, -INF , !P0 ;  /* 0xff80000019d17808 */ /* 0x000fe20004000000 */
[----:B------:R-:W-:Y:S01]  /*4e80*/  UIADD3 UR26, UPT, UPT, UR30, -0x255992d5, URZ ;  /* 0xdaa66d2b1e1a7890 */ /* 0x000fe2000fffe0ff */
[----:B------:R-:W-:Y:S01]  /*4e90*/  FMNMX3.FTZ R34, R34, R217, R216, !PT ;  /* 0x000000d922227276 */ /* 0x000fe200078100d8 */
[----:B------:R-:W-:Y:S01]  /*4ea0*/  UIADD3 UR25, UPT, UPT, UR30, 0x78dde6e4, URZ ;  /* 0x78dde6e41e197890 */ /* 0x000fe2000fffe0ff */
[----:B------:R-:W-:Y:S01]  /*4eb0*/  FMNMX3.FTZ R23, R23, R20, R9, !PT ;  /* 0x0000001417177276 */ /* 0x000fe20007810009 */
[----:B------:R-:W4:Y:S01]  /*4ec0*/  LDC R172, c[0x0][0x4f8] ;  /* 0x00013e00ffac7b82 */ /* 0x000f220000000800 */
[----:B------:R-:W-:Y:S01]  /*4ed0*/  FMNMX.FTZ R17, R209, R34, !PT ;  /* 0x00000022d1117209 */ /* 0x000fe20007810000 */
[----:B------:R-:W-:Y:S01]  /*4ee0*/  UIADD3 UR14, UPT, UPT, UR31, -0x126145ec, URZ ;  /* 0xed9eba141f0e7890 */ /* 0x000fe2000fffe0ff */
[----:B------:R-:W-:Y:S01]  /*4ef0*/  FMNMX3.FTZ R22, R23, R12, R10, !PT ;  /* 0x0000000c17167276 */ /* 0x000fe2000781000a */
[----:B------:R-:W-:Y:S01]  /*4f00*/  UIADD3 UR21, UPT, UPT, UR30, -0x4ab325aa, URZ ;  /* 0xb54cda561e157890 */ /* 0x000fe2000fffe0ff */
[----:B------:R-:W-:Y:S01]  /*4f10*/  FSEL R219, R35, -INF , !P3 ;  /* 0xff80000023db7808 */ /* 0x000fe20005800000 */
[----:B------:R-:W5:Y:S01]  /*4f20*/  SHFL.BFLY PT, R23, R17, 0x2, 0x1f ;  /* 0x0c401f0011177f89 */ /* 0x000f6200000e0000 */
[----:B------:R-:W-:Y:S01]  /*4f30*/  FSEL R204, R30, -INF , !P6 ;  /* 0xff8000001ecc7808 */ /* 0x000fe20007000000 */
[----:B------:R-:W-:Y:S01]  /*4f40*/  UIADD3 UR24, UPT, UPT, UR30, 0x1715609d, URZ ;  /* 0x1715609d1e187890 */ /* 0x000fe2000fffe0ff */
[----:B------:R-:W-:Y:S01]  /*4f50*/  FMNMX3.FTZ R22, R22, R8, R214, !PT ;  /* 0x0000000816167276 */ /* 0x000fe200078100d6 */
[----:B------:R-:W-:Y:S01]  /*4f60*/  UIADD3 UR7, UPT, UPT, UR7, -0x1, URZ ;  /* 0xffffffff07077890 */ /* 0x000fe2000fffe0ff */
        /* <DEDUP_REMOVED lines=12> */
[----:B--2---:R-:W-:Y:S01]  /*5030*/  IMAD R21, R21, 0x8, R24 ;  /* 0x0000000815157824 */ /* 0x004fe200078e0218 */
[----:B----4-:R-:W-:Y:S01]  /*5040*/  LOP3.LUT R172, R172, 0xff, RZ, 0xc0, !PT ;  /* 0x000000ffacac7812 */ /* 0x010fe200078ec0ff */
[----:B------:R-:W2:Y:S01]  /*5050*/  SHFL.BFLY PT, R23, R22, 0x2, 0x1f ;  /* 0x0c401f0016177f89 */ /* 0x000ea200000e0000 */
        /* <DEDUP_REMOVED lines=18> */
[----:B--2---:R-:W-:Y:S01]  /*5180*/  FMNMX.FTZ R21, R22, R23, !PT ;  /* 0x0000001716157209 */ /* 0x004fe20007810000 */
[----:B------:R-:W-:Y:S01]  /*5190*/  LDSM.16.MT88.4 R56, [R197+0x18000] ;  /* 0x01800000c538783b */ /* 0x000fe20000004200 */
[----:B------:R-:W-:Y:S01]  /*51a0*/  IMAD.WIDE.U32 R22, R3, -0x326172a9, RZ ;  /* 0xcd9e8d5703167825 */ /* 0x000fe200078e00ff */
[----:B----4-:R-:W-:-:S02]  /*51b0*/  FMNMX.FTZ R164, R17, R164, !PT ;  /* 0x000000a411a47209 */ /* 0x010fc40007810000 */
[----:B------:R-:W2:Y:S01]  /*51c0*/  SHFL.BFLY PT, R3, R21, 0x1, 0x1f ;  /* 0x0c201f0015037f89 */ /* 0x000ea200000e0000 */
[----:B------:R-:W-:Y:S01]  /*51d0*/  IMAD.IADD R173, R84, 0x1, R0 ;  /* 0x0000000154ad7824 */ /* 0x000fe200078e0200 */
[----:B------:R-:W-:Y:S01]  /*51e0*/  LOP3.LUT R24, R240, UR28, R23, 0x96, !PT ;  /* 0x0000001cf0187c12 */ /* 0x000fe2000f8e9617 */
[C---:B---3--:R-:W-:Y:S01]  /*51f0*/  FMUL.FTZ R210, R164.reuse, UR4 ;  /* 0x00000004a4d27c20 */ /* 0x048fe20008410000 */
[----:B------:R-:W-:Y:S02]  /*5200*/  FSETP.NEU.FTZ.AND P0, PT, R164, -INF , PT ;  /* 0xff800000a400780b */ /* 0x000fe40003f1d000 */
[----:B------:R-:W3:Y:S01]  /*5210*/  LDSM.16.MT88.4 R72, [R173+0x1a000] ;  /* 0x01a00000ad48783b */ /* 0x000ee20000004200 */
[----:B------:R-:W-:Y:S01]  /*5220*/  LOP3.LUT R22, R22, UR27, R229, 0x96, !PT ;  /* 0x0000001b16167c12 */ /* 0x000fe2000f8e96e5 */
[----:B------:R-:W-:Y:S01]  /*5230*/  IMAD.WIDE.U32 R24, R24, -0x2daee0ad, RZ ;  /* 0xd2511f5318187825 */ /* 0x000fe200078e00ff */
[----:B------:R-:W-:Y:S01]  /*5240*/  FSEL R210, R210, RZ, P0 ;  /* 0x000000ffd2d27208 */ /* 0x000fe20000000000 */
[----:B-1----:R-:W1:Y:S02]  /*5250*/  LDSM.16.MT88.4 R40, [R173+0x18000] ;  /* 0x01800000ad28783b */ /* 0x002e640000004200 */
[----:B------:R-:W-:Y:S01]  /*5260*/  IMAD.WIDE.U32 R22, R22, -0x2daee0ad, RZ ;  /* 0xd2511f5316167825 */ /* 0x000fe200078e00ff */
[----:B------:R-:W-:-:S03]  /*5270*/  LOP3.LUT R17, R234, UR16, R25, 0x96, !PT ;  /* 0x00000010ea117c12 */ /* 0x000fc6000f8e9619 */
[--C-:B------:R-:W-:Y:S01]  /*5280*/  FFMA.FTZ R196, R16, UR4, -R210.reuse ;  /* 0x0000000410c47c23 */ /* 0x100fe200080108d2 */
[--C-:B------:R-:W-:Y:S01]  /*5290*/  FFMA.FTZ R195, R15, UR4, -R210.reuse ;  /* 0x000000040fc37c23 */ /* 0x100fe200080108d2 */
[----:B------:R-:W-:Y:S01]  /*52a0*/  FFMA.FTZ R192, R14, UR4, -R210 ;  /* 0x000000040ec07c23 */ /* 0x000fe200080108d2 */
[----:B------:R-:W-:Y:S01]  /*52b0*/  LOP3.LUT R16, R24, UR15, R23, 0x96, !PT ;  /* 0x0000000f18107c12 */ /* 0x000fe2000f8e9617 */
[----:B------:R-:W-:-:S04]  /*52c0*/  IMAD.WIDE.U32 R24, R17, -0x326172a9, RZ ;  /* 0xcd9e8d5711187825 */ /* 0x000fc800078e00ff */
[--C-:B------:R-:W-:Y:S01]  /*52d0*/  FFMA.FTZ R189, R18, UR4, -R210.reuse ;  /* 0x0000000412bd7c23 */ /* 0x100fe200080108d2 */
[--C-:B------:R-:W-:Y:S01]  /*52e0*/  FFMA.FTZ R188, R6, UR4, -R210.reuse ;  /* 0x0000000406bc7c23 */ /* 0x100fe200080108d2 */
[--C-:B------:R-:W-:Y:S01]  /*52f0*/  FFMA.FTZ R185, R4, UR4, -R210.reuse ;  /* 0x0000000404b97c23 */ /* 0x100fe200080108d2 */
[----:B------:R-:W-:Y:S01]  /*5300*/  IMAD.WIDE.U32 R16, R16, -0x326172a9, RZ ;  /* 0xcd9e8d5710107825 */ /* 0x000fe200078e00ff */
[----:B------:R-:W-:Y:S01]  /*5310*/  LOP3.LUT R15, R228, UR26, R25, 0x96, !PT ;  /* 0x0000001ae40f7c12 */ /* 0x000fe2000f8e9619 */
[----:B------:R-:W-:Y:S01]  /*5320*/  MUFU.EX2 R192, R192 ;  /* 0x000000c000c07308 */ /* 0x000fe20000000800 */
[----:B--2---:R-:W-:Y:S01]  /*5330*/  FMNMX.FTZ R3, R21, R3, !PT ;  /* 0x0000000315037209 */ /* 0x004fe20007810000 */
[----:B------:R-:W-:Y:S01]  /*5340*/  FFMA.FTZ R184, R5, UR4, -R210 ;  /* 0x0000000405b87c23 */ /* 0x000fe200080108d2 */
[----:B------:R-:W-:Y:S01]  /*5350*/  LOP3.LUT R14, R24, UR25, R17, 0x96, !PT ;  /* 0x00000019180e7c12 */ /* 0x000fe2000f8e9611 */
[----:B------:R-:W-:Y:S01]  /*5360*/  IMAD.WIDE.U32 R24, R15, -0x2daee0ad, RZ ;  /* 0xd2511f530f187825 */ /* 0x000fe200078e00ff */
[----:B------:R-:W-:-:S03]  /*5370*/  FSETP.NEU.FTZ.AND P0, PT, R3, -INF , PT ;  /* 0xff8000000300780b */ /* 0x000fc60003f1d000 */
[----:B------:R-:W-:Y:S01]  /*5380*/  FMUL.FTZ R206, R3, UR4 ;  /* 0x0000000403ce7c20 */ /* 0x000fe20008410000 */
[----:B------:R-:W-:Y:S01]  /*5390*/  LDSM.16.MT88.4 R104, [R173+0x1c000] ;  /* 0x01c00000ad68783b */ /* 0x000fe20000004200 */
[----:B------:R-:W-:Y:S01]  /*53a0*/  IMAD.WIDE.U32 R14, R14, -0x2daee0ad, RZ ;  /* 0xd2511f530e0e7825 */ /* 0x000fe200078e00ff */
[----:B------:R-:W-:Y:S01]  /*53b0*/  LOP3.LUT R18, R22, UR14, R25, 0x96, !PT ;  /* 0x0000000e16127c12 */ /* 0x000fe2000f8e9619 */
[----:B------:R-:W2:Y:S01]  /*53c0*/  MUFU.EX2 R189, R189 ;  /* 0x000000bd00bd7308 */ /* 0x000ea20000000800 */
[----:B------:R-:W-:Y:S01]  /*53d0*/  FSEL R206, R206, RZ, P0 ;  /* 0x000000ffcece7208 */ /* 0x000fe20000000000 */
[----:B------:R-:W-:Y:S01]  /*53e0*/  LDSM.16.MT88.4 R136, [R173+0x1e000] ;  /* 0x01e00000ad88783b */ /* 0x000fe20000004200 */
[----:B------:R-:W-:Y:S01]  /*53f0*/  LOP3.LUT R22, R24, UR13, R15, 0x96, !PT ;  /* 0x0000000d18167c12 */ /* 0x000fe2000f8e960f */
[--C-:B------:R-:W-:Y:S01]  /*5400*/  FFMA.FTZ R181, R11, UR4, -R210.reuse ;  /* 0x000000040bb57c23 */ /* 0x100fe200080108d2 */
[----:B------:R-:W-:Y:S01]  /*5410*/  FFMA.FTZ R199, R199, UR4, -R210 ;  /* 0x00000004c7c77c23 */ /* 0x000fe200080108d2 */
[----:B------:R-:W-:Y:S01]  /*5420*/  FFMA.FTZ R191, R19, UR4, -R206 ;  /* 0x0000000413bf7c23 */ /* 0x000fe200080108ce */
        /* <DEDUP_REMOVED lines=13> */
[C---:B------:R-:W-:Y:S01]  /*5500*/  PRMT R13, R22.reuse, 0x7772, RZ ;  /* 0x00007772160d7816 */ /* 0x040fe200000000ff */
[----:B------:R-:W4:Y:S01]  /*5510*/  MUFU.EX2 R190, R190 ;  /* 0x000000be00be7308 */ /* 0x000f220000000800 */
[----:B------:R-:W-:Y:S01]  /*5520*/  PRMT R146, R22, 0x7771, RZ ;  /* 0x0000777116927816 */ /* 0x000fe200000000ff */
[----:B------:R-:W-:Y:S01]  /*5530*/  LDSM.16.MT88.4 R96, [R0+0x1c000] ;  /* 0x01c000000060783b */ /* 0x000fe20000004200 */
[----:B------:R-:W-:Y:S01]  /*5540*/  LOP3.LUT R15, R15, 0xff, RZ, 0xc0, !PT ;  /* 0x000000ff0f0f7812 */ /* 0x000fe200078ec0ff */
[----:B------:R-:W-:Y:S01]  /*5550*/  FFMA.FTZ R183, R9, UR4, -R206 ;  /* 0x0000000409b77c23 */ /* 0x000fe200080108ce */
[----:B------:R-:W-:Y:S01]  /*5560*/  PRMT R147, R13, 0x5410, R147 ;  /* 0x000054100d937816 */ /* 0x000fe20000000093 */
[----:B------:R-:W-:Y:S01]  /*5570*/  LDSM.16.MT88.4 R112, [R198+0x1c000] ;  /* 0x01c00000c670783b */ /* 0x000fe20000004200 */
[C---:B------:R-:W-:Y:S01]  /*5580*/  LOP3.LUT R144, R145.reuse, 0xffff, RZ, 0xc0, !PT ;  /* 0x0000ffff91907812 */ /* 0x040fe200078ec0ff */
[----:B------:R-:W-:Y:S01]  /*5590*/  MUFU.EX2 R187, R187 ;  /* 0x000000bb00bb7308 */ /* 0x000fe20000000800 */
[----:B------:R-:W-:Y:S01]  /*55a0*/  PRMT R13, R145, 0x7632, R13 ;  /* 0x00007632910d7816 */ /* 0x000fe2000000000d */
[----:B------:R-:W-:Y:S01]  /*55b0*/  LDSM.16.MT88.4 R120, [R197+0x1c000] ;  /* 0x01c00000c578783b */ /* 0x000fe20000004200 */
[----:B------:R-:W-:Y:S01]  /*55c0*/  PRMT R146, R15, 0x5410, R146 ;  /* 0x000054100f927816 */ /* 0x000fe20000000092 */
[----:B------:R-:W-:Y:S01]  /*55d0*/  FFMA.FTZ R180, R10, UR4, -R206 ;  /* 0x000000040ab47c23 */ /* 0x000fe200080108ce */
[----:B------:R-:W-:Y:S01]  /*55e0*/  LOP3.LUT R7, R145, 0xff, RZ, 0xc0, !PT ;  /* 0x000000ff91077812 */ /* 0x000fe200078ec0ff */
[----:B------:R-:W-:Y:S01]  /*55f0*/  LDSM.16.MT88.4 R128, [R0+0x1e000] ;  /* 0x01e000000080783b */ /* 0x000fe20000004200 */
[----:B------:R-:W-:Y:S01]  /*5600*/  SHF.R.U32.HI R144, RZ, 0x8, R144 ;  /* 0x00000008ff907819 */ /* 0x000fe20000011690 */
[----:B------:R-:W5:Y:S01]  /*5610*/  MUFU.EX2 R186, R186 ;  /* 0x000000ba00ba7308 */ /* 0x000f620000000800 */
[----:B------:R-:W-:Y:S01]  /*5620*/  SHF.R.U32.HI R145, RZ, 0x18, R145 ;  /* 0x00000018ff917819 */ /* 0x000fe20000011691 */
[----:B------:R-:W-:Y:S01]  /*5630*/  LDSM.16.MT88.4 R152, [R198+0x1e000] ;  /* 0x01e00000c698783b */ /* 0x000fe20000004200 */
[----:B------:R-:W-:Y:S01]  /*5640*/  LOP3.LUT R13, R13, 0xff, RZ, 0xc0, !PT ;  /* 0x000000ff0d0d7812 */ /* 0x000fe200078ec0ff */
[----:B------:R-:W-:Y:S01]  /*5650*/  FFMA.FTZ R179, R8, UR4, -R206 ;  /* 0x0000000408b37c23 */ /* 0x000fe200080108ce */
[----:B------:R-:W-:Y:S01]  /*5660*/  PRMT R144, R7, 0x5410, R144 ;  /* 0x0000541007907816 */ /* 0x000fe20000000090 */
[----:B------:R-:W-:Y:S01]  /*5670*/  LDSM.16.MT88.4 R8, [R173+0x1a800] ;  /* 0x01a80000ad08783b */ /* 0x000fe20000004200 */
[--C-:B------:R-:W-:Y:S01]  /*5680*/  HSET2.LE.AND R146, R146, R172.reuse, PT ;  /* 0x000000ac92927233 */ /* 0x100fe20003803000 */
[----:B------:R-:W-:Y:S01]  /*5690*/  MUFU.EX2 R196, R196 ;  /* 0x000000c400c47308 */ /* 0x000fe20000000800 */
[----:B--2---:R-:W-:Y:S01]  /*56a0*/  F2FP.BF16.F32.PACK_AB R7, R189, R192 ;  /* 0x000000c0bd07723e */ /* 0x004fe200000010ff */
[----:B------:R-:W-:Y:S01]  /*56b0*/  FFMA.FTZ R182, R12, UR4, -R206 ;  /* 0x000000040cb67c23 */ /* 0x000fe200080108ce */
[----:B------:R-:W-:Y:S01]  /*56c0*/  PRMT R145, R13, 0x5410, R145 ;  /* 0x000054100d917816 */ /* 0x000fe20000000091 */
[----:B------:R-:W-:Y:S01]  /*56d0*/  LDSM.16.MT88.4 R20, [R173+0x18800] ;  /* 0x01880000ad14783b */ /* 0x000fe20000004200 */
[----:B------:R-:W-:Y:S01]  /*56e0*/  LOP3.LUT R146, R7, R146, RZ, 0xc0, !PT ;  /* 0x0000009207927212 */ /* 0x000fe200078ec0ff */
[--C-:B------:R-:W-:Y:S01]  /*56f0*/  FFMA.FTZ R200, R200, UR4, -R210.reuse ;  /* 0x00000004c8c87c23 */ /* 0x100fe200080108d2 */
[----:B----4-:R-:W-:Y:S01]  /*5700*/  F2FP.BF16.F32.PACK_AB R7, R190, R191 ;  /* 0x000000bfbe07723e */ /* 0x010fe200000010ff */
[----:B------:R-:W2:Y:S01]  /*5710*/  MUFU.EX2 R195, R195 ;  /* 0x000000c300c37308 */ /* 0x000ea20000000800 */
[--C-:B------:R-:W-:Y:S01]  /*5720*/  HSET2.LE.AND R145, R145, R172.reuse, PT ;  /* 0x000000ac91917233 */ /* 0x100fe20003803000 */
[----:B------:R-:W-:Y:S01]  /*5730*/  LDSM.16.MT88.4 R168, [R0+0x18800] ;  /* 0x0188000000a8783b */ /* 0x000fe20000004200 */
[----:B------:R-:W-:Y:S01]  /*5740*/  LOP3.LUT R147, R147, 0xff00ff, RZ, 0xc0, !PT ;  /* 0x00ff00ff93937812 */ /* 0x000fe200078ec0ff */
[--C-:B------:R-:W-:Y:S01]  /*5750*/  FFMA.FTZ R201, R201, UR4, -R210.reuse ;  /* 0x00000004c9c97c23 */ /* 0x100fe200080108d2 */
[----:B-----5:R-:W-:Y:S01]  /*5760*/  F2FP.BF16.F32.PACK_AB R15, R186, R187 ;  /* 0x000000bbba0f723e */ /* 0x020fe200000010ff */
[----:B------:R-:W-:Y:S01]  /*5770*/  LDSM.16.MT88.4 R32, [R198+0x18800] ;  /* 0x01880000c620783b */ /* 0x000fe20000004200 */
[----:B------:R-:W-:Y:S01]  /*5780*/  LOP3.LUT R145, R7, R145, RZ, 0xc0, !PT ;  /* 0x0000009107917212 */ /* 0x000fe200078ec0ff */
[----:B------:R-:W-:Y:S01]  /*5790*/  MUFU.EX2 R184, R184 ;  /* 0x000000b800b87308 */ /* 0x000fe20000000800 */
[--C-:B------:R-:W-:Y:S01]  /*57a0*/  HSET2.LE.AND R147, R147, R172.reuse, PT ;  /* 0x000000ac93937233 */ /* 0x100fe20003803000 */
[----:B------:R-:W4:Y:S01]  /*57b0*/  LDSM.16.MT88.4 R4, [R197+0x1e000] ;  /* 0x01e00000c504783b */ /* 0x000f220000004200 */
[--C-:B------:R-:W-:Y:S01]  /*57c0*/  HSET2.LE.AND R144, R144, R172.reuse, PT ;  /* 0x000000ac90907233 */ /* 0x100fe20003803000 */
[----:B------:R-:W-:Y:S01]  /*57d0*/  FFMA.FTZ R202, R202, UR4, -R210 ;  /* 0x00000004caca7c23 */ /* 0x000fe200080108d2 */
[----:B------:R-:W-:Y:S01]  /*57e0*/  LOP3.LUT R14, R14, UR12, R17, 0x96, !PT ;  /* 0x0000000c0e0e7c12 */ /* 0x000fe2000f8e9611 */
[----:B------:R-:W-:Y:S01]  /*57f0*/  FFMA.FTZ R204, R204, UR4, -R206 ;  /* 0x00000004cccc7c23 */ /* 0x000fe200080108ce */
[----:B------:R-:W-:Y:S01]  /*5800*/  LOP3.LUT R147, R15, R147, RZ, 0xc0, !PT ;  /* 0x000000930f937212 */ /* 0x000fe200078ec0ff */
[----:B------:R-:W-:Y:S01]  /*5810*/  IMAD.MOV.U32 R15, RZ, RZ, R16 ;  /* 0x000000ffff0f7224 */ /* 0x000fe200078e0010 */
[----:B--2---:R-:W-:Y:S01]  /*5820*/  F2FP.BF16.F32.PACK_AB R13, R195, R196 ;  /* 0x000000c4c30d723e */ /* 0x004fe200000010ff */
[----:B------:R-:W2:Y:S01]  /*5830*/  MUFU.EX2 R181, R181 ;  /* 0x000000b500b57308 */ /* 0x000ea20000000800 */
[----:B------:R-:W-:Y:S01]  /*5840*/  LOP3.LUT R24, R14, 0xffff, RZ, 0xc0, !PT ;  /* 0x0000ffff0e187812 */ /* 0x000fe200078ec0ff */
[--C-:B------:R-:W-:Y:S01]  /*5850*/  FFMA.FTZ R203, R203, UR4, -R206.reuse ;  /* 0x00000004cbcb7c23 */ /* 0x100fe200080108ce */
[----:B------:R-:W-:Y:S01]  /*5860*/  LOP3.LUT R144, R13, R144, RZ, 0xc0, !PT ;  /* 0x000000900d907212 */ /* 0x000fe200078ec0ff */
[--C-:B------:R-:W-:Y:S01]  /*5870*/  FFMA.FTZ R214, R214, UR4, -R206.reuse ;  /* 0x00000004d6d67c23 */ /* 0x100fe200080108ce */
[C---:B------:R-:W-:Y:S01]  /*5880*/  PRMT R25, R16.reuse, 0x7771, RZ ;  /* 0x0000777110197816 */ /* 0x040fe200000000ff */
[----:B------:R-:W-:Y:S01]  /*5890*/  FFMA.FTZ R219, R219, UR4, -R206 ;  /* 0x00000004dbdb7c23 */ /* 0x000fe200080108ce */
[C---:B------:R-:W-:Y:S01]  /*58a0*/  PRMT R13, R16.reuse, 0x7773, RZ ;  /* 0x00007773100d7816 */ /* 0x040fe200000000ff */
[----:B------:R-:W-:Y:S01]  /*58b0*/  MUFU.EX2 R188, R188 ;  /* 0x000000bc00bc7308 */ /* 0x000fe20000000800 */
[----:B------:R-:W-:Y:S01]  /*58c0*/  PRMT R27, R16, 0x7772, RZ ;  /* 0x00007772101b7816 */ /* 0x000fe200000000ff */
[C---:B---3--:R-:W-:Y:S01]  /*58d0*/  HMMA.16816.F32.BF16 R68, R144.reuse, R72, RZ ;  /* 0x000000489044723c */ /* 0x048fe200000418ff */
[----:B------:R-:W-:Y:S01]  /*58e0*/  LOP3.LUT R15, R15, 0xff, RZ, 0xc0, !PT ;  /* 0x000000ff0f0f7812 */ /* 0x000fe200078ec0ff */
[----:B------:R-:W3:Y:S01]  /*58f0*/  LDSM.16.MT88.4 R16, [R173+0x1c800] ;  /* 0x01c80000ad10783b */ /* 0x000ee20000004200 */
[----:B------:R-:W-:Y:S01]  /*5900*/  LOP3.LUT R12, R14, 0xff, RZ, 0xc0, !PT ;  /* 0x000000ff0e0c7812 */ /* 0x000fe200078ec0ff */
[----:B------:R-:W-:Y:S01]  /*5910*/  FFMA.FTZ R216, R216, UR4, -R210 ;  /* 0x00000004d8d87c23 */ /* 0x000fe200080108d2 */
[----:B------:R-:W-:Y:S01]  /*5920*/  SHF.R.U32.HI R24, RZ, 0x8, R24 ;  /* 0x00000008ff187819 */ /* 0x000fe20000011618 */
[----:B------:R-:W-:Y:S01]  /*5930*/  MUFU.EX2 R185, R185 ;  /* 0x000000b900b97308 */ /* 0x000fe20000000800 */
[----:B------:R-:W-:Y:S01]  /*5940*/  PRMT R27, R27, 0x5410, R13 ;  /* 0x000054101b1b7816 */ /* 0x000fe2000000000d */
[C---:B------:R-:W-:Y:S01]  /*5950*/  HMMA.16816.F32.BF16 R72, R144.reuse, R74, RZ ;  /* 0x0000004a9048723c */ /* 0x040fe200000418ff */
[----:B------:R-:W-:Y:S01]  /*5960*/  PRMT R25, R15, 0x5410, R25 ;  /* 0x000054100f197816 */ /* 0x000fe20000000019 */
[----:B------:R-:W-:Y:S01]  /*5970*/  FFMA.FTZ R239, R209, UR4, -R210 ;  /* 0x00000004d1ef7c23 */ /* 0x000fe200080108d2 */
[----:B------:R-:W-:Y:S01]  /*5980*/  PRMT R28, R14, 0x7632, R28 ;  /* 0x000076320e1c7816 */ /* 0x000fe2000000001c */
[----:B------:R-:W-:Y:S01]  /*5990*/  FFMA.FTZ R218, R218, UR4, -R210 ;  /* 0x00000004dada7c23 */ /* 0x000fe200080108d2 */
[----:B------:R-:W-:Y:S01]  /*59a0*/  PRMT R24, R12, 0x5410, R24 ;  /* 0x000054100c187816 */ /* 0x000fe20000000018 */
[----:B------:R-:W-:Y:S01]  /*59b0*/  MUFU.EX2 R183, R183 ;  /* 0x000000b700b77308 */ /* 0x000fe20000000800 */
[----:B------:R-:W-:Y:S01]  /*59c0*/  LOP3.LUT R28, R28, 0xff, RZ, 0xc0, !PT ;  /* 0x000000ff1c1c7812 */ /* 0x000fe200078ec0ff */
[C---:B-1----:R-:W-:Y:S01]  /*59d0*/  HMMA.16816.F32.BF16 R36, R144.reuse, R40, RZ ;  /* 0x000000289024723c */ /* 0x042fe200000418ff */
[--C-:B------:R-:W-:Y:S01]  /*59e0*/  HSET2.LE.AND R25, R25, R172.reuse, PT ;  /* 0x000000ac19197233 */ /* 0x100fe20003803000 */
[----:B------:R-:W-:Y:S01]  /*59f0*/  FFMA.FTZ R217, R217, UR4, -R210 ;  /* 0x00000004d9d97c23 */ /* 0x000fe200080108d2 */
[----:B--2---:R-:W-:Y:S01]  /*5a00*/  F2FP.BF16.F32.PACK_AB R26, R181, R184 ;  /* 0x000000b8b51a723e */ /* 0x004fe200000010ff */
[--C-:B------:R-:W-:Y:S01]  /*5a10*/  FFMA.FTZ R207, R207, UR4, -R206.reuse ;  /* 0x00000004cfcf7c23 */ /* 0x100fe200080108ce */
[----:B------:R-:W-:Y:S01]  /*5a20*/  HSET2.LE.AND R24, R24, R172, PT ;  /* 0x000000ac18187233 */ /* 0x000fe20003803000 */
[----:B------:R-:W-:Y:S01]  /*5a30*/  MUFU.EX2 R180, R180 ;  /* 0x000000b400b47308 */ /* 0x000fe20000000800 */
[----:B------:R-:W-:Y:S01]  /*5a40*/  FFMA.FTZ R205, R205, UR4, -R206 ;  /* 0x00000004cdcd7c23 */ /* 0x000fe200080108ce */
[C---:B----4-:R-:W-:Y:S01]  /*5a50*/  HMMA.16816.F32.BF16 R148, R144.reuse, R4, RZ ;  /* 0x000000049094723c */ /* 0x050fe200000418ff */
[----:B------:R-:W-:Y:S01]  /*5a60*/  SHF.R.U32.HI R4, RZ, 0x18, R14 ;  /* 0x00000018ff047819 */ /* 0x000fe2000001160e */
[--C-:B------:R-:W-:Y:S01]  /*5a70*/  FFMA.FTZ R238, R174, UR4, -R206.reuse ;  /* 0x00000004aeee7c23 */ /* 0x100fe200080108ce */
[----:B------:R-:W1:Y:S01]  /*5a80*/  LDSM.16.MT88.4 R12, [R173+0x1e800] ;  /* 0x01e80000ad0c783b */ /* 0x000e620000004200 */
[----:B------:R-:W-:Y:S01]  /*5a90*/  LOP3.LUT R5, R27, 0xff00ff, RZ, 0xc0, !PT ;  /* 0x00ff00ff1b057812 */ /* 0x000fe200078ec0ff */
[----:B------:R-:W-:Y:S01]  /*5aa0*/  FFMA.FTZ R175, R175, UR4, -R206 ;  /* 0x00000004afaf7c23 */ /* 0x000fe200080108ce */
[----:B------:R-:W2:Y:S01]  /*5ab0*/  MUFU.EX2 R179, R179 ;  /* 0x000000b300b37308 */ /* 0x000ea20000000800 */
[----:B------:R-:W-:Y:S01]  /*5ac0*/  PRMT R4, R28, 0x5410, R4 ;  /* 0x000054101c047816 */ /* 0x000fe20000000004 */
[----:B------:R-:W-:Y:S01]  /*5ad0*/  HMMA.16816.F32.BF16 R100, R144, R104, RZ ;  /* 0x000000689064723c */ /* 0x000fe200000418ff */
[----:B------:R-:W-:Y:S01]  /*5ae0*/  LDSM.16.MT88.4 R28, [R0+0x1a800] ;  /* 0x01a80000001c783b */ /* 0x000fe20000004200 */
[----:B------:R-:W-:Y:S01]  /*5af0*/  FADD.FTZ R195, R196, R195 ;  /* 0x000000c3c4c37221 */ /* 0x000fe20000010000 */
[----:B------:R-:W-:-:S03]  /*5b00*/  FADD.FTZ R190, R191, R190 ;  /* 0x000000bebfbe7221 */ /* 0x000fc60000010000 */
[----:B------:R-:W4:Y:S01]  /*5b10*/  MUFU.EX2 R182, R182 ;  /* 0x000000b600b67308 */ /* 0x000f220000000800 */
[----:B------:R-:W-:Y:S01]  /*5b20*/  FADD.FTZ R192, R192, R195 ;  /* 0x000000c3c0c07221 */ /* 0x000fe20000010000 */
[C---:B------:R-:W-:Y:S01]  /*5b30*/  HMMA.16816.F32.BF16 R132, R144.reuse, R136, RZ ;  /* 0x000000889084723c */ /* 0x040fe200000418ff */
[----:B------:R-:W-:Y:S02]  /*5b40*/  FADD.FTZ R190, R187, R190 ;  /* 0x000000bebbbe7221 */ /* 0x000fe40000010000 */
[----:B------:R-:W-:Y:S02]  /*5b50*/  FADD.FTZ R192, R189, R192 ;  /* 0x000000c0bdc07221 */ /* 0x000fe40000010000 */
[----:B------:R-:W-:Y:S01]  /*5b60*/  FADD.FTZ R186, R186, R190 ;  /* 0x000000bebaba7221 */ /* 0x000fe20000010000 */
[----:B------:R-:W-:Y:S01]  /*5b70*/  MUFU.EX2 R199, R199 ;  /* 0x000000c700c77308 */ /* 0x000fe20000000800 */
[----:B--2---:R-:W-:Y:S01]  /*5b80*/  F2FP.BF16.F32.PACK_AB R27, R179, R180 ;  /* 0x000000b4b31b723e */ /* 0x004fe200000010ff */
[----:B------:R-:W-:Y:S01]  /*5b90*/  HMMA.16816.F32.BF16 R160, R144, R156, RZ ;  /* 0x0000009c90a0723c */ /* 0x000fe200000418ff */
[----:B------:R-:W-:-:S05]  /*5ba0*/  FADD.FTZ R186, R183, R186 ;  /* 0x000000bab7ba7221 */ /* 0x000fca0000010000 */
[----:B------:R-:W-:Y:S02]  /*5bb0*/  MUFU.EX2 R200, R200 ;  /* 0x000000c800c87308 */ /* 0x000fe40000000800 */
[C---:B------:R-:W-:Y:S06]  /*5bc0*/  HMMA.16816.F32.BF16 R44, R144.reuse, R48, RZ ;  /* 0x00000030902c723c */ /* 0x040fec00000418ff */
        /* <DEDUP_REMOVED lines=8> */
[----:B------:R-:W2:Y:S02]  /*5c50*/  MUFU.EX2 R214, R214 ;  /* 0x000000d600d67308 */ /* 0x000ea40000000800 */
[C---:B------:R-:W-:Y:S06]  /*5c60*/  HMMA.16816.F32.BF16 R92, R144.reuse, R96, RZ ;  /* 0x00000060905c723c */ /* 0x040fec00000418ff */
[----:B------:R-:W5:Y:S02]  /*5c70*/  MUFU.EX2 R219, R219 ;  /* 0x000000db00db7308 */ /* 0x000f640000000800 */
        /* <DEDUP_REMOVED lines=9> */
[----:B------:R-:W5:Y:S02]  /*5d10*/  MUFU.EX2 R207, R207 ;  /* 0x000000cf00cf7308 */ /* 0x000f640000000800 */
[C---:B------:R-:W-:Y:S06]  /*5d20*/  HMMA.16816.F32.BF16 R104, R144.reuse, R106, RZ ;  /* 0x0000006a9068723c */ /* 0x040fec00000418ff */
[----:B------:R-:W5:Y:S02]  /*5d30*/  MUFU.EX2 R205, R205 ;  /* 0x000000cd00cd7308 */ /* 0x000f640000000800 */
[C---:B------:R-:W-:Y:S06]  /*5d40*/  HMMA.16816.F32.BF16 R136, R144.reuse, R138, RZ ;  /* 0x0000008a9088723c */ /* 0x040fec00000418ff */
[----:B------:R-:W5:Y:S02]  /*5d50*/  MUFU.EX2 R206, R175 ;  /* 0x000000af00ce7308 */ /* 0x000f640000000800 */
[C---:B------:R-:W-:Y:S06]  /*5d60*/  HMMA.16816.F32.BF16 R156, R144.reuse, R158, RZ ;  /* 0x0000009e909c723c */ /* 0x040fec00000418ff */
[----:B------:R-:W5:Y:S02]  /*5d70*/  MUFU.EX2 R238, R238 ;  /* 0x000000ee00ee7308 */ /* 0x000f640000000800 */
        /* <DEDUP_REMOVED lines=11> */
[----:B------:R-:W-:-:S02]  /*5e30*/  HSET2.LE.AND R7, R5, R172, PT ;  /* 0x000000ac05077233 */ /* 0x000fc40003803000 */
[----:B------:R-:W-:Y:S02]  /*5e40*/  LOP3.LUT R6, R26, R25, RZ, 0xc0, !PT ;  /* 0x000000191a067212 */ /* 0x000fe400078ec0ff */
[----:B------:R-:W-:Y:S02]  /*5e50*/  HSET2.LE.AND R5, R4, R172, PT ;  /* 0x000000ac04057233 */ /* 0x000fe40003803000 */
[----:B------:R-:W-:Y:S01]  /*5e60*/  F2FP.BF16.F32.PACK_AB R25, R185, R188 ;  /* 0x000000bcb919723e */ /* 0x000fe200000010ff */
[----:B------:R-:W-:Y:S01]  /*5e70*/  FADD.FTZ R188, R188, R192 ;  /* 0x000000c0bcbc7221 */ /* 0x000fe20000010000 */
[C---:B----4-:R-:W-:Y:S01]  /*5e80*/  F2FP.BF16.F32.PACK_AB R26, R182.reuse, R183 ;  /* 0x000000b7b61a723e */ /* 0x050fe200000010ff */
        /* <DEDUP_REMOVED lines=10> */
[----:B------:R-:W-:Y:S01]  /*5f30*/  HMMA.16816.F32.BF16 R68, R4, R8, R68 ;  /* 0x000000080444723c */ /* 0x000fe20000041844 */
[----:B--2---:R-:W-:-:S07]  /*5f40*/  FADD.FTZ R179, R214, R179 ;  /* 0x000000b3d6b37221 */ /* 0x004fce0000010000 */
        /* <DEDUP_REMOVED lines=18> */
[----:B------:R-:W-:Y:S01]  /*6070*/  IMAD.U32 R12, RZ, RZ, UR7 ;  /* 0x00000007ff0c7e24 */ /* 0x000fe2000f8e00ff */
[----:B------:R-:W-:-:S04]  /*6080*/  UMOV UR7, 0xffffffff ;  /* 0xffffffff00077882 */ /* 0x000fc80000000000 */
[----:B------:R-:W-:Y:S02]  /*6090*/  LOP3.LUT R12, R12, UR31, R237, 0x96, !PT ;  /* 0x0000001f0c0c7c12 */ /* 0x000fe4000f8e96ed */
[----:B----4-:R-:W-:Y:S03]  /*60a0*/  HMMA.16816.F32.BF16 R88, R4, R22, R88 ;  /* 0x000000160458723c */ /* 0x010fe60000041858 */
[----:B------:R-:W-:-:S05]  /*60b0*/  IMAD.WIDE.U32 R22, R12, -0x326172a9, RZ ;  /* 0xcd9e8d570c167825 */ /* 0x000fca00078e00ff */
[----:B------:R-:W-:Y:S01]  /*60c0*/  HMMA.16816.F32.BF16 R84, R4, R20, R84 ;  /* 0x000000140454723c */ /* 0x000fe20000041854 */
[----:B------:R-:W-:Y:S02]  /*60d0*/  LOP3.LUT R20, R240, UR28, R23, 0x96, !PT ;  /* 0x0000001cf0147c12 */ /* 0x000fe4000f8e9617 */
[----:B------:R-:W-:-:S05]  /*60e0*/  LOP3.LUT R21, R22, UR27, R229, 0x96, !PT ;  /* 0x0000001b16157c12 */ /* 0x000fca000f8e96e5 */
[----:B------:R-:W-:Y:S01]  /*60f0*/  HMMA.16816.F32.BF16 R156, R4, R170, R156 ;  /* 0x000000aa049c723c */ /* 0x000fe2000004189c */
[----:B------:R-:W-:-:S04]  /*6100*/  IMAD.WIDE.U32 R170, R20, -0x2daee0ad, RZ ;  /* 0xd2511f5314aa7825 */ /* 0x000fc800078e00ff */
[----:B------:R-:W-:-:S03]  /*6110*/  IMAD.WIDE.U32 R20, R21, -0x2daee0ad, RZ ;  /* 0xd2511f5315147825 */ /* 0x000fc600078e00ff */
[----:B------:R-:W-:Y:S01]  /*6120*/  HMMA.16816.F32.BF16 R112, R4, R14, R112 ;  /* 0x0000000e0470723c */ /* 0x000fe20000041870 */
[----:B------:R-:W1:Y:S01]  /*6130*/  LDSM.16.MT88.4 R12, [R198+0x1e800] ;  /* 0x01e80000c60c783b */ /* 0x000e620000004200 */
[----:B------:R-:W-:-:S06]  /*6140*/  LOP3.LUT R170, R170, UR15, R21, 0x96, !PT ;  /* 0x0000000faaaa7c12 */ /* 0x000fcc000f8e9615 */
[----:B------:R-:W-:Y:S01]  /*6150*/  HMMA.16816.F32.BF16 R160, R4, R168, R160 ;  /* 0x000000a804a0723c */ /* 0x000fe200000418a0 */
[----:B------:R-:W-:Y:S01]  /*6160*/  LOP3.LUT R168, R234, UR16, R171, 0x96, !PT ;  /* 0x00000010eaa87c12 */ /* 0x000fe2000f8e96ab */
[----:B------:R-:W-:-:S04]  /*6170*/  IMAD.WIDE.U32 R170, R170, -0x326172a9, RZ ;  /* 0xcd9e8d57aaaa7825 */ /* 0x000fc800078e00ff */
[----:B------:R-:W-:Y:S02]  /*6180*/  IMAD.WIDE.U32 R168, R168, -0x326172a9, RZ ;  /* 0xcd9e8d57a8a87825 */ /* 0x000fe400078e00ff */
[----:B--2---:R-:W-:Y:S01]  /*6190*/  HMMA.16816.F32.BF16 R116, R4, R8, R116 ;  /* 0x000000080474723c */ /* 0x004fe20000041874 */
[----:B------:R-:W-:-:S07]  /*61a0*/  LOP3.LUT R168, R168, UR25, R171, 0x96, !PT ;  /* 0x00000019a8a87c12 */ /* 0x000fce000f8e96ab */
[C---:B------:R-:W-:Y:S01]  /*61b0*/  HMMA.16816.F32.BF16 R120, R4.reuse, R10, R120 ;  /* 0x0000000a0478723c */ /* 0x040fe20000041878 */
[----:B------:R-:W2:Y:S07]  /*61c0*/  LDSM.16.MT88.4 R8, [R197+0x1e800] ;  /* 0x01e80000c508783b */ /* 0x000eae0000004200 */
[----:B---3--:R-:W-:Y:S01]  /*61d0*/  HMMA.16816.F32.BF16 R124, R4, R16, R124 ;  /* 0x00000010047c723c */ /* 0x008fe2000004187c */
[----:B------:R-:W-:Y:S01]  /*61e0*/  LOP3.LUT R16, R228, UR26, R169, 0x96, !PT ;  /* 0x0000001ae4107c12 */ /* 0x000fe2000f8e96a9 */
[----:B------:R-:W-:-:S04]  /*61f0*/  IMAD.WIDE.U32 R168, R168, -0x2daee0ad, RZ ;  /* 0xd2511f53a8a87825 */ /* 0x000fc800078e00ff */
[----:B------:R-:W-:Y:S02]  /*6200*/  IMAD.WIDE.U32 R16, R16, -0x2daee0ad, RZ ;  /* 0xd2511f5310107825 */ /* 0x000fe400078e00ff */
[C---:B------:R-:W-:Y:S03]  /*6210*/  HMMA.16816.F32.BF16 R128, R4.reuse, R18, R128 ;  /* 0x000000120480723c */ /* 0x040fe60000041880 */
[----:B------:R-:W-:Y:S02]  /*6220*/  LOP3.LUT R242, R20, UR14, R17, 0x96, !PT ;  /* 0x0000000e14f27c12 */ /* 0x000fe4000f8e9611 */
[----:B------:R-:W-:Y:S01]  /*6230*/  LOP3.LUT R16, R16, UR13, R169, 0x96, !PT ;  /* 0x0000000d10107c12 */ /* 0x000fe2000f8e96a9 */
[----:B------:R-:W-:Y:S02]  /*6240*/  LDSM.16.MT88.4 R20, [R173+0x1b000] ;  /* 0x01b00000ad14783b */ /* 0x000fe40000004200 */
[----:B------:R-:W-:Y:S01]  /*6250*/  IMAD.WIDE.U32 R242, R242, -0x326172a9, RZ ;  /* 0xcd9e8d57f2f27825 */ /* 0x000fe200078e00ff */
[----:B------:R-:W-:Y:S03]  /*6260*/  HMMA.16816.F32.BF16 R60, R4, R28, R60 ;  /* 0x0000001c043c723c */ /* 0x000fe6000004183c */
[----:B------:R-:W-:-:S04]  /*6270*/  IMAD.WIDE.U32 R18, R16, -0x326172a9, RZ ;  /* 0xcd9e8d5710127825 */ /* 0x000fc800078e00ff */
[----:B------:R-:W-:Y:S01]  /*6280*/  IMAD.MOV.U32 R16, RZ, RZ, R18 ;  /* 0x000000ffff107224 */ /* 0x000fe200078e0012 */
[----:B------:R-:W-:Y:S01]  /*6290*/  LOP3.LUT R28, R242, UR21, R19, 0x96, !PT ;  /* 0x00000015f21c7c12 */ /* 0x000fe2000f8e9613 */
[C---:B-1----:R-:W-:Y:S01]  /*62a0*/  HMMA.16816.F32.BF16 R140, R4.reuse, R12, R140 ;  /* 0x0000000c048c723c */ /* 0x042fe2000004188c */
[----:B------:R-:W-:Y:S02]  /*62b0*/  PRMT R12, R18, 0x7771, RZ ;  /* 0x00007771120c7816 */ /* 0x000fe400000000ff */
[C---:B------:R-:W-:Y:S02]  /*62c0*/  LOP3.LUT R29, R28.reuse, 0xffff, RZ, 0xc0, !PT ;  /* 0x0000ffff1c1d7812 */ /* 0x040fe400078ec0ff */
[----:B------:R-:W-:Y:S02]  /*62d0*/  LOP3.LUT R13, R28, 0xff, RZ, 0xc0, !PT ;  /* 0x000000ff1c0d7812 */ /* 0x000fe400078ec0ff */
[----:B------:R-:W-:Y:S01]  /*62e0*/  LOP3.LUT R16, R16, 0xff, RZ, 0xc0, !PT ;  /* 0x000000ff10107812 */ /* 0x000fe200078ec0ff */
[----:B------:R-:W-:Y:S01]  /*62f0*/  HMMA.16816.F32.BF16 R152, R4, R14, R152 ;  /* 0x0000000e0498723c */ /* 0x000fe20000041898 */
[----:B------:R-:W-:-:S02]  /*6300*/  PRMT R15, R18, 0x7773, RZ ;  /* 0x00007773120f7816 */ /* 0x000fc400000000ff */
[----:B------:R-:W-:Y:S02]  /*6310*/  PRMT R14, R18, 0x7772, RZ ;  /* 0x00007772120e7816 */ /* 0x000fe400000000ff */
[----:B------:R-:W-:-:S03]  /*6320*/  SHF.R.U32.HI R29, RZ, 0x8, R29 ;  /* 0x00000008ff1d7819 */ /* 0x000fc6000001161d */
[C---:B--2---:R-:W-:Y:S01]  /*6330*/  HMMA.16816.F32.BF16 R148, R4.reuse, R8, R148 ;  /* 0x000000080494723c */ /* 0x044fe20000041894 */
[----:B------:R-:W-:Y:S02]  /*6340*/  PRMT R9, R14, 0x5410, R15 ;  /* 0x000054100e097816 */ /* 0x000fe4000000000f */
[----:B------:R-:W-:Y:S02]  /*6350*/  PRMT R8, R16, 0x5410, R12 ;  /* 0x0000541010087816 */ /* 0x000fe4000000000c */
[----:B------:R-:W-:Y:S01]  /*6360*/  PRMT R29, R13, 0x5410, R29 ;  /* 0x000054100d1d7816 */ /* 0x000fe2000000001d */
[----:B------:R-:W-:Y:S01]  /*6370*/  LDSM.16.MT88.4 R16, [R173+0x1d000] ;  /* 0x01d00000ad10783b */ /* 0x000fe20000004200 */
[----:B------:R-:W-:Y:S01]  /*6380*/  LOP3.LUT R9, R9, 0xff00ff, RZ, 0xc0, !PT ;  /* 0x00ff00ff09097812 */ /* 0x000fe200078ec0ff */
[----:B------:R-:W-:Y:S01]  /*6390*/  HMMA.16816.F32.BF16 R44, R4, R32, R44 ;  /* 0x00000020042c723c */ /* 0x000fe2000004182c */
[----:B------:R-:W-:Y:S01]  /*63a0*/  SHF.R.U32.HI R32, RZ, 0x18, R28 ;  /* 0x00000018ff207819 */ /* 0x000fe2000001161c */
[----:B------:R-:W1:Y:S01]  /*63b0*/  LDSM.16.MT88.4 R12, [R173+0x1f000] ;  /* 0x01f00000ad0c783b */ /* 0x000e620000004200 */
[----:B------:R-:W-:-:S05]  /*63c0*/  HSET2.LE.AND R29, R29, R172, PT ;  /* 0x000000ac1d1d7233 */ /* 0x000fca0003803000 */
[C---:B------:R-:W-:Y:S08]  /*63d0*/  HMMA.16816.F32.BF16 R48, R4.reuse, R34, R48 ;  /* 0x000000220430723c */ /* 0x040ff00000041830 */
[----:B------:R-:W-:Y:S01]  /*63e0*/  HMMA.16816.F32.BF16 R64, R4, R30, R64 ;  /* 0x0000001e0440723c */ /* 0x000fe20000041840 */
[----:B------:R-:W-:Y:S02]  /*63f0*/  HSET2.LE.AND R31, R9, R172, PT ;  /* 0x000000ac091f7233 */ /* 0x000fe40003803000 */
[----:B------:R-:W-:-:S05]  /*6400*/  F2FP.BF16.F32.PACK_AB R30, R202, R201 ;  /* 0x000000c9ca1e723e */ /* 0x000fca00000010ff */
[C---:B------:R-:W-:Y:S08]  /*6410*/  HMMA.16816.F32.BF16 R76, R4.reuse, R24, R76 ;  /* 0x00000018044c723c */ /* 0x040ff0000004184c */
[C---:B------:R-:W-:Y:S01]  /*6420*/  HMMA.16816.F32.BF16 R80, R4.reuse, R26, R80 ;  /* 0x0000001a0450723c */ /* 0x040fe20000041850 */
[----:B------:R-:W-:Y:S07]  /*6430*/  LDSM.16.MT88.4 R24, [R173+0x19000] ;  /* 0x01900000ad18783b */ /* 0x000fee0000004200 */
[----:B------:R-:W-:Y:S01]  /*6440*/  HMMA.16816.F32.BF16 R144, R4, R10, R144 ;  /* 0x0000000a0490723c */ /* 0x000fe20000041890 */
[----:B------:R-:W-:-:S02]  /*6450*/  HSET2.LE.AND R5, R8, R172, PT ;  /* 0x000000ac08057233 */ /* 0x000fc40003803000 */
[----:B------:R-:W2:Y:S01]  /*6460*/  LDSM.16.MT88.4 R8, [R0+0x19000] ;  /* 0x019000000008783b */ /* 0x000ea20000004200 */
[----:B------:R-:W-:Y:S02]  /*6470*/  PRMT R6, R28, 0x7632, R6 ;  /* 0x000076321c067816 */ /* 0x000fe40000000006 */
[----:B------:R-:W-:Y:S01]  /*6480*/  F2FP.BF16.F32.PACK_AB R28, R200, R199 ;  /* 0x000000c7c81c723e */ /* 0x000fe200000010ff */
[----:B------:R-:W-:Y:S01]  /*6490*/  FADD.FTZ R199, R199, R184 ;  /* 0x000000b8c7c77221 */ /* 0x000fe20000010000 */
[----:B------:R-:W-:Y:S02]  /*64a0*/  LOP3.LUT R6, R6, 0xff, RZ, 0xc0, !PT ;  /* 0x000000ff06067812 */ /* 0x000fe400078ec0ff */
[----:B------:R-:W-:Y:S01]  /*64b0*/  LOP3.LUT R28, R28, R29, RZ, 0xc0, !PT ;  /* 0x0000001d1c1c7212 */ /* 0x000fe200078ec0ff */
[----:B------:R-:W-:Y:S01]  /*64c0*/  FADD.FTZ R199, R200, R199 ;  /* 0x000000c7c8c77221 */ /* 0x000fe20000010000 */
[----:B------:R-:W-:Y:S02]  /*64d0*/  PRMT R32, R6, 0x5410, R32 ;  /* 0x0000541006207816 */ /* 0x000fe40000000020 */
[----:B------:R-:W-:Y:S01]  /*64e0*/  F2FP.BF16.F32.PACK_AB R4, R203, R204 ;  /* 0x000000cccb04723e */ /* 0x000fe200000010ff */
[----:B------:R-:W-:Y:S01]  /*64f0*/  FADD.FTZ R201, R201, R199 ;  /* 0x000000c7c9c97221 */ /* 0x000fe20000010000 */
[----:B------:R-:W-:-:S02]  /*6500*/  LOP3.LUT R30, R30, R5, RZ, 0xc0, !PT ;  /* 0x000000051e1e7212 */ /* 0x000fc400078ec0ff */
[----:B------:R-:W-:Y:S01]  /*6510*/  HSET2.LE.AND R29, R32, R172, PT ;  /* 0x000000ac201d7233 */ /* 0x000fe20003803000 */
[----:B------:R-:W-:Y:S01]  /*6520*/  FADD.FTZ R201, R202, R201 ;  /* 0x000000c9cac97221 */ /* 0x000fe20000010000 */
[C---:B-----5:R-:W-:Y:S01]  /*6530*/  F2FP.BF16.F32.PACK_AB R32, R219.reuse, R214 ;  /* 0x000000d6db20723e */ /* 0x060fe200000010ff */
[----:B------:R-:W-:Y:S01]  /*6540*/  FADD.FTZ R219, R219, R179 ;  /* 0x000000b3dbdb7221 */ /* 0x000fe20000010000 */
[----:B------:R-:W-:Y:S02]  /*6550*/  LOP3.LUT R31, R4, R31, RZ, 0xc0, !PT ;  /* 0x0000001f041f7212 */ /* 0x000fe400078ec0ff */
[----:B------:R-:W-:Y:S01]  /*6560*/  LOP3.LUT R29, R32, R29, RZ, 0xc0, !PT ;  /* 0x0000001d201d7212 */ /* 0x000fe200078ec0ff */
[----:B------:R-:W3:Y:S01]  /*6570*/  LDSM.16.MT88.4 R4, [R198+0x19000] ;  /* 0x01900000c604783b */ /* 0x000ee20000004200 */
[----:B------:R-:W-:-:S03]  /*6580*/  FADD.FTZ R219, R204, R219 ;  /* 0x000000dbccdb7221 */ /* 0x000fc60000010000 */
[----:B------:R-:W-:Y:S01]  /*6590*/  LDSM.16.MT88.4 R32, [R197+0x1f000] ;  /* 0x01f00000c520783b */ /* 0x000fe20000004200 */
[----:B------:R-:W-:Y:S01]  /*65a0*/  FADD.FTZ R203, R203, R219 ;  /* 0x000000dbcbcb7221 */ /* 0x000fe20000010000 */
[----:B-1----:R-:W-:Y:S03]  /*65b0*/  HMMA.16816.F32.BF16 R132, R28, R12, R132 ;  /* 0x0000000c1c84723c */ /* 0x002fe60000041884 */
[----:B------:R-:W-:-:S04]  /*65c0*/  FADD.FTZ R203, R207, R203 ;  /* 0x000000cbcfcb7221 */ /* 0x000fc80000010000 */
[----:B------:R-:W-:Y:S01]  /*65d0*/  FADD.FTZ R203, R205, R203 ;  /* 0x000000cbcdcb7221 */ /* 0x000fe20000010000 */
[----:B------:R-:W-:Y:S01]  /*65e0*/  HMMA.16816.F32.BF16 R136, R28, R14, R136 ;  /* 0x0000000e1c88723c */ /* 0x000fe20000041888 */
[----:B------:R-:W1:Y:S02]  /*65f0*/  LDSM.16.MT88.4 R12, [R0+0x1b000] ;  /* 0x01b00000000c783b */ /* 0x000e640000004200 */
[----:B------:R-:W-:-:S05]  /*6600*/  FADD.FTZ R203, R206, R203 ;  /* 0x000000cbcecb7221 */ /* 0x000fca0000010000 */
[C---:B--2---:R-:W-:Y:S08]  /*6610*/  HMMA.16816.F32.BF16 R160, R28.reuse, R8, R160 ;  /* 0x000000081ca0723c */ /* 0x044ff000000418a0 */
[C---:B------:R-:W-:Y:S01]  /*6620*/  HMMA.16816.F32.BF16 R156, R28.reuse, R10, R156 ;  /* 0x0000000a1c9c723c */ /* 0x040fe2000004189c */
[----:B------:R-:W2:Y:S07]  /*6630*/  LDSM.16.MT88.4 R8, [R0+0x1d000] ;  /* 0x01d000000008783b */ /* 0x000eae0000004200 */
[C---:B------:R-:W-:Y:S08]  /*6640*/  HMMA.16816.F32.BF16 R100, R28.reuse, R16, R100 ;  /* 0x000000101c64723c */ /* 0x040ff00000041864 */
        /* <DEDUP_REMOVED lines=15> */
[----:B------:R-:W-:-:S05]  /*6740*/  LOP3.LUT R14, R170, UR24, R243, 0x96, !PT ;  /* 0x00000018aa0e7c12 */ /* 0x000fca000f8e96f3 */
[----:B------:R-:W-:Y:S02]  /*6750*/  IMAD.WIDE.U32 R14, R14, -0x2daee0ad, RZ ;  /* 0xd2511f530e0e7825 */ /* 0x000fe400078e00ff */
[----:B------:R-:W-:Y:S01]  /*6760*/  HMMA.16816.F32.BF16 R116, R28, R12, R116 ;  /* 0x0000000c1c74723c */ /* 0x000fe20000041874 */
[C---:B------:R-:W-:Y:S02]  /*6770*/  PRMT R12, R14.reuse, 0x7771, RZ ;  /* 0x000077710e0c7816 */ /* 0x040fe400000000ff */
[----:B------:R-:W-:Y:S02]  /*6780*/  PRMT R13, R14, 0x7772, RZ ;  /* 0x000077720e0d7816 */ /* 0x000fe400000000ff */
[----:B------:R-:W-:-:S03]  /*6790*/  LOP3.LUT R168, R168, UR12, R15, 0x96, !PT ;  /* 0x0000000ca8a87c12 */ /* 0x000fc6000f8e960f */
[C---:B--2---:R-:W-:Y:S01]  /*67a0*/  HMMA.16816.F32.BF16 R124, R28.reuse, R8, R124 ;  /* 0x000000081c7c723c */ /* 0x044fe2000004187c */
[----:B------:R-:W-:Y:S01]  /*67b0*/  IMAD.MOV.U32 R8, RZ, RZ, R14 ;  /* 0x000000ffff087224 */ /* 0x000fe200078e000e */
[----:B------:R-:W-:Y:S02]  /*67c0*/  PRMT R9, R14, 0x7773, RZ ;  /* 0x000077730e097816 */ /* 0x000fe400000000ff */
[----:B------:R-:W-:Y:S02]  /*67d0*/  LOP3.LUT R14, R168, 0xffff, RZ, 0xc0, !PT ;  /* 0x0000ffffa80e7812 */ /* 0x000fe400078ec0ff */
[----:B------:R-:W-:Y:S02]  /*67e0*/  LOP3.LUT R8, R8, 0xff, RZ, 0xc0, !PT ;  /* 0x000000ff08087812 */ /* 0x000fe400078ec0ff */
[----:B------:R-:W-:Y:S01]  /*67f0*/  HMMA.16816.F32.BF16 R36, R28, R24, R36 ;  /* 0x000000181c24723c */ /* 0x000fe20000041824 */
[----:B------:R-:W-:Y:S02]  /*6800*/  PRMT R13, R13, 0x5410, R9 ;  /* 0x000054100d0d7816 */ /* 0x000fe40000000009 */
[----:B------:R-:W-:-:S02]  /*6810*/  PRMT R12, R8, 0x5410, R12 ;  /* 0x00005410080c7816 */ /* 0x000fc4000000000c */
[----:B------:R-:W-:Y:S02]  /*6820*/  LOP3.LUT R15, R168, 0xff, RZ, 0xc0, !PT ;  /* 0x000000ffa80f7812 */ /* 0x000fe400078ec0ff */
[----:B------:R-:W-:Y:S01]  /*6830*/  SHF.R.U32.HI R14, RZ, 0x8, R14 ;  /* 0x00000008ff0e7819 */ /* 0x000fe2000001160e */
[----:B------:R-:W-:Y:S01]  /*6840*/  HMMA.16816.F32.BF16 R40, R28, R26, R40 ;  /* 0x0000001a1c28723c */ /* 0x000fe20000041828 */
[----:B------:R-:W1:Y:S02]  /*6850*/  LDSM.16.MT88.4 R24, [R197+0x19000] ;  /* 0x01900000c518783b */ /* 0x000e640000004200 */
[----:B------:R-:W-:-:S05]  /*6860*/  PRMT R14, R15, 0x5410, R14 ;  /* 0x000054100f0e7816 */ /* 0x000fca000000000e */
[C---:B------:R-:W-:Y:S08]  /*6870*/  HMMA.16816.F32.BF16 R68, R28.reuse, R20, R68 ;  /* 0x000000141c44723c */ /* 0x040ff00000041844 */
[C---:B------:R-:W-:Y:S01]  /*6880*/  HMMA.16816.F32.BF16 R72, R28.reuse, R22, R72 ;  /* 0x000000161c48723c */ /* 0x040fe20000041848 */
[----:B------:R-:W2:Y:S07]  /*6890*/  LDSM.16.MT88.4 R20, [R198+0x1b000] ;  /* 0x01b00000c614783b */ /* 0x000eae0000004200 */
[C---:B----4-:R-:W-:Y:S08]  /*68a0*/  HMMA.16816.F32.BF16 R84, R28.reuse, R16, R84 ;  /* 0x000000101c54723c */ /* 0x050ff00000041854 */
[C---:B------:R-:W-:Y:S01]  /*68b0*/  HMMA.16816.F32.BF16 R88, R28.reuse, R18, R88 ;  /* 0x000000121c58723c */ /* 0x040fe20000041858 */
[----:B------:R-:W-:Y:S07]  /*68c0*/  LDSM.16.MT88.4 R16, [R173+0x1f800] ;  /* 0x01f80000ad10783b */ /* 0x000fee0000004200 */
[C---:B------:R-:W-:Y:S01]  /*68d0*/  HMMA.16816.F32.BF16 R128, R28.reuse, R10, R128 ;  /* 0x0000000a1c80723c */ /* 0x040fe20000041880 */
[----:B------:R-:W4:Y:S07]  /*68e0*/  LDSM.16.MT88.4 R8, [R173+0x1d800] ;  /* 0x01d80000ad08783b */ /* 0x000f2e0000004200 */
[----:B---3--:R-:W-:Y:S01]  /*68f0*/  HMMA.16816.F32.BF16 R140, R28, R4, R140 ;  /* 0x000000041c8c723c */ /* 0x008fe2000004188c */
[----:B------:R-:W-:-:S02]  /*6900*/  PRMT R5, R168, 0x7632, R5 ;  /* 0x00007632a8057816 */ /* 0x000fc40000000005 */
[----:B------:R-:W-:Y:S02]  /*6910*/  SHF.R.U32.HI R4, RZ, 0x18, R168 ;  /* 0x00000018ff047819 */ /* 0x000fe400000116a8 */
[----:B------:R-:W-:Y:S02]  /*6920*/  LOP3.LUT R5, R5, 0xff, RZ, 0xc0, !PT ;  /* 0x000000ff05057812 */ /* 0x000fe400078ec0ff */
[C---:B------:R-:W-:Y:S01]  /*6930*/  F2FP.BF16.F32.PACK_AB R168, R238.reuse, R206 ;  /* 0x000000ceeea8723e */ /* 0x040fe200000010ff */
[----:B------:R-:W-:Y:S01]  /*6940*/  HMMA.16816.F32.BF16 R152, R28, R6, R152 ;  /* 0x000000061c98723c */ /* 0x000fe20000041898 */
[----:B------:R-:W-:Y:S01]  /*6950*/  LOP3.LUT R7, R13, 0xff00ff, RZ, 0xc0, !PT ;  /* 0x00ff00ff0d077812 */ /* 0x000fe200078ec0ff */
[----:B------:R-:W-:Y:S01]  /*6960*/  FADD.FTZ R238, R238, R203 ;  /* 0x000000cbeeee7221 */ /* 0x000fe20000010000 */
[----:B------:R-:W-:Y:S02]  /*6970*/  PRMT R5, R5, 0x5410, R4 ;  /* 0x0000541005057816 */ /* 0x000fe40000000004 */
[----:B------:R-:W-:-:S02]  /*6980*/  HSET2.LE.AND R6, R12, R172, PT ;  /* 0x000000ac0c067233 */ /* 0x000fc40003803000 */
[--C-:B------:R-:W-:Y:S01]  /*6990*/  HSET2.LE.AND R7, R7, R172.reuse, PT ;  /* 0x000000ac07077233 */ /* 0x100fe20003803000 */
[C---:B------:R-:W-:Y:S01]  /*69a0*/  HMMA.16816.F32.BF16 R148, R28.reuse, R32, R148 ;  /* 0x000000201c94723c */ /* 0x040fe20000041894 */
[----:B------:R-:W-:Y:S02]  /*69b0*/  F2FP.BF16.F32.PACK_AB R32, R239, R216 ;  /* 0x000000d8ef20723e */ /* 0x000fe400000010ff */
[--C-:B------:R-:W-:Y:S02]  /*69c0*/  HSET2.LE.AND R4, R14, R172.reuse, PT ;  /* 0x000000ac0e047233 */ /* 0x100fe40003803000 */
[----:B------:R-:W-:Y:S01]  /*69d0*/  HSET2.LE.AND R5, R5, R172, PT ;  /* 0x000000ac05057233 */ /* 0x000fe20003803000 */
[----:B------:R-:W-:Y:S01]  /*69e0*/  LDSM.16.MT88.4 R12, [R198+0x19800] ;  /* 0x01980000c60c783b */ /* 0x000fe20000004200 */
[----:B------:R-:W-:Y:S01]  /*69f0*/  LOP3.LUT R6, R32, R6, RZ, 0xc0, !PT ;  /* 0x0000000620067212 */ /* 0x000fe200078ec0ff */
[----:B-1----:R-:W-:Y:S01]  /*6a00*/  HMMA.16816.F32.BF16 R52, R28, R24, R52 ;  /* 0x000000181c34723c */ /* 0x002fe20000041834 */
[----:B------:R-:W-:Y:S01]  /*6a10*/  F2FP.BF16.F32.PACK_AB R33, R217, R218 ;  /* 0x000000dad921723e */ /* 0x000fe200000010ff */
[----:B------:R-:W-:Y:S01]  /*6a20*/  FADD.FTZ R218, R218, R201 ;  /* 0x000000c9dada7221 */ /* 0x000fe20000010000 */
[----:B------:R-:W-:-:S02]  /*6a30*/  F2FP.BF16.F32.PACK_AB R32, R205, R207 ;  /* 0x000000cfcd20723e */ /* 0x000fc400000010ff */
[----:B------:R-:W-:Y:S01]  /*6a40*/  LOP3.LUT R7, R168, R7, RZ, 0xc0, !PT ;  /* 0x00000007a8077212 */ /* 0x000fe200078ec0ff */
[----:B------:R-:W-:Y:S01]  /*6a50*/  FADD.FTZ R218, R217, R218 ;  /* 0x000000dad9da7221 */ /* 0x000fe20000010000 */
[----:B------:R-:W-:Y:S01]  /*6a60*/  LOP3.LUT R4, R33, R4, RZ, 0xc0, !PT ;  /* 0x0000000421047212 */ /* 0x000fe200078ec0ff */
[----:B------:R-:W-:Y:S01]  /*6a70*/  HMMA.16816.F32.BF16 R56, R28, R26, R56 ;  /* 0x0000001a1c38723c */ /* 0x000fe20000041838 */
[----:B------:R-:W-:Y:S01]  /*6a80*/  LOP3.LUT R5, R32, R5, RZ, 0xc0, !PT ;  /* 0x0000000520057212 */ /* 0x000fe200078ec0ff */
[----:B------:R-:W1:Y:S01]  /*6a90*/  LDSM.16.MT88.4 R24, [R173+0x19800] ;  /* 0x01980000ad18783b */ /* 0x000e620000004200 */
[----:B------:R-:W-:-:S03]  /*6aa0*/  FADD.FTZ R218, R216, R218 ;  /* 0x000000dad8da7221 */ /* 0x000fc60000010000 */
[----:B------:R-:W-:Y:S01]  /*6ab0*/  LDSM.16.MT88.4 R168, [R198+0x1d800] ;  /* 0x01d80000c6a8783b */ /* 0x000fe20000004200 */
[----:B------:R-:W-:Y:S01]  /*6ac0*/  FADD.FTZ R239, R239, R218 ;  /* 0x000000daefef7221 */ /* 0x000fe20000010000 */
[C---:B--2---:R-:W-:Y:S08]  /*6ad0*/  HMMA.16816.F32.BF16 R76, R28.reuse, R20, R76 ;  /* 0x000000141c4c723c */ /* 0x044ff0000004184c */
[----:B------:R-:W-:Y:S01]  /*6ae0*/  HMMA.16816.F32.BF16 R80, R28, R22, R80 ;  /* 0x000000161c50723c */ /* 0x000fe20000041850 */
[----:B------:R-:W2:Y:S04]  /*6af0*/  LDSM.16.MT88.4 R20, [R173+0x1b800] ;  /* 0x01b80000ad14783b */ /* 0x000ea80000004200 */
[----:B------:R-:W-:Y:S03]  /*6b00*/  LDSM.16.MT88.4 R172, [R198+0x1b800] ;  /* 0x01b80000c6ac783b */ /* 0x000fe60000004200 */
[C---:B----4-:R-:W-:Y:S08]  /*6b10*/  HMMA.16816.F32.BF16 R100, R4.reuse, R8, R100 ;  /* 0x000000080464723c */ /* 0x050ff00000041864 */
[C---:B------:R-:W-:Y:S01]  /*6b20*/  HMMA.16816.F32.BF16 R104, R4.reuse, R10, R104 ;  /* 0x0000000a0468723c */ /* 0x040fe20000041868 */
[----:B------:R-:W3:Y:S07]  /*6b30*/  LDSM.16.MT88.4 R8, [R0+0x19800] ;  /* 0x019800000008783b */ /* 0x000eee0000004200 */
[C---:B------:R-:W-:Y:S08]  /*6b40*/  HMMA.16816.F32.BF16 R132, R4.reuse, R16, R132 ;  /* 0x000000100484723c */ /* 0x040ff00000041884 */
[----:B------:R-:W-:Y:S01]  /*6b50*/  HMMA.16816.F32.BF16 R136, R4, R18, R136 ;  /* 0x000000120488723c */ /* 0x000fe20000041888 */
[----:B------:R-:W4:Y:S07]  /*6b60*/  LDSM.16.MT88.4 R16, [R0+0x1d800] ;  /* 0x01d800000010783b */ /* 0x000f2e0000004200 */
        /* <DEDUP_REMOVED lines=48> */
[----:B------:R-:W-:Y:S01]  /*6e70*/  IMAD.U32 R13, RZ, RZ, UR17 ;  /* 0x00000011ff0d7e24 */ /* 0x000fe2000f8e00ff */
[----:B-1----:R-:W-:Y:S01]  /*6e80*/  ISETP.GE.AND P4, PT, R211, UR4, PT ;  /* 0x00000004d3007c0c */ /* 0x002fe2000bf86270 */
[----:B------:R-:W-:Y:S01]  /*6e90*/  IMAD.U32 R6, RZ, RZ, UR14 ;  /* 0x0000000eff067e24 */ /* 0x000fe2000f8e00ff */
[----:B------:R-:W-:Y:S01]  /*6ea0*/  USHF.L.U64.HI UR13, UR16, 0x6, UR14 ;  /* 0x00000006100d7899 */ /* 0x000fe2000801020e */
[----:B------:R-:W-:Y:S01]  /*6eb0*/  BAR.SYNC.DEFER_BLOCKING 0x0 ;  /* 0x0000000000007b1d */ /* 0x000fe20000010000 */
[----:B------:R-:W-:Y:S01]  /*6ec0*/  ULEA UR12, UP0, UR8, UR12, 0x5 ;  /* 0x0000000c080c7291 */ /* 0x000fe2000f8028ff */
[----:B------:R-:W-:Y:S01]  /*6ed0*/  LEA R10, P1, R12, R224, 0x7 ;  /* 0x000000e00c0a7211 */ /* 0x000fe200078238ff */
[----:B------:R-:W-:Y:S01]  /*6ee0*/  IMAD.IADD R195, R167, 0x1, R214 ;  /* 0x00000001a7c37824 */ /* 0x000fe200078e02d6 */
[----:B------:R-:W-:Y:S01]  /*6ef0*/  ISETP.GE.AND P3, PT, R232, UR4, PT ;  /* 0x00000004e8007c0c */ /* 0x000fe2000bf66270 */
[----:B------:R-:W-:Y:S01]  /*6f00*/  ULEA.HI.X UR13, UR8, UR13, UR9, 0x5, UP0 ;  /* 0x0000000d080d7291 */ /* 0x000fe200080f2c09 */
[----:B------:R-:W-:Y:S01]  /*6f10*/  ISETP.GE.AND P2, PT, R231, UR4, PT ;  /* 0x00000004e7007c0c */ /* 0x000fe2000bf46270 */
[----:B------:R-:W-:Y:S01]  /*6f20*/  IMAD.U32 R5, RZ, RZ, UR12 ;  /* 0x0000000cff057e24 */ /* 0x000fe2000f8e00ff */
[----:B------:R-:W-:-:S02]  /*6f30*/  LEA.HI.X R11, R12, R223, R6, 0x7, P1 ;  /* 0x000000df0c0b7211 */ /* 0x000fc400008f3c06 */
[----:B------:R-:W-:Y:S01]  /*6f40*/  ISETP.GE.AND P1, PT, R230, UR4, PT ;  /* 0x00000004e6007c0c */ /* 0x000fe2000bf26270 */
[----:B------:R-:W-:Y:S01]  /*6f50*/  IMAD.U32 R4, RZ, RZ, UR13 ;  /* 0x0000000dff047e24 */ /* 0x000fe2000f8e00ff */
[----:B------:R-:W-:-:S04]  /*6f60*/  LEA R8, P0, R5, R224, 0x1 ;  /* 0x000000e005087211 */ /* 0x000fc800078008ff */
        /* <DEDUP_REMOVED lines=53> */
[----:B-1----:R-:W1:Y:S04]  /*72c0*/  LDSM.16.M88.4 R8, [R209+0x10000] ;  /* 0x01000000d108783b */ /* 0x002e680000000200 */
[----:B------:R-:W1:Y:S04]  /*72d0*/  LDSM.16.M88.4 R196, [R209+0x10800] ;  /* 0x01080000d1c4783b */ /* 0x000e680000000200 */
[----:B------:R-:W1:Y:S04]  /*72e0*/  LDSM.16.M88.4 R188, [R209+0x11000] ;  /* 0x01100000d1bc783b */ /* 0x000e680000000200 */
[----:B------:R-:W1:Y:S04]  /*72f0*/  LDSM.16.M88.4 R176, [R209+0x11800] ;  /* 0x01180000d1b0783b */ /* 0x000e680000000200 */
[----:B------:R-:W-:Y:S01]  /*7300*/  LDSM.16.M88.4 R12, [R195] ;  /* 0x00000000c30c783b */ /* 0x000fe20000000200 */
[C---:B--2---:R-:W-:Y:S03]  /*7310*/  HMMA.16816.F32.BF16 R172, R16.reuse, R168, RZ ;  /* 0x000000a810ac723c */ /* 0x044fe600000418ff */
[----:B------:R-:W2:Y:S04]  /*7320*/  LDSM.16.M88.4 R184, [R166+0x10000] ;  /* 0x01000000a6b8783b */ /* 0x000ea80000000200 */
[----:B------:R-:W-:Y:S01]  /*7330*/  LDSM.16.M88.4 R204, [R166+0x11800] ;  /* 0x01180000a6cc783b */ /* 0x000fe20000000200 */
[C---:B------:R-:W-:Y:S03]  /*7340*/  HMMA.16816.F32.BF16 R168, R16.reuse, R170, RZ ;  /* 0x000000aa10a8723c */ /* 0x040fe600000418ff */
[----:B------:R-:W-:Y:S04]  /*7350*/  LDSM.16.M88.4 R216, [R209+0x17800] ;  /* 0x01780000d1d8783b */ /* 0x000fe80000000200 */
[----:B------:R-:W0:Y:S01]  /*7360*/  LDGDEPBAR ;  /* 0x00000000000079af */ /* 0x000e220000000000 */
[C---:B---3--:R-:W-:Y:S08]  /*7370*/  HMMA.16816.F32.BF16 R32, R16.reuse, R28, RZ ;  /* 0x0000001c1020723c */ /* 0x048ff000000418ff */
[C---:B----4-:R-:W-:Y:S08]  /*7380*/  HMMA.16816.F32.BF16 R24, R16.reuse, R20, RZ ;  /* 0x000000141018723c */ /* 0x050ff000000418ff */
[C---:B------:R-:W-:Y:S08]  /*7390*/  HMMA.16816.F32.BF16 R28, R16.reuse, R30, RZ ;  /* 0x0000001e101c723c */ /* 0x040ff000000418ff */
[C---:B------:R-:W-:Y:S08]  /*73a0*/  HMMA.16816.F32.BF16 R20, R16.reuse, R22, RZ ;  /* 0x000000161014723c */ /* 0x040ff000000418ff */
[----:B-----5:R-:W-:Y:S08]  /*73b0*/  HMMA.16816.F32.BF16 R200, R16, R180, RZ ;  /* 0x000000b410c8723c */ /* 0x020ff000000418ff */
[C---:B-1----:R-:W-:Y:S08]  /*73c0*/  HMMA.16816.F32.BF16 R172, R4.reuse, R8, R172 ;  /* 0x0000000804ac723c */ /* 0x042ff000000418ac */
[----:B------:R-:W-:Y:S01]  /*73d0*/  HMMA.16816.F32.BF16 R168, R4, R10, R168 ;  /* 0x0000000a04a8723c */ /* 0x000fe200000418a8 */
[----:B------:R-:W1:Y:S07]  /*73e0*/  LDSM.16.M88.4 R8, [R166+0x11000] ;  /* 0x01100000a608783b */ /* 0x000e6e0000000200 */
        /* <DEDUP_REMOVED lines=11> */
[----:B------:R-:W4:Y:S03]  /*74a0*/  LDSM.16.M88.4 R4, [R167+0x10000] ;  /* 0x01000000a704783b */ /* 0x000f260000000200 */
        /* <DEDUP_REMOVED lines=11> */
[----:B------:R-:W5:Y:S04]  /*7560*/  LDSM.16.M88.4 R12, [R220+0x12800] ;  /* 0x01280000dc0c783b */ /* 0x000f680000000200 */
[----:B------:R-:W-:Y:S03]  /*7570*/  LDSM.16.M88.4 R204, [R220+0x13800] ;  /* 0x01380000dccc783b */ /* 0x000fe60000000200 */
[C---:B----4-:R-:W-:Y:S08]  /*7580*/  HMMA.16816.F32.BF16 R172, R176.reuse, R4, R172 ;  /* 0x00000004b0ac723c */ /* 0x050ff000000418ac */
[C---:B------:R-:W-:Y:S01]  /*7590*/  HMMA.16816.F32.BF16 R168, R176.reuse, R6, R168 ;  /* 0x00000006b0a8723c */ /* 0x040fe200000418a8 */
[----:B------:R-:W4:Y:S07]  /*75a0*/  LDSM.16.M88.4 R4, [R220+0x13000] ;  /* 0x01300000dc04783b */ /* 0x000f2e0000000200 */
[C---:B--2---:R-:W-:Y:S08]  /*75b0*/  HMMA.16816.F32.BF16 R24, R176.reuse, R184, R24 ;  /* 0x000000b8b018723c */ /* 0x044ff00000041818 */
[----:B------:R-:W-:Y:S01]  /*75c0*/  HMMA.16816.F32.BF16 R20, R176, R186, R20 ;  /* 0x000000bab014723c */ /* 0x000fe20000041814 */
[----:B------:R-:W-:Y:S07]  /*75d0*/  LDSM.16.M88.4 R184, [R209+0x12800] ;  /* 0x01280000d1b8783b */ /* 0x000fee0000000200 */
[C---:B-1----:R-:W-:Y:S08]  /*75e0*/  HMMA.16816.F32.BF16 R172, R196.reuse, R8, R172 ;  /* 0x00000008c4ac723c */ /* 0x042ff000000418ac */
[----:B------:R-:W-:Y:S01]  /*75f0*/  HMMA.16816.F32.BF16 R168, R196, R10, R168 ;  /* 0x0000000ac4a8723c */ /* 0x000fe200000418a8 */
[----:B------:R-:W1:Y:S07]  /*7600*/  LDSM.16.M88.4 R8, [R210+0x4000] ;  /* 0x00400000d208783b */ /* 0x000e6e0000000200 */
[C---:B------:R-:W-:Y:S08]  /*7610*/  HMMA.16816.F32.BF16 R32, R176.reuse, R188, R32 ;  /* 0x000000bcb020723c */ /* 0x040ff00000041820 */
[C---:B------:R-:W-:Y:S01]  /*7620*/  HMMA.16816.F32.BF16 R28, R176.reuse, R190, R28 ;  /* 0x000000beb01c723c */ /* 0x040fe2000004181c */
[----:B------:R-:W2:Y:S07]  /*7630*/  LDSM.16.M88.4 R188, [R209+0x12000] ;  /* 0x01200000d1bc783b */ /* 0x000eae0000000200 */
[C---:B---3--:R-:W-:Y:S08]  /*7640*/  HMMA.16816.F32.BF16 R200, R176.reuse, R180, R200 ;  /* 0x000000b4b0c8723c */ /* 0x048ff000000418c8 */
[----:B------:R-:W-:Y:S01]  /*7650*/  HMMA.16816.F32.BF16 R16, R176, R182, R16 ;  /* 0x000000b6b010723c */ /* 0x000fe20000041810 */
[----:B------:R-:W3:Y:S04]  /*7660*/  LDSM.16.M88.4 R180, [R209+0x13000] ;  /* 0x01300000d1b4783b */ /* 0x000ee80000000200 */
[----:B------:R-:W3:Y:S03]  /*7670*/  LDSM.16.M88.4 R176, [R209+0x13800] ;  /* 0x01380000d1b0783b */ /* 0x000ee60000000200 */
[C---:B-----5:R-:W-:Y:S08]  /*7680*/  HMMA.16816.F32.BF16 R32, R196.reuse, R12, R32 ;  /* 0x0000000cc420723c */ /* 0x060ff00000041820 */
        /* <DEDUP_REMOVED lines=62> */
[----:B------:R-:W3:Y:S04]  /*7a70*/  LDSM.16.M88.4 R184, [R166+0x15000] ;  /* 0x01500000a6b8783b */ /* 0x000ee80000000200 */
[----:B------:R-:W-:Y:S03]  /*7a80*/  LDSM.16.M88.4 R188, [R221+0x8000] ;  /* 0x00800000ddbc783b */ /* 0x000fe60000000200 */
[C---:B------:R-:W-:Y:S08]  /*7a90*/  HMMA.16816.F32.BF16 R32, R12.reuse, R176, R32 ;  /* 0x000000b00c20723c */ /* 0x040ff00000041820 */
        /* <DEDUP_REMOVED lines=30> */
[----:B------:R-:W4:Y:S07]  /*7c80*/  LDSM.16.M88.4 R12, [R209+0x16000] ;  /* 0x01600000d10c783b */ /* 0x000f2e0000000200 */
        /* <DEDUP_REMOVED lines=8> */
[----:B------:R-:W-:Y:S04]  /*7d10*/  LDSM.16.M88.4 R196, [R195+0xc000] ;  /* 0x00c00000c3c4783b */ /* 0x000fe80000000200 */
[----:B------:R-:W5:Y:S03]  /*7d20*/  LDSM.16.M88.4 R188, [R166+0x16000] ;  /* 0x01600000a6bc783b */ /* 0x000f660000000200 */
[C---:B------:R-:W-:Y:S08]  /*7d30*/  HMMA.16816.F32.BF16 R24, R176.reuse, R184, R24 ;  /* 0x000000b8b018723c */ /* 0x040ff00000041818 */
[C---:B------:R-:W-:Y:S01]  /*7d40*/  HMMA.16816.F32.BF16 R20, R176.reuse, R186, R20 ;  /* 0x000000bab014723c */ /* 0x040fe20000041814 */
[----:B------:R-:W5:Y:S07]  /*7d50*/  LDSM.16.M88.4 R184, [R166+0x16800] ;  /* 0x01680000a6b8783b */ /* 0x000f6e0000000200 */
[C---:B---3--:R-:W-:Y:S08]  /*7d60*/  HMMA.16816.F32.BF16 R200, R176.reuse, R180, R200 ;  /* 0x000000b4b0c8723c */ /* 0x048ff000000418c8 */
[----:B------:R-:W-:Y:S01]  /*7d70*/  HMMA.16816.F32.BF16 R16, R176, R182, R16 ;  /* 0x000000b6b010723c */ /* 0x000fe20000041810 */
[----:B------:R-:W3:Y:S04]  /*7d80*/  LDSM.16.M88.4 R176, [R166+0x17800] ;  /* 0x01780000a6b0783b */ /* 0x000ee80000000200 */
[----:B------:R1:W-:Y:S03]  /*7d90*/  LDSM.16.M88.4 R180, [R166+0x17000] ;  /* 0x01700000a6b4783b */ /* 0x0003e60000000200 */
[C---:B----4-:R-:W-:Y:S08]  /*7da0*/  HMMA.16816.F32.BF16 R172, R204.reuse, R12, R172 ;  /* 0x0000000cccac723c */ /* 0x050ff000000418ac */
[C---:B------:R-:W-:Y:S01]  /*7db0*/  HMMA.16816.F32.BF16 R168, R204.reuse, R14, R168 ;  /* 0x0000000ecca8723c */ /* 0x040fe200000418a8 */
[----:B------:R-:W-:Y:S07]  /*7dc0*/  LDSM.16.M88.4 R12, [R221+0xc000] ;  /* 0x00c00000dd0c783b */ /* 0x000fee0000000200 */
[----:B--2---:R-:W-:Y:S01]  /*7dd0*/  HMMA.16816.F32.BF16 R32, R204, R8, R32 ;  /* 0x00000008cc20723c */ /* 0x004fe20000041820 */
[----:B-1----:R-:W-:-:S07]  /*7de0*/  IMAD.U32 R166, RZ, RZ, UR20 ;  /* 0x00000014ffa67e24 */ /* 0x002fce000f8e00ff */
[----:B------:R-:W-:Y:S01]  /*7df0*/  HMMA.16816.F32.BF16 R28, R204, R10, R28 ;  /* 0x0000000acc1c723c */ /* 0x000fe2000004181c */
[----:B------:R-:W1:Y:S01]  /*7e00*/  LDSM.16.M88.4 R8, [R167+0x16000] ;  /* 0x01600000a708783b */ /* 0x000e620000000200 */
[----:B------:R-:W-:-:S06]  /*7e10*/  IMAD R166, R166, 0x40, R193 ;  /* 0x00000040a6a67824 */ /* 0x000fcc00078e02c1 */
[C---:B------:R-:W-:Y:S08]  /*7e20*/  HMMA.16816.F32.BF16 R24, R204.reuse, R4, R24 ;  /* 0x00000004cc18723c */ /* 0x040ff00000041818 */
[C---:B------:R-:W-:Y:S01]  /*7e30*/  HMMA.16816.F32.BF16 R20, R204.reuse, R6, R20 ;  /* 0x00000006cc14723c */ /* 0x040fe20000041814 */
[----:B------:R-:W2:Y:S07]  /*7e40*/  LDSM.16.M88.4 R4, [R167+0x17800] ;  /* 0x01780000a704783b */ /* 0x000eae0000000200 */
[----:B------:R-:W-:Y:S08]  /*7e50*/  HMMA.16816.F32.BF16 R16, R204, R218, R16 ;  /* 0x000000dacc10723c */ /* 0x000ff00000041810 */
[----:B-----5:R-:W-:Y:S01]  /*7e60*/  HMMA.16816.F32.BF16 R172, R196, R188, R172 ;  /* 0x000000bcc4ac723c */ /* 0x020fe200000418ac */
[----:B------:R-:W-:-:S05]  /*7e70*/  VIADD R188, R166, 0xffffffb8 ;  /* 0xffffffb8a6bc7836 */ /* 0x000fca0000000000 */
[----:B------:R-:W-:Y:S02]  /*7e80*/  ISETP.GE.AND P0, PT, R188, R208, PT ;  /* 0x000000d0bc00720c */ /* 0x000fe40003f06270 */
[C---:B------:R-:W-:Y:S08]  /*7e90*/  HMMA.16816.F32.BF16 R32, R196.reuse, R184, R32 ;  /* 0x000000b8c420723c */ /* 0x040ff00000041820 */
[----:B---3--:R-:W-:Y:S01]  /*7ea0*/  HMMA.16816.F32.BF16 R16, R196, R178, R16 ;  /* 0x000000b2c410723c */ /* 0x008fe20000041810 */
[----:B------:R-:W-:-:S07]  /*7eb0*/  VIADD R178, R166, 0xffffff81 ;  /* 0xffffff81a6b27836 */ /* 0x000fce0000000000 */
[C---:B------:R-:W-:Y:S01]  /*7ec0*/  HMMA.16816.F32.BF16 R28, R196.reuse, R186, R28 ;  /* 0x000000bac41c723c */ /* 0x040fe2000004181c */
[----:B------:R-:W3:Y:S07]  /*7ed0*/  LDSM.16.M88.4 R184, [R167+0x16800] ;  /* 0x01680000a7b8783b */ /* 0x000eee0000000200 */
[----:B------:R-:W-:Y:S08]  /*7ee0*/  HMMA.16816.F32.BF16 R168, R196, R190, R168 ;  /* 0x000000bec4a8723c */ /* 0x000ff000000418a8 */
[C---:B-1----:R-:W-:Y:S08]  /*7ef0*/  HMMA.16816.F32.BF16 R172, R12.reuse, R8, R172 ;  /* 0x000000080cac723c */ /* 0x042ff000000418ac */
[----:B--2---:R-:W-:Y:S01]  /*7f00*/  HMMA.16816.F32.BF16 R16, R12, R6, R16 ;  /* 0x000000060c10723c */ /* 0x004fe20000041810 */
[----:B------:R-:W-:-:S05]  /*7f10*/  VIADD R7, R166, 0xffffff80 ;  /* 0xffffff80a6077836 */ /* 0x000fca0000000000 */
[----:B------:R-:W-:Y:S02]  /*7f20*/  I2FP.F32.U32 R6, R7 ;  /* 0x0000000700067245 */ /* 0x000fe40000201000 */
[----:B------:R-:W-:Y:S01]  /*7f30*/  HMMA.16816.F32.BF16 R168, R12, R10, R168 ;  /* 0x0000000a0ca8723c */ /* 0x000fe200000418a8 */
[----:B------:R1:W2:Y:S01]  /*7f40*/  LDSM.16.M88.4 R8, [R167+0x17000] ;  /* 0x01700000a708783b */ /* 0x0002a20000000200 */
[C---:B------:R-:W-:Y:S01]  /*7f50*/  ISETP.GE.AND P5, PT, R7.reuse, R208, PT ;  /* 0x000000d00700720c */ /* 0x040fe20003fa6270 */
[C---:B------:R-:W-:Y:S01]  /*7f60*/  FFMA.FTZ R172, R6.reuse, UR5, R172 ;  /* 0x0000000506ac7c23 */ /* 0x040fe200080100ac */
[----:B------:R-:W-:Y:S01]  /*7f70*/  ISETP.GE.AND P6, PT, R7, R2, PT ;  /* 0x000000020700720c */ /* 0x000fe20003fc6270 */
[----:B------:R-:W-:Y:S01]  /*7f80*/  FFMA.FTZ R6, R6, UR5, R174 ;  /* 0x0000000506067c23 */ /* 0x000fe200080100ae */
[----:B------:R-:W-:Y:S01]  /*7f90*/  I2FP.F32.U32 R174, R178 ;  /* 0x000000b200ae7245 */ /* 0x000fe20000201000 */
[----:B------:R-:W-:-:S04]  /*7fa0*/  DEPBAR.LE SB0, 0x0 ;  /* 0x000080000000791a */ /* 0x000fc80000000000 */
[----:B------:R-:W-:Y:S01]  /*7fb0*/  FSEL R7, R172, -INF , !P5 ;  /* 0xff800000ac077808 */ /* 0x000fe20006800000 */
[----:B------:R-:W-:Y:S01]  /*7fc0*/  FFMA.FTZ R173, R174, UR5, R173 ;  /* 0x00000005aead7c23 */ /* 0x000fe200080100ad */
[----:B------:R-:W-:Y:S01]  /*7fd0*/  ISETP.GE.AND P5, PT, R188, R2, PT ;  /* 0x00000002bc00720c */ /* 0x000fe20003fa6270 */
[----:B---3--:R-:W-:Y:S01]  /*7fe0*/  HMMA.16816.F32.BF16 R32, R12, R184, R32 ;  /* 0x000000b80c20723c */ /* 0x008fe20000041820 */
[----:B------:R-:W-:Y:S01]  /*7ff0*/  I2FP.F32.U32 R188, R188 ;  /* 0x000000bc00bc7245 */ /* 0x000fe20000201000 */
[----:B------:R-:W-:Y:S01]  /*8000*/  FFMA.FTZ R175, R174, UR5, R175 ;  /* 0x00000005aeaf7c23 */ /* 0x000fe200080100af */
[----:B------:R-:W-:Y:S01]  /*8010*/  FSEL R6, R6, -INF , !P6 ;  /* 0xff80000006067808 */ /* 0x000fe20007000000 */
[----:B------:R-:W-:Y:S01]  /*8020*/  BAR.SYNC.DEFER_BLOCKING 0x0 ;  /* 0x0000000000007b1d */ /* 0x000fe20000010000 */
[----:B------:R-:W-:Y:S01]  /*8030*/  ISETP.GE.AND P6, PT, R178, R208, PT ;  /* 0x000000d0b200720c */ /* 0x000fe20003fc6270 */
[----:B------:R-:W-:Y:S02]  /*8040*/  FFMA.FTZ R172, R188, UR5, R16 ;  /* 0x00000005bcac7c23 */ /* 0x000fe40008010010 */
[----:B------:R-:W-:Y:S01]  /*8050*/  HMMA.16816.F32.BF16 R24, R196, R180, R24 ;  /* 0x000000b4c418723c */ /* 0x000fe20000041818 */
[----:B------:R-:W-:Y:S01]  /*8060*/  FSEL R189, R173, -INF , !P6 ;  /* 0xff800000adbd7808 */ /* 0x000fe20007000000 */
[----:B-1----:R-:W-:Y:S01]  /*8070*/  VIADD R167, R166, 0xffffff88 ;  /* 0xffffff88a6a77836 */ /* 0x002fe20000000000 */
[----:B------:R-:W-:-:S02]  /*8080*/  FSEL R172, R172, -INF , !P0 ;  /* 0xff800000acac7808 */ /* 0x000fc40004000000 */
[----:B------:R-:W-:Y:S02]  /*8090*/  ISETP.GE.AND P0, PT, R178, R2, PT ;  /* 0x00000002b200720c */ /* 0x000fe40003f06270 */
[----:B------:R-:W-:Y:S01]  /*80a0*/  I2FP.F32.U32 R16, R167 ;  /* 0x000000a700107245 */ /* 0x000fe20000201000 */
[----:B------:R-:W-:Y:S01]  /*80b0*/  HMMA.16816.F32.BF16 R200, R204, R216, R200 ;  /* 0x000000d8ccc8723c */ /* 0x000fe200000418c8 */
[----:B------:R-:W-:Y:S02]  /*80c0*/  FSEL R173, R175, -INF , !P0 ;  /* 0xff800000afad7808 */ /* 0x000fe40004000000 */
[C---:B------:R-:W-:Y:S01]  /*80d0*/  ISETP.GE.AND P6, PT, R167.reuse, R208, PT ;  /* 0x000000d0a700720c */ /* 0x040fe20003fc6270 */
[----:B------:R-:W-:Y:S01]  /*80e0*/  FFMA.FTZ R184, R16, UR5, R168 ;  /* 0x0000000510b87c23 */ /* 0x000fe200080100a8 */
[----:B------:R-:W-:Y:S01]  /*80f0*/  VIADD R168, R166, 0xffffff89 ;  /* 0xffffff89a6a87836 */ /* 0x000fe20000000000 */
[----:B------:R-:W-:Y:S01]  /*8100*/  ISETP.GE.AND P0, PT, R167, R2, PT ;  /* 0x00000002a700720c */ /* 0x000fe20003f06270 */
[----:B------:R-:W-:Y:S01]  /*8110*/  FFMA.FTZ R16, R16, UR5, R170 ;  /* 0x0000000510107c23 */ /* 0x000fe200080100aa */
[----:B------:R-:W-:Y:S01]  /*8120*/  VIADD R170, R166, 0xffffff90 ;  /* 0xffffff90a6aa7836 */ /* 0x000fe20000000000 */
[----:B------:R-:W-:Y:S01]  /*8130*/  FSEL R184, R184, -INF , !P6 ;  /* 0xff800000b8b87808 */ /* 0x000fe20007000000 */
[----:B------:R-:W-:Y:S01]  /*8140*/  HMMA.16816.F32.BF16 R28, R12, R186, R28 ;  /* 0x000000ba0c1c723c */ /* 0x000fe2000004181c */
[----:B------:R-:W-:-:S02]  /*8150*/  I2FP.F32.U32 R167, R168 ;  /* 0x000000a800a77245 */ /* 0x000fc40000201000 */
[----:B------:R-:W-:Y:S02]  /*8160*/  ISETP.GE.AND P6, PT, R168, R208, PT ;  /* 0x000000d0a800720c */ /* 0x000fe40003fc6270 */
[----:B------:R-:W-:Y:S01]  /*8170*/  FSEL R16, R16, -INF , !P0 ;  /* 0xff80000010107808 */ /* 0x000fe20004000000 */
[C---:B------:R-:W-:Y:S01]  /*8180*/  FFMA.FTZ R169, R167.reuse, UR5, R169 ;  /* 0x00000005a7a97c23 */ /* 0x040fe200080100a9 */
[----:B------:R-:W-:Y:S01]  /*8190*/  FFMA.FTZ R171, R167, UR5, R171 ;  /* 0x00000005a7ab7c23 */ /* 0x000fe200080100ab */
[----:B------:R-:W-:Y:S01]  /*81a0*/  HMMA.16816.F32.BF16 R20, R196, R182, R20 ;  /* 0x000000b6c414723c */ /* 0x000fe20000041814 */
[----:B------:R-:W-:Y:S01]  /*81b0*/  VIADD R167, R166, 0xffffff91 ;  /* 0xffffff91a6a77836 */ /* 0x000fe20000000000 */
[----:B------:R-:W-:Y:S02]  /*81c0*/  ISETP.GE.AND P0, PT, R168, R2, PT ;  /* 0x00000002a800720c */ /* 0x000fe40003f06270 */
[----:B------:R-:W-:Y:S02]  /*81d0*/  FSEL R186, R169, -INF , !P6 ;  /* 0xff800000a9ba7808 */ /* 0x000fe40007000000 */
[----:B------:R-:W-:-:S02]  /*81e0*/  I2FP.F32.U32 R169, R170 ;  /* 0x000000aa00a97245 */ /* 0x000fc40000201000 */
[----:B--2---:R-:W-:Y:S01]  /*81f0*/  HMMA.16816.F32.BF16 R24, R12, R8, R24 ;  /* 0x000000080c18723c */ /* 0x004fe20000041818 */
[----:B------:R-:W-:Y:S01]  /*8200*/  I2FP.F32.U32 R168, R167 ;  /* 0x000000a700a87245 */ /* 0x000fe20000201000 */
[----:B------:R-:W-:Y:S02]  /*8210*/  VIADD R9, R166, 0xffffff98 ;  /* 0xffffff98a6097836 */ /* 0x000fe40000000000 */
[C---:B------:R-:W-:Y:S01]  /*8220*/  FFMA.FTZ R32, R169.reuse, UR5, R32 ;  /* 0x00000005a9207c23 */ /* 0x040fe20008010020 */
[----:B------:R-:W-:Y:S01]  /*8230*/  ISETP.GE.AND P6, PT, R170, R208, PT ;  /* 0x000000d0aa00720c */ /* 0x000fe20003fc6270 */
[----:B------:R-:W-:Y:S01]  /*8240*/  FFMA.FTZ R34, R169, UR5, R34 ;  /* 0x00000005a9227c23 */ /* 0x000fe20008010022 */
[----:B------:R-:W-:Y:S01]  /*8250*/  FSEL R174, R171, -INF , !P0 ;  /* 0xff800000abae7808 */ /* 0x000fe20004000000 */
[----:B------:R-:W-:Y:S01]  /*8260*/  FFMA.FTZ R33, R168, UR5, R33 ;  /* 0x00000005a8217c23 */ /* 0x000fe20008010021 */
[----:B------:R-:W-:Y:S01]  /*8270*/  HMMA.16816.F32.BF16 R200, R196, R176, R200 ;  /* 0x000000b0c4c8723c */ /* 0x000fe200000418c8 */
[----:B------:R-:W-:Y:S01]  /*8280*/  FSEL R183, R32, -INF , !P6 ;  /* 0xff80000020b77808 */ /* 0x000fe20007000000 */
[----:B------:R-:W-:Y:S01]  /*8290*/  FFMA.FTZ R35, R168, UR5, R35 ;  /* 0x00000005a8237c23 */ /* 0x000fe20008010023 */
[----:B------:R-:W-:Y:S01]  /*82a0*/  I2FP.F32.U32 R8, R9 ;  /* 0x0000000900087245 */ /* 0x000fe20000201000 */
[----:B------:R-:W-:Y:S01]  /*82b0*/  VIADD R32, R166, 0xffffff99 ;  /* 0xffffff99a6207836 */ /* 0x000fe20000000000 */
[----:B------:R-:W-:-:S02]  /*82c0*/  ISETP.GE.AND P0, PT, R170, R2, PT ;  /* 0x00000002aa00720c */ /* 0x000fc40003f06270 */
[----:B------:R-:W-:Y:S01]  /*82d0*/  ISETP.GE.AND P6, PT, R167, R208, PT ;  /* 0x000000d0a700720c */ /* 0x000fe20003fc6270 */
[----:B------:R-:W-:Y:S01]  /*82e0*/  FFMA.FTZ R28, R8, UR5, R28 ;  /* 0x00000005081c7c23 */ /* 0x000fe2000801001c */
[----:B------:R-:W-:Y:S01]  /*82f0*/  FSEL R179, R34, -INF , !P0 ;  /* 0xff80000022b37808 */ /* 0x000fe20004000000 */
[----:B------:R-:W-:Y:S01]  /*8300*/  FFMA.FTZ R30, R8, UR5, R30 ;  /* 0x00000005081e7c23 */ /* 0x000fe2000801001e */
[----:B------:R-:W-:Y:S01]  /*8310*/  FSEL R182, R33, -INF , !P6 ;  /* 0xff80000021b67808 */ /* 0x000fe20007000000 */
[----:B------:R-:W-:Y:S01]  /*8320*/  VIADD R8, R166, 0xffffffa0 ;  /* 0xffffffa0a6087836 */ /* 0x000fe20000000000 */
[----:B------:R-:W-:Y:S01]  /*8330*/  ISETP.GE.AND P0, PT, R167, R2, PT ;  /* 0x00000002a700720c */ /* 0x000fe20003f06270 */
[----:B------:R-:W-:Y:S01]  /*8340*/  HMMA.16816.F32.BF16 R20, R12, R10, R20 ;  /* 0x0000000a0c14723c */ /* 0x000fe20000041814 */
[----:B------:R-:W-:Y:S02]  /*8350*/  ISETP.GE.AND P6, PT, R9, R208, PT ;  /* 0x000000d00900720c */ /* 0x000fe40003fc6270 */
[----:B------:R-:W-:-:S02]  /*8360*/  FSEL R178, R35, -INF , !P0 ;  /* 0xff80000023b27808 */ /* 0x000fc40004000000 */
[----:B------:R-:W-:Y:S02]  /*8370*/  FSEL R217, R28, -INF , !P6 ;  /* 0xff8000001cd97808 */ /* 0x000fe40007000000 */
[----:B------:R-:W-:Y:S01]  /*8380*/  ISETP.GE.AND P0, PT, R9, R2, PT ;  /* 0x000000020900720c */ /* 0x000fe20003f06270 */
[----:B------:R-:W-:Y:S01]  /*8390*/  HMMA.16816.F32.BF16 R200, R12, R4, R200 ;  /* 0x000000040cc8723c */ /* 0x000fe200000418c8 */
[----:B------:R-:W-:Y:S01]  /*83a0*/  I2FP.F32.U32 R28, R32 ;  /* 0x00000020001c7245 */ /* 0x000fe20000201000 */
[C---:B------:R-:W-:Y:S01]  /*83b0*/  VIADD R15, R166.reuse, 0xffffffa8 ;  /* 0xffffffa8a60f7836 */ /* 0x040fe20000000000 */
[----:B------:R-:W-:Y:S01]  /*83c0*/  I2FP.F32.U32 R9, R8 ;  /* 0x0000000800097245 */ /* 0x000fe20000201000 */
[----:B------:R-:W-:Y:S01]  /*83d0*/  VIADD R5, R166, 0xffffffb1 ;  /* 0xffffffb1a6057836 */ /* 0x000fe20000000000 */
[----:B------:R-:W-:Y:S01]  /*83e0*/  FSEL R180, R30, -INF , !P0 ;  /* 0xff8000001eb47808 */ /* 0x000fe20004000000 */
[C---:B------:R-:W-:Y:S01]  /*83f0*/  FFMA.FTZ R29, R28.reuse, UR5, R29 ;  /* 0x000000051c1d7c23 */ /* 0x040fe2000801001d */
[----:B------:R-:W-:Y:S01]  /*8400*/  FFMA.FTZ R31, R28, UR5, R31 ;  /* 0x000000051c1f7c23 */ /* 0x000fe2000801001f */
[C---:B------:R-:W-:Y:S01]  /*8410*/  ISETP.GE.AND P6, PT, R32.reuse, R208, PT ;  /* 0x000000d02000720c */ /* 0x040fe20003fc6270 */
[C---:B------:R-:W-:Y:S01]  /*8420*/  FFMA.FTZ R24, R9.reuse, UR5, R24 ;  /* 0x0000000509187c23 */ /* 0x040fe20008010018 */
[----:B------:R-:W-:Y:S01]  /*8430*/  ISETP.GE.AND P0, PT, R32, R2, PT ;  /* 0x000000022000720c */ /* 0x000fe20003f06270 */
[----:B------:R-:W-:Y:S01]  /*8440*/  FFMA.FTZ R26, R9, UR5, R26 ;  /* 0x00000005091a7c23 */ /* 0x000fe2000801001a */
[C---:B------:R-:W-:Y:S01]  /*8450*/  VIADD R9, R166.reuse, 0xffffffa1 ;  /* 0xffffffa1a6097836 */ /* 0x040fe20000000000 */
[----:B------:R-:W-:Y:S01]  /*8460*/  FSEL R222, R29, -INF , !P6 ;  /* 0xff8000001dde7808 */ /* 0x000fe20007000000 */
[----:B------:R-:W-:Y:S01]  /*8470*/  VIADD R4, R166, 0xffffffb9 ;  /* 0xffffffb9a6047836 */ /* 0x000fe20000000000 */
[----:B------:R-:W-:-:S02]  /*8480*/  FSEL R181, R31, -INF , !P0 ;  /* 0xff8000001fb57808 */ /* 0x000fc40004000000 */
[C---:B------:R-:W-:Y:S02]  /*8490*/  ISETP.GE.AND P6, PT, R8.reuse, R208, PT ;  /* 0x000000d00800720c */ /* 0x040fe40003fc6270 */
[----:B------:R-:W-:Y:S02]  /*84a0*/  ISETP.GE.AND P0, PT, R8, R2, PT ;  /* 0x000000020800720c */ /* 0x000fe40003f06270 */
[----:B------:R-:W-:Y:S02]  /*84b0*/  I2FP.F32.U32 R8, R9 ;  /* 0x0000000900087245 */ /* 0x000fe40000201000 */
[----:B------:R-:W-:Y:S02]  /*84c0*/  I2FP.F32.U32 R10, R15 ;  /* 0x0000000f000a7245 */ /* 0x000fe40000201000 */
[----:B------:R-:W-:Y:S01]  /*84d0*/  FSEL R171, R24, -INF , !P6 ;  /* 0xff80000018ab7808 */ /* 0x000fe20007000000 */
[----:B------:R-:W-:Y:S01]  /*84e0*/  FFMA.FTZ R25, R8, UR5, R25 ;  /* 0x0000000508197c23 */ /* 0x000fe20008010019 */
[----:B------:R-:W-:Y:S01]  /*84f0*/  FSEL R167, R26, -INF , !P0 ;  /* 0xff8000001aa77808 */ /* 0x000fe20004000000 */
[----:B------:R-:W-:Y:S01]  /*8500*/  FFMA.FTZ R27, R8, UR5, R27 ;  /* 0x00000005081b7c23 */ /* 0x000fe2000801001b */
[C---:B------:R-:W-:Y:S01]  /*8510*/  ISETP.GE.AND P6, PT, R9.reuse, R208, PT ;  /* 0x000000d00900720c */ /* 0x040fe20003fc6270 */
[C---:B------:R-:W-:Y:S01]  /*8520*/  VIADD R8, R166.reuse, 0xffffffb0 ;  /* 0xffffffb0a6087836 */ /* 0x040fe20000000000 */
[----:B------:R-:W-:Y:S01]  /*8530*/  ISETP.GE.AND P0, PT, R9, R2, PT ;  /* 0x000000020900720c */ /* 0x000fe20003f06270 */
[----:B------:R-:W-:-:S02]  /*8540*/  VIADD R9, R166, 0xffffffa9 ;  /* 0xffffffa9a6097836 */ /* 0x000fc40000000000 */
[----:B------:R-:W-:Y:S01]  /*8550*/  FFMA.FTZ R176, R10, UR5, R20 ;  /* 0x000000050ab07c23 */ /* 0x000fe20008010014 */
[----:B------:R-:W-:Y:S01]  /*8560*/  FMNMX3.FTZ R20, R164, R7, R189, !PT ;  /* 0x00000007a4147276 */ /* 0x000fe200078100bd */
[----:B------:R-:W-:Y:S01]  /*8570*/  FFMA.FTZ R22, R10, UR5, R22 ;  /* 0x000000050a167c23 */ /* 0x000fe20008010016 */
[----:B------:R-:W-:Y:S02]  /*8580*/  FSEL R177, R25, -INF , !P6 ;  /* 0xff80000019b17808 */ /* 0x000fe40007000000 */
[----:B------:R-:W-:Y:S02]  /*8590*/  I2FP.F32.U32 R14, R9 ;  /* 0x00000009000e7245 */ /* 0x000fe40000201000 */
[----:B------:R-:W-:Y:S02]  /*85a0*/  I2FP.F32.U32 R13, R8 ;  /* 0x00000008000d7245 */ /* 0x000fe40000201000 */
[----:B------:R-:W-:Y:S01]  /*85b0*/  FMNMX3.FTZ R20, R20, R184, R186, !PT ;  /* 0x000000b814147276 */ /* 0x000fe200078100ba */
[----:B------:R-:W-:Y:S01]  /*85c0*/  FFMA.FTZ R21, R14, UR5, R21 ;  /* 0x000000050e157c23 */ /* 0x000fe20008010015 */
[----:B------:R-:W-:Y:S01]  /*85d0*/  ISETP.GE.AND P6, PT, R15, R208, PT ;  /* 0x000000d00f00720c */ /* 0x000fe20003fc6270 */
[----:B------:R-:W-:Y:S01]  /*85e0*/  FFMA.FTZ R200, R13, UR5, R200 ;  /* 0x000000050dc87c23 */ /* 0x000fe200080100c8 */
[----:B------:R-:W-:-:S02]  /*85f0*/  FMNMX3.FTZ R20, R20, R183, R182, !PT ;  /* 0x000000b714147276 */ /* 0x000fc400078100b6 */
[----:B------:R-:W-:Y:S02]  /*8600*/  FSEL R166, R27, -INF , !P0 ;  /* 0xff8000001ba67808 */ /* 0x000fe40004000000 */
[----:B------:R-:W-:Y:S02]  /*8610*/  FSEL R176, R176, -INF , !P6 ;  /* 0xff800000b0b07808 */ /* 0x000fe40007000000 */
[----:B------:R-:W-:Y:S02]  /*8620*/  I2FP.F32.U32 R12, R5 ;  /* 0x00000005000c7245 */ /* 0x000fe40000201000 */
[-C--:B------:R-:W-:Y:S02]  /*8630*/  ISETP.GE.AND P0, PT, R9, R208.reuse, PT ;  /* 0x000000d00900720c */ /* 0x080fe40003f06270 */
[----:B------:R-:W-:Y:S01]  /*8640*/  ISETP.GE.AND P6, PT, R8, R208, PT ;  /* 0x000000d00800720c */ /* 0x000fe20003fc6270 */
[----:B------:R-:W-:Y:S01]  /*8650*/  FFMA.FTZ R201, R12, UR5, R201 ;  /* 0x000000050cc97c23 */ /* 0x000fe200080100c9 */
[----:B------:R-:W-:-:S02]  /*8660*/  FMNMX3.FTZ R20, R20, R217, R222, !PT ;  /* 0x000000d914147276 */ /* 0x000fc400078100de */
[----:B------:R-:W-:Y:S02]  /*8670*/  FSEL R170, R21, -INF , !P0 ;  /* 0xff80000015aa7808 */ /* 0x000fe40004000000 */
[----:B------:R-:W-:Y:S02]  /*8680*/  I2FP.F32.U32 R11, R4 ;  /* 0x00000004000b7245 */ /* 0x000fe40000201000 */
[----:B------:R-:W-:Y:S02]  /*8690*/  FSEL R216, R200, -INF , !P6 ;  /* 0xff800000c8d87808 */ /* 0x000fe40007000000 */
[----:B------:R-:W-:Y:S01]  /*86a0*/  ISETP.GE.AND P0, PT, R5, R208, PT ;  /* 0x000000d00500720c */ /* 0x000fe20003f06270 */
[----:B------:R-:W-:Y:S01]  /*86b0*/  FFMA.FTZ R17, R11, UR5, R17 ;  /* 0x000000050b117c23 */ /* 0x000fe20008010011 */
[----:B------:R-:W-:Y:S02]  /*86c0*/  ISETP.GE.AND P6, PT, R15, R2, PT ;  /* 0x000000020f00720c */ /* 0x000fe40003fc6270 */
[----:B------:R-:W-:-:S02]  /*86d0*/  FMNMX3.FTZ R15, R20, R171, R177, !PT ;  /* 0x000000ab140f7276 */ /* 0x000fc400078100b1 */
[----:B------:R-:W-:Y:S02]  /*86e0*/  FSEL R207, R201, -INF , !P0 ;  /* 0xff800000c9cf7808 */ /* 0x000fe40004000000 */
[----:B------:R-:W-:Y:S02]  /*86f0*/  ISETP.GE.AND P0, PT, R4, R208, PT ;  /* 0x000000d00400720c */ /* 0x000fe40003f06270 */
[----:B------:R-:W-:Y:S02]  /*8700*/  FMNMX3.FTZ R15, R15, R176, R170, !PT ;  /* 0x000000b00f0f7276 */ /* 0x000fe400078100aa */
[----:B------:R-:W-:Y:S02]  /*8710*/  FSEL R205, R17, -INF , !P0 ;  /* 0xff80000011cd7808 */ /* 0x000fe40004000000 */
[----:B------:R-:W-:Y:S02]  /*8720*/  FMNMX3.FTZ R10, R15, R216, R207, !PT ;  /* 0x000000d80f0a7276 */ /* 0x000fe400078100cf */
[----:B------:R-:W-:-:S02]  /*8730*/  FMNMX3.FTZ R21, R3, R6, R173, !PT ;  /* 0x0000000603157276 */ /* 0x000fc400078100ad */
        /* <DEDUP_REMOVED lines=64> */
.L_x_943:
[----:B------:R-:W-:Y:S01]  /*8b40*/  FMNMX3.FTZ R21, R21, R16, R174, !PT ;  /* 0x0000001015157276 */ /* 0x000fe200078100ae */
[----:B------:R-:W-:Y:S01]  /*8b50*/  FFMA.FTZ R23, R14, UR5, R23 ;  /* 0x000000050e177c23 */ /* 0x000fe20008010017 */
[----:B------:R-:W-:Y:S01]  /*8b60*/  ISETP.GE.AND P0, PT, R9, R2, PT ;  /* 0x000000020900720c */ /* 0x000fe20003f06270 */
[----:B------:R-:W-:Y:S01]  /*8b70*/  FFMA.FTZ R202, R13, UR5, R202 ;  /* 0x000000050dca7c23 */ /* 0x000fe200080100ca */
[----:B------:R-:W-:Y:S01]  /*8b80*/  FMNMX3.FTZ R21, R21, R179, R178, !PT ;  /* 0x000000b315157276 */ /* 0x000fe200078100b2 */
[----:B------:R-:W-:Y:S01]  /*8b90*/  FFMA.FTZ R187, R12, UR5, R203 ;  /* 0x000000050cbb7c23 */ /* 0x000fe200080100cb */
[----:B------:R-:W-:Y:S01]  /*8ba0*/  FSEL R169, R22, -INF , !P6 ;  /* 0xff80000016a97808 */ /* 0x000fe20007000000 */
[----:B------:R-:W-:Y:S01]  /*8bb0*/  FFMA.FTZ R18, R188, UR5, R18 ;  /* 0x00000005bc127c23 */ /* 0x000fe20008010012 */
[----:B------:R-:W-:Y:S01]  /*8bc0*/  FMNMX3.FTZ R21, R21, R180, R181, !PT ;  /* 0x000000b415157276 */ /* 0x000fe200078100b5 */
[----:B------:R-:W-:Y:S01]  /*8bd0*/  FFMA.FTZ R19, R11, UR5, R19 ;  /* 0x000000050b137c23 */ /* 0x000fe20008010013 */
[-C--:B------:R-:W-:Y:S01]  /*8be0*/  ISETP.GE.AND P6, PT, R8, R2.reuse, PT ;  /* 0x000000020800720c */ /* 0x080fe20003fc6270 */
[----:B------:R-:W2:Y:S01]  /*8bf0*/  SHFL.BFLY PT, R9, R10, 0x2, 0x1f ;  /* 0x0c401f000a097f89 */ /* 0x000ea200000e0000 */
[----:B------:R-:W-:Y:S01]  /*8c00*/  FSEL R168, R23, -INF , !P0 ;  /* 0xff80000017a87808 */ /* 0x000fe20004000000 */
[----:B------:R-:W-:Y:S01]  /*8c10*/  USHF.L.U32 UR16, UR20, 0x1, URZ ;  /* 0x0000000114107899 */ /* 0x000fe200080006ff */
[-C--:B------:R-:W-:Y:S01]  /*8c20*/  ISETP.GE.AND P0, PT, R5, R2.reuse, PT ;  /* 0x000000020500720c */ /* 0x080fe20003f06270 */
[----:B------:R-:W3:Y:S01]  /*8c30*/  LDCU UR17, c[0x0][0x45c] ;  /* 0x00008b80ff1177ac */ /* 0x000ee20008000800 */
[----:B------:R-:W-:Y:S01]  /*8c40*/  FMNMX3.FTZ R21, R21, R167, R166, !PT ;  /* 0x000000a715157276 */ /* 0x000fe200078100a6 */
[----:B------:R-:W-:Y:S01]  /*8c50*/  LDSM.16.MT88.4 R12, [R0+0x18000] ;  /* 0x01800000000c783b */ /* 0x000fe20000004200 */
[----:B------:R-:W-:Y:S01]  /*8c60*/  FSEL R204, R202, -INF , !P6 ;  /* 0xff800000cacc7808 */ /* 0x000fe20007000000 */
[----:B------:R-:W-:Y:S01]  /*8c70*/  UIADD3 UR4, UPT, UPT, UR16, -0x4, URZ ;  /* 0xfffffffc10047890 */ /* 0x000fe2000fffe0ff */
[----:B------:R-:W-:Y:S01]  /*8c80*/  ISETP.GE.AND P6, PT, R4, R2, PT ;  /* 0x000000020400720c */ /* 0x000fe20003fc6270 */
[----:B------:R-:W-:Y:S01]  /*8c90*/  UIADD3 UR15, UPT, UPT, UR31, 0x76cf5d0a, URZ ;  /* 0x76cf5d0a1f0f7890 */ /* 0x000fe2000fffe0ff */
[----:B------:R-:W-:Y:S01]  /*8ca0*/  FSEL R187, R187, -INF , !P0 ;  /* 0xff800000bbbb7808 */ /* 0x000fe20004000000 */
[----:B------:R-:W-:Y:S01]  /*8cb0*/  UIADD3 UR14, UPT, UPT, UR31, 0x32370b8f, URZ ;  /* 0x32370b8f1f0e7890 */ /* 0x000fe2000fffe0ff */
[----:B------:R-:W-:Y:S01]  /*8cc0*/  FMNMX3.FTZ R21, R21, R169, R168, !PT ;  /* 0x000000a915157276 */ /* 0x000fe200078100a8 */
[----:B------:R-:W-:Y:S01]  /*8cd0*/  UIADD3 UR13, UPT, UPT, UR31, -0x126145ec, URZ ;  /* 0xed9eba141f0d7890 */ /* 0x000fe2000fffe0ff */
[----:B------:R-:W-:Y:S01]  /*8ce0*/  FSEL R185, R18, -INF , !P5 ;  /* 0xff80000012b97808 */ /* 0x000fe20006800000 */
[----:B------:R-:W-:Y:S01]  /*8cf0*/  UIADD3 UR12, UPT, UPT, UR31, -0x56f99767, URZ ;  /* 0xa90668991f0c7890 */ /* 0x000fe2000fffe0ff */
[----:B------:R-:W-:Y:S01]  /*8d00*/  FSEL R175, R19, -INF , !P6 ;  /* 0xff80000013af7808 */ /* 0x000fe20007000000 */
[----:B------:R-:W-:Y:S01]  /*8d10*/  UIADD3 UR16, UPT, UPT, UR16, -0x3, URZ ;  /* 0xfffffffd10107890 */ /* 0x000fe2000fffe0ff */
[----:B------:R-:W-:-:S02]  /*8d20*/  FMNMX3.FTZ R4, R21, R204, R187, !PT ;  /* 0x000000cc15047276 */ /* 0x000fc400078100bb */
[----:B------:R-:W-:Y:S01]  /*8d30*/  MOV R8, UR4 ;  /* 0x0000000400087c02 */ /* 0x000fe20008000f00 */
[----:B------:R-:W-:Y:S01]  /*8d40*/  UIADD3 UR4, UPT, UPT, UR31, 0x646e171e, URZ ;  /* 0x646e171e1f047890 */ /* 0x000fe2000fffe0ff */
[----:B------:R-:W-:Y:S02]  /*8d50*/  FMNMX3.FTZ R4, R4, R185, R175, !PT ;  /* 0x000000b904047276 */ /* 0x000fe400078100af */
[----:B--2---:R-:W-:Y:S02]  /*8d60*/  FMNMX.FTZ R9, R10, R9, !PT ;  /* 0x000000090a097209 */ /* 0x004fe40007810000 */
[----:B------:R-:W-:Y:S01]  /*8d70*/  LOP3.LUT R8, R8, UR31, R237, 0x96, !PT ;  /* 0x0000001f08087c12 */ /* 0x000fe2000f8e96ed */
[----:B------:R-:W2:Y:S04]  /*8d80*/  SHFL.BFLY PT, R5, R4, 0x2, 0x1f ;  /* 0x0c401f0004057f89 */ /* 0x000ea800000e0000 */
[----:B------:R-:W4:Y:S01]  /*8d90*/  SHFL.BFLY PT, R201, R9, 0x1, 0x1f ;  /* 0x0c201f0009c97f89 */ /* 0x000f2200000e0000 */
[----:B------:R-:W-:-:S05]  /*8da0*/  IMAD.WIDE.U32 R218, R8, -0x326172a9, RZ ;  /* 0xcd9e8d5708da7825 */ /* 0x000fca00078e00ff */
[----:B------:R-:W-:Y:S02]  /*8db0*/  LOP3.LUT R244, R240, UR28, R219, 0x96, !PT ;  /* 0x0000001cf0f47c12 */ /* 0x000fe4000f8e96db */
[----:B------:R-:W-:-:S03]  /*8dc0*/  LOP3.LUT R218, R218, UR27, R229, 0x96, !PT ;  /* 0x0000001bdada7c12 */ /* 0x000fc6000f8e96e5 */
[----:B------:R-:W-:-:S04]  /*8dd0*/  IMAD.WIDE.U32 R244, R244, -0x2daee0ad, RZ ;  /* 0xd2511f53f4f47825 */ /* 0x000fc800078e00ff */
[----:B------:R-:W-:Y:S01]  /*8de0*/  IMAD.WIDE.U32 R218, R218, -0x2daee0ad, RZ ;  /* 0xd2511f53dada7825 */ /* 0x000fe200078e00ff */
[----:B--2---:R-:W-:Y:S02]  /*8df0*/  FMNMX.FTZ R4, R4, R5, !PT ;  /* 0x0000000504047209 */ /* 0x004fe40007810000 */
[----:B------:R-:W-:Y:S02]  /*8e00*/  LOP3.LUT R5, R234, UR15, R245, 0x96, !PT ;  /* 0x0000000fea057c12 */ /* 0x000fe4000f8e96f5 */
[----:B------:R-:W-:Y:S01]  /*8e10*/  LOP3.LUT R244, R244, UR14, R219, 0x96, !PT ;  /* 0x0000000ef4f47c12 */ /* 0x000fe2000f8e96db */
[----:B------:R-:W2:Y:S01]  /*8e20*/  SHFL.BFLY PT, R200, R4, 0x1, 0x1f ;  /* 0x0c201f0004c87f89 */ /* 0x000ea200000e0000 */
[----:B----4-:R-:W-:Y:S01]  /*8e30*/  FMNMX.FTZ R201, R9, R201, !PT ;  /* 0x000000c909c97209 */ /* 0x010fe20007810000 */
[----:B------:R-:W-:-:S03]  /*8e40*/  IMAD.WIDE.U32 R242, R5, -0x326172a9, RZ ;  /* 0xcd9e8d5705f27825 */ /* 0x000fc600078e00ff */
[----:B------:R-:W-:Y:S01]  /*8e50*/  FSETP.NEU.FTZ.AND P5, PT, R201, -INF , PT ;  /* 0xff800000c900780b */ /* 0x000fe20003fbd000 */
[----:B------:R-:W-:-:S04]  /*8e60*/  IMAD.WIDE.U32 R244, R244, -0x326172a9, RZ ;  /* 0xcd9e8d57f4f47825 */ /* 0x000fc800078e00ff */
[C---:B---3--:R-:W-:Y:S01]  /*8e70*/  FMUL.FTZ R206, R201.reuse, UR17 ;  /* 0x00000011c9ce7c20 */ /* 0x048fe20008410000 */
[----:B------:R-:W-:Y:S02]  /*8e80*/  LOP3.LUT R5, R228, UR26, R243, 0x96, !PT ;  /* 0x0000001ae4057c12 */ /* 0x000fe4000f8e96f3 */
[----:B------:R-:W-:Y:S02]  /*8e90*/  FSEL R202, R201, RZ, P5 ;  /* 0x000000ffc9ca7208 */ /* 0x000fe40002800000 */
[----:B------:R-:W-:Y:S01]  /*8ea0*/  LOP3.LUT R242, R242, UR25, R245, 0x96, !PT ;  /* 0x00000019f2f27c12 */ /* 0x000fe2000f8e96f5 */
[----:B------:R-:W-:Y:S01]  /*8eb0*/  IMAD.WIDE.U32 R8, R5, -0x2daee0ad, RZ ;  /* 0xd2511f5305087825 */ /* 0x000fe200078e00ff */
[----:B------:R-:W-:-:S03]  /*8ec0*/  FSEL R206, R206, RZ, P5 ;  /* 0x000000ffcece7208 */ /* 0x000fc60002800000 */
[----:B------:R-:W-:Y:S01]  /*8ed0*/  FADD.FTZ R202, R164, -R202 ;  /* 0x800000caa4ca7221 */ /* 0x000fe20000010000 */
[----:B------:R-:W-:Y:S01]  /*8ee0*/  IMAD.WIDE.U32 R242, R242, -0x2daee0ad, RZ ;  /* 0xd2511f53f2f27825 */ /* 0x000fe200078e00ff */
[----:B------:R-:W-:-:S03]  /*8ef0*/  LOP3.LUT R218, R218, UR13, R9, 0x96, !PT ;  /* 0x0000000ddada7c12 */ /* 0x000fc6000f8e9609 */
[--C-:B------:R-:W-:Y:S01]  /*8f00*/  FFMA.FTZ R195, R186, UR17, -R206.reuse ;  /* 0x00000011bac37c23 */ /* 0x100fe200080108ce */
[--C-:B------:R-:W-:Y:S01]  /*8f10*/  FFMA.FTZ R198, R7, UR17, -R206.reuse ;  /* 0x0000001107c67c23 */ /* 0x100fe200080108ce */
[--C-:B------:R-:W-:Y:S01]  /*8f20*/  FFMA.FTZ R197, R189, UR17, -R206.reuse ;  /* 0x00000011bdc57c23 */ /* 0x100fe200080108ce */
[----:B------:R-:W-:Y:S01]  /*8f30*/  FFMA.FTZ R196, R184, UR17, -R206 ;  /* 0x00000011b8c47c23 */ /* 0x000fe200080108ce */
[----:B------:R-:W-:Y:S01]  /*8f40*/  IMAD.WIDE.U32 R218, R218, -0x326172a9, RZ ;  /* 0xcd9e8d57dada7825 */ /* 0x000fe200078e00ff */
[----:B--2---:R-:W-:-:S03]  /*8f50*/  FMNMX.FTZ R200, R4, R200, !PT ;  /* 0x000000c804c87209 */ /* 0x004fc60007810000 */
[----:B------:R-:W-:Y:S01]  /*8f60*/  FMUL.FTZ R202, R202, UR17 ;  /* 0x00000011caca7c20 */ /* 0x000fe20008410000 */
[----:B------:R-:W-:Y:S01]  /*8f70*/  IADD3 R184, PT, PT, R0, 0x18040, RZ ;  /* 0x0001804000b87810 */ /* 0x000fe20007ffe0ff */
[----:B------:R-:W-:Y:S01]  /*8f80*/  MUFU.EX2 R195, R195 ;  /* 0x000000c300c37308 */ /* 0x000fe20000000800 */
[C---:B------:R-:W-:Y:S01]  /*8f90*/  FSETP.NEU.FTZ.AND P0, PT, R200.reuse, -INF , PT ;  /* 0xff800000c800780b */ /* 0x040fe20003f1d000 */
[----:B------:R-:W-:Y:S01]  /*8fa0*/  FMUL.FTZ R4, R200, UR17 ;  /* 0x00000011c8047c20 */ /* 0x000fe20008410000 */
[--C-:B------:R-:W-:Y:S01]  /*8fb0*/  FFMA.FTZ R221, R217, UR17, -R206.reuse ;  /* 0x00000011d9dd7c23 */ /* 0x100fe200080108ce */
[--C-:B------:R-:W-:Y:S01]  /*8fc0*/  FFMA.FTZ R217, R222, UR17, -R206.reuse ;  /* 0x00000011ded97c23 */ /* 0x100fe200080108ce */
[--C-:B------:R-:W-:Y:S01]  /*8fd0*/  FFMA.FTZ R245, R171, UR17, -R206.reuse ;  /* 0x00000011abf57c23 */ /* 0x100fe200080108ce */
[--C-:B------:R-:W-:Y:S01]  /*8fe0*/  FFMA.FTZ R246, R177, UR17, -R206.reuse ;  /* 0x00000011b1f67c23 */ /* 0x100fe200080108ce */
[----:B------:R-:W-:Y:S01]  /*8ff0*/  FSEL R186, R4, RZ, P0 ;  /* 0x000000ff04ba7208 */ /* 0x000fe20000000000 */
[----:B------:R-:W2:Y:S01]  /*9000*/  MUFU.EX2 R202, R202 ;  /* 0x000000ca00ca7308 */ /* 0x000ea20000000800 */
[----:B------:R-:W-:Y:S01]  /*9010*/  LOP3.LUT R4, R8, UR12, R243, 0x96, !PT ;  /* 0x0000000c08047c12 */ /* 0x000fe2000f8e96f3 */
[----:B------:R-:W-:Y:S01]  /*9020*/  FFMA.FTZ R247, R176, UR17, -R206 ;  /* 0x00000011b0f77c23 */ /* 0x000fe200080108ce */
[----:B------:R-:W3:Y:S01]  /*9030*/  LDC R8, c[0x0][0x4f8] ;  /* 0x00013e00ff087b82 */ /* 0x000ee20000000800 */
[--C-:B------:R-:W-:Y:S01]  /*9040*/  FFMA.FTZ R191, R6, UR17, -R186.reuse ;  /* 0x0000001106bf7c23 */ /* 0x100fe200080108ba */
[----:B------:R-:W-:Y:S01]  /*9050*/  FFMA.FTZ R189, R16, UR17, -R186 ;  /* 0x0000001110bd7c23 */ /* 0x000fe200080108ba */
[----:B------:R-:W-:Y:S01]  /*9060*/  IMAD.WIDE.U32 R4, R4, -0x326172a9, RZ ;  /* 0xcd9e8d5704047825 */ /* 0x000fe200078e00ff */
[----:B------:R-:W-:-:S03]  /*9070*/  IADD3 R16, PT, PT, R0, 0x18000, RZ ;  /* 0x0001800000107810 */ /* 0x000fc60007ffe0ff */
[--C-:B------:R-:W-:Y:S01]  /*9080*/  FFMA.FTZ R190, R173, UR17, -R186.reuse ;  /* 0x00000011adbe7c23 */ /* 0x100fe200080108ba */
[--C-:B------:R-:W-:Y:S01]  /*9090*/  FFMA.FTZ R199, R174, UR17, -R186.reuse ;  /* 0x00000011aec77c23 */ /* 0x100fe200080108ba */
[----:B------:R-:W4:Y:S01]  /*90a0*/  MUFU.EX2 R196, R196 ;  /* 0x000000c400c47308 */ /* 0x000f220000000800 */
[----:B------:R-:W-:Y:S01]  /*90b0*/  LOP3.LUT R5, R218, UR21, R5, 0x96, !PT ;  /* 0x00000015da057c12 */ /* 0x000fe2000f8e9605 */
[--C-:B------:R-:W-:Y:S01]  /*90c0*/  FFMA.FTZ R222, R180, UR17, -R186.reuse ;  /* 0x00000011b4de7c23 */ /* 0x100fe200080108ba */
[----:B------:R-:W-:Y:S01]  /*90d0*/  MOV R10, R4 ;  /* 0x00000004000a7202 */ /* 0x000fe20000000f00 */
[----:B------:R-:W-:Y:S01]  /*90e0*/  FFMA.FTZ R181, R181, UR17, -R186 ;  /* 0x00000011b5b57c23 */ /* 0x000fe200080108ba */
[----:B------:R-:W-:Y:S01]  /*90f0*/  PRMT R6, R4, 0x7771, RZ ;  /* 0x0000777104067816 */ /* 0x000fe200000000ff */
[----:B------:R-:W-:Y:S01]  /*9100*/  FFMA.FTZ R218, R182, UR17, -R206 ;  /* 0x00000011b6da7c23 */ /* 0x000fe200080108ce */
[C---:B------:R-:W-:Y:S01]  /*9110*/  PRMT R11, R4.reuse, 0x7773, RZ ;  /* 0x00007773040b7816 */ /* 0x040fe200000000ff */
[----:B------:R-:W-:Y:S01]  /*9120*/  MUFU.EX2 R198, R198 ;  /* 0x000000c600c67308 */ /* 0x000fe20000000800 */
[----:B------:R-:W-:Y:S01]  /*9130*/  PRMT R7, R4, 0x7772, RZ ;  /* 0x0000777204077816 */ /* 0x000fe200000000ff */
[-C--:B--2---:R-:W-:Y:S01]  /*9140*/  FMUL.FTZ R17, R37, R202.reuse ;  /* 0x000000ca25117220 */ /* 0x084fe20000410000 */
[C---:B------:R-:W-:Y:S01]  /*9150*/  LOP3.LUT R4, R5.reuse, 0xffff, RZ, 0xc0, !PT ;  /* 0x0000ffff05047812 */ /* 0x040fe200078ec0ff */
[-C--:B-1----:R-:W-:Y:S01]  /*9160*/  FMUL.FTZ R24, R44, R202.reuse ;  /* 0x000000ca2c187220 */ /* 0x082fe20000410000 */
[----:B------:R-:W-:Y:S01]  /*9170*/  LOP3.LUT R9, R5, 0xff, RZ, 0xc0, !PT ;  /* 0x000000ff05097812 */ /* 0x000fe200078ec0ff */
[-C--:B------:R-:W-:Y:S01]  /*9180*/  FMUL.FTZ R25, R45, R202.reuse ;  /* 0x000000ca2d197220 */ /* 0x080fe20000410000 */
[----:B------:R-:W-:Y:S01]  /*9190*/  SHF.R.U32.HI R4, RZ, 0x8, R4 ;  /* 0x00000008ff047819 */ /* 0x000fe20000011604 */
[----:B------:R-:W-:Y:S01]  /*91a0*/  MUFU.EX2 R197, R197 ;  /* 0x000000c500c57308 */ /* 0x000fe20000000800 */
[----:B------:R-:W-:Y:S01]  /*91b0*/  LOP3.LUT R10, R10, 0xff, RZ, 0xc0, !PT ;  /* 0x000000ff0a0a7812 */ /* 0x000fe200078ec0ff */
[-C--:B------:R-:W-:Y:S01]  /*91c0*/  FMUL.FTZ R48, R48, R202.reuse ;  /* 0x000000ca30307220 */ /* 0x080fe20000410000 */
[----:B------:R-:W-:Y:S01]  /*91d0*/  PRMT R4, R9, 0x5410, R4 ;  /* 0x0000541009047816 */ /* 0x000fe20000000004 */
[-C--:B------:R-:W-:Y:S01]  /*91e0*/  FMUL.FTZ R49, R49, R202.reuse ;  /* 0x000000ca31317220 */ /* 0x080fe20000410000 */
[----:B------:R-:W-:Y:S01]  /*91f0*/  FSEL R9, R200, RZ, P0 ;  /* 0x000000ffc8097208 */ /* 0x000fe20000000000 */
[-C--:B------:R-:W-:Y:S01]  /*9200*/  FMUL.FTZ R32, R52, R202.reuse ;  /* 0x000000ca34207220 */ /* 0x080fe20000410000 */
[----:B------:R-:W-:Y:S01]  /*9210*/  LOP3.LUT P0, RZ, R213, 0x2, RZ, 0xc0, !PT ;  /* 0x00000002d5ff7812 */ /* 0x000fe2000780c0ff */
[----:B------:R-:W-:Y:S01]  /*9220*/  MUFU.EX2 R191, R191 ;  /* 0x000000bf00bf7308 */ /* 0x000fe20000000800 */
[----:B---3--:R-:W-:Y:S01]  /*9230*/  LOP3.LUT R173, R8, 0xff, RZ, 0xc0, !PT ;  /* 0x000000ff08ad7812 */ /* 0x008fe200078ec0ff */
[----:B------:R-:W-:Y:S01]  /*9240*/  FADD.FTZ R3, R3, -R9 ;  /* 0x8000000903037221 */ /* 0x000fe20000010000 */
[----:B------:R-:W-:Y:S01]  /*9250*/  SEL R165, R165, 0xffffffe0, !P0 ;  /* 0xffffffe0a5a57807 */ /* 0x000fe20004000000 */
[-C--:B------:R-:W-:Y:S01]  /*9260*/  FMUL.FTZ R33, R53, R202.reuse ;  /* 0x000000ca35217220 */ /* 0x080fe20000410000 */
[----:B------:R-:W-:Y:S01]  /*9270*/  LOP3.LUT P0, R188, R213, 0x4, RZ, 0xc0, !PT ;  /* 0x00000004d5bc7812 */ /* 0x000fe2000780c0ff */
[----:B------:R-:W-:Y:S01]  /*9280*/  FMUL.FTZ R3, R3, UR17 ;  /* 0x0000001103037c20 */ /* 0x000fe20008410000 */
[----:B------:R-:W-:Y:S01]  /*9290*/  PRMT R8, R5, 0x7632, R8 ;  /* 0x0000763205087816 */ /* 0x000fe20000000008 */
[----:B------:R-:W-:Y:S01]  /*92a0*/  MUFU.EX2 R190, R190 ;  /* 0x000000be00be7308 */ /* 0x000fe20000000800 */
[----:B------:R-:W-:Y:S01]  /*92b0*/  PRMT R6, R10, 0x5410, R6 ;  /* 0x000054100a067816 */ /* 0x000fe20000000006 */
[-C--:B------:R-:W-:Y:S01]  /*92c0*/  FMUL.FTZ R56, R56, R202.reuse ;  /* 0x000000ca38387220 */ /* 0x080fe20000410000 */
[----:B------:R-:W-:Y:S01]  /*92d0*/  LEA R173, R173, R173, 0x10 ;  /* 0x000000adadad7211 */ /* 0x000fe200078e80ff */
[-C--:B------:R-:W-:Y:S01]  /*92e0*/  FMUL.FTZ R57, R57, R202.reuse ;  /* 0x000000ca39397220 */ /* 0x080fe20000410000 */
[----:B------:R-:W-:Y:S01]  /*92f0*/  PRMT R7, R7, 0x5410, R11 ;  /* 0x0000541007077816 */ /* 0x000fe2000000000b */
[-C--:B------:R-:W-:Y:S01]  /*9300*/  FMUL.FTZ R40, R40, R202.reuse ;  /* 0x000000ca28287220 */ /* 0x080fe20000410000 */
[----:B------:R-:W-:Y:S01]  /*9310*/  SHF.R.U32.HI R5, RZ, 0x18, R5 ;  /* 0x00000018ff057819 */ /* 0x000fe20000011605 */
[----:B------:R-:W1:Y:S01]  /*9320*/  MUFU.EX2 R3, R3 ;  /* 0x0000000300037308 */ /* 0x000e620000000800 */
[----:B------:R-:W-:Y:S01]  /*9330*/  LOP3.LUT R8, R8, 0xff, RZ, 0xc0, !PT ;  /* 0x000000ff08087812 */ /* 0x000fe200078ec0ff */
[-C--:B------:R-:W-:Y:S01]  /*9340*/  FMUL.FTZ R41, R41, R202.reuse ;  /* 0x000000ca29297220 */ /* 0x080fe20000410000 */
[----:B------:R-:W-:Y:S01]  /*9350*/  @P0 IADD3 R184, PT, PT, R16, -0x40, RZ ;  /* 0xffffffc010b80810 */ /* 0x000fe20007ffe0ff */
[----:B------:R-:W-:Y:S01]  /*9360*/  FMUL.FTZ R16, R36, R202 ;  /* 0x000000ca24107220 */ /* 0x000fe20000410000 */
[C---:B------:R-:W-:Y:S01]  /*9370*/  IADD3 R174, PT, PT, R165.reuse, R0, RZ ;  /* 0x00000000a5ae7210 */ /* 0x040fe20007ffe0ff */
[----:B------:R-:W-:Y:S01]  /*9380*/  FMUL.FTZ R64, R64, R202 ;  /* 0x000000ca40407220 */ /* 0x000fe20000410000 */
[----:B------:R-:W-:Y:S01]  /*9390*/  IADD3 R203, PT, PT, R165, R184, RZ ;  /* 0x000000b8a5cb7210 */ /* 0x000fe20007ffe0ff */
[----:B------:R-:W2:Y:S01]  /*93a0*/  LDSM.16.MT88.4 R28, [R184] ;  /* 0x00000000b81c783b */ /* 0x000ea20000004200 */
[----:B------:R-:W-:Y:S01]  /*93b0*/  MUFU.EX2 R189, R189 ;  /* 0x000000bd00bd7308 */ /* 0x000fe20000000800 */
[----:B------:R-:W-:Y:S01]  /*93c0*/  LOP3.LUT R7, R7, 0xff00ff, RZ, 0xc0, !PT ;  /* 0x00ff00ff07077812 */ /* 0x000fe200078ec0ff */
[-C--:B------:R-:W-:Y:S01]  /*93d0*/  FMUL.FTZ R65, R65, R202.reuse ;  /* 0x000000ca41417220 */ /* 0x080fe20000410000 */
[--C-:B------:R-:W-:Y:S01]  /*93e0*/  HSET2.LE.AND R6, R6, R173.reuse, PT ;  /* 0x000000ad06067233 */ /* 0x100fe20003803000 */
[----:B------:R-:W-:Y:S01]  /*93f0*/  LDSM.16.MT88.4 R20, [R174+0x18000] ;  /* 0x01800000ae14783b */ /* 0x000fe20000004200 */
[----:B------:R-:W-:Y:S01]  /*9400*/  PRMT R5, R8, 0x5410, R5 ;  /* 0x0000541008057816 */ /* 0x000fe20000000005 */
[----:B------:R-:W-:Y:S01]  /*9410*/  FMUL.FTZ R88, R88, R202 ;  /* 0x000000ca58587220 */ /* 0x000fe20000410000 */
[----:B----4-:R-:W-:Y:S01]  /*9420*/  F2FP.BF16.F32.PACK_AB R9, R195, R196 ;  /* 0x000000c4c309723e */ /* 0x010fe200000010ff */
[----:B------:R-:W3:Y:S01]  /*9430*/  MUFU.EX2 R199, R199 ;  /* 0x000000c700c77308 */ /* 0x000ee20000000800 */
[-C--:B-1----:R-:W-:Y:S01]  /*9440*/  FMUL.FTZ R18, R38, R3.reuse ;  /* 0x0000000326127220 */ /* 0x082fe20000410000 */
[-C--:B------:R-:W-:Y:S01]  /*9450*/  FMUL.FTZ R19, R39, R3.reuse ;  /* 0x0000000327137220 */ /* 0x080fe20000410000 */
[----:B------:R-:W-:Y:S01]  /*9460*/  LOP3.LUT R6, R9, R6, RZ, 0xc0, !PT ;  /* 0x0000000609067212 */ /* 0x000fe200078ec0ff */
[----:B------:R-:W1:Y:S01]  /*9470*/  LDSM.16.MT88.4 R36, [R203] ;  /* 0x00000000cb24783b */ /* 0x000e620000004200 */
[--C-:B------:R-:W-:Y:S01]  /*9480*/  HSET2.LE.AND R7, R7, R173.reuse, PT ;  /* 0x000000ad07077233 */ /* 0x100fe20003803000 */
[-C--:B------:R-:W-:Y:S01]  /*9490*/  FMUL.FTZ R26, R46, R3.reuse ;  /* 0x000000032e1a7220 */ /* 0x080fe20000410000 */
[--C-:B------:R-:W-:Y:S01]  /*94a0*/  HSET2.LE.AND R4, R4, R173.reuse, PT ;  /* 0x000000ad04047233 */ /* 0x100fe20003803000 */
[-C--:B------:R-:W-:Y:S01]  /*94b0*/  FMUL.FTZ R27, R47, R3.reuse ;  /* 0x000000032f1b7220 */ /* 0x080fe20000410000 */
[----:B------:R-:W-:Y:S01]  /*94c0*/  HSET2.LE.AND R5, R5, R173, PT ;  /* 0x000000ad05057233 */ /* 0x000fe20003803000 */
[-C--:B------:R-:W-:Y:S01]  /*94d0*/  FMUL.FTZ R50, R50, R3.reuse ;  /* 0x0000000332327220 */ /* 0x080fe20000410000 */
[----:B------:R-:W-:Y:S01]  /*94e0*/  F2FP.BF16.F32.PACK_AB R9, R197, R198 ;  /* 0x000000c6c509723e */ /* 0x000fe200000010ff */
[----:B------:R-:W-:Y:S01]  /*94f0*/  FMUL.FTZ R51, R51, R3 ;  /* 0x0000000333337220 */ /* 0x000fe20000410000 */
[----:B------:R-:W-:Y:S01]  /*9500*/  F2FP.BF16.F32.PACK_AB R8, R190, R191 ;  /* 0x000000bfbe08723e */ /* 0x000fe200000010ff */
[----:B------:R-:W-:Y:S01]  /*9510*/  LDSM.16.MT88.4 R44, [R0+0x1a000] ;  /* 0x01a00000002c783b */ /* 0x000fe20000004200 */
[----:B------:R-:W-:Y:S01]  /*9520*/  LOP3.LUT R4, R9, R4, RZ, 0xc0, !PT ;  /* 0x0000000409047212 */ /* 0x000fe200078ec0ff */
[----:B------:R-:W-:Y:S01]  /*9530*/  FMUL.FTZ R34, R54, R3 ;  /* 0x0000000336227220 */ /* 0x000fe20000410000 */
[----:B---3--:R-:W-:Y:S01]  /*9540*/  F2FP.BF16.F32.PACK_AB R10, R199, R189 ;  /* 0x000000bdc70a723e */ /* 0x008fe200000010ff */
[----:B------:R-:W-:Y:S01]  /*9550*/  FMUL.FTZ R35, R55, R3 ;  /* 0x0000000337237220 */ /* 0x000fe20000410000 */
[----:B------:R-:W-:Y:S01]  /*9560*/  LOP3.LUT R5, R8, R5, RZ, 0xc0, !PT ;  /* 0x0000000508057212 */ /* 0x000fe200078ec0ff */
[----:B------:R-:W3:Y:S01]  /*9570*/  LDSM.16.MT88.4 R52, [R174+0x1a000] ;  /* 0x01a00000ae34783b */ /* 0x000ee20000004200 */
        /* <DEDUP_REMOVED lines=55> */
[-C--:B------:R-:W-:Y:S01]  /*98f0*/  FMUL.FTZ R8, R160, R202.reuse ;  /* 0x000000caa0087220 */ /* 0x080fe20000410000 */
[----:B------:R-:W4:Y:S01]  /*9900*/  LDSM.16.MT88.4 R60, [R184+0x2000] ;  /* 0x00200000b83c783b */ /* 0x000f220000004200 */
[----:B------:R-:W5:Y:S01]  /*9910*/  MUFU.EX2 R217, R217 ;  /* 0x000000d900d97308 */ /* 0x000f620000000800 */
        /* <DEDUP_REMOVED lines=48> */
[C---:B-1----:R-:W-:Y:S01]  /*9c20*/  HMMA.16816.F32.BF16 R72, R4.reuse, R76, R72 ;  /* 0x0000004c0448723c */ /* 0x042fe20000041848 */
[-C--:B------:R-:W-:Y:S01]  /*9c30*/  FMUL.FTZ R147, R147, R3.reuse ;  /* 0x0000000393937220 */ /* 0x080fe20000410000 */
[----:B------:R-:W-:Y:S01]  /*9c40*/  FFMA.FTZ R248, R170, UR17, -R206 ;  /* 0x00000011aaf87c23 */ /* 0x000fe200080108ce */
[--C-:B------:R-:W-:Y:S01]  /*9c50*/  FFMA.FTZ R249, R167, UR17, -R186.reuse ;  /* 0x00000011a7f97c23 */ /* 0x100fe200080108ba */
[--C-:B------:R-:W-:Y:S01]  /*9c60*/  FFMA.FTZ R250, R169, UR17, -R186.reuse ;  /* 0x00000011a9fa7c23 */ /* 0x100fe200080108ba */
[--C-:B------:R-:W-:Y:S01]  /*9c70*/  FFMA.FTZ R251, R168, UR17, -R186.reuse ;  /* 0x00000011a8fb7c23 */ /* 0x100fe200080108ba */
[----:B------:R-:W-:Y:S01]  /*9c80*/  FFMA.FTZ R252, R166, UR17, -R186 ;  /* 0x00000011a6fc7c23 */ /* 0x000fe200080108ba */
[----:B------:R-:W-:Y:S01]  /*9c90*/  MUFU.EX2 R245, R245 ;  /* 0x000000f500f57308 */ /* 0x000fe20000000800 */
[C---:B------:R-:W-:Y:S01]  /*9ca0*/  HMMA.16816.F32.BF16 R76, R4.reuse, R78, R96 ;  /* 0x0000004e044c723c */ /* 0x040fe20000041860 */
[-C--:B------:R-:W-:Y:S01]  /*9cb0*/  FMUL.FTZ R96, R116, R202.reuse ;  /* 0x000000ca74607220 */ /* 0x080fe20000410000 */
[-C--:B------:R-:W-:Y:S01]  /*9cc0*/  FMUL.FTZ R97, R117, R202.reuse ;  /* 0x000000ca75617220 */ /* 0x080fe20000410000 */
[-C--:B------:R-:W-:Y:S01]  /*9cd0*/  FMUL.FTZ R98, R118, R3.reuse ;  /* 0x0000000376627220 */ /* 0x080fe20000410000 */
[-C--:B------:R-:W-:Y:S01]  /*9ce0*/  FMUL.FTZ R99, R119, R3.reuse ;  /* 0x0000000377637220 */ /* 0x080fe20000410000 */
[--C-:B------:R-:W-:Y:S01]  /*9cf0*/  FFMA.FTZ R216, R216, UR17, -R206.reuse ;  /* 0x00000011d8d87c23 */ /* 0x100fe200080108ce */
[----:B------:R-:W1:Y:S01]  /*9d00*/  LDSM.16.MT88.4 R116, [R174+0x1e000] ;  /* 0x01e00000ae74783b */ /* 0x000e620000004200 */
[----:B------:R-:W-:Y:S01]  /*9d10*/  MUFU.EX2 R246, R246 ;  /* 0x000000f600f67308 */ /* 0x000fe20000000800 */
[C---:B----4-:R-:W-:Y:S01]  /*9d20*/  HMMA.16816.F32.BF16 R56, R4.reuse, R60, R56 ;  /* 0x0000003c0438723c */ /* 0x050fe20000041838 */
[--C-:B------:R-:W-:Y:S01]  /*9d30*/  FFMA.FTZ R207, R207, UR17, -R206.reuse ;  /* 0x00000011cfcf7c23 */ /* 0x100fe200080108ce */
[----:B------:R-:W-:Y:S01]  /*9d40*/  FFMA.FTZ R172, R172, UR17, -R206 ;  /* 0x00000011acac7c23 */ /* 0x000fe200080108ce */
[----:B------:R-:W-:Y:S01]  /*9d50*/  FFMA.FTZ R175, R175, UR17, -R186 ;  /* 0x00000011afaf7c23 */ /* 0x000fe200080108ba */
[----:B------:R-:W-:Y:S01]  /*9d60*/  FFMA.FTZ R205, R205, UR17, -R206 ;  /* 0x00000011cdcd7c23 */ /* 0x000fe200080108ce */
[--C-:B------:R-:W-:Y:S01]  /*9d70*/  FFMA.FTZ R204, R204, UR17, -R186.reuse ;  /* 0x00000011cccc7c23 */ /* 0x100fe200080108ba */
[----:B------:R-:W-:Y:S01]  /*9d80*/  FFMA.FTZ R185, R185, UR17, -R186 ;  /* 0x00000011b9b97c23 */ /* 0x000fe200080108ba */
[----:B------:R-:W-:Y:S01]  /*9d90*/  MUFU.EX2 R247, R247 ;  /* 0x000000f700f77308 */ /* 0x000fe20000000800 */
[C---:B------:R-:W-:Y:S01]  /*9da0*/  HMMA.16816.F32.BF16 R60, R4.reuse, R62, R80 ;  /* 0x0000003e043c723c */ /* 0x040fe20000041850 */
[-C--:B------:R-:W-:Y:S01]  /*9db0*/  FMUL.FTZ R80, R100, R202.reuse ;  /* 0x000000ca64507220 */ /* 0x080fe20000410000 */
[-C--:B------:R-:W-:Y:S01]  /*9dc0*/  FMUL.FTZ R81, R101, R202.reuse ;  /* 0x000000ca65517220 */ /* 0x080fe20000410000 */
[-C--:B------:R-:W-:Y:S01]  /*9dd0*/  FMUL.FTZ R82, R102, R3.reuse ;  /* 0x0000000366527220 */ /* 0x080fe20000410000 */
[----:B------:R-:W-:Y:S01]  /*9de0*/  FMUL.FTZ R83, R103, R3 ;  /* 0x0000000367537220 */ /* 0x000fe20000410000 */
[----:B------:R-:W-:Y:S01]  /*9df0*/  FFMA.FTZ R198, R239, R202, R198 ;  /* 0x000000caefc67223 */ /* 0x000fe200000100c6 */
[----:B------:R-:W4:Y:S01]  /*9e00*/  LDSM.16.MT88.4 R100, [R203+0x4000] ;  /* 0x00400000cb64783b */ /* 0x000f220000004200 */
[----:B------:R-:W-:Y:S01]  /*9e10*/  MUFU.EX2 R248, R248 ;  /* 0x000000f800f87308 */ /* 0x000fe20000000800 */
[----:B---3--:R-:W-:Y:S01]  /*9e20*/  HMMA.16816.F32.BF16 R88, R4, R92, R88 ;  /* 0x0000005c0458723c */ /* 0x008fe20000041858 */
[----:B------:R-:W-:-:S04]  /*9e30*/  FADD.FTZ R198, R197, R198 ;  /* 0x000000c6c5c67221 */ /* 0x000fc80000010000 */
[----:B------:R-:W-:Y:S02]  /*9e40*/  FADD.FTZ R196, R196, R198 ;  /* 0x000000c6c4c47221 */ /* 0x000fe40000010000 */
[----:B------:R-:W-:Y:S01]  /*9e50*/  MUFU.EX2 R249, R249 ;  /* 0x000000f900f97308 */ /* 0x000fe20000000800 */
[----:B------:R-:W-:Y:S01]  /*9e60*/  HMMA.16816.F32.BF16 R80, R4, R84, R80 ;  /* 0x000000540450723c */ /* 0x000fe20000041850 */
[----:B------:R-:W-:-:S06]  /*9e70*/  FADD.FTZ R196, R195, R196 ;  /* 0x000000c4c3c47221 */ /* 0x000fcc0000010000 */
[----:B------:R-:W-:Y:S01]  /*9e80*/  MUFU.EX2 R250, R250 ;  /* 0x000000fa00fa7308 */ /* 0x000fe20000000800 */
[C---:B------:R-:W-:Y:S01]  /*9e90*/  HMMA.16816.F32.BF16 R84, R4.reuse, R86, R104 ;  /* 0x000000560454723c */ /* 0x040fe20000041868 */
[-C--:B------:R-:W-:Y:S01]  /*9ea0*/  FMUL.FTZ R104, R124, R202.reuse ;  /* 0x000000ca7c687220 */ /* 0x080fe20000410000 */
[-C--:B------:R-:W-:Y:S01]  /*9eb0*/  FMUL.FTZ R105, R125, R202.reuse ;  /* 0x000000ca7d697220 */ /* 0x080fe20000410000 */
[-C--:B------:R-:W-:Y:S01]  /*9ec0*/  FMUL.FTZ R106, R126, R3.reuse ;  /* 0x000000037e6a7220 */ /* 0x080fe20000410000 */
[-C--:B------:R-:W-:Y:S02]  /*9ed0*/  FMUL.FTZ R107, R127, R3.reuse ;  /* 0x000000037f6b7220 */ /* 0x080fe40000410000 */
[----:B------:R-:W-:Y:S01]  /*9ee0*/  LDSM.16.MT88.4 R124, [R184+0x6000] ;  /* 0x00600000b87c783b */ /* 0x000fe20000004200 */
[----:B------:R-:W-:Y:S01]  /*9ef0*/  MUFU.EX2 R251, R251 ;  /* 0x000000fb00fb7308 */ /* 0x000fe20000000800 */
[----:B------:R-:W-:Y:S01]  /*9f00*/  HMMA.16816.F32.BF16 R92, R4, R94, R112 ;  /* 0x0000005e045c723c */ /* 0x000fe20000041870 */
[-C--:B------:R-:W-:Y:S01]  /*9f10*/  FMUL.FTZ R112, R132, R202.reuse ;  /* 0x000000ca84707220 */ /* 0x080fe20000410000 */
[----:B------:R-:W-:Y:S01]  /*9f20*/  FMUL.FTZ R113, R133, R202 ;  /* 0x000000ca85717220 */ /* 0x000fe20000410000 */
[-C--:B------:R-:W-:Y:S01]  /*9f30*/  FMUL.FTZ R114, R134, R3.reuse ;  /* 0x0000000386727220 */ /* 0x080fe20000410000 */
[----:B------:R-:W-:-:S03]  /*9f40*/  FMUL.FTZ R115, R135, R3 ;  /* 0x0000000387737220 */ /* 0x000fc60000410000 */
[----:B------:R-:W-:Y:S01]  /*9f50*/  MUFU.EX2 R252, R252 ;  /* 0x000000fc00fc7308 */ /* 0x000fe20000000800 */
[C---:B--2---:R-:W-:Y:S07]  /*9f60*/  HMMA.16816.F32.BF16 R104, R4.reuse, R108, R104 ;  /* 0x0000006c0468723c */ /* 0x044fee0000041868 */
[----:B------:R-:W-:Y:S01]  /*9f70*/  MUFU.EX2 R216, R216 ;  /* 0x000000d800d87308 */ /* 0x000fe20000000800 */
[C---:B------:R-:W-:Y:S01]  /*9f80*/  HMMA.16816.F32.BF16 R108, R4.reuse, R110, R128 ;  /* 0x0000006e046c723c */ /* 0x040fe20000041880 */
[----:B------:R-:W-:Y:S01]  /*9f90*/  LOP3.LUT R130, R244, UR24, R219, 0x96, !PT ;  /* 0x00000018f4827c12 */ /* 0x000fe2000f8e96db */
[----:B------:R-:W-:Y:S01]  /*9fa0*/  FFMA.FTZ R219, R183, UR17, -R206 ;  /* 0x00000011b7db7c23 */ /* 0x000fe200080108ce */
[--C-:B------:R-:W-:Y:S01]  /*9fb0*/  FFMA.FTZ R244, R178, UR17, -R186.reuse ;  /* 0x00000011b2f47c23 */ /* 0x100fe200080108ba */
[----:B------:R-:W-:Y:S01]  /*9fc0*/  FFMA.FTZ R206, R187, UR17, -R186 ;  /* 0x00000011bbce7c23 */ /* 0x000fe200080108ba */
[----:B------:R-:W-:Y:S01]  /*9fd0*/  LDSM.16.MT88.4 R176, [R174+0x19000] ;  /* 0x01900000aeb0783b */ /* 0x000fe20000004200 */
[----:B------:R-:W-:Y:S01]  /*9fe0*/  IMAD.WIDE.U32 R130, R130, -0x2daee0ad, RZ ;  /* 0xd2511f5382827825 */ /* 0x000fe200078e00ff */
[----:B------:R-:W-:Y:S01]  /*9ff0*/  MUFU.EX2 R207, R207 ;  /* 0x000000cf00cf7308 */ /* 0x000fe20000000800 */
[----:B------:R-:W-:Y:S01]  /*a000*/  HMMA.16816.F32.BF16 R8, R4, R12, R8 ;  /* 0x0000000c0408723c */ /* 0x000fe20000041808 */
[----:B------:R-:W-:-:S02]  /*a010*/  MOV R129, R130 ;  /* 0x0000008200817202 */ /* 0x000fc40000000f00 */
[----:B------:R-:W-:Y:S02]  /*a020*/  PRMT R134, R130, 0x7771, RZ ;  /* 0x0000777182867816 */ /* 0x000fe400000000ff */
[----:B------:R-:W-:-:S03]  /*a030*/  LOP3.LUT R129, R129, 0xff, RZ, 0xc0, !PT ;  /* 0x000000ff81817812 */ /* 0x000fc600078ec0ff */
[C---:B------:R-:W-:Y:S01]  /*a040*/  HMMA.16816.F32.BF16 R12, R4.reuse, R14, R156 ;  /* 0x0000000e040c723c */ /* 0x040fe2000004189c */
[----:B------:R-:W-:Y:S01]  /*a050*/  LOP3.LUT R242, R242, UR4, R131, 0x96, !PT ;  /* 0x00000004f2f27c12 */ /* 0x000fe2000f8e9683 */
[----:B------:R-:W2:Y:S01]  /*a060*/  LDSM.16.MT88.4 R156, [R203+0x6000] ;  /* 0x00600000cb9c783b */ /* 0x000ea20000004200 */
[----:B------:R-:W-:Y:S01]  /*a070*/  PRMT R134, R129, 0x5410, R134 ;  /* 0x0000541081867816 */ /* 0x000fe20000000086 */
[----:B------:R-:W3:Y:S01]  /*a080*/  MUFU.EX2 R219, R219 ;  /* 0x000000db00db7308 */ /* 0x000ee20000000800 */
[C---:B------:R-:W-:Y:S01]  /*a090*/  PRMT R128, R130.reuse, 0x7773, RZ ;  /* 0x0000777382807816 */ /* 0x040fe200000000ff */
[-C--:B------:R-:W-:Y:S01]  /*a0a0*/  FMUL.FTZ R129, R149, R202.reuse ;  /* 0x000000ca95817220 */ /* 0x080fe20000410000 */
[----:B------:R-:W-:Y:S01]  /*a0b0*/  PRMT R133, R130, 0x7772, RZ ;  /* 0x0000777282857816 */ /* 0x000fe200000000ff */
[C---:B-1----:R-:W-:Y:S01]  /*a0c0*/  HMMA.16816.F32.BF16 R112, R4.reuse, R116, R112 ;  /* 0x000000740470723c */ /* 0x042fe20000041870 */
[----:B------:R-:W-:Y:S01]  /*a0d0*/  HSET2.LE.AND R134, R134, R173, PT ;  /* 0x000000ad86867233 */ /* 0x000fe20003803000 */
[-C--:B------:R-:W-:Y:S01]  /*a0e0*/  FMUL.FTZ R130, R150, R3.reuse ;  /* 0x0000000396827220 */ /* 0x080fe20000410000 */
[----:B------:R-:W-:Y:S01]  /*a0f0*/  PRMT R133, R133, 0x5410, R128 ;  /* 0x0000541085857816 */ /* 0x000fe20000000080 */
[----:B------:R-:W-:Y:S01]  /*a100*/  MUFU.EX2 R244, R244 ;  /* 0x000000f400f47308 */ /* 0x000fe20000000800 */
[----:B------:R-:W-:Y:S01]  /*a110*/  LOP3.LUT R132, R242, 0xffff, RZ, 0xc0, !PT ;  /* 0x0000fffff2847812 */ /* 0x000fe200078ec0ff */
[----:B------:R-:W-:Y:S01]  /*a120*/  FMUL.FTZ R128, R148, R202 ;  /* 0x000000ca94807220 */ /* 0x000fe20000410000 */
[----:B------:R-:W-:Y:S01]  /*a130*/  LOP3.LUT R135, R133, 0xff00ff, RZ, 0xc0, !PT ;  /* 0x00ff00ff85877812 */ /* 0x000fe200078ec0ff */
[----:B------:R-:W-:Y:S01]  /*a140*/  HMMA.16816.F32.BF16 R116, R4, R118, R136 ;  /* 0x000000760474723c */ /* 0x000fe20000041888 */
[----:B------:R-:W-:Y:S01]  /*a150*/  PRMT R137, R242, 0x7632, R137 ;  /* 0x00007632f2897816 */ /* 0x000fe20000000089 */
[----:B------:R-:W-:Y:S01]  /*a160*/  FMUL.FTZ R131, R151, R3 ;  /* 0x0000000397837220 */ /* 0x000fe20000410000 */
[----:B------:R-:W-:Y:S01]  /*a170*/  SHF.R.U32.HI R136, RZ, 0x18, R242 ;  /* 0x00000018ff887819 */ /* 0x000fe200000116f2 */
[----:B------:R-:W-:Y:S01]  /*a180*/  MUFU.EX2 R205, R205 ;  /* 0x000000cd00cd7308 */ /* 0x000fe20000000800 */
[----:B------:R-:W-:-:S02]  /*a190*/  LOP3.LUT R137, R137, 0xff, RZ, 0xc0, !PT ;  /* 0x000000ff89897812 */ /* 0x000fc400078ec0ff */
[----:B-----5:R-:W-:Y:S01]  /*a1a0*/  F2FP.BF16.F32.PACK_AB R138, R217, R221 ;  /* 0x000000ddd98a723e */ /* 0x020fe200000010ff */
[C---:B----4-:R-:W-:Y:S01]  /*a1b0*/  HMMA.16816.F32.BF16 R96, R4.reuse, R100, R96 ;  /* 0x000000640460723c */ /* 0x050fe20000041860 */
[----:B------:R-:W-:Y:S02]  /*a1c0*/  PRMT R133, R137, 0x5410, R136 ;  /* 0x0000541089857816 */ /* 0x000fe40000000088 */
[----:B------:R-:W-:Y:S01]  /*a1d0*/  LOP3.LUT R134, R138, R134, RZ, 0xc0, !PT ;  /* 0x000000868a867212 */ /* 0x000fe200078ec0ff */
[----:B------:R-:W-:Y:S01]  /*a1e0*/  MUFU.EX2 R204, R204 ;  /* 0x000000cc00cc7308 */ /* 0x000fe20000000800 */
[----:B------:R-:W1:Y:S01]  /*a1f0*/  LDSM.16.MT88.4 R136, [R203+0x800] ;  /* 0x00080000cb88783b */ /* 0x000e620000004200 */
[----:B------:R-:W-:Y:S02]  /*a200*/  SHF.R.U32.HI R132, RZ, 0x8, R132 ;  /* 0x00000008ff847819 */ /* 0x000fe40000011684 */
[C---:B------:R-:W-:Y:S01]  /*a210*/  HMMA.16816.F32.BF16 R100, R4.reuse, R102, R120 ;  /* 0x000000660464723c */ /* 0x040fe20000041878 */
[-C--:B------:R-:W-:Y:S01]  /*a220*/  FMUL.FTZ R120, R140, R202.reuse ;  /* 0x000000ca8c787220 */ /* 0x080fe20000410000 */
[----:B------:R-:W-:Y:S01]  /*a230*/  FMUL.FTZ R121, R141, R202 ;  /* 0x000000ca8d797220 */ /* 0x000fe20000410000 */
[-C--:B------:R-:W-:Y:S01]  /*a240*/  FMUL.FTZ R122, R142, R3.reuse ;  /* 0x000000038e7a7220 */ /* 0x080fe20000410000 */
[----:B------:R-:W-:Y:S01]  /*a250*/  FMUL.FTZ R123, R143, R3 ;  /* 0x000000038f7b7220 */ /* 0x000fe20000410000 */
[--C-:B------:R-:W-:Y:S01]  /*a260*/  HSET2.LE.AND R135, R135, R173.reuse, PT ;  /* 0x000000ad87877233 */ /* 0x100fe20003803000 */
[----:B------:R-:W4:Y:S01]  /*a270*/  LDSM.16.MT88.4 R140, [R184+0x800] ;  /* 0x00080000b88c783b */ /* 0x000f220000004200 */
[----:B------:R-:W-:Y:S01]  /*a280*/  HSET2.LE.AND R133, R133, R173, PT ;  /* 0x000000ad85857233 */ /* 0x000fe20003803000 */
[----:B------:R-:W-:Y:S01]  /*a290*/  MUFU.EX2 R206, R206 ;  /* 0x000000ce00ce7308 */ /* 0x000fe20000000800 */
[----:B---3--:R-:W-:Y:S01]  /*a2a0*/  F2FP.BF16.F32.PACK_AB R149, R218, R219 ;  /* 0x000000dbda95723e */ /* 0x008fe200000010ff */
[----:B--2---:R-:W-:Y:S01]  /*a2b0*/  HMMA.16816.F32.BF16 R128, R4, R156, R128 ;  /* 0x0000009c0480723c */ /* 0x004fe20000041880 */
[----:B------:R-:W-:Y:S01]  /*a2c0*/  FFMA.FTZ R3, R238, R3, R191 ;  /* 0x00000003ee037223 */ /* 0x000fe200000100bf */
[----:B------:R-:W-:-:S03]  /*a2d0*/  FADD.FTZ R219, R219, R196 ;  /* 0x000000c4dbdb7221 */ /* 0x000fc60000010000 */
[----:B------:R-:W-:Y:S01]  /*a2e0*/  FADD.FTZ R3, R190, R3 ;  /* 0x00000003be037221 */ /* 0x000fe20000010000 */
[----:B------:R-:W-:Y:S02]  /*a2f0*/  FADD.FTZ R219, R218, R219 ;  /* 0x000000dbdadb7221 */ /* 0x000fe40000010000 */
[C---:B------:R-:W-:Y:S01]  /*a300*/  HMMA.16816.F32.BF16 R120, R4.reuse, R124, R120 ;  /* 0x0000007c0478723c */ /* 0x040fe20000041878 */
[----:B------:R-:W-:Y:S01]  /*a310*/  LOP3.LUT R124, R242, 0xff, RZ, 0xc0, !PT ;  /* 0x000000fff27c7812 */ /* 0x000fe200078ec0ff */
[----:B------:R-:W-:Y:S01]  /*a320*/  FADD.FTZ R189, R189, R3 ;  /* 0x00000003bdbd7221 */ /* 0x000fe20000010000 */
[----:B------:R-:W2:Y:S01]  /*a330*/  MUFU.EX2 R242, R181 ;  /* 0x000000b500f27308 */ /* 0x000ea20000000800 */
[----:B------:R-:W-:Y:S01]  /*a340*/  FADD.FTZ R221, R221, R219 ;  /* 0x000000dbdddd7221 */ /* 0x000fe20000010000 */
[----:B------:R-:W-:Y:S01]  /*a350*/  PRMT R132, R124, 0x5410, R132 ;  /* 0x000054107c847816 */ /* 0x000fe20000000084 */
[----:B------:R-:W-:Y:S01]  /*a360*/  FADD.FTZ R189, R199, R189 ;  /* 0x000000bdc7bd7221 */ /* 0x000fe20000010000 */
[----:B------:R-:W-:Y:S01]  /*a370*/  MOV R3, R200 ;  /* 0x000000c800037202 */ /* 0x000fe20000000f00 */
[----:B------:R-:W-:Y:S01]  /*a380*/  HMMA.16816.F32.BF16 R124, R4, R126, R152 ;  /* 0x0000007e047c723c */ /* 0x000fe20000041898 */
[----:B------:R-:W3:Y:S01]  /*a390*/  LDSM.16.MT88.4 R152, [R174+0x18800] ;  /* 0x01880000ae98783b */ /* 0x000ee20000004200 */
[----:B------:R-:W-:Y:S01]  /*a3a0*/  HSET2.LE.AND R132, R132, R173, PT ;  /* 0x000000ad84847233 */ /* 0x000fe20003803000 */
[----:B------:R-:W-:-:S04]  /*a3b0*/  FADD.FTZ R221, R217, R221 ;  /* 0x000000ddd9dd7221 */ /* 0x000fc80000010000 */
[----:B------:R-:W-:Y:S01]  /*a3c0*/  LOP3.LUT R132, R149, R132, RZ, 0xc0, !PT ;  /* 0x0000008495847212 */ /* 0x000fe200078ec0ff */
[----:B------:R-:W-:Y:S01]  /*a3d0*/  HMMA.16816.F32.BF16 R4, R4, R158, R144 ;  /* 0x0000009e0404723c */ /* 0x000fe20000041890 */
[----:B------:R-:W5:Y:S01]  /*a3e0*/  LDSM.16.MT88.4 R144, [R0+0x1c800] ;  /* 0x01c800000090783b */ /* 0x000f620000004200 */
[----:B--2---:R-:W-:-:S03]  /*a3f0*/  F2FP.BF16.F32.PACK_AB R148, R242, R222 ;  /* 0x000000def294723e */ /* 0x004fc600000010ff */
[----:B------:R-:W-:Y:S01]  /*a400*/  LDSM.16.MT88.4 R156, [R0+0x1a800] ;  /* 0x01a80000009c783b */ /* 0x000fe20000004200 */
[----:B------:R-:W-:Y:S02]  /*a410*/  LOP3.LUT R135, R148, R135, RZ, 0xc0, !PT ;  /* 0x0000008794877212 */ /* 0x000fe400078ec0ff */
[----:B------:R-:W-:Y:S01]  /*a420*/  F2FP.BF16.F32.PACK_AB R148, R244, R243 ;  /* 0x000000f3f494723e */ /* 0x000fe200000010ff */
[----:B------:R-:W-:-:S03]  /*a430*/  FADD.FTZ R243, R243, R189 ;  /* 0x000000bdf3f37221 */ /* 0x000fc60000010000 */
[----:B------:R-:W-:Y:S01]  /*a440*/  LOP3.LUT R133, R148, R133, RZ, 0xc0, !PT ;  /* 0x0000008594857212 */ /* 0x000fe200078ec0ff */
[----:B------:R-:W-:Y:S01]  /*a450*/  FADD.FTZ R243, R244, R243 ;  /* 0x000000f3f4f37221 */ /* 0x000fe20000010000 */
[----:B------:R-:W-:Y:S03]  /*a460*/  LDSM.16.MT88.4 R148, [R203+0x2800] ;  /* 0x00280000cb94783b */ /* 0x000fe60000004200 */
        /* <DEDUP_REMOVED lines=17> */
[----:B-1----:R-:W-:Y:S01]  /*a580*/  HMMA.16816.F32.BF16 R88, R132, R136, R88 ;  /* 0x000000888458723c */ /* 0x002fe20000041858 */
[----:B------:R-:W-:-:S04]  /*a590*/  MOV R136, UR16 ;  /* 0x0000001000887c02 */ /* 0x000fc80008000f00 */
[----:B------:R-:W-:-:S03]  /*a5a0*/  LOP3.LUT R136, R136, UR31, R237, 0x96, !PT ;  /* 0x0000001f88887c12 */ /* 0x000fc6000f8e96ed */
[----:B--2---:R-:W-:Y:S02]  /*a5b0*/  HMMA.16816.F32.BF16 R80, R132, R140, R80 ;  /* 0x0000008c8450723c */ /* 0x004fe40000041850 */
[----:B------:R-:W-:-:S05]  /*a5c0*/  IMAD.WIDE.U32 R136, R136, -0x326172a9, RZ ;  /* 0xcd9e8d5788887825 */ /* 0x000fca00078e00ff */
[----:B------:R-:W-:Y:S01]  /*a5d0*/  LOP3.LUT R137, R240, UR28, R137, 0x96, !PT ;  /* 0x0000001cf0897c12 */ /* 0x000fe2000f8e9689 */
[----:B------:R-:W-:Y:S01]  /*a5e0*/  HMMA.16816.F32.BF16 R84, R132, R142, R84 ;  /* 0x0000008e8454723c */ /* 0x000fe20000041854 */
[----:B------:R-:W1:Y:S01]  /*a5f0*/  LDSM.16.MT88.4 R140, [R174+0x1e800] ;  /* 0x01e80000ae8c783b */ /* 0x000e620000004200 */
[----:B------:R-:W-:-:S06]  /*a600*/  LOP3.LUT R136, R136, UR27, R229, 0x96, !PT ;  /* 0x0000001b88887c12 */ /* 0x000fcc000f8e96e5 */
[C---:B----4-:R-:W-:Y:S08]  /*a610*/  HMMA.16816.F32.BF16 R48, R132.reuse, R160, R48 ;  /* 0x000000a08430723c */ /* 0x050ff00000041830 */
[C---:B------:R-:W-:Y:S01]  /*a620*/  HMMA.16816.F32.BF16 R52, R132.reuse, R162, R52 ;  /* 0x000000a28434723c */ /* 0x040fe20000041834 */
[----:B------:R-:W2:Y:S07]  /*a630*/  LDSM.16.MT88.4 R160, [R184+0x6800] ;  /* 0x00680000b8a0783b */ /* 0x000eae0000004200 */
[C---:B---3--:R-:W-:Y:S08]  /*a640*/  HMMA.16816.F32.BF16 R56, R132.reuse, R152, R56 ;  /* 0x000000988438723c */ /* 0x048ff00000041838 */
[C---:B------:R-:W-:Y:S01]  /*a650*/  HMMA.16816.F32.BF16 R60, R132.reuse, R154, R60 ;  /* 0x0000009a843c723c */ /* 0x040fe2000004183c */
[----:B------:R-:W3:Y:S07]  /*a660*/  LDSM.16.MT88.4 R152, [R203+0x4800] ;  /* 0x00480000cb98783b */ /* 0x000eee0000004200 */
[----:B------:R-:W-:Y:S01]  /*a670*/  HMMA.16816.F32.BF16 R64, R132, R148, R64 ;  /* 0x000000948440723c */ /* 0x000fe20000041840 */
[----:B------:R-:W-:-:S04]  /*a680*/  IMAD.WIDE.U32 R148, R137, -0x2daee0ad, RZ ;  /* 0xd2511f5389947825 */ /* 0x000fc800078e00ff */
[----:B------:R-:W-:-:S03]  /*a690*/  IMAD.WIDE.U32 R136, R136, -0x2daee0ad, RZ ;  /* 0xd2511f5388887825 */ /* 0x000fc600078e00ff */
[----:B------:R-:W-:Y:S01]  /*a6a0*/  HMMA.16816.F32.BF16 R92, R132, R138, R92 ;  /* 0x0000008a845c723c */ /* 0x000fe2000004185c */
[----:B------:R-:W-:Y:S02]  /*a6b0*/  LOP3.LUT R138, R234, UR15, R149, 0x96, !PT ;  /* 0x0000000fea8a7c12 */ /* 0x000fe4000f8e9695 */
[----:B------:R-:W-:-:S05]  /*a6c0*/  LOP3.LUT R148, R148, UR14, R137, 0x96, !PT ;  /* 0x0000000e94947c12 */ /* 0x000fca000f8e9689 */
[----:B-----5:R-:W-:Y:S01]  /*a6d0*/  HMMA.16816.F32.BF16 R104, R132, R144, R104 ;  /* 0x000000908468723c */ /* 0x020fe20000041868 */
[----:B------:R-:W-:-:S04]  /*a6e0*/  IMAD.WIDE.U32 R144, R138, -0x326172a9, RZ ;  /* 0xcd9e8d578a907825 */ /* 0x000fc800078e00ff */
[----:B------:R-:W-:Y:S01]  /*a6f0*/  IMAD.WIDE.U32 R148, R148, -0x326172a9, RZ ;  /* 0xcd9e8d5794947825 */ /* 0x000fe200078e00ff */
[----:B------:R-:W-:Y:S02]  /*a700*/  LOP3.LUT R138, R228, UR26, R145, 0x96, !PT ;  /* 0x0000001ae48a7c12 */ /* 0x000fe4000f8e9691 */
[----:B------:R-:W-:Y:S02]  /*a710*/  HMMA.16816.F32.BF16 R68, R132, R150, R68 ;  /* 0x000000968444723c */ /* 0x000fe40000041844 */
[----:B------:R-:W-:Y:S01]  /*a720*/  LOP3.LUT R137, R144, UR25, R149, 0x96, !PT ;  /* 0x0000001990897c12 */ /* 0x000fe2000f8e9695 */
[----:B------:R-:W-:-:S04]  /*a730*/  IMAD.WIDE.U32 R138, R138, -0x2daee0ad, RZ ;  /* 0xd2511f538a8a7825 */ /* 0x000fc800078e00ff */
[----:B------:R-:W-:Y:S01]  /*a740*/  IMAD.WIDE.U32 R150, R137, -0x2daee0ad, RZ ;  /* 0xd2511f5389967825 */ /* 0x000fe200078e00ff */
[----:B-1----:R-:W-:Y:S01]  /*a750*/  HMMA.16816.F32.BF16 R112, R132, R140, R112 ;  /* 0x0000008c8470723c */ /* 0x002fe20000041870 */
[----:B------:R-:W-:-:S03]  /*a760*/  LOP3.LUT R141, R136, UR13, R139, 0x96, !PT ;  /* 0x0000000d888d7c12 */ /* 0x000fc6000f8e968b */
[----:B------:R-:W-:Y:S02]  /*a770*/  LOP3.LUT R140, R138, UR12, R151, 0x96, !PT ;  /* 0x0000000c8a8c7c12 */ /* 0x000fe4000f8e9697 */
[----:B------:R-:W-:Y:S02]  /*a780*/  IMAD.WIDE.U32 R182, R141, -0x326172a9, RZ ;  /* 0xcd9e8d578db67825 */ /* 0x000fe400078e00ff */
[----:B------:R-:W-:Y:S02]  /*a790*/  HMMA.16816.F32.BF16 R136, R132, R142, R116 ;  /* 0x0000008e8488723c */ /* 0x000fe40000041874 */
[----:B------:R-:W-:-:S03]  /*a7a0*/  IMAD.WIDE.U32 R118, R140, -0x326172a9, RZ ;  /* 0xcd9e8d578c767825 */ /* 0x000fc600078e00ff */
[----:B------:R-:W-:-:S03]  /*a7b0*/  MOV R116, R118 ;  /* 0x0000007600747202 */ /* 0x000fc60000000f00 */
[C---:B--2---:R-:W-:Y:S01]  /*a7c0*/  HMMA.16816.F32.BF16 R140, R132.reuse, R160, R120 ;  /* 0x000000a0848c723c */ /* 0x044fe20000041878 */
[----:B------:R-:W-:Y:S02]  /*a7d0*/  LOP3.LUT R122, R182, UR21, R119, 0x96, !PT ;  /* 0x00000015b67a7c12 */ /* 0x000fe4000f8e9677 */
[----:B------:R-:W-:Y:S02]  /*a7e0*/  PRMT R120, R118, 0x7771, RZ ;  /* 0x0000777176787816 */ /* 0x000fe400000000ff */
[----:B------:R-:W-:Y:S02]  /*a7f0*/  PRMT R123, R122, 0x7632, R123 ;  /* 0x000076327a7b7816 */ /* 0x000fe4000000007b */
[----:B------:R-:W-:Y:S01]  /*a800*/  SHF.R.U32.HI R169, RZ, 0x18, R122 ;  /* 0x00000018ffa97819 */ /* 0x000fe2000001167a */
[----:B------:R-:W-:Y:S01]  /*a810*/  HMMA.16816.F32.BF16 R108, R132, R146, R108 ;  /* 0x00000092846c723c */ /* 0x000fe2000004186c */
[----:B------:R-:W1:Y:S01]  /*a820*/  LDSM.16.MT88.4 R144, [R203+0x6800] ;  /* 0x00680000cb90783b */ /* 0x000e620000004200 */
[----:B------:R-:W-:-:S02]  /*a830*/  PRMT R117, R118, 0x7773, RZ ;  /* 0x0000777376757816 */ /* 0x000fc400000000ff */
[----:B------:R-:W-:Y:S02]  /*a840*/  PRMT R121, R118, 0x7772, RZ ;  /* 0x0000777276797816 */ /* 0x000fe400000000ff */
[----:B------:R-:W-:Y:S02]  /*a850*/  LOP3.LUT R123, R123, 0xff, RZ, 0xc0, !PT ;  /* 0x000000ff7b7b7812 */ /* 0x000fe400078ec0ff */
[C---:B---3--:R-:W-:Y:S01]  /*a860*/  HMMA.16816.F32.BF16 R96, R132.reuse, R152, R96 ;  /* 0x000000988460723c */ /* 0x048fe20000041860 */
[----:B------:R-:W-:Y:S02]  /*a870*/  PRMT R121, R121, 0x5410, R117 ;  /* 0x0000541079797816 */ /* 0x000fe40000000075 */
[----:B------:R-:W-:Y:S02]  /*a880*/  PRMT R169, R123, 0x5410, R169 ;  /* 0x000054107ba97816 */ /* 0x000fe400000000a9 */
[----:B------:R-:W-:Y:S02]  /*a890*/  LOP3.LUT R121, R121, 0xff00ff, RZ, 0xc0, !PT ;  /* 0x00ff00ff79797812 */ /* 0x000fe400078ec0ff */
[----:B------:R-:W-:Y:S01]  /*a8a0*/  F2FP.BF16.F32.PACK_AB R123, R248, R247 ;  /* 0x000000f7f87b723e */ /* 0x000fe200000010ff */
[----:B------:R-:W-:Y:S01]  /*a8b0*/  HMMA.16816.F32.BF16 R100, R132, R154, R100 ;  /* 0x0000009a8464723c */ /* 0x000fe20000041864 */
[----:B------:R-:W2:Y:S01]  /*a8c0*/  LDSM.16.MT88.4 R152, [R184+0x1000] ;  /* 0x00100000b898783b */ /* 0x000ea20000004200 */
[----:B------:R-:W-:-:S02]  /*a8d0*/  HSET2.LE.AND R171, R121, R173, PT ;  /* 0x000000ad79ab7233 */ /* 0x000fc40003803000 */
[----:B------:R-:W-:Y:S02]  /*a8e0*/  HSET2.LE.AND R169, R169, R173, PT ;  /* 0x000000ada9a97233 */ /* 0x000fe40003803000 */
[----:B------:R-:W-:Y:S01]  /*a8f0*/  F2FP.BF16.F32.PACK_AB R121, R246, R245 ;  /* 0x000000f5f679723e */ /* 0x000fe200000010ff */
[----:B------:R-:W-:Y:S01]  /*a900*/  FADD.FTZ R245, R245, R221 ;  /* 0x000000ddf5f57221 */ /* 0x000fe20000010000 */
[C---:B------:R-:W-:Y:S01]  /*a910*/  HMMA.16816.F32.BF16 R160, R132.reuse, R162, R124 ;  /* 0x000000a284a0723c */ /* 0x040fe2000004187c */
[----:B------:R-:W-:Y:S02]  /*a920*/  LOP3.LUT R126, R122, 0xffff, RZ, 0xc0, !PT ;  /* 0x0000ffff7a7e7812 */ /* 0x000fe400078ec0ff */
[----:B------:R-:W-:Y:S01]  /*a930*/  LOP3.LUT R125, R116, 0xff, RZ, 0xc0, !PT ;  /* 0x000000ff747d7812 */ /* 0x000fe200078ec0ff */
[----:B------:R-:W-:Y:S01]  /*a940*/  FADD.FTZ R245, R246, R245 ;  /* 0x000000f5f6f57221 */ /* 0x000fe20000010000 */
[----:B------:R-:W-:Y:S01]  /*a950*/  LOP3.LUT R124, R122, 0xff, RZ, 0xc0, !PT ;  /* 0x000000ff7a7c7812 */ /* 0x000fe200078ec0ff */
[----:B------:R-:W-:Y:S01]  /*a960*/  LDSM.16.MT88.4 R116, [R0+0x19000] ;  /* 0x019000000074783b */ /* 0x000fe20000004200 */
[----:B------:R-:W-:Y:S01]  /*a970*/  SHF.R.U32.HI R126, RZ, 0x8, R126 ;  /* 0x00000008ff7e7819 */ /* 0x000fe2000001167e */
[----:B------:R-:W-:Y:S01]  /*a980*/  HMMA.16816.F32.BF16 R40, R132, R156, R40 ;  /* 0x0000009c8428723c */ /* 0x000fe20000041828 */
[----:B------:R-:W-:Y:S01]  /*a990*/  PRMT R122, R125, 0x5410, R120 ;  /* 0x000054107d7a7816 */ /* 0x000fe20000000078 */
[----:B------:R-:W-:Y:S01]  /*a9a0*/  FADD.FTZ R247, R247, R245 ;  /* 0x000000f5f7f77221 */ /* 0x000fe20000010000 */
[----:B------:R-:W-:-:S02]  /*a9b0*/  PRMT R120, R124, 0x5410, R126 ;  /* 0x000054107c787816 */ /* 0x000fc4000000007e */
[----:B------:R-:W3:Y:S01]  /*a9c0*/  LDSM.16.MT88.4 R124, [R203+0x1000] ;  /* 0x00100000cb7c783b */ /* 0x000ee20000004200 */
[--C-:B------:R-:W-:Y:S01]  /*a9d0*/  HSET2.LE.AND R170, R122, R173.reuse, PT ;  /* 0x000000ad7aaa7233 */ /* 0x100fe20003803000 */
[----:B------:R-:W-:Y:S01]  /*a9e0*/  FADD.FTZ R247, R248, R247 ;  /* 0x000000f7f8f77221 */ /* 0x000fe20000010000 */
[----:B------:R-:W-:Y:S01]  /*a9f0*/  HSET2.LE.AND R168, R120, R173, PT ;  /* 0x000000ad78a87233 */ /* 0x000fe20003803000 */
[C---:B------:R-:W-:Y:S01]  /*aa00*/  HMMA.16816.F32.BF16 R44, R132.reuse, R158, R44 ;  /* 0x0000009e842c723c */ /* 0x040fe2000004182c */
[----:B------:R-:W-:Y:S02]  /*aa10*/  F2FP.BF16.F32.PACK_AB R122, R251, R250 ;  /* 0x000000fafb7a723e */ /* 0x000fe400000010ff */
[----:B------:R-:W-:Y:S01]  /*aa20*/  F2FP.BF16.F32.PACK_AB R120, R252, R249 ;  /* 0x000000f9fc78723e */ /* 0x000fe200000010ff */
[----:B------:R-:W-:Y:S01]  /*aa30*/  FADD.FTZ R249, R249, R222 ;  /* 0x000000def9f97221 */ /* 0x000fe20000010000 */
[----:B------:R-:W-:Y:S02]  /*aa40*/  LOP3.LUT R170, R123, R170, RZ, 0xc0, !PT ;  /* 0x000000aa7baa7212 */ /* 0x000fe400078ec0ff */
[----:B------:R-:W-:Y:S01]  /*aa50*/  LOP3.LUT R171, R122, R171, RZ, 0xc0, !PT ;  /* 0x000000ab7aab7212 */ /* 0x000fe200078ec0ff */
[----:B-1----:R-:W-:Y:S01]  /*aa60*/  HMMA.16816.F32.BF16 R164, R132, R144, R128 ;  /* 0x0000009084a4723c */ /* 0x002fe20000041880 */
[----:B------:R-:W-:Y:S01]  /*aa70*/  LOP3.LUT R168, R121, R168, RZ, 0xc0, !PT ;  /* 0x000000a879a87212 */ /* 0x000fe200078ec0ff */
[----:B------:R-:W-:Y:S01]  /*aa80*/  FADD.FTZ R249, R252, R249 ;  /* 0x000000f9fcf97221 */ /* 0x000fe20000010000 */
[----:B------:R-:W-:-:S02]  /*aa90*/  LOP3.LUT R169, R120, R169, RZ, 0xc0, !PT ;  /* 0x000000a978a97212 */ /* 0x000fc400078ec0ff */
[----:B------:R-:W1:Y:S01]  /*aaa0*/  LDSM.16.MT88.4 R120, [R174+0x1b000] ;  /* 0x01b00000ae78783b */ /* 0x000e620000004200 */
[----:B------:R-:W-:Y:S01]  /*aab0*/  MOV R130, R182 ;  /* 0x000000b600827202 */ /* 0x000fe20000000f00 */
[----:B------:R-:W-:Y:S01]  /*aac0*/  FADD.FTZ R250, R250, R249 ;  /* 0x000000f9fafa7221 */ /* 0x000fe20000010000 */
[----:B------:R-:W-:Y:S01]  /*aad0*/  HMMA.16816.F32.BF16 R132, R132, R146, R4 ;  /* 0x000000928484723c */ /* 0x000fe20000041804 */
[----:B------:R-:W4:Y:S01]  /*aae0*/  LDSM.16.MT88.4 R4, [R0+0x1b000] ;  /* 0x01b000000004783b */ /* 0x000f220000004200 */
[----:B------:R-:W-:Y:S01]  /*aaf0*/  MOV R131, R183 ;  /* 0x000000b700837202 */ /* 0x000fe20000000f00 */
[----:B------:R-:W-:Y:S02]  /*ab00*/  FADD.FTZ R250, R251, R250 ;  /* 0x000000fafbfa7221 */ /* 0x000fe40000010000 */
[----:B------:R-:W-:Y:S03]  /*ab10*/  LDSM.16.MT88.4 R144, [R203+0x5000] ;  /* 0x00500000cb90783b */ /* 0x000fe60000004200 */
[C---:B--2---:R-:W-:Y:S01]  /*ab20*/  HMMA.16816.F32.BF16 R156, R168.reuse, R152, R24 ;  /* 0x00000098a89c723c */ /* 0x044fe20000041818 */
[----:B------:R-:W2:Y:S07]  /*ab30*/  LDSM.16.MT88.4 R24, [R203+0x3000] ;  /* 0x00300000cb18783b */ /* 0x000eae0000004200 */
[C---:B------:R-:W-:Y:S08]  /*ab40*/  HMMA.16816.F32.BF16 R180, R168.reuse, R176, R16 ;  /* 0x000000b0a8b4723c */ /* 0x040ff00000041810 */
[C---:B------:R-:W-:Y:S08]  /*ab50*/  HMMA.16816.F32.BF16 R176, R168.reuse, R178, R20 ;  /* 0x000000b2a8b0723c */ /* 0x040ff00000041814 */
[C---:B---3--:R-:W-:Y:S01]  /*ab60*/  HMMA.16816.F32.BF16 R20, R168.reuse, R126, R36 ;  /* 0x0000007ea814723c */ /* 0x048fe20000041824 */
[----:B------:R-:W3:Y:S07]  /*ab70*/  LDSM.16.MT88.4 R36, [R184+0x5000] ;  /* 0x00500000b824783b */ /* 0x000eee0000004200 */
[C---:B------:R-:W-:Y:S08]  /*ab80*/  HMMA.16816.F32.BF16 R8, R168.reuse, R116, R8 ;  /* 0x00000074a808723c */ /* 0x040ff00000041808 */
[C---:B------:R-:W-:Y:S01]  /*ab90*/  HMMA.16816.F32.BF16 R12, R168.reuse, R118, R12 ;  /* 0x00000076a80c723c */ /* 0x040fe2000004180c */
[----:B------:R-:W5:Y:S07]  /*aba0*/  LDSM.16.MT88.4 R116, [R184+0x3000] ;  /* 0x00300000b874783b */ /* 0x000f6e0000004200 */
[C---:B------:R-:W-:Y:S01]  /*abb0*/  HMMA.16816.F32.BF16 R32, R168.reuse, R124, R32 ;  /* 0x0000007ca820723c */ /* 0x040fe20000041820 */
[----:B------:R-:W5:Y:S07]  /*abc0*/  LDSM.16.MT88.4 R124, [R0+0x1d000] ;  /* 0x01d00000007c783b */ /* 0x000f6e0000004200 */
[C---:B-1----:R-:W-:Y:S08]  /*abd0*/  HMMA.16816.F32.BF16 R48, R168.reuse, R120, R48 ;  /* 0x00000078a830723c */ /* 0x042ff00000041830 */
[C---:B------:R-:W-:Y:S08]  /*abe0*/  HMMA.16816.F32.BF16 R52, R168.reuse, R122, R52 ;  /* 0x0000007aa834723c */ /* 0x040ff00000041834 */
[C---:B----4-:R-:W-:Y:S01]  /*abf0*/  HMMA.16816.F32.BF16 R16, R168.reuse, R4, R40 ;  /* 0x00000004a810723c */ /* 0x050fe20000041828 */
[----:B------:R-:W1:Y:S07]  /*ac00*/  LDSM.16.MT88.4 R40, [R174+0x1d000] ;  /* 0x01d00000ae28783b */ /* 0x000e6e0000004200 */
[C---:B--2---:R-:W-:Y:S01]  /*ac10*/  HMMA.16816.F32.BF16 R120, R168.reuse, R24, R64 ;  /* 0x00000018a878723c */ /* 0x044fe20000041840 */
[----:B------:R-:W2:Y:S07]  /*ac20*/  LDSM.16.MT88.4 R64, [R174+0x1f000] ;  /* 0x01f00000ae40783b */ /* 0x000eae0000004200 */
[C---:B---3--:R-:W-:Y:S08]  /*ac30*/  HMMA.16816.F32.BF16 R88, R168.reuse, R36, R88 ;  /* 0x00000024a858723c */ /* 0x048ff00000041858 */
[C---:B------:R-:W-:Y:S01]  /*ac40*/  HMMA.16816.F32.BF16 R92, R168.reuse, R38, R92 ;  /* 0x00000026a85c723c */ /* 0x040fe2000004185c */
[----:B------:R-:W3:Y:S07]  /*ac50*/  LDSM.16.MT88.4 R36, [R184+0x7000] ;  /* 0x00700000b824783b */ /* 0x000eee0000004200 */
[----:B------:R-:W-:Y:S01]  /*ac60*/  HMMA.16816.F32.BF16 R4, R168, R6, R44 ;  /* 0x00000006a804723c */ /* 0x000fe2000004182c */
[----:B------:R-:W-:-:S02]  /*ac70*/  MOV R44, R130 ;  /* 0x00000082002c7202 */ /* 0x000fc40000000f00 */
[----:B------:R-:W-:Y:S02]  /*ac80*/  MOV R45, R131 ;  /* 0x00000083002d7202 */ /* 0x000fe40000000f00 */
[----:B------:R-:W4:Y:S01]  /*ac90*/  LDSM.16.MT88.4 R128, [R0+0x1f000] ;  /* 0x01f000000080783b */ /* 0x000f220000004200 */
[----:B------:R-:W-:Y:S02]  /*aca0*/  MOV R46, R148 ;  /* 0x00000094002e7202 */ /* 0x000fe40000000f00 */
[----:B-----5:R-:W-:Y:S01]  /*acb0*/  HMMA.16816.F32.BF16 R56, R168, R116, R56 ;  /* 0x00000074a838723c */ /* 0x020fe20000041838 */
[----:B------:R-:W-:-:S07]  /*acc0*/  MOV R47, R149 ;  /* 0x00000095002f7202 */ /* 0x000fce0000000f00 */
[C---:B------:R-:W-:Y:S08]  /*acd0*/  HMMA.16816.F32.BF16 R60, R168.reuse, R118, R60 ;  /* 0x00000076a83c723c */ /* 0x040ff0000004183c */
[C---:B------:R-:W-:Y:S01]  /*ace0*/  HMMA.16816.F32.BF16 R116, R168.reuse, R26, R68 ;  /* 0x0000001aa874723c */ /* 0x040fe20000041844 */
[----:B------:R-:W5:Y:S07]  /*acf0*/  LDSM.16.MT88.4 R68, [R203+0x7000] ;  /* 0x00700000cb44783b */ /* 0x000f6e0000004200 */
[----:B------:R-:W-:Y:S01]  /*ad00*/  HMMA.16816.F32.BF16 R24, R168, R126, R76 ;  /* 0x0000007ea818723c */ /* 0x000fe2000004184c */
[----:B------:R-:W-:-:S05]  /*ad10*/  LOP3.LUT R76, R46, UR24, R45, 0x96, !PT ;  /* 0x000000182e4c7c12 */ /* 0x000fca000f8e962d */
[----:B------:R-:W-:Y:S02]  /*ad20*/  IMAD.WIDE.U32 R76, R76, -0x2daee0ad, RZ ;  /* 0xd2511f534c4c7825 */ /* 0x000fe400078e00ff */
[C---:B------:R-:W-:Y:S08]  /*ad30*/  HMMA.16816.F32.BF16 R152, R168.reuse, R154, R28 ;  /* 0x0000009aa898723c */ /* 0x040ff0000004181c */
[----:B------:R-:W-:Y:S01]  /*ad40*/  HMMA.16816.F32.BF16 R28, R168, R124, R72 ;  /* 0x0000007ca81c723c */ /* 0x000fe20000041848 */
[----:B------:R-:W-:-:S02]  /*ad50*/  MOV R74, R150 ;  /* 0x00000096004a7202 */ /* 0x000fc40000000f00 */
[----:B------:R-:W-:-:S05]  /*ad60*/  MOV R75, R151 ;  /* 0x00000097004b7202 */ /* 0x000fca0000000f00 */
[----:B-1----:R-:W-:Y:S01]  /*ad70*/  HMMA.16816.F32.BF16 R80, R168, R40, R80 ;  /* 0x00000028a850723c */ /* 0x002fe20000041850 */
[----:B------:R-:W-:Y:S02]  /*ad80*/  MOV R41, R76 ;  /* 0x0000004c00297202 */ /* 0x000fe40000000f00 */
[----:B------:R-:W-:Y:S02]  /*ad90*/  PRMT R40, R76, 0x7773, RZ ;  /* 0x000077734c287816 */ /* 0x000fe400000000ff */
[----:B------:R-:W-:-:S03]  /*ada0*/  LOP3.LUT R41, R41, 0xff, RZ, 0xc0, !PT ;  /* 0x000000ff29297812 */ /* 0x000fc600078ec0ff */
[C---:B--2---:R-:W-:Y:S01]  /*adb0*/  HMMA.16816.F32.BF16 R44, R168.reuse, R64, R112 ;  /* 0x00000040a82c723c */ /* 0x044fe20000041870 */
[C---:B------:R-:W-:Y:S01]  /*adc0*/  PRMT R64, R76.reuse, 0x7771, RZ ;  /* 0x000077714c407816 */ /* 0x040fe200000000ff */
[----:B------:R-:W-:Y:S01]  /*add0*/  LDSM.16.MT88.4 R112, [R184+0x5800] ;  /* 0x00580000b870783b */ /* 0x000fe20000004200 */
[----:B------:R-:W-:Y:S02]  /*ade0*/  PRMT R65, R76, 0x7772, RZ ;  /* 0x000077724c417816 */ /* 0x000fe400000000ff */
[----:B------:R-:W-:Y:S02]  /*adf0*/  LOP3.LUT R76, R74, UR4, R77, 0x96, !PT ;  /* 0x000000044a4c7c12 */ /* 0x000fe4000f8e964d */
[----:B------:R-:W-:Y:S01]  /*ae00*/  PRMT R65, R65, 0x5410, R40 ;  /* 0x0000541041417816 */ /* 0x000fe20000000028 */
[----:B------:R-:W-:Y:S01]  /*ae10*/  HMMA.16816.F32.BF16 R136, R168, R66, R136 ;  /* 0x00000042a888723c */ /* 0x000fe20000041888 */
[C---:B------:R-:W-:Y:S01]  /*ae20*/  LOP3.LUT R67, R76.reuse, 0xffff, RZ, 0xc0, !PT ;  /* 0x0000ffff4c437812 */ /* 0x040fe200078ec0ff */
[----:B------:R-:W1:Y:S01]  /*ae30*/  LDSM.16.MT88.4 R72, [R174+0x1b800] ;  /* 0x01b80000ae48783b */ /* 0x000e620000004200 */
[----:B------:R-:W-:-:S02]  /*ae40*/  PRMT R66, R76, 0x7632, R66 ;  /* 0x000076324c427816 */ /* 0x000fc40000000042 */
[----:B------:R-:W-:Y:S02]  /*ae50*/  SHF.R.U32.HI R67, RZ, 0x8, R67 ;  /* 0x00000008ff437819 */ /* 0x000fe40000011643 */
[----:B------:R-:W-:Y:S01]  /*ae60*/  PRMT R64, R41, 0x5410, R64 ;  /* 0x0000541029407816 */ /* 0x000fe20000000040 */
[----:B------:R-:W-:Y:S01]  /*ae70*/  HMMA.16816.F32.BF16 R148, R168, R144, R96 ;  /* 0x00000090a894723c */ /* 0x000fe20000041860 */
[----:B------:R-:W-:Y:S01]  /*ae80*/  LOP3.LUT R96, R76, 0xff, RZ, 0xc0, !PT ;  /* 0x000000ff4c607812 */ /* 0x000fe200078ec0ff */
[----:B------:R-:W2:Y:S01]  /*ae90*/  MUFU.EX2 R99, R172 ;  /* 0x000000ac00637308 */ /* 0x000ea20000000800 */
[----:B------:R-:W-:-:S05]  /*aea0*/  LOP3.LUT R66, R66, 0xff, RZ, 0xc0, !PT ;  /* 0x000000ff42427812 */ /* 0x000fca00078ec0ff */
[C---:B---3--:R-:W-:Y:S01]  /*aeb0*/  HMMA.16816.F32.BF16 R140, R168.reuse, R36, R140 ;  /* 0x00000024a88c723c */ /* 0x048fe2000004188c */
[----:B------:R-:W-:Y:S01]  /*aec0*/  SHF.R.U32.HI R37, RZ, 0x18, R76 ;  /* 0x00000018ff257819 */ /* 0x000fe2000001164c */
[----:B------:R5:W-:Y:S01]  /*aed0*/  MUFU.EX2 R98, R175 ;  /* 0x000000af00627308 */ /* 0x000be20000000800 */
[----:B------:R-:W-:Y:S01]  /*aee0*/  LOP3.LUT R36, R65, 0xff00ff, RZ, 0xc0, !PT ;  /* 0x00ff00ff41247812 */ /* 0x000fe200078ec0ff */
[----:B------:R-:W3:Y:S04]  /*aef0*/  LDSM.16.MT88.4 R76, [R174+0x1f800] ;  /* 0x01f80000ae4c783b */ /* 0x000ee80000004200 */
[----:B------:R-:W-:Y:S01]  /*af00*/  HMMA.16816.F32.BF16 R160, R168, R38, R160 ;  /* 0x00000026a8a0723c */ /* 0x000fe200000418a0 */
[----:B------:R-:W-:Y:S01]  /*af10*/  PRMT R39, R96, 0x5410, R67 ;  /* 0x0000541060277816 */ /* 0x000fe20000000043 */
[----:B------:R1:W1:Y:S01]  /*af20*/  MUFU.EX2 R97, R185 ;  /* 0x000000b900617308 */ /* 0x0002620000000800 */
[----:B------:R-:W-:-:S02]  /*af30*/  PRMT R38, R66, 0x5410, R37 ;  /* 0x0000541042267816 */ /* 0x000fc40000000025 */
[--C-:B------:R-:W-:Y:S02]  /*af40*/  HSET2.LE.AND R37, R64, R173.reuse, PT ;  /* 0x000000ad40257233 */ /* 0x100fe40003803000 */
[--C-:B------:R-:W-:Y:S01]  /*af50*/  HSET2.LE.AND R39, R39, R173.reuse, PT ;  /* 0x000000ad27277233 */ /* 0x100fe20003803000 */
[----:B------:R-:W-:Y:S01]  /*af60*/  HMMA.16816.F32.BF16 R84, R168, R42, R84 ;  /* 0x0000002aa854723c */ /* 0x000fe20000041854 */
[----:B------:R-:W-:Y:S01]  /*af70*/  F2FP.BF16.F32.PACK_AB R64, R207, R216 ;  /* 0x000000d8cf40723e */ /* 0x000fe200000010ff */
[----:B------:R-:W-:Y:S01]  /*af80*/  LDSM.16.MT88.4 R40, [R174+0x19800] ;  /* 0x01980000ae28783b */ /* 0x000fe20000004200 */
[--C-:B------:R-:W-:Y:S01]  /*af90*/  HSET2.LE.AND R36, R36, R173.reuse, PT ;  /* 0x000000ad24247233 */ /* 0x100fe20003803000 */
[----:B------:R-:W-:Y:S01]  /*afa0*/  FADD.FTZ R216, R216, R247 ;  /* 0x000000f7d8d87221 */ /* 0x000fe20000010000 */
[----:B------:R-:W-:-:S03]  /*afb0*/  HSET2.LE.AND R38, R38, R173, PT ;  /* 0x000000ad26267233 */ /* 0x000fc60003803000 */
[----:B----4-:R-:W-:Y:S01]  /*afc0*/  HMMA.16816.F32.BF16 R124, R168, R128, R104 ;  /* 0x00000080a87c723c */ /* 0x010fe20000041868 */
[----:B------:R5:W-:Y:S01]  /*afd0*/  LDSM.16.MT88.4 R104, [R174+0x1d800] ;  /* 0x01d80000ae68783b */ /* 0x000be20000004200 */
[----:B------:R-:W-:-:S06]  /*afe0*/  FADD.FTZ R216, R207, R216 ;  /* 0x000000d8cfd87221 */ /* 0x000fcc0000010000 */
[C---:B------:R-:W-:Y:S08]  /*aff0*/  HMMA.16816.F32.BF16 R144, R168.reuse, R146, R100 ;  /* 0x00000092a890723c */ /* 0x040ff00000041864 */
[C---:B------:R-:W-:Y:S01]  /*b000*/  HMMA.16816.F32.BF16 R128, R168.reuse, R130, R108 ;  /* 0x00000082a880723c */ /* 0x040fe2000004186c */
[----:B------:R-:W-:Y:S07]  /*b010*/  LDSM.16.MT88.4 R108, [R184+0x3800] ;  /* 0x00380000b86c783b */ /* 0x000fee0000004200 */
[----:B-----5:R-:W-:Y:S01]  /*b020*/  HMMA.16816.F32.BF16 R172, R168, R68, R164 ;  /* 0x00000044a8ac723c */ /* 0x020fe200000418a4 */
[----:B------:R-:W-:-:S02]  /*b030*/  LOP3.LUT R164, R64, R39, RZ, 0xc0, !PT ;  /* 0x0000002740a47212 */ /* 0x000fc400078ec0ff */
[----:B------:R-:W4:Y:S01]  /*b040*/  LDSM.16.MT88.4 R64, [R184+0x1800] ;  /* 0x00180000b840783b */ /* 0x000f220000004200 */
[----:B------:R-:W-:Y:S01]  /*b050*/  F2FP.BF16.F32.PACK_AB R165, R206, R204 ;  /* 0x000000cccea5723e */ /* 0x000fe200000010ff */
[----:B------:R-:W-:Y:S01]  /*b060*/  FADD.FTZ R204, R204, R250 ;  /* 0x000000facccc7221 */ /* 0x000fe20000010000 */
[----:B--2---:R-:W-:Y:S01]  /*b070*/  F2FP.BF16.F32.PACK_AB R166, R205, R99 ;  /* 0x00000063cda6723e */ /* 0x004fe200000010ff */
[----:B-1----:R-:W1:Y:S01]  /*b080*/  LDSM.16.MT88.4 R184, [R184+0x7800] ;  /* 0x00780000b8b8783b */ /* 0x002e620000004200 */
[----:B------:R-:W-:Y:S01]  /*b090*/  F2FP.BF16.F32.PACK_AB R167, R98, R97 ;  /* 0x0000006162a7723e */ /* 0x000fe200000010ff */
[----:B------:R-:W-:Y:S01]  /*b0a0*/  HMMA.16816.F32.BF16 R168, R168, R70, R132 ;  /* 0x00000046a8a8723c */ /* 0x000fe20000041884 */
[----:B------:R-:W-:Y:S01]  /*b0b0*/  LOP3.LUT R165, R165, R38, RZ, 0xc0, !PT ;  /* 0x00000026a5a57212 */ /* 0x000fe200078ec0ff */
[----:B------:R-:W-:Y:S01]  /*b0c0*/  FADD.FTZ R204, R206, R204 ;  /* 0x000000cccecc7221 */ /* 0x000fe20000010000 */
[----:B------:R-:W-:Y:S02]  /*b0d0*/  LOP3.LUT R166, R166, R37, RZ, 0xc0, !PT ;  /* 0x00000025a6a67212 */ /* 0x000fe400078ec0ff */
[----:B------:R-:W-:-:S07]  /*b0e0*/  LOP3.LUT R167, R167, R36, RZ, 0xc0, !PT ;  /* 0x00000024a7a77212 */ /* 0x000fce00078ec0ff */
[C---:B------:R-:W-:Y:S08]  /*b0f0*/  HMMA.16816.F32.BF16 R68, R164.reuse, R72, R48 ;  /* 0x00000048a444723c */ /* 0x040ff00000041830 */
[C---:B---3--:R-:W-:Y:S08]  /*b100*/  HMMA.16816.F32.BF16 R132, R164.reuse, R76, R44 ;  /* 0x0000004ca484723c */ /* 0x048ff0000004182c */
[C---:B------:R-:W-:Y:S01]  /*b110*/  HMMA.16816.F32.BF16 R72, R164.reuse, R74, R52 ;  /* 0x0000004aa448723c */ /* 0x040fe20000041834 */
[----:B------:R-:W-:Y:S07]  /*b120*/  LDSM.16.MT88.4 R52, [R0+0x19800] ;  /* 0x019800000034783b */ /* 0x000fee0000004200 */
[----:B----4-:R-:W-:Y:S01]  /*b130*/  HMMA.16816.F32.BF16 R44, R164, R64, R156 ;  /* 0x00000040a42c723c */ /* 0x010fe2000004189c */
[----:B------:R-:W-:-:S02]  /*b140*/  MOV R157, R98 ;  /* 0x00000062009d7202 */ /* 0x000fc40000000f00 */
[----:B------:R-:W-:Y:S02]  /*b150*/  MOV R158, R97 ;  /* 0x00000061009e7202 */ /* 0x000fe40000000f00 */
[----:B------:R-:W-:Y:S02]  /*b160*/  MOV R159, R99 ;  /* 0x00000063009f7202 */ /* 0x000fe40000000f00 */
[----:B------:R-:W-:Y:S01]  /*b170*/  LDSM.16.MT88.4 R96, [R0+0x1d800] ;  /* 0x01d800000060783b */ /* 0x000fe20000004200 */
[C---:B------:R-:W-:Y:S03]  /*b180*/  HMMA.16816.F32.BF16 R48, R164.reuse, R66, R152 ;  /* 0x00000042a430723c */ /* 0x040fe60000041898 */
[----:B------:R-:W2:Y:S05]  /*b190*/  LDSM.16.MT88.4 R64, [R0+0x1b800] ;  /* 0x01b800000040783b */ /* 0x000eaa0000004200 */
[C---:B------:R-:W-:Y:S08]  /*b1a0*/  HMMA.16816.F32.BF16 R100, R164.reuse, R104, R80 ;  /* 0x00000068a464723c */ /* 0x040ff00000041850 */
        /* <DEDUP_REMOVED lines=8> */
[----:B------:R-:W-:-:S05]  /*b230*/  MOV R187, R159 ;  /* 0x0000009f00bb7202 */ /* 0x000fca0000000f00 */
[----:B------:R-:W-:Y:S02]  /*b240*/  FADD.FTZ R216, R187, R216 ;  /* 0x000000d8bbd87221 */ /* 0x000fe40000010000 */
[----:B--2---:R-:W-:Y:S02]  /*b250*/  HMMA.16816.F32.BF16 R60, R164, R64, R16 ;  /* 0x00000040a43c723c */ /* 0x004fe40000041810 */
[----:B------:R-:W-:-:S06]  /*b260*/  FADD.FTZ R239, R205, R216 ;  /* 0x000000d8cdef7221 */ /* 0x000fcc0000010000 */
[C---:B------:R-:W-:Y:S01]  /*b270*/  HMMA.16816.F32.BF16 R160, R164.reuse, R52, R8 ;  /* 0x00000034a4a0723c */ /* 0x040fe20000041808 */
[----:B------:R-:W1:Y:S07]  /*b280*/  LDSM.16.MT88.4 R8, [R0+0x1f800] ;  /* 0x01f800000008783b */ /* 0x000e6e0000004200 */
[C---:B------:R-:W-:Y:S01]  /*b290*/  HMMA.16816.F32.BF16 R64, R164.reuse, R66, R4 ;  /* 0x00000042a440723c */ /* 0x040fe20000041804 */
[----:B------:R-:W2:Y:S07]  /*b2a0*/  LDSM.16.MT88.4 R4, [R203+0x7800] ;  /* 0x00780000cb04783b */ /* 0x000eae0000004200 */
[----:B------:R-:W-:Y:S01]  /*b2b0*/  HMMA.16816.F32.BF16 R140, R164, R184, R140 ;  /* 0x000000b8a48c723c */ /* 0x000fe2000004188c */
[----:B------:R-:W-:-:S02]  /*b2c0*/  MOV R184, R158 ;  /* 0x0000009e00b87202 */ /* 0x000fc40000000f00 */
[----:B------:R-:W-:-:S03]  /*b2d0*/  MOV R185, R157 ;  /* 0x0000009d00b97202 */ /* 0x000fc60000000f00 */
[----:B------:R-:W-:Y:S02]  /*b2e0*/  FADD.FTZ R204, R184, R204 ;  /* 0x000000ccb8cc7221 */ /* 0x000fe40000010000 */
[----:B------:R-:W-:Y:S02]  /*b2f0*/  HMMA.16816.F32.BF16 R136, R164, R78, R136 ;  /* 0x0000004ea488723c */ /* 0x000fe40000041888 */
[----:B------:R-:W-:-:S06]  /*b300*/  FADD.FTZ R238, R185, R204 ;  /* 0x000000ccb9ee7221 */ /* 0x000fcc0000010000 */
[C---:B------:R-:W-:Y:S08]  /*b310*/  HMMA.16816.F32.BF16 R76, R164.reuse, R108, R56 ;  /* 0x0000006ca44c723c */ /* 0x040ff00000041838 */
[C---:B------:R-:W-:Y:S08]  /*b320*/  HMMA.16816.F32.BF16 R156, R164.reuse, R54, R12 ;  /* 0x00000036a49c723c */ /* 0x040ff0000004180c */
[C---:B------:R-:W-:Y:S08]  /*b330*/  HMMA.16816.F32.BF16 R108, R164.reuse, R112, R88 ;  /* 0x00000070a46c723c */ /* 0x040ff00000041858 */
[C---:B---3--:R-:W-:Y:S08]  /*b340*/  HMMA.16816.F32.BF16 R52, R164.reuse, R84, R32 ;  /* 0x00000054a434723c */ /* 0x048ff00000041820 */
[C---:B------:R-:W-:Y:S08]  /*b350*/  HMMA.16816.F32.BF16 R56, R164.reuse, R86, R20 ;  /* 0x00000056a438723c */ /* 0x040ff00000041814 */
[C---:B------:R-:W-:Y:S08]  /*b360*/  HMMA.16816.F32.BF16 R112, R164.reuse, R114, R92 ;  /* 0x00000072a470723c */ /* 0x040ff0000004185c */
[C---:B----4-:R-:W-:Y:S08]  /*b370*/  HMMA.16816.F32.BF16 R84, R164.reuse, R180, R120 ;  /* 0x000000b4a454723c */ /* 0x050ff00000041878 */
[C---:B------:R-:W-:Y:S08]  /*b380*/  HMMA.16816.F32.BF16 R88, R164.reuse, R182, R116 ;  /* 0x000000b6a458723c */ /* 0x040ff00000041874 */
[C---:B------:R-:W-:Y:S08]  /*b390*/  HMMA.16816.F32.BF16 R92, R164.reuse, R96, R28 ;  /* 0x00000060a45c723c */ /* 0x040ff0000004181c */
[C---:B-----5:R-:W-:Y:S08]  /*b3a0*/  HMMA.16816.F32.BF16 R116, R164.reuse, R176, R148 ;  /* 0x000000b0a474723c */ /* 0x060ff00000041894 */
[C---:B------:R-:W-:Y:S08]  /*b3b0*/  HMMA.16816.F32.BF16 R120, R164.reuse, R178, R144 ;  /* 0x000000b2a478723c */ /* 0x040ff00000041890 */
[C---:B------:R-:W-:Y:S08]  /*b3c0*/  HMMA.16816.F32.BF16 R96, R164.reuse, R98, R24 ;  /* 0x00000062a460723c */ /* 0x040ff00000041818 */
[C---:B-1----:R-:W-:Y:S08]  /*b3d0*/  HMMA.16816.F32.BF16 R124, R164.reuse, R8, R124 ;  /* 0x00000008a47c723c */ /* 0x042ff0000004187c */
[C---:B------:R-:W-:Y:S08]  /*b3e0*/  HMMA.16816.F32.BF16 R128, R164.reuse, R10, R128 ;  /* 0x0000000aa480723c */ /* 0x040ff00000041880 */
[C---:B--2---:R-:W-:Y:S08]  /*b3f0*/  HMMA.16816.F32.BF16 R148, R164.reuse, R4, R172 ;  /* 0x00000004a494723c */ /* 0x044ff000000418ac */
        /* <DEDUP_REMOVED lines=25> */
[----:B------:R-:W-:-:S04]  /*b590*/  SEL R3, R3, 0xffffffc0, !P0 ;  /* 0xffffffc003037807 */ /* 0x000fc80004000000 */
[----:B------:R-:W-:Y:S01]  /*b5a0*/  IADD3 R202, PT, PT, R220, R3, RZ ;  /* 0x00000003dcca7210 */ /* 0x000fe20007ffe0ff */
        /* <DEDUP_REMOVED lines=45> */
[----:B-1----:R-:W2:Y:S04]  /*b880*/  LDSM.16.M88.4 R4, [R220+0x10000] ;  /* 0x01000000dc04783b */ /* 0x002ea80000000200 */
        /* <DEDUP_REMOVED lines=8> */
[C---:B---3--:R-:W-:Y:S03]  /*b910*/  HMMA.16816.F32.BF16 R180, R32.reuse, R176, RZ ;  /* 0x000000b020b4723c */ /* 0x048fe600000418ff */
[----:B------:R-:W3:Y:S04]  /*b920*/  LDSM.16.M88.4 R196, [R202+0x10000] ;  /* 0x01000000cac4783b */ /* 0x000ee80000000200 */
[----:B------:R-:W-:Y:S01]  /*b930*/  LDSM.16.M88.4 R192, [R202+0x11800] ;  /* 0x01180000cac0783b */ /* 0x000fe20000000200 */
[C---:B------:R-:W-:Y:S03]  /*b940*/  HMMA.16816.F32.BF16 R176, R32.reuse, R178, RZ ;  /* 0x000000b220b0723c */ /* 0x040fe600000418ff */
[----:B------:R-:W-:Y:S04]  /*b950*/  LDSM.16.M88.4 R184, [R3+0x10000] ;  /* 0x0100000003b8783b */ /* 0x000fe80000000200 */
[----:B------:R-:W0:Y:S01]  /*b960*/  LDGDEPBAR ;  /* 0x00000000000079af */ /* 0x000e220000000000 */
[C---:B--2---:R-:W-:Y:S08]  /*b970*/  HMMA.16816.F32.BF16 R8, R32.reuse, R4, RZ ;  /* 0x000000042008723c */ /* 0x044ff000000418ff */
[C---:B-1----:R-:W-:Y:S08]  /*b980*/  HMMA.16816.F32.BF16 R172, R32.reuse, R168, RZ ;  /* 0x000000a820ac723c */ /* 0x042ff000000418ff */
        /* <DEDUP_REMOVED lines=10> */
[----:B------:R-:W4:Y:S07]  /*ba30*/  LDSM.16.M88.4 R24, [R203] ;  /* 0x00000000cb18783b */ /* 0x000f2e0000000200 */
        /* <DEDUP_REMOVED lines=35> */
[----:B------:R-:W-:Y:S07]  /*bc70*/  LDSM.16.M88.4 R196, [R216+0x4000] ;  /* 0x00400000d8c4783b */ /* 0x000fee0000000200 */
        /* <DEDUP_REMOVED lines=15> */
[----:B------:R-:W-:Y:S07]  /*bd70*/  LDSM.16.M88.4 R28, [R203+0x4000] ;  /* 0x00400000cb1c783b */ /* 0x000fee0000000200 */
[C---:B------:R-:W-:Y:S08]  /*bd80*/  HMMA.16816.F32.BF16 R172, R16.reuse, R24, R172 ;  /* 0x0000001810ac723c */ /* 0x040ff000000418ac */
[C---:B------:R-:W-:Y:S01]  /*bd90*/  HMMA.16816.F32.BF16 R168, R16.reuse, R26, R168 ;  /* 0x0000001a10a8723c */ /* 0x040fe200000418a8 */
[----:B------:R-:W-:Y:S07]  /*bda0*/  LDSM.16.M88.4 R24, [R3+0x12000] ;  /* 0x012000000318783b */ /* 0x000fee0000000200 */
[C---:B--2---:R-:W-:Y:S08]  /*bdb0*/  HMMA.16816.F32.BF16 R164, R16.reuse, R20, R164 ;  /* 0x0000001410a4723c */ /* 0x044ff000000418a4 */
[----:B------:R-:W-:Y:S01]  /*bdc0*/  HMMA.16816.F32.BF16 R32, R16, R22, R32 ;  /* 0x000000161020723c */ /* 0x000fe20000041820 */
[----:B------:R-:W1:Y:S04]  /*bdd0*/  LDSM.16.M88.4 R20, [R3+0x12800] ;  /* 0x012800000314783b */ /* 0x000e680000000200 */
[----:B------:R-:W2:Y:S03]  /*bde0*/  LDSM.16.M88.4 R16, [R3+0x13000] ;  /* 0x013000000310783b */ /* 0x000ea60000000200 */
[C---:B---3--:R-:W-:Y:S08]  /*bdf0*/  HMMA.16816.F32.BF16 R8, R196.reuse, R12, R8 ;  /* 0x0000000cc408723c */ /* 0x048ff00000041808 */
[C---:B------:R-:W-:Y:S01]  /*be00*/  HMMA.16816.F32.BF16 R4, R196.reuse, R14, R4 ;  /* 0x0000000ec404723c */ /* 0x040fe20000041804 */
[----:B------:R-:W3:Y:S07]  /*be10*/  LDSM.16.M88.4 R12, [R3+0x13800] ;  /* 0x01380000030c783b */ /* 0x000eee0000000200 */
[C---:B------:R-:W-:Y:S08]  /*be20*/  HMMA.16816.F32.BF16 R180, R196.reuse, R192, R180 ;  /* 0x000000c0c4b4723c */ /* 0x040ff000000418b4 */
[C---:B------:R-:W-:Y:S08]  /*be30*/  HMMA.16816.F32.BF16 R176, R196.reuse, R194, R176 ;  /* 0x000000c2c4b0723c */ /* 0x040ff000000418b0 */
[C---:B------:R-:W-:Y:S08]  /*be40*/  HMMA.16816.F32.BF16 R172, R196.reuse, R188, R172 ;  /* 0x000000bcc4ac723c */ /* 0x040ff000000418ac */
[C---:B------:R-:W-:Y:S01]  /*be50*/  HMMA.16816.F32.BF16 R168, R196.reuse, R190, R168 ;  /* 0x000000bec4a8723c */ /* 0x040fe200000418a8 */
[----:B------:R-:W-:Y:S07]  /*be60*/  LDSM.16.M88.4 R188, [R214+0x8000] ;  /* 0x00800000d6bc783b */ /* 0x000fee0000000200 */
[C---:B------:R-:W-:Y:S08]  /*be70*/  HMMA.16816.F32.BF16 R164, R196.reuse, R184, R164 ;  /* 0x000000b8c4a4723c */ /* 0x040ff000000418a4 */
[----:B------:R-:W-:Y:S01]  /*be80*/  HMMA.16816.F32.BF16 R32, R196, R186, R32 ;  /* 0x000000bac420723c */ /* 0x000fe20000041820 */
[----:B------:R-:W4:Y:S04]  /*be90*/  LDSM.16.M88.4 R184, [R220+0x14000] ;  /* 0x01400000dcb8783b */ /* 0x000f280000000200 */
[----:B------:R-:W-:Y:S03]  /*bea0*/  LDSM.16.M88.4 R196, [R220+0x15800] ;  /* 0x01580000dcc4783b */ /* 0x000fe60000000200 */
[C---:B-1----:R-:W-:Y:S08]  /*beb0*/  HMMA.16816.F32.BF16 R180, R28.reuse, R20, R180 ;  /* 0x000000141cb4723c */ /* 0x042ff000000418b4 */
[C---:B------:R-:W-:Y:S01]  /*bec0*/  HMMA.16816.F32.BF16 R176, R28.reuse, R22, R176 ;  /* 0x000000161cb0723c */ /* 0x040fe200000418b0 */
[----:B------:R-:W-:Y:S07]  /*bed0*/  LDSM.16.M88.4 R20, [R209+0x14000] ;  /* 0x01400000d114783b */ /* 0x000fee0000000200 */
[C---:B--2---:R-:W-:Y:S08]  /*bee0*/  HMMA.16816.F32.BF16 R172, R28.reuse, R16, R172 ;  /* 0x000000101cac723c */ /* 0x044ff000000418ac */
[C---:B------:R-:W-:Y:S01]  /*bef0*/  HMMA.16816.F32.BF16 R168, R28.reuse, R18, R168 ;  /* 0x000000121ca8723c */ /* 0x040fe200000418a8 */
[----:B------:R-:W1:Y:S07]  /*bf00*/  LDSM.16.M88.4 R16, [R220+0x15000] ;  /* 0x01500000dc10783b */ /* 0x000e6e0000000200 */
[C---:B---3--:R-:W-:Y:S01]  /*bf10*/  HMMA.16816.F32.BF16 R192, R28.reuse, R12, R164 ;  /* 0x0000000c1cc0723c */ /* 0x048fe200000418a4 */
[----:B------:R-:W2:Y:S07]  /*bf20*/  LDSM.16.M88.4 R164, [R210+0x8000] ;  /* 0x00800000d2a4783b */ /* 0x000eae0000000200 */
[C---:B------:R-:W-:Y:S08]  /*bf30*/  HMMA.16816.F32.BF16 R8, R28.reuse, R24, R8 ;  /* 0x000000181c08723c */ /* 0x040ff00000041808 */
[C---:B------:R-:W-:Y:S01]  /*bf40*/  HMMA.16816.F32.BF16 R4, R28.reuse, R26, R4 ;  /* 0x0000001a1c04723c */ /* 0x040fe20000041804 */
[----:B------:R-:W3:Y:S07]  /*bf50*/  LDSM.16.M88.4 R24, [R220+0x14800] ;  /* 0x01480000dc18783b */ /* 0x000eee0000000200 */
[----:B------:R-:W-:Y:S01]  /*bf60*/  HMMA.16816.F32.BF16 R32, R28, R14, R32 ;  /* 0x0000000e1c20723c */ /* 0x000fe20000041820 */
[----:B------:R-:W5:Y:S04]  /*bf70*/  LDSM.16.M88.4 R12, [R209+0x14800] ;  /* 0x01480000d10c783b */ /* 0x000f680000000200 */
[----:B------:R-:W-:Y:S03]  /*bf80*/  LDSM.16.M88.4 R28, [R209+0x15000] ;  /* 0x01500000d11c783b */ /* 0x000fe60000000200 */
[C---:B----4-:R-:W-:Y:S08]  /*bf90*/  HMMA.16816.F32.BF16 R8, R188.reuse, R184, R8 ;  /* 0x000000b8bc08723c */ /* 0x050ff00000041808 */
        /* <DEDUP_REMOVED lines=9> */
[C---:B------:R-:W-:Y:S01]  /*c030*/  HMMA.16816.F32.BF16 R176, R188.reuse, R26, R176 ;  /* 0x0000001abcb0723c */ /* 0x040fe200000418b0 */
[----:B------:R-:W2:Y:S07]  /*c040*/  LDSM.16.M88.4 R24, [R202+0x14800] ;  /* 0x01480000ca18783b */ /* 0x000eae0000000200 */
[C---:B------:R-:W-:Y:S08]  /*c050*/  HMMA.16816.F32.BF16 R192, R188.reuse, R196, R192 ;  /* 0x000000c4bcc0723c */ /* 0x040ff000000418c0 */
[----:B------:R-:W-:Y:S01]  /*c060*/  HMMA.16816.F32.BF16 R32, R188, R198, R32 ;  /* 0x000000c6bc20723c */ /* 0x000fe20000041820 */
[----:B------:R-:W-:Y:S04]  /*c070*/  LDSM.16.M88.4 R188, [R220+0x17800] ;  /* 0x01780000dcbc783b */ /* 0x000fe80000000200 */
[----:B------:R-:W-:Y:S03]  /*c080*/  LDSM.16.M88.4 R196, [R209+0x16000] ;  /* 0x01600000d1c4783b */ /* 0x000fe60000000200 */
[C---:B-----5:R-:W-:Y:S08]  /*c090*/  HMMA.16816.F32.BF16 R180, R164.reuse, R12, R180 ;  /* 0x0000000ca4b4723c */ /* 0x060ff000000418b4 */
[C---:B------:R-:W-:Y:S01]  /*c0a0*/  HMMA.16816.F32.BF16 R176, R164.reuse, R14, R176 ;  /* 0x0000000ea4b0723c */ /* 0x040fe200000418b0 */
[----:B------:R-:W3:Y:S07]  /*c0b0*/  LDSM.16.M88.4 R12, [R202+0x15000] ;  /* 0x01500000ca0c783b */ /* 0x000eee0000000200 */
[C---:B----4-:R-:W-:Y:S08]  /*c0c0*/  HMMA.16816.F32.BF16 R192, R164.reuse, R184, R192 ;  /* 0x000000b8a4c0723c */ /* 0x050ff000000418c0 */
[C---:B------:R-:W-:Y:S08]  /*c0d0*/  HMMA.16816.F32.BF16 R172, R164.reuse, R28, R172 ;  /* 0x0000001ca4ac723c */ /* 0x040ff000000418ac */
[C---:B------:R-:W-:Y:S01]  /*c0e0*/  HMMA.16816.F32.BF16 R168, R164.reuse, R30, R168 ;  /* 0x0000001ea4a8723c */ /* 0x040fe200000418a8 */
[----:B------:R-:W4:Y:S07]  /*c0f0*/  LDSM.16.M88.4 R28, [R202+0x15800] ;  /* 0x01580000ca1c783b */ /* 0x000f2e0000000200 */
        /* <DEDUP_REMOVED lines=27> */
[----:B------:R-:W2:Y:S04]  /*c2b0*/  LDSM.16.M88.4 R12, [R209+0x17000] ;  /* 0x01700000d10c783b */ /* 0x000ea80000000200 */
[----:B------:R-:W-:Y:S03]  /*c2c0*/  LDSM.16.M88.4 R164, [R202+0x17000] ;  /* 0x01700000caa4783b */ /* 0x000fe60000000200 */
[C---:B----4-:R-:W-:Y:S08]  /*c2d0*/  HMMA.16816.F32.BF16 R8, R28.reuse, R20, R8 ;  /* 0x000000141c08723c */ /* 0x050ff00000041808 */
[C---:B------:R-:W-:Y:S01]  /*c2e0*/  HMMA.16816.F32.BF16 R4, R28.reuse, R22, R4 ;  /* 0x000000161c04723c */ /* 0x040fe20000041804 */
[----:B------:R-:W-:Y:S07]  /*c2f0*/  LDSM.16.M88.4 R20, [R209+0x17800] ;  /* 0x01780000d114783b */ /* 0x000fee0000000200 */
[C---:B-----5:R-:W-:Y:S08]  /*c300*/  HMMA.16816.F32.BF16 R180, R28.reuse, R32, R180 ;  /* 0x000000201cb4723c */ /* 0x060ff000000418b4 */
        /* <DEDUP_REMOVED lines=11> */
[----:B------:R-:W3:Y:S07]  /*c3c0*/  LDSM.16.M88.4 R196, [R202+0x17800] ;  /* 0x01780000cac4783b */ /* 0x000eee0000000200 */
[C---:B--2---:R-:W-:Y:S08]  /*c3d0*/  HMMA.16816.F32.BF16 R172, R204.reuse, R12, R172 ;  /* 0x0000000cccac723c */ /* 0x044ff000000418ac */
[C---:B------:R-:W-:Y:S01]  /*c3e0*/  HMMA.16816.F32.BF16 R168, R204.reuse, R14, R168 ;  /* 0x0000000ecca8723c */ /* 0x040fe200000418a8 */
[----:B------:R-:W2:Y:S07]  /*c3f0*/  LDSM.16.M88.4 R12, [R203+0xc000] ;  /* 0x00c00000cb0c783b */ /* 0x000eae0000000200 */
[C---:B------:R-:W-:Y:S08]  /*c400*/  HMMA.16816.F32.BF16 R180, R204.reuse, R24, R180 ;  /* 0x00000018ccb4723c */ /* 0x040ff000000418b4 */
[----:B------:R-:W-:Y:S01]  /*c410*/  HMMA.16816.F32.BF16 R176, R204, R26, R176 ;  /* 0x0000001accb0723c */ /* 0x000fe200000418b0 */
[----:B------:R-:W-:Y:S07]  /*c420*/  LDSM.16.M88.4 R24, [R3+0x16800] ;  /* 0x016800000318783b */ /* 0x000fee0000000200 */
[C---:B-1----:R-:W-:Y:S08]  /*c430*/  HMMA.16816.F32.BF16 R8, R28.reuse, R16, R8 ;  /* 0x000000101c08723c */ /* 0x042ff00000041808 */
[----:B------:R-:W-:Y:S01]  /*c440*/  HMMA.16816.F32.BF16 R4, R28, R18, R4 ;  /* 0x000000121c04723c */ /* 0x000fe20000041804 */
[----:B------:R-:W1:Y:S07]  /*c450*/  LDSM.16.M88.4 R16, [R3+0x17800] ;  /* 0x017800000310783b */ /* 0x000e6e0000000200 */
[C---:B------:R-:W-:Y:S08]  /*c460*/  HMMA.16816.F32.BF16 R192, R204.reuse, R20, R192 ;  /* 0x00000014ccc0723c */ /* 0x040ff000000418c0 */
[----:B------:R-:W-:Y:S01]  /*c470*/  HMMA.16816.F32.BF16 R184, R204, R22, R184 ;  /* 0x00000016ccb8723c */ /* 0x000fe200000418b8 */
[----:B------:R4:W5:Y:S01]  /*c480*/  LDSM.16.M88.4 R20, [R3+0x17000] ;  /* 0x017000000314783b */ /* 0x0009620000000200 */
[----:B------:R-:W-:-:S06]  /*c490*/  DEPBAR.LE SB0, 0x0 ;  /* 0x000080000000791a */ /* 0x000fcc0000000000 */
[C---:B------:R-:W-:Y:S08]  /*c4a0*/  HMMA.16816.F32.BF16 R180, R28.reuse, R32, R180 ;  /* 0x000000201cb4723c */ /* 0x040ff000000418b4 */
[C---:B------:R-:W-:Y:S08]  /*c4b0*/  HMMA.16816.F32.BF16 R176, R28.reuse, R34, R176 ;  /* 0x000000221cb0723c */ /* 0x040ff000000418b0 */
[----:B---3--:R-:W-:Y:S01]  /*c4c0*/  HMMA.16816.F32.BF16 R32, R28, R196, R192 ;  /* 0x000000c41c20723c */ /* 0x008fe200000418c0 */
[----:B------:R-:W-:Y:S01]  /*c4d0*/  SHF.L.U32 R194, R213, 0x1, RZ ;  /* 0x00000001d5c27819 */ /* 0x000fe200000006ff */
[----:B----4-:R-:W-:-:S03]  /*c4e0*/  IMAD.U32 R3, RZ, RZ, UR20 ;  /* 0x00000014ff037e24 */ /* 0x010fc6000f8e00ff */
[----:B------:R-:W-:-:S03]  /*c4f0*/  LOP3.LUT R193, R194, 0x6, RZ, 0xc0, !PT ;  /* 0x00000006c2c17812 */ /* 0x000fc600078ec0ff */
[----:B------:R-:W-:Y:S02]  /*c500*/  HMMA.16816.F32.BF16 R172, R28, R164, R172 ;  /* 0x000000a41cac723c */ /* 0x000fe400000418ac */
[----:B------:R-:W-:-:S06]  /*c510*/  IMAD R3, R3, 0x40, R193 ;  /* 0x0000004003037824 */ /* 0x000fcc00078e02c1 */
[C---:B------:R-:W-:Y:S08]  /*c520*/  HMMA.16816.F32.BF16 R168, R28.reuse, R166, R168 ;  /* 0x000000a61ca8723c */ /* 0x040ff000000418a8 */
[----:B------:R-:W-:Y:S08]  /*c530*/  HMMA.16816.F32.BF16 R184, R28, R198, R184 ;  /* 0x000000c61cb8723c */ /* 0x000ff000000418b8 */
[C---:B--2---:R-:W-:Y:S08]  /*c540*/  HMMA.16816.F32.BF16 R8, R12.reuse, R188, R8 ;  /* 0x000000bc0c08723c */ /* 0x044ff00000041808 */
[----:B-1----:R-:W-:Y:S01]  /*c550*/  HMMA.16816.F32.BF16 R32, R12, R16, R32 ;  /* 0x000000100c20723c */ /* 0x002fe20000041820 */
[----:B------:R-:W-:-:S04]  /*c560*/  IADD3 R17, PT, PT, R3, -0xc0, RZ ;  /* 0xffffff4003117810 */ /* 0x000fc80007ffe0ff */
[----:B------:R-:W-:Y:S02]  /*c570*/  I2FP.F32.U32 R16, R17 ;  /* 0x0000001100107245 */ /* 0x000fe40000201000 */
[C---:B------:R-:W-:Y:S01]  /*c580*/  ISETP.GE.AND P0, PT, R17.reuse, R208, PT ;  /* 0x000000d01100720c */ /* 0x040fe20003f06270 */
[----:B------:R-:W-:Y:S01]  /*c590*/  HMMA.16816.F32.BF16 R4, R12, R190, R4 ;  /* 0x000000be0c04723c */ /* 0x000fe20000041804 */
[----:B------:R-:W-:Y:S01]  /*c5a0*/  BAR.SYNC.DEFER_BLOCKING 0x0 ;  /* 0x0000000000007b1d */ /* 0x000fe20000010000 */
[----:B------:R-:W-:Y:S01]  /*c5b0*/  ISETP.GE.AND P5, PT, R17, R2, PT ;  /* 0x000000021100720c */ /* 0x000fe20003fa6270 */
[----:B------:R-:W-:Y:S01]  /*c5c0*/  FFMA.FTZ R8, R16, UR5, R8 ;  /* 0x0000000510087c23 */ /* 0x000fe20008010008 */
[----:B------:R-:W-:-:S04]  /*c5d0*/  VIADD R17, R3, 0xffffff49 ;  /* 0xffffff4903117836 */ /* 0x000fc80000000000 */
[C---:B------:R-:W-:Y:S08]  /*c5e0*/  HMMA.16816.F32.BF16 R180, R12.reuse, R24, R180 ;  /* 0x000000180cb4723c */ /* 0x040ff000000418b4 */
[C---:B------:R-:W-:Y:S08]  /*c5f0*/  HMMA.16816.F32.BF16 R176, R12.reuse, R26, R176 ;  /* 0x0000001a0cb0723c */ /* 0x040ff000000418b0 */
[----:B-----5:R-:W-:Y:S01]  /*c600*/  HMMA.16816.F32.BF16 R172, R12, R20, R172 ;  /* 0x000000140cac723c */ /* 0x020fe200000418ac */
[----:B------:R-:W-:Y:S01]  /*c610*/  FFMA.FTZ R20, R16, UR5, R10 ;  /* 0x0000000510147c23 */ /* 0x000fe2000801000a */
[C---:B------:R-:W-:Y:S01]  /*c620*/  VIADD R10, R3.reuse, 0xffffff41 ;  /* 0xffffff41030a7836 */ /* 0x040fe20000000000 */
[----:B------:R-:W-:-:S05]  /*c630*/  IADD3 R21, PT, PT, R3, -0xb8, RZ ;  /* 0xffffff4803157810 */ /* 0x000fca0007ffe0ff */
[C---:B------:R-:W-:Y:S08]  /*c640*/  HMMA.16816.F32.BF16 R168, R12.reuse, R22, R168 ;  /* 0x000000160ca8723c */ /* 0x040ff000000418a8 */
[----:B------:R-:W-:Y:S01]  /*c650*/  HMMA.16816.F32.BF16 R12, R12, R18, R184 ;  /* 0x000000120c0c723c */ /* 0x000fe200000418b8 */
[----:B------:R-:W-:Y:S01]  /*c660*/  VIADD R18, R3, 0xffffff78 ;  /* 0xffffff7803127836 */ /* 0x000fe20000000000 */
[----:B------:R-:W-:-:S04]  /*c670*/  P2R R19, PR, RZ, 0x1 ;  /* 0x00000001ff137803 */ /* 0x000fc80000000000 */
[----:B------:R-:W-:Y:S01]  /*c680*/  ISETP.GE.AND P6, PT, R18, R208, PT ;  /* 0x000000d01200720c */ /* 0x000fe20003fc6270 */
[----:B------:R-:W-:-:S13]  /*c690*/  BRA.U !UP0, `(.L_x_944) ;  /* 0x0000000508047547 */ /* 0x000fda000b800000 */
[----:B------:R-:W-:-:S04]  /*c6a0*/  UIADD3 UR7, UPT, UPT, UR20, -0x4, URZ ;  /* 0xfffffffc14077890 */ /* 0x000fc8000fffe0ff */
[----:B------:R-:W-:-:S04]  /*c6b0*/  UIMAD.WIDE.U32 UR8, UR7, UR10, URZ ;  /* 0x0000000a070872a5 */ /* 0x000fc8000f8e00ff */
[----:B------:R-:W-:Y:S02]  /*c6c0*/  UIMAD UR7, UR7, UR11, UR9 ;  /* 0x0000000b070772a4 */ /* 0x000fe4000f8e0209 */
[----:B------:R-:W-:Y:S01]  /*c6d0*/  IMAD.U32 R22, RZ, RZ, UR8 ;  /* 0x00000008ff167e24 */ /* 0x000fe2000f8e00ff */
[----:B------:R-:W-:Y:S01]  /*c6e0*/  USHF.L.U32 UR4, UR8, 0x6, URZ ;  /* 0x0000000608047899 */ /* 0x000fe200080006ff */
[----:B------:R-:W-:Y:S02]  /*c6f0*/  IMAD.U32 R23, RZ, RZ, UR9 ;  /* 0x00000009ff177e24 */ /* 0x000fe4000f8e00ff */
[----:B------:R-:W-:Y:S01]  /*c700*/  IMAD.U32 R16, RZ, RZ, UR7 ;  /* 0x00000007ff107e24 */ /* 0x000fe2000f8e00ff */
[----:B------:R-:W-:Y:S01]  /*c710*/  LEA R30, P0, R22, R226, 0x7 ;  /* 0x000000e2161e7211 */ /* 0x000fe200078038ff */
[----:B------:R-:W-:-:S03]  /*c720*/  USHF.L.U64.HI UR7, UR8, 0x6, UR7 ;  /* 0x0000000608077899 */ /* 0x000fc60008010207 */
[-C--:B------:R-:W-:Y:S01]  /*c730*/  LEA.HI.X R31, R22, R225.reuse, R16, 0x7, P0 ;  /* 0x000000e1161f7211 */ /* 0x080fe200000f3c10 */
[----:B------:R-:W-:Y:S01]  /*c740*/  IMAD.U32 R22, RZ, RZ, UR4 ;  /* 0x00000004ff167e24 */ /* 0x000fe2000f8e00ff */
[----:B------:R-:W-:Y:S01]  /*c750*/  ULEA UR4, UP0, UR10, UR4, 0x5 ;  /* 0x000000040a047291 */ /* 0x000fe2000f8028ff */
[----:B------:R-:W-:Y:S02]  /*c760*/  IMAD.U32 R16, RZ, RZ, UR7 ;  /* 0x00000007ff107e24 */ /* 0x000fe4000f8e00ff */
[----:B------:R-:W-:Y:S01]  /*c770*/  @!PT LDS RZ, [RZ] ;  /* 0x00000000fffff984 */ /* 0x000fe20000000800 */
[----:B------:R-:W-:Y:S01]  /*c780*/  @!PT LDS RZ, [RZ] ;  /* 0x00000000fffff984 */ /* 0x000fe20000000800 */
[----:B------:R-:W-:Y:S01]  /*c790*/  @!PT LDS RZ, [RZ] ;  /* 0x00000000fffff984 */ /* 0x000fe20000000800 */
[----:B------:R1:W-:Y:S01]  /*c7a0*/  @!P4 LDGSTS.E.BYPASS.LTC128B.128 [R227+0x10000], desc[UR22][R30.64] ;  /* 0x100000001ee3cfae */ /* 0x0003e2000b981a16 */
[C---:B------:R-:W-:Y:S01]  /*c7b0*/  @!P3 LEA R28, P0, R22.reuse, R226, 0x1 ;  /* 0x000000e2161cb211 */ /* 0x040fe200078008ff */
[----:B------:R-:W-:Y:S02]  /*c7c0*/  ULEA.HI.X UR7, UR10, UR7, UR11, 0x5, UP0 ;  /* 0x000000070a077291 */ /* 0x000fe400080f2c0b */
[----:B------:R1:W-:Y:S01]  /*c7d0*/  @P4 STS.128 [R227+0x10000], RZ ;  /* 0x010000ffe3004388 */ /* 0x0003e20000000c00 */
[----:B------:R-:W-:-:S02]  /*c7e0*/  @!P3 LEA.HI.X R29, R22, R225, R16, 0x1, P0 ;  /* 0x000000e1161db211 */ /* 0x000fc400000f0c10 */
[----:B------:R-:W-:-:S03]  /*c7f0*/  @!P2 LEA R26, P0, R22, R226, 0x1 ;  /* 0x000000e2161aa211 */ /* 0x000fc600078008ff */
[----:B------:R-:W-:Y:S01]  /*c800*/  @!PT LDS RZ, [RZ] ;  /* 0x00000000fffff984 */ /* 0x000fe20000000800 */
[----:B------:R-:W-:Y:S01]  /*c810*/  @!PT LDS RZ, [RZ] ;  /* 0x00000000fffff984 */ /* 0x000fe20000000800 */
[----:B------:R-:W-:Y:S01]  /*c820*/  @!PT LDS RZ, [RZ] ;  /* 0x00000000fffff984 */ /* 0x000fe20000000800 */
[----:B------:R1:W-:Y:S01]  /*c830*/  @!P3 LDGSTS.E.BYPASS.LTC128B.128 [R227+0x12000], desc[UR22][R28.64+0x80] ;  /* 0x120000801ce3bfae */ /* 0x0003e2000b981a16 */
[CCC-:B------:R-:W-:Y:S02]  /*c840*/  @!P2 LEA.HI.X R27, R22.reuse, R225.reuse, R16.reuse, 0x1, P0 ;  /* 0x000000e1161ba211 */ /* 0x1c0fe400000f0c10 */
[C---:B------:R-:W-:Y:S01]  /*c850*/  @!P1 LEA R24, P0, R22.reuse, R226, 0x1 ;  /* 0x000000e216189211 */ /* 0x040fe200078008ff */
[----:B------:R1:W-:Y:S03]  /*c860*/  @P3 STS.128 [R227+0x12000], RZ ;  /* 0x012000ffe3003388 */ /* 0x0003e60000000c00 */
[----:B------:R-:W-:Y:S01]  /*c870*/  @!P1 LEA.HI.X R25, R22, R225, R16, 0x1, P0 ;  /* 0x000000e116199211 */ /* 0x000fe200000f0c10 */
[----:B------:R-:W-:Y:S01]  /*c880*/  IMAD.U32 R22, RZ, RZ, UR4 ;  /* 0x00000004ff167e24 */ /* 0x000fe2000f8e00ff */
[----:B------:R-:W-:Y:S01]  /*c890*/  @!PT LDS RZ, [RZ] ;  /* 0x00000000fffff984 */ /* 0x000fe20000000800 */
[----:B------:R-:W-:Y:S01]  /*c8a0*/  @!PT LDS RZ, [RZ] ;  /* 0x00000000fffff984 */ /* 0x000fe20000000800 */
[----:B------:R-:W-:Y:S01]  /*c8b0*/  @!PT LDS RZ, [RZ] ;  /* 0x00000000fffff984 */ /* 0x000fe20000000800 */
[----:B------:R1:W-:Y:S01]  /*c8c0*/  @!P2 LDGSTS.E.BYPASS.LTC128B.128 [R227+0x14000], desc[UR22][R26.64+0x100] ;  /* 0x140001001ae3afae */ /* 0x0003e2000b981a16 */
[----:B------:R-:W-:-:S03]  /*c8d0*/  IMAD.U32 R16, RZ, RZ, UR7 ;  /* 0x00000007ff107e24 */ /* 0x000fc6000f8e00ff */
        /* <DEDUP_REMOVED lines=29> */
.L_x_944:
[----:B------:R-:W-:Y:S01]  /*cab0*/  I2FP.F32.U32 R16, R18 ;  /* 0x0000001200107245 */ /* 0x000fe20000201000 */
[----:B------:R-:W-:Y:S01]  /*cac0*/  USHF.L.U32 UR17, UR20, 0x1, URZ ;  /* 0x0000000114117899 */ /* 0x000fe200080006ff */
[----:B------:R-:W-:Y:S01]  /*cad0*/  ISETP.NE.AND P4, PT, R19, RZ, PT ;  /* 0x000000ff1300720c */ /* 0x000fe20003f85270 */
[----:B------:R-:W2:Y:S01]  /*cae0*/  LDCU UR21, c[0x0][0x45c] ;  /* 0x00008b80ff1577ac */ /* 0x000ea20008000800 */
[----:B------:R-:W-:Y:S01]  /*caf0*/  ISETP.GE.AND P0, PT, R18, R2, PT ;  /* 0x000000021200720c */ /* 0x000fe20003f06270 */
[----:B------:R-:W-:Y:S01]  /*cb00*/  FFMA.FTZ R12, R16, UR5, R12 ;  /* 0x00000005100c7c23 */ /* 0x000fe2000801000c */
[----:B------:R-:W-:Y:S01]  /*cb10*/  ISETP.GE.AND P3, PT, R10, R208, PT ;  /* 0x000000d00a00720c */ /* 0x000fe20003f66270 */
[----:B------:R-:W-:Y:S01]  /*cb20*/  FFMA.FTZ R14, R16, UR5, R14 ;  /* 0x00000005100e7c23 */ /* 0x000fe2000801000e */
[----:B------:R-:W-:Y:S01]  /*cb30*/  ISETP.GE.AND P1, PT, R10, R2, PT ;  /* 0x000000020a00720c */ /* 0x000fe20003f26270 */
[----:B------:R-:W-:Y:S01]  /*cb40*/  UIADD3 UR4, UPT, UPT, UR17, -0x6, URZ ;  /* 0xfffffffa11047890 */ /* 0x000fe2000fffe0ff */
[----:B------:R-:W-:Y:S01]  /*cb50*/  I2FP.F32.U32 R18, R10 ;  /* 0x0000000a00127245 */ /* 0x000fe20000201000 */
[----:B------:R-:W-:Y:S01]  /*cb60*/  UIADD3 UR11, UPT, UPT, UR30, -0x61c88647, URZ ;  /* 0x9e3779b91e0b7890 */ /* 0x000fe2000fffe0ff */
[----:B------:R-:W-:Y:S01]  /*cb70*/  FSEL R10, R8, -INF , !P4 ;  /* 0xff800000080a7808 */ /* 0x000fe20006000000 */
[----:B------:R-:W-:Y:S01]  /*cb80*/  UIADD3 UR10, UPT, UPT, UR30, 0x3c6ef372, URZ ;  /* 0x3c6ef3721e0a7890 */ /* 0x000fe2000fffe0ff */
[----:B------:R-:W-:Y:S01]  /*cb90*/  FSEL R184, R12, -INF , !P6 ;  /* 0xff8000000cb87808 */ /* 0x000fe20007000000 */
[----:B------:R-:W-:Y:S01]  /*cba0*/  UIADD3 UR16, UPT, UPT, UR31, 0x76cf5d0a, URZ ;  /* 0x76cf5d0a1f107890 */ /* 0x000fe2000fffe0ff */
[C---:B------:R-:W-:Y:S01]  /*cbb0*/  ISETP.GE.AND P2, PT, R21.reuse, R208, PT ;  /* 0x000000d01500720c */ /* 0x040fe20003f46270 */
[----:B------:R-:W-:Y:S01]  /*cbc0*/  UIADD3 UR15, UPT, UPT, UR31, 0x32370b8f, URZ ;  /* 0x32370b8f1f0f7890 */ /* 0x000fe2000fffe0ff */
[----:B------:R-:W-:Y:S01]  /*cbd0*/  ISETP.GE.AND P4, PT, R21, R2, PT ;  /* 0x000000021500720c */ /* 0x000fe20003f86270 */
[----:B------:R-:W-:Y:S01]  /*cbe0*/  UIADD3 UR9, UPT, UPT, UR30, -0x255992d5, URZ ;  /* 0xdaa66d2b1e097890 */ /* 0x000fe2000fffe0ff */
[----:B------:R-:W-:Y:S01]  /*cbf0*/  I2FP.F32.U32 R12, R17 ;  /* 0x00000011000c7245 */ /* 0x000fe20000201000 */
[----:B------:R-:W-:Y:S01]  /*cc00*/  UIADD3 UR13, UPT, UPT, UR31, -0x56f99767, URZ ;  /* 0xa90668991f0d7890 */ /* 0x000fe2000fffe0ff */
[----:B------:R-:W-:Y:S01]  /*cc10*/  I2FP.F32.U32 R21, R21 ;  /* 0x0000001500157245 */ /* 0x000fe20000201000 */
[----:B------:R-:W-:Y:S01]  /*cc20*/  UIADD3 UR14, UPT, UPT, UR31, -0x126145ec, URZ ;  /* 0xed9eba141f0e7890 */ /* 0x000fe2000fffe0ff */
[----:B------:R-:W-:Y:S01]  /*cc30*/  FSEL R8, R20, -INF , !P5 ;  /* 0xff80000014087808 */ /* 0x000fe20006800000 */
[C---:B------:R-:W-:Y:S01]  /*cc40*/  FFMA.FTZ R20, R18.reuse, UR5, R9 ;  /* 0x0000000512147c23 */ /* 0x040fe20008010009 */
[----:B------:R-:W-:Y:S01]  /*cc50*/  FFMA.FTZ R18, R18, UR5, R11 ;  /* 0x0000000512127c23 */ /* 0x000fe2000801000b */
[C---:B------:R-:W-:Y:S01]  /*cc60*/  ISETP.GE.AND P5, PT, R17.reuse, R208, PT ;  /* 0x000000d01100720c */ /* 0x040fe20003fa6270 */
[C---:B------:R-:W-:Y:S01]  /*cc70*/  FFMA.FTZ R19, R12.reuse, UR5, R5 ;  /* 0x000000050c137c23 */ /* 0x040fe20008010005 */
[----:B------:R-:W-:Y:S01]  /*cc80*/  ISETP.GE.AND P6, PT, R17, R2, PT ;  /* 0x000000021100720c */ /* 0x000fe20003fc6270 */
[C---:B------:R-:W-:Y:S01]  /*cc90*/  FFMA.FTZ R9, R21.reuse, UR5, R4 ;  /* 0x0000000515097c23 */ /* 0x040fe20008010004 */
[----:B------:R-:W-:Y:S01]  /*cca0*/  FFMA.FTZ R17, R21, UR5, R6 ;  /* 0x0000000515117c23 */ /* 0x000fe20008010006 */
[C---:B------:R-:W-:Y:S01]  /*ccb0*/  IADD3 R5, PT, PT, R3.reuse, -0xb0, RZ ;  /* 0xffffff5003057810 */ /* 0x040fe20007ffe0ff */
[----:B------:R-:W-:Y:S01]  /*ccc0*/  FFMA.FTZ R4, R12, UR5, R7 ;  /* 0x000000050c047c23 */ /* 0x000fe20008010007 */
[C---:B------:R-:W-:Y:S01]  /*ccd0*/  IADD3 R7, PT, PT, R3.reuse, -0xaf, RZ ;  /* 0xffffff5103077810 */ /* 0x040fe20007ffe0ff */
[----:B------:R-:W-:Y:S01]  /*cce0*/  VIADD R12, R3, 0xffffff58 ;  /* 0xffffff58030c7836 */ /* 0x000fe20000000000 */
[----:B------:R-:W-:Y:S01]  /*ccf0*/  FSEL R11, R20, -INF , !P3 ;  /* 0xff800000140b7808 */ /* 0x000fe20005800000 */
[----:B------:R-:W-:Y:S01]  /*cd00*/  UIADD3 UR7, UPT, UPT, UR30, -0x4ab325aa, URZ ;  /* 0xb54cda561e077890 */ /* 0x000fe2000fffe0ff */
[----:B------:R-:W-:Y:S01]  /*cd10*/  FSEL R6, R18, -INF , !P1 ;  /* 0xff80000012067808 */ /* 0x000fe20004800000 */
[----:B------:R-:W-:Y:S01]  /*cd20*/  UIADD3 UR8, UPT, UPT, UR30, 0x1715609d, URZ ;  /* 0x1715609d1e087890 */ /* 0x000fe2000fffe0ff */
[C---:B------:R-:W-:Y:S01]  /*cd30*/  ISETP.GE.AND P3, PT, R5.reuse, R208, PT ;  /* 0x000000d00500720c */ /* 0x040fe20003f66270 */
[----:B------:R-:W-:Y:S01]  /*cd40*/  UIADD3 UR12, UPT, UPT, UR31, 0x646e171e, URZ ;  /* 0x646e171e1f0c7890 */ /* 0x000fe2000fffe0ff */
[----:B------:R-:W-:Y:S01]  /*cd50*/  ISETP.GE.AND P1, PT, R5, R2, PT ;  /* 0x000000020500720c */ /* 0x000fe20003f26270 */
[----:B------:R-:W-:Y:S01]  /*cd60*/  UIADD3 UR17, UPT, UPT, UR17, -0x5, URZ ;  /* 0xfffffffb11117890 */ /* 0x000fe2000fffe0ff */
[----:B------:R-:W-:-:S02]  /*cd70*/  I2FP.F32.U32 R18, R5 ;  /* 0x0000000500127245 */ /* 0x000fc40000201000 */
[----:B------:R-:W-:Y:S02]  /*cd80*/  FSEL R5, R17, -INF , !P4 ;  /* 0xff80000011057808 */ /* 0x000fe40006000000 */
[----:B------:R-:W-:Y:S01]  /*cd90*/  I2FP.F32.U32 R17, R7 ;  /* 0x0000000700117245 */ /* 0x000fe20000201000 */
[C---:B------:R-:W-:Y:S01]  /*cda0*/  FFMA.FTZ R180, R18.reuse, UR5, R180 ;  /* 0x0000000512b47c23 */ /* 0x040fe200080100b4 */
[----:B------:R-:W-:Y:S01]  /*cdb0*/  FSEL R9, R9, -INF , !P2 ;  /* 0xff80000009097808 */ /* 0x000fe20005000000 */
[----:B------:R-:W-:Y:S01]  /*cdc0*/  FFMA.FTZ R182, R18, UR5, R182 ;  /* 0x0000000512b67c23 */ /* 0x000fe200080100b6 */
[----:B------:R-:W-:Y:S01]  /*cdd0*/  ISETP.GE.AND P2, PT, R7, R208, PT ;  /* 0x000000d00700720c */ /* 0x000fe20003f46270 */
[----:B------:R-:W-:Y:S01]  /*cde0*/  FFMA.FTZ R181, R17, UR5, R181 ;  /* 0x0000000511b57c23 */ /* 0x000fe200080100b5 */
[----:B------:R-:W-:Y:S01]  /*cdf0*/  ISETP.GE.AND P4, PT, R7, R2, PT ;  /* 0x000000020700720c */ /* 0x000fe20003f86270 */
[----:B------:R-:W-:Y:S01]  /*ce00*/  FFMA.FTZ R183, R17, UR5, R183 ;  /* 0x0000000511b77c23 */ /* 0x000fe200080100b7 */
[----:B------:R-:W-:Y:S01]  /*ce10*/  FSEL R7, R19, -INF , !P5 ;  /* 0xff80000013077808 */ /* 0x000fe20006800000 */
[----:B------:R-:W-:Y:S01]  /*ce20*/  VIADD R18, R3, 0xffffff61 ;  /* 0xffffff6103127836 */ /* 0x000fe20000000000 */
[----:B------:R-:W-:-:S02]  /*ce30*/  FSEL R4, R4, -INF , !P6 ;  /* 0xff80000004047808 */ /* 0x000fc40007000000 */
[C---:B------:R-:W-:Y:S02]  /*ce40*/  ISETP.GE.AND P5, PT, R12.reuse, R208, PT ;  /* 0x000000d00c00720c */ /* 0x040fe40003fa6270 */
[----:B------:R-:W-:Y:S02]  /*ce50*/  ISETP.GE.AND P6, PT, R12, R2, PT ;  /* 0x000000020c00720c */ /* 0x000fe40003fc6270 */
[C---:B------:R-:W-:Y:S02]  /*ce60*/  IADD3 R21, PT, PT, R3.reuse, -0xa7, RZ ;  /* 0xffffff5903157810 */ /* 0x040fe40007ffe0ff */
[----:B------:R-:W-:Y:S02]  /*ce70*/  IADD3 R19, PT, PT, R3, -0xa0, RZ ;  /* 0xffffff6003137810 */ /* 0x000fe40007ffe0ff */
[----:B------:R-:W-:Y:S02]  /*ce80*/  I2FP.F32.U32 R12, R12 ;  /* 0x0000000c000c7245 */ /* 0x000fe40000201000 */
[----:B------:R-:W-:-:S02]  /*ce90*/  FSEL R210, R180, -INF , !P3 ;  /* 0xff800000b4d27808 */ /* 0x000fc40005800000 */
[----:B------:R-:W-:Y:S01]  /*cea0*/  FSEL R199, R182, -INF , !P1 ;  /* 0xff800000b6c77808 */ /* 0x000fe20004800000 */
[C---:B------:R-:W-:Y:S01]  /*ceb0*/  FFMA.FTZ R176, R12.reuse, UR5, R176 ;  /* 0x000000050cb07c23 */ /* 0x040fe200080100b0 */
[----:B------:R-:W-:Y:S01]  /*cec0*/  FSEL R209, R181, -INF , !P2 ;  /* 0xff800000b5d17808 */ /* 0x000fe20005000000 */
[----:B------:R-:W-:Y:S01]  /*ced0*/  FFMA.FTZ R178, R12, UR5, R178 ;  /* 0x000000050cb27c23 */ /* 0x000fe200080100b2 */
[----:B------:R-:W-:Y:S01]  /*cee0*/  FSEL R197, R183, -INF , !P4 ;  /* 0xff800000b7c57808 */ /* 0x000fe20006000000 */
[----:B------:R-:W-:Y:S01]  /*cef0*/  VIADD R12, R3, 0xffffff70 ;  /* 0xffffff70030c7836 */ /* 0x000fe20000000000 */
[C---:B------:R-:W-:Y:S02]  /*cf00*/  ISETP.GE.AND P3, PT, R21.reuse, R208, PT ;  /* 0x000000d01500720c */ /* 0x040fe40003f66270 */
[----:B------:R-:W-:Y:S02]  /*cf10*/  ISETP.GE.AND P1, PT, R21, R2, PT ;  /* 0x000000021500720c */ /* 0x000fe40003f26270 */
[----:B------:R-:W-:-:S02]  /*cf20*/  ISETP.GE.AND P2, PT, R19, R208, PT ;  /* 0x000000d01300720c */ /* 0x000fc40003f46270 */
[----:B------:R-:W-:Y:S02]  /*cf30*/  ISETP.GE.AND P4, PT, R19, R2, PT ;  /* 0x000000021300720c */ /* 0x000fe40003f86270 */
[----:B------:R-:W-:Y:S02]  /*cf40*/  I2FP.F32.U32 R21, R21 ;  /* 0x0000001500157245 */ /* 0x000fe40000201000 */
[----:B------:R-:W-:Y:S02]  /*cf50*/  I2FP.F32.U32 R19, R19 ;  /* 0x0000001300137245 */ /* 0x000fe40000201000 */
[----:B------:R-:W-:Y:S01]  /*cf60*/  FSEL R203, R176, -INF , !P5 ;  /* 0xff800000b0cb7808 */ /* 0x000fe20006800000 */
[----:B------:R-:W-:Y:S01]  /*cf70*/  FFMA.FTZ R177, R21, UR5, R177 ;  /* 0x0000000515b17c23 */ /* 0x000fe200080100b1 */
[----:B------:R-:W-:Y:S01]  /*cf80*/  FSEL R198, R178, -INF , !P6 ;  /* 0xff800000b2c67808 */ /* 0x000fe20007000000 */
[----:B------:R-:W-:Y:S01]  /*cf90*/  FFMA.FTZ R172, R19, UR5, R172 ;  /* 0x0000000513ac7c23 */ /* 0x000fe200080100ac */
[----:B------:R-:W-:Y:S01]  /*cfa0*/  IADD3 R17, PT, PT, R3, -0x98, RZ ;  /* 0xffffff6803117810 */ /* 0x000fe20007ffe0ff */
[----:B------:R-:W-:Y:S01]  /*cfb0*/  VIADD R176, R0, 0x18040 ;  /* 0x0001804000b07836 */ /* 0x000fe20000000000 */
[----:B------:R-:W-:-:S02]  /*cfc0*/  ISETP.GE.AND P5, PT, R18, R208, PT ;  /* 0x000000d01200720c */ /* 0x000fc40003fa6270 */
[----:B------:R-:W-:Y:S02]  /*cfd0*/  ISETP.GE.AND P6, PT, R18, R2, PT ;  /* 0x000000021200720c */ /* 0x000fe40003fc6270 */
[----:B------:R-:W-:Y:S02]  /*cfe0*/  I2FP.F32.U32 R18, R18 ;  /* 0x0000001200127245 */ /* 0x000fe40000201000 */
[----:B-1----:R-:W-:Y:S02]  /*cff0*/  FMNMX3.FTZ R27, R201, R10, R11, !PT ;  /* 0x0000000ac91b7276 */ /* 0x002fe4000781000b */
[----:B------:R-:W-:Y:S01]  /*d000*/  IADD3 R20, PT, PT, R3, -0x97, RZ ;  /* 0xffffff6903147810 */ /* 0x000fe20007ffe0ff */
[----:B------:R-:W-:Y:S01]  /*d010*/  FFMA.FTZ R173, R18, UR5, R173 ;  /* 0x0000000512ad7c23 */ /* 0x000fe200080100ad */
[----:B------:R-:W-:Y:S02]  /*d020*/  FSEL R202, R177, -INF , !P3 ;  /* 0xff800000b1ca7808 */ /* 0x000fe40005800000 */
[----:B------:R-:W-:Y:S01]  /*d030*/  FSEL R196, R172, -INF , !P2 ;  /* 0xff800000acc47808 */ /* 0x000fe20005000000 */
[----:B------:R-:W-:Y:S01]  /*d040*/  FFMA.FTZ R172, R18, UR5, R175 ;  /* 0x0000000512ac7c23 */ /* 0x000fe200080100af */
[----:B------:R-:W-:-:S02]  /*d050*/  ISETP.GE.AND P3, PT, R17, R208, PT ;  /* 0x000000d01100720c */ /* 0x000fc40003f66270 */
[----:B------:R-:W-:Y:S02]  /*d060*/  ISETP.GE.AND P2, PT, R17, R2, PT ;  /* 0x000000021100720c */ /* 0x000fe40003f46270 */
[----:B------:R-:W-:Y:S02]  /*d070*/  I2FP.F32.U32 R17, R17 ;  /* 0x0000001100117245 */ /* 0x000fe40000201000 */
[----:B------:R-:W-:Y:S02]  /*d080*/  FMNMX3.FTZ R27, R27, R9, R7, !PT ;  /* 0x000000091b1b7276 */ /* 0x000fe40007810007 */
[----:B------:R-:W-:Y:S01]  /*d090*/  I2FP.F32.U32 R24, R20 ;  /* 0x0000001400187245 */ /* 0x000fe20000201000 */
[----:B------:R-:W-:Y:S01]  /*d0a0*/  FFMA.FTZ R168, R17, UR5, R168 ;  /* 0x0000000511a87c23 */ /* 0x000fe200080100a8 */
[----:B------:R-:W-:Y:S01]  /*d0b0*/  IADD3 R23, PT, PT, R3, -0x8f, RZ ;  /* 0xffffff7103177810 */ /* 0x000fe20007ffe0ff */
[----:B------:R-:W-:Y:S01]  /*d0c0*/  FFMA.FTZ R170, R17, UR5, R170 ;  /* 0x0000000511aa7c23 */ /* 0x000fe200080100aa */
[----:B------:R-:W-:Y:S01]  /*d0d0*/  FMNMX3.FTZ R27, R27, R210, R209, !PT ;  /* 0x000000d21b1b7276 */ /* 0x000fe200078100d1 */
[C---:B------:R-:W-:Y:S01]  /*d0e0*/  FFMA.FTZ R169, R24.reuse, UR5, R169 ;  /* 0x0000000518a97c23 */ /* 0x040fe200080100a9 */
[----:B------:R-:W-:Y:S01]  /*d0f0*/  I2FP.F32.U32 R26, R12 ;  /* 0x0000000c001a7245 */ /* 0x000fe20000201000 */
[----:B------:R-:W-:Y:S01]  /*d100*/  FFMA.FTZ R171, R24, UR5, R171 ;  /* 0x0000000518ab7c23 */ /* 0x000fe200080100ab */
[----:B------:R-:W-:-:S02]  /*d110*/  IADD3 R22, PT, PT, R3, -0x87, RZ ;  /* 0xffffff7903167810 */ /* 0x000fc40007ffe0ff */
[----:B------:R-:W-:Y:S01]  /*d120*/  FSEL R191, R173, -INF , !P5 ;  /* 0xff800000adbf7808 */ /* 0x000fe20006800000 */
[----:B------:R-:W-:Y:S01]  /*d130*/  FFMA.FTZ R32, R26, UR5, R32 ;  /* 0x000000051a207c23 */ /* 0x000fe20008010020 */
[----:B------:R-:W-:Y:S01]  /*d140*/  I2FP.F32.U32 R25, R23 ;  /* 0x0000001700197245 */ /* 0x000fe20000201000 */
[----:B------:R-:W-:Y:S01]  /*d150*/  FFMA.FTZ R173, R19, UR5, R174 ;  /* 0x0000000513ad7c23 */ /* 0x000fe200080100ae */
[----:B------:R-:W-:Y:S01]  /*d160*/  ISETP.GE.AND P5, PT, R20, R208, PT ;  /* 0x000000d01400720c */ /* 0x000fe20003fa6270 */
[----:B------:R-:W-:Y:S01]  /*d170*/  FFMA.FTZ R34, R26, UR5, R34 ;  /* 0x000000051a227c23 */ /* 0x000fe20008010022 */
[----:B------:R-:W-:Y:S01]  /*d180*/  FMNMX3.FTZ R27, R27, R203, R202, !PT ;  /* 0x000000cb1b1b7276 */ /* 0x000fe200078100ca */
[----:B------:R-:W-:Y:S01]  /*d190*/  FFMA.FTZ R33, R25, UR5, R33 ;  /* 0x0000000519217c23 */ /* 0x000fe20008010021 */
[----:B------:R-:W-:Y:S01]  /*d1a0*/  FSEL R190, R168, -INF , !P3 ;  /* 0xff800000a8be7808 */ /* 0x000fe20005800000 */
[----:B------:R-:W-:Y:S01]  /*d1b0*/  FFMA.FTZ R168, R21, UR5, R179 ;  /* 0x0000000515a87c23 */ /* 0x000fe200080100b3 */
[----:B------:R-:W-:Y:S01]  /*d1c0*/  I2FP.F32.U32 R3, R22 ;  /* 0x0000001600037245 */ /* 0x000fe20000201000 */
[----:B------:R-:W-:Y:S01]  /*d1d0*/  FFMA.FTZ R35, R25, UR5, R35 ;  /* 0x0000000519237c23 */ /* 0x000fe20008010023 */
[----:B------:R-:W-:-:S02]  /*d1e0*/  ISETP.GE.AND P3, PT, R12, R208, PT ;  /* 0x000000d00c00720c */ /* 0x000fc40003f66270 */
[----:B------:R-:W-:Y:S01]  /*d1f0*/  FSEL R189, R169, -INF , !P5 ;  /* 0xff800000a9bd7808 */ /* 0x000fe20006800000 */
[----:B------:R-:W-:Y:S01]  /*d200*/  FFMA.FTZ R13, R3, UR5, R13 ;  /* 0x00000005030d7c23 */ /* 0x000fe2000801000d */
[----:B------:R-:W-:Y:S01]  /*d210*/  ISETP.GE.AND P5, PT, R23, R208, PT ;  /* 0x000000d01700720c */ /* 0x000fe20003fa6270 */
[----:B------:R-:W-:Y:S01]  /*d220*/  FFMA.FTZ R15, R3, UR5, R15 ;  /* 0x00000005030f7c23 */ /* 0x000fe2000801000f */
[----:B------:R-:W-:Y:S02]  /*d230*/  FMNMX3.FTZ R27, R27, R196, R191, !PT ;  /* 0x000000c41b1b7276 */ /* 0x000fe400078100bf */
[----:B------:R-:W-:Y:S02]  /*d240*/  FSEL R188, R32, -INF , !P3 ;  /* 0xff80000020bc7808 */ /* 0x000fe40005800000 */
[----:B------:R-:W-:Y:S02]  /*d250*/  ISETP.GE.AND P3, PT, R22, R208, PT ;  /* 0x000000d01600720c */ /* 0x000fe40003f66270 */
[----:B------:R-:W-:-:S02]  /*d260*/  FSEL R186, R33, -INF , !P5 ;  /* 0xff80000021ba7808 */ /* 0x000fc40006800000 */
[----:B------:R-:W-:Y:S02]  /*d270*/  FMNMX3.FTZ R27, R27, R190, R189, !PT ;  /* 0x000000be1b1b7276 */ /* 0x000fe400078100bd */
[----:B------:R-:W-:Y:S02]  /*d280*/  FSEL R185, R13, -INF , !P3 ;  /* 0xff8000000db97808 */ /* 0x000fe40005800000 */
[----:B------:R-:W-:Y:S02]  /*d290*/  FMNMX3.FTZ R27, R27, R188, R186, !PT ;  /* 0x000000bc1b1b7276 */ /* 0x000fe400078100ba */
[----:B------:R-:W-:Y:S02]  /*d2a0*/  FMNMX3.FTZ R13, R200, R8, R6, !PT ;  /* 0x00000008c80d7276 */ /* 0x000fe40007810006 */
[----:B------:R-:W-:Y:S02]  /*d2b0*/  ISETP.GE.AND P3, PT, R12, R2, PT ;  /* 0x000000020c00720c */ /* 0x000fe40003f66270 */
[----:B------:R-:W-:-:S02]  /*d2c0*/  FMNMX3.FTZ R12, R27, R184, R185, !PT ;  /* 0x000000b81b0c7276 */ /* 0x000fc400078100b9 */
[----:B------:R-:W-:Y:S02]  /*d2d0*/  FMNMX3.FTZ R13, R13, R5, R4, !PT ;  /* 0x000000050d0d7276 */ /* 0x000fe40007810004 */
[----:B------:R-:W-:Y:S02]  /*d2e0*/  FSEL R168, R168, -INF , !P1 ;  /* 0xff800000a8a87808 */ /* 0x000fe40004800000 */
[----:B------:R-:W-:Y:S02]  /*d2f0*/  FSEL R173, R173, -INF , !P4 ;  /* 0xff800000adad7808 */ /* 0x000fe40006000000 */
[-C--:B------:R-:W-:Y:S02]  /*d300*/  ISETP.GE.AND P5, PT, R20, R2.reuse, PT ;  /* 0x000000021400720c */ /* 0x080fe40003fa6270 */
[-C--:B------:R-:W-:Y:S02]  /*d310*/  ISETP.GE.AND P1, PT, R23, R2.reuse, PT ;  /* 0x000000021700720c */ /* 0x080fe40003f26270 */
[----:B------:R-:W-:-:S02]  /*d320*/  ISETP.GE.AND P4, PT, R22, R2, PT ;  /* 0x000000021600720c */ /* 0x000fc40003f86270 */
[----:B------:R-:W1:Y:S01]  /*d330*/  SHFL.BFLY PT, R2, R12, 0x2, 0x1f ;  /* 0x0c401f000c027f89 */ /* 0x000e6200000e0000 */
[----:B------:R-:W-:Y:S02]  /*d340*/  FMNMX3.FTZ R13, R13, R199, R197, !PT ;  /* 0x000000c70d0d7276 */ /* 0x000fe400078100c5 */
[----:B------:R-:W-:Y:S02]  /*d350*/  FSEL R172, R172, -INF , !P6 ;  /* 0xff800000acac7808 */ /* 0x000fe40007000000 */
[----:B------:R-:W-:Y:S02]  /*d360*/  FMNMX3.FTZ R13, R13, R198, R168, !PT ;  /* 0x000000c60d0d7276 */ /* 0x000fe400078100a8 */
[----:B------:R-:W-:Y:S02]  /*d370*/  FSEL R175, R170, -INF , !P2 ;  /* 0xff800000aaaf7808 */ /* 0x000fe40005000000 */
[----:B------:R-:W-:Y:S02]  /*d380*/  FSEL R174, R171, -INF , !P5 ;  /* 0xff800000abae7808 */ /* 0x000fe40006800000 */
[----:B------:R-:W-:-:S02]  /*d390*/  FMNMX3.FTZ R13, R13, R173, R172, !PT ;  /* 0x000000ad0d0d7276 */ /* 0x000fc400078100ac */
[----:B------:R-:W-:Y:S02]  /*d3a0*/  FSEL R183, R34, -INF , !P3 ;  /* 0xff80000022b77808 */ /* 0x000fe40005800000 */
[----:B------:R-:W-:Y:S02]  /*d3b0*/  FSEL R182, R35, -INF , !P1 ;  /* 0xff80000023b67808 */ /* 0x000fe40004800000 */
[----:B------:R-:W-:Y:S02]  /*d3c0*/  FMNMX3.FTZ R13, R13, R175, R174, !PT ;  /* 0x000000af0d0d7276 */ /* 0x000fe400078100ae */
[----:B------:R-:W-:Y:S02]  /*d3d0*/  FSEL R180, R14, -INF , !P0 ;  /* 0xff8000000eb47808 */ /* 0x000fe40004000000 */
[----:B------:R-:W-:Y:S02]  /*d3e0*/  FSEL R179, R15, -INF , !P4 ;  /* 0xff8000000fb37808 */ /* 0x000fe40006000000 */
[----:B------:R-:W-:-:S02]  /*d3f0*/  FMNMX3.FTZ R3, R13, R183, R182, !PT ;  /* 0x000000b70d037276 */ /* 0x000fc400078100b6 */
[----:B-1----:R-:W-:Y:S01]  /*d400*/  FMNMX.FTZ R13, R12, R2, !PT ;  /* 0x000000020c0d7209 */ /* 0x002fe20007810000 */
[----:B------:R-:W-:Y:S01]  /*d410*/  IMAD.U32 R12, RZ, RZ, UR4 ;  /* 0x00000004ff0c7e24 */ /* 0x000fe2000f8e00ff */
[----:B------:R-:W-:Y:S01]  /*d420*/  FMNMX3.FTZ R3, R3, R180, R179, !PT ;  /* 0x000000b403037276 */ /* 0x000fe200078100b3 */
[----:B------:R-:W-:Y:S01]  /*d430*/  UIADD3 UR4, UPT, UPT, UR30, 0x78dde6e4, URZ ;  /* 0x78dde6e41e047890 */ /* 0x000fe2000fffe0ff */
[----:B------:R-:W-:Y:S01]  /*d440*/  MOV R208, 0x20 ;  /* 0x0000002000d07802 */ /* 0x000fe20000000f00 */
[----:B------:R-:W1:Y:S01]  /*d450*/  SHFL.BFLY PT, R164, R13, 0x1, 0x1f ;  /* 0x0c201f000da47f89 */ /* 0x000e6200000e0000 */
[----:B------:R-:W-:Y:S02]  /*d460*/  LOP3.LUT R12, R12, UR31, R237, 0x96, !PT ;  /* 0x0000001f0c0c7c12 */ /* 0x000fe4000f8e96ed */
[----:B------:R-:W-:Y:S01]  /*d470*/  IADD3 R16, PT, PT, R0, 0x18000, RZ ;  /* 0x0001800000107810 */ /* 0x000fe20007ffe0ff */
[----:B------:R-:W3:Y:S02]  /*d480*/  SHFL.BFLY PT, R2, R3, 0x2, 0x1f ;  /* 0x0c401f0003027f89 */ /* 0x000ee400000e0000 */
[----:B------:R-:W-:-:S05]  /*d490*/  IMAD.WIDE.U32 R216, R12, -0x326172a9, RZ ;  /* 0xcd9e8d570cd87825 */ /* 0x000fca00078e00ff */
[----:B------:R-:W-:Y:S02]  /*d4a0*/  LOP3.LUT R12, R240, UR11, R217, 0x96, !PT ;  /* 0x0000000bf00c7c12 */ /* 0x000fe4000f8e96d9 */
[----:B------:R-:W-:-:S05]  /*d4b0*/  LOP3.LUT R216, R216, UR10, R229, 0x96, !PT ;  /* 0x0000000ad8d87c12 */ /* 0x000fca000f8e96e5 */
[----:B------:R-:W-:Y:S01]  /*d4c0*/  IMAD.WIDE.U32 R216, R216, -0x2daee0ad, RZ ;  /* 0xd2511f53d8d87825 */ /* 0x000fe200078e00ff */
[----:B-1----:R-:W-:-:S03]  /*d4d0*/  FMNMX.FTZ R164, R13, R164, !PT ;  /* 0x000000a40da47209 */ /* 0x002fc60007810000 */
[----:B------:R-:W-:Y:S01]  /*d4e0*/  IMAD.WIDE.U32 R12, R12, -0x2daee0ad, RZ ;  /* 0xd2511f530c0c7825 */ /* 0x000fe200078e00ff */
[----:B---3--:R-:W-:-:S03]  /*d4f0*/  FMNMX.FTZ R2, R3, R2, !PT ;  /* 0x0000000203027209 */ /* 0x008fc60007810000 */
[C---:B--2---:R-:W-:Y:S01]  /*d500*/  FMUL.FTZ R187, R164.reuse, UR21 ;  /* 0x00000015a4bb7c20 */ /* 0x044fe20008410000 */
[----:B------:R-:W-:Y:S02]  /*d510*/  FSETP.NEU.FTZ.AND P1, PT, R164, -INF , PT ;  /* 0xff800000a400780b */ /* 0x000fe40003f3d000 */
[----:B------:R-:W-:Y:S01]  /*d520*/  LOP3.LUT R218, R12, UR15, R217, 0x96, !PT ;  /* 0x0000000f0cda7c12 */ /* 0x000fe2000f8e96d9 */
[----:B------:R-:W1:Y:S01]  /*d530*/  SHFL.BFLY PT, R3, R2, 0x1, 0x1f ;  /* 0x0c201f0002037f89 */ /* 0x000e6200000e0000 */
[----:B------:R-:W-:Y:S02]  /*d540*/  FSEL R187, R187, RZ, P1 ;  /* 0x000000ffbbbb7208 */ /* 0x000fe40000800000 */
[----:B------:R-:W-:Y:S01]  /*d550*/  FSEL R207, R164, RZ, P1 ;  /* 0x000000ffa4cf7208 */ /* 0x000fe20000800000 */
[----:B------:R-:W-:-:S04]  /*d560*/  IMAD.WIDE.U32 R218, R218, -0x326172a9, RZ ;  /* 0xcd9e8d57dada7825 */ /* 0x000fc800078e00ff */
[----:B------:R-:W-:Y:S01]  /*d570*/  FFMA.FTZ R206, R10, UR21, -R187 ;  /* 0x000000150ace7c23 */ /* 0x000fe200080108bb */
[----:B------:R-:W-:Y:S01]  /*d580*/  LOP3.LUT R10, R234, UR16, R13, 0x96, !PT ;  /* 0x00000010ea0a7c12 */ /* 0x000fe2000f8e960d */
[----:B------:R-:W-:Y:S01]  /*d590*/  FADD.FTZ R207, R201, -R207 ;  /* 0x800000cfc9cf7221 */ /* 0x000fe20000010000 */
[--C-:B------:R-:W-:Y:S01]  /*d5a0*/  FFMA.FTZ R195, R11, UR21, -R187.reuse ;  /* 0x000000150bc37c23 */ /* 0x100fe200080108bb */
[--C-:B------:R-:W-:Y:S01]  /*d5b0*/  FFMA.FTZ R167, R7, UR21, -R187.reuse ;  /* 0x0000001507a77c23 */ /* 0x100fe200080108bb */
[----:B------:R-:W-:Y:S01]  /*d5c0*/  FFMA.FTZ R192, R9, UR21, -R187 ;  /* 0x0000001509c07c23 */ /* 0x000fe200080108bb */
[----:B------:R-:W-:-:S04]  /*d5d0*/  IMAD.WIDE.U32 R170, R10, -0x326172a9, RZ ;  /* 0xcd9e8d570aaa7825 */ /* 0x000fc800078e00ff */
[----:B------:R-:W-:Y:S01]  /*d5e0*/  FMUL.FTZ R207, R207, UR21 ;  /* 0x00000015cfcf7c20 */ /* 0x000fe20008410000 */
[----:B------:R-:W-:Y:S01]  /*d5f0*/  MUFU.EX2 R206, R206 ;  /* 0x000000ce00ce7308 */ /* 0x000fe20000000800 */
[----:B------:R-:W-:Y:S01]  /*d600*/  FFMA.FTZ R209, R209, UR21, -R187 ;  /* 0x00000015d1d17c23 */ /* 0x000fe200080108bb */
[----:B------:R-:W-:Y:S01]  /*d610*/  LDSM.16.MT88.4 R12, [R0+0x18000] ;  /* 0x01800000000c783b */ /* 0x000fe20000004200 */
[----:B------:R-:W-:Y:S01]  /*d620*/  LOP3.LUT R10, R228, UR9, R171, 0x96, !PT ;  /* 0x00000009e40a7c12 */ /* 0x000fe2000f8e96ab */
[----:B------:R-:W-:Y:S01]  /*d630*/  FFMA.FTZ R221, R196, UR21, -R187 ;  /* 0x00000015c4dd7c23 */ /* 0x000fe200080108bb */
[----:B------:R-:W-:Y:S01]  /*d640*/  LOP3.LUT R170, R170, UR4, R219, 0x96, !PT ;  /* 0x00000004aaaa7c12 */ /* 0x000fe2000f8e96db */
[--C-:B------:R-:W-:Y:S01]  /*d650*/  FFMA.FTZ R219, R210, UR21, -R187.reuse ;  /* 0x00000015d2db7c23 */ /* 0x100fe200080108bb */
[----:B------:R-:W-:Y:S01]  /*d660*/  FFMA.FTZ R222, R191, UR21, -R187 ;  /* 0x00000015bfde7c23 */ /* 0x000fe200080108bb */
[----:B------:R-:W-:Y:S01]  /*d670*/  IMAD.WIDE.U32 R10, R10, -0x2daee0ad, RZ ;  /* 0xd2511f530a0a7825 */ /* 0x000fe200078e00ff */
[----:B------:R-:W2:Y:S01]  /*d680*/  MUFU.EX2 R207, R207 ;  /* 0x000000cf00cf7308 */ /* 0x000ea20000000800 */
[----:B-1----:R-:W-:-:S02]  /*d690*/  FMNMX.FTZ R3, R2, R3, !PT ;  /* 0x0000000302037209 */ /* 0x002fc40007810000 */
[----:B------:R-:W-:Y:S01]  /*d6a0*/  FFMA.FTZ R242, R190, UR21, -R187 ;  /* 0x00000015bef27c23 */ /* 0x000fe200080108bb */
[----:B------:R-:W-:Y:S01]  /*d6b0*/  IMAD.WIDE.U32 R170, R170, -0x2daee0ad, RZ ;  /* 0xd2511f53aaaa7825 */ /* 0x000fe200078e00ff */
[----:B------:R-:W-:-:S03]  /*d6c0*/  LOP3.LUT R216, R216, UR14, R11, 0x96, !PT ;  /* 0x0000000ed8d87c12 */ /* 0x000fc6000f8e960b */
[----:B------:R-:W-:Y:S01]  /*d6d0*/  FFMA.FTZ R243, R189, UR21, -R187 ;  /* 0x00000015bdf37c23 */ /* 0x000fe200080108bb */
[C---:B------:R-:W-:Y:S01]  /*d6e0*/  FSETP.NEU.FTZ.AND P0, PT, R3.reuse, -INF , PT ;  /* 0xff8000000300780b */ /* 0x040fe20003f1d000 */
[C---:B------:R-:W-:Y:S01]  /*d6f0*/  FMUL.FTZ R181, R3.reuse, UR21 ;  /* 0x0000001503b57c20 */ /* 0x040fe20008410000 */
[----:B------:R-:W-:Y:S01]  /*d700*/  LOP3.LUT R10, R10, UR13, R171, 0x96, !PT ;  /* 0x0000000d0a0a7c12 */ /* 0x000fe2000f8e96ab */
[----:B------:R-:W-:Y:S01]  /*d710*/  IMAD.WIDE.U32 R216, R216, -0x326172a9, RZ ;  /* 0xcd9e8d57d8d87825 */ /* 0x000fe200078e00ff */
[----:B------:R-:W-:Y:S01]  /*d720*/  FSEL R205, R3, RZ, P0 ;  /* 0x000000ff03cd7208 */ /* 0x000fe20000000000 */
[----:B------:R-:W-:Y:S01]  /*d730*/  MUFU.EX2 R195, R195 ;  /* 0x000000c300c37308 */ /* 0x000fe20000000800 */
[----:B------:R-:W-:Y:S01]  /*d740*/  R2P PR, R213, 0x6 ;  /* 0x00000006d5007804 */ /* 0x000fe20000000000 */
[----:B------:R-:W-:Y:S01]  /*d750*/  IMAD.WIDE.U32 R10, R10, -0x326172a9, RZ ;  /* 0xcd9e8d570a0a7825 */ /* 0x000fe200078e00ff */
[----:B------:R-:W-:-:S03]  /*d760*/  FSEL R181, R181, RZ, P0 ;  /* 0x000000ffb5b57208 */ /* 0x000fc60000000000 */
[----:B------:R-:W-:Y:S01]  /*d770*/  FADD.FTZ R205, R200, -R205 ;  /* 0x800000cdc8cd7221 */ /* 0x000fe20000010000 */
[----:B------:R-:W-:Y:S01]  /*d780*/  FFMA.FTZ R249, R188, UR21, -R187 ;  /* 0x00000015bcf97c23 */ /* 0x000fe200080108bb */
[----:B------:R-:W-:Y:S01]  /*d790*/  SEL R208, R208, 0xffffffe0, !P1 ;  /* 0xffffffe0d0d07807 */ /* 0x000fe20004800000 */
[-C--:B--2---:R-:W-:Y:S01]  /*d7a0*/  FMUL.FTZ R24, R44, R207.reuse ;  /* 0x000000cf2c187220 */ /* 0x084fe20000410000 */
[----:B------:R-:W-:Y:S01]  /*d7b0*/  FMUL.FTZ R205, R205, UR21 ;  /* 0x00000015cdcd7c20 */ /* 0x000fe20008410000 */
[--C-:B------:R-:W-:Y:S01]  /*d7c0*/  FFMA.FTZ R166, R8, UR21, -R181.reuse ;  /* 0x0000001508a67c23 */ /* 0x100fe200080108b5 */
[----:B------:R-:W-:Y:S01]  /*d7d0*/  IADD3 R177, PT, PT, R0, R208, RZ ;  /* 0x000000d000b17210 */ /* 0x000fe20007ffe0ff */
[----:B------:R-:W1:Y:S01]  /*d7e0*/  LDC R8, c[0x0][0x4f8] ;  /* 0x00013e00ff087b82 */ /* 0x000e620000000800 */
[----:B------:R-:W-:Y:S01]  /*d7f0*/  PRMT R2, R10, 0x7773, RZ ;  /* 0x000077730a027816 */ /* 0x000fe200000000ff */
[--C-:B------:R-:W-:Y:S01]  /*d800*/  FFMA.FTZ R165, R6, UR21, -R181.reuse ;  /* 0x0000001506a57c23 */ /* 0x100fe200080108b5 */
[----:B------:R-:W2:Y:S01]  /*d810*/  MUFU.EX2 R205, R205 ;  /* 0x000000cd00cd7308 */ /* 0x000ea20000000800 */
[----:B------:R-:W-:Y:S01]  /*d820*/  @P2 IADD3 R176, PT, PT, R16, -0x40, RZ ;  /* 0xffffffc010b02810 */ /* 0x000fe20007ffe0ff */
[----:B------:R-:W-:Y:S01]  /*d830*/  LDSM.16.MT88.4 R20, [R177+0x18000] ;  /* 0x01800000b114783b */ /* 0x000fe20000004200 */
[----:B------:R-:W-:Y:S01]  /*d840*/  PRMT R7, R10, 0x7772, RZ ;  /* 0x000077720a077816 */ /* 0x000fe200000000ff */
[----:B------:R-:W-:Y:S01]  /*d850*/  FFMA.FTZ R204, R4, UR21, -R181 ;  /* 0x0000001504cc7c23 */ /* 0x000fe200080108b5 */
[----:B------:R-:W-:Y:S01]  /*d860*/  LOP3.LUT R9, R216, UR7, R11, 0x96, !PT ;  /* 0x00000007d8097c12 */ /* 0x000fe2000f8e960b */
[----:B------:R-:W3:Y:S01]  /*d870*/  LDSM.16.MT88.4 R28, [R176] ;  /* 0x00000000b01c783b */ /* 0x000ee20000004200 */
[----:B------:R-:W-:Y:S01]  /*d880*/  PRMT R7, R7, 0x5410, R2 ;  /* 0x0000541007077816 */ /* 0x000fe20000000002 */
[----:B------:R-:W-:Y:S01]  /*d890*/  FFMA.FTZ R2, R5, UR21, -R181 ;  /* 0x0000001505027c23 */ /* 0x000fe200080108b5 */
[----:B------:R-:W-:Y:S01]  /*d8a0*/  LOP3.LUT R5, R9, 0xffff, RZ, 0xc0, !PT ;  /* 0x0000ffff09057812 */ /* 0x000fe200078ec0ff */
[-C--:B------:R-:W-:Y:S01]  /*d8b0*/  FMUL.FTZ R25, R45, R207.reuse ;  /* 0x000000cf2d197220 */ /* 0x080fe20000410000 */
[----:B------:R-:W-:Y:S01]  /*d8c0*/  MUFU.EX2 R192, R192 ;  /* 0x000000c000c07308 */ /* 0x000fe20000000800 */
[----:B------:R-:W-:Y:S01]  /*d8d0*/  MOV R11, R10 ;  /* 0x0000000a000b7202 */ /* 0x000fe20000000f00 */
[-C--:B------:R-:W-:Y:S01]  /*d8e0*/  FMUL.FTZ R16, R36, R207.reuse ;  /* 0x000000cf24107220 */ /* 0x080fe20000410000 */
[----:B------:R-:W-:Y:S01]  /*d8f0*/  PRMT R6, R10, 0x7771, RZ ;  /* 0x000077710a067816 */ /* 0x000fe200000000ff */
[----:B------:R-:W-:Y:S01]  /*d900*/  FMUL.FTZ R17, R37, R207 ;  /* 0x000000cf25117220 */ /* 0x000fe20000410000 */
[----:B------:R-:W-:Y:S01]  /*d910*/  LOP3.LUT R10, R9, 0xff, RZ, 0xc0, !PT ;  /* 0x000000ff090a7812 */ /* 0x000fe200078ec0ff */
[-C--:B--2---:R-:W-:Y:S01]  /*d920*/  FMUL.FTZ R26, R46, R205.reuse ;  /* 0x000000cd2e1a7220 */ /* 0x084fe20000410000 */
[-C--:B------:R-:W-:Y:S01]  /*d930*/  FMUL.FTZ R27, R47, R205.reuse ;  /* 0x000000cd2f1b7220 */ /* 0x080fe20000410000 */
[----:B------:R-:W2:Y:S01]  /*d940*/  MUFU.EX2 R167, R167 ;  /* 0x000000a700a77308 */ /* 0x000ea20000000800 */
[----:B------:R-:W-:Y:S01]  /*d950*/  LDSM.16.MT88.4 R44, [R0+0x1a000] ;  /* 0x01a00000002c783b */ /* 0x000fe20000004200 */
[----:B------:R-:W-:Y:S01]  /*d960*/  SHF.R.U32.HI R5, RZ, 0x8, R5 ;  /* 0x00000008ff057819 */ /* 0x000fe20000011605 */
[-C--:B------:R-:W-:Y:S01]  /*d970*/  FMUL.FTZ R18, R38, R205.reuse ;  /* 0x000000cd26127220 */ /* 0x080fe20000410000 */
[----:B-1----:R-:W-:Y:S01]  /*d980*/  LOP3.LUT R178, R8, 0xff, RZ, 0xc0, !PT ;  /* 0x000000ff08b27812 */ /* 0x002fe200078ec0ff */
[----:B------:R-:W-:Y:S01]  /*d990*/  FMUL.FTZ R19, R39, R205 ;  /* 0x000000cd27137220 */ /* 0x000fe20000410000 */
[----:B------:R-:W-:Y:S01]  /*d9a0*/  PRMT R8, R9, 0x7632, R8 ;  /* 0x0000763209087816 */ /* 0x000fe20000000008 */
[-C--:B------:R-:W-:Y:S01]  /*d9b0*/  FMUL.FTZ R48, R48, R207.reuse ;  /* 0x000000cf30307220 */ /* 0x080fe20000410000 */
[----:B------:R-:W-:Y:S01]  /*d9c0*/  MUFU.EX2 R166, R166 ;  /* 0x000000a600a67308 */ /* 0x000fe20000000800 */
[----:B------:R-:W-:Y:S01]  /*d9d0*/  IADD3 R208, PT, PT, R208, R176, RZ ;  /* 0x000000b0d0d07210 */ /* 0x000fe20007ffe0ff */
[----:B------:R-:W-:Y:S01]  /*d9e0*/  IMAD R178, R178, 0x10000, R178 ;  /* 0x00010000b2b27824 */ /* 0x000fe200078e02b2 */
[----:B------:R-:W-:Y:S01]  /*d9f0*/  PRMT R4, R10, 0x5410, R5 ;  /* 0x000054100a047816 */ /* 0x000fe20000000005 */
[----:B------:R-:W-:Y:S01]  /*da00*/  FMUL.FTZ R49, R49, R207 ;  /* 0x000000cf31317220 */ /* 0x000fe20000410000 */
[----:B------:R-:W-:Y:S01]  /*da10*/  LOP3.LUT R11, R11, 0xff, RZ, 0xc0, !PT ;  /* 0x000000ff0b0b7812 */ /* 0x000fe200078ec0ff */
[----:B------:R-:W1:Y:S01]  /*da20*/  LDSM.16.MT88.4 R36, [R208] ;  /* 0x00000000d024783b */ /* 0x000e620000004200 */
[----:B------:R-:W-:Y:S01]  /*da30*/  SHF.R.U32.HI R5, RZ, 0x18, R9 ;  /* 0x00000018ff057819 */ /* 0x000fe20000011609 */
[----:B------:R-:W4:Y:S01]  /*da40*/  MUFU.EX2 R165, R165 ;  /* 0x000000a500a57308 */ /* 0x000f220000000800 */
[----:B------:R-:W-:Y:S01]  /*da50*/  LOP3.LUT R8, R8, 0xff, RZ, 0xc0, !PT ;  /* 0x000000ff08087812 */ /* 0x000fe200078ec0ff */
[-C--:B------:R-:W-:Y:S01]  /*da60*/  FMUL.FTZ R50, R50, R205.reuse ;  /* 0x000000cd32327220 */ /* 0x080fe20000410000 */
[----:B------:R-:W-:Y:S01]  /*da70*/  PRMT R6, R11, 0x5410, R6 ;  /* 0x000054100b067816 */ /* 0x000fe20000000006 */
[----:B------:R-:W-:Y:S01]  /*da80*/  FMUL.FTZ R51, R51, R205 ;  /* 0x000000cd33337220 */ /* 0x000fe20000410000 */
[----:B------:R-:W-:Y:S01]  /*da90*/  LOP3.LUT R7, R7, 0xff00ff, RZ, 0xc0, !PT ;  /* 0x00ff00ff07077812 */ /* 0x000fe200078ec0ff */
[-C--:B------:R-:W-:Y:S01]  /*daa0*/  FMUL.FTZ R40, R40, R207.reuse ;  /* 0x000000cf28287220 */ /* 0x080fe20000410000 */
[----:B------:R-:W-:Y:S01]  /*dab0*/  PRMT R5, R8, 0x5410, R5 ;  /* 0x0000541008057816 */ /* 0x000fe20000000005 */
[----:B------:R-:W-:Y:S01]  /*dac0*/  MUFU.EX2 R2, R2 ;  /* 0x0000000200027308 */ /* 0x000fe20000000800 */
[--C-:B------:R-:W-:Y:S01]  /*dad0*/  HSET2.LE.AND R6, R6, R178.reuse, PT ;  /* 0x000000b206067233 */ /* 0x100fe20003803000 */
[----:B------:R-:W-:Y:S01]  /*dae0*/  FMUL.FTZ R41, R41, R207 ;  /* 0x000000cf29297220 */ /* 0x000fe20000410000 */
[--C-:B------:R-:W-:Y:S01]  /*daf0*/  HSET2.LE.AND R7, R7, R178.reuse, PT ;  /* 0x000000b207077233 */ /* 0x100fe20003803000 */
[-C--:B------:R-:W-:Y:S01]  /*db00*/  FMUL.FTZ R42, R42, R205.reuse ;  /* 0x000000cd2a2a7220 */ /* 0x080fe20000410000 */
[--C-:B------:R-:W-:Y:S01]  /*db10*/  HSET2.LE.AND R4, R4, R178.reuse, PT ;  /* 0x000000b204047233 */ /* 0x100fe20003803000 */
[----:B------:R-:W-:Y:S01]  /*db20*/  FMUL.FTZ R43, R43, R205 ;  /* 0x000000cd2b2b7220 */ /* 0x000fe20000410000 */
[----:B------:R-:W-:Y:S01]  /*db30*/  HSET2.LE.AND R5, R5, R178, PT ;  /* 0x000000b205057233 */ /* 0x000fe20003803000 */
[----:B------:R-:W5:Y:S01]  /*db40*/  MUFU.EX2 R204, R204 ;  /* 0x000000cc00cc7308 */ /* 0x000f620000000800 */
[----:B--2---:R-:W-:Y:S01]  /*db50*/  F2FP.BF16.F32.PACK_AB R11, R167, R192 ;  /* 0x000000c0a70b723e */ /* 0x004fe200000010ff */
[-C--:B------:R-:W-:Y:S01]  /*db60*/  FMUL.FTZ R64, R64, R207.reuse ;  /* 0x000000cf40407220 */ /* 0x080fe20000410000 */
[----:B------:R-:W-:Y:S01]  /*db70*/  F2FP.BF16.F32.PACK_AB R9, R195, R206 ;  /* 0x000000cec309723e */ /* 0x000fe200000010ff */
[----:B------:R-:W-:Y:S01]  /*db80*/  FMUL.FTZ R65, R65, R207 ;  /* 0x000000cf41417220 */ /* 0x000fe20000410000 */
[----:B----4-:R-:W-:Y:S01]  /*db90*/  F2FP.BF16.F32.PACK_AB R8, R165, R166 ;  /* 0x000000a6a508723e */ /* 0x010fe200000010ff */
[-C--:B------:R-:W-:Y:S01]  /*dba0*/  FMUL.FTZ R66, R66, R205.reuse ;  /* 0x000000cd42427220 */ /* 0x080fe20000410000 */
        /* <DEDUP_REMOVED lines=9> */
[----:B------:R-:W-:Y:S01]  /*dc40*/  LDSM.16.MT88.4 R52, [R177+0x1a000] ;  /* 0x01a00000b134783b */ /* 0x000fe20000004200 */
[----:B-----5:R-:W-:Y:S01]  /*dc50*/  F2FP.BF16.F32.PACK_AB R10, R204, R2 ;  /* 0x00000002cc0a723e */ /* 0x020fe200000010ff */
[----:B------:R-:W-:Y:S01]  /*dc60*/  FMUL.FTZ R57, R57, R207 ;  /* 0x000000cf39397220 */ /* 0x000fe20000410000 */
[-C--:B------:R-:W-:Y:S01]  /*dc70*/  FMUL.FTZ R58, R58, R205.reuse ;  /* 0x000000cd3a3a7220 */ /* 0x080fe20000410000 */
[----:B------:R-:W-:Y:S01]  /*dc80*/  FMUL.FTZ R59, R59, R205 ;  /* 0x000000cd3b3b7220 */ /* 0x000fe20000410000 */
[----:B------:R-:W-:Y:S01]  /*dc90*/  LOP3.LUT R7, R10, R7, RZ, 0xc0, !PT ;  /* 0x000000070a077212 */ /* 0x000fe200078ec0ff */
[-C--:B------:R-:W-:Y:S01]  /*dca0*/  FMUL.FTZ R88, R88, R207.reuse ;  /* 0x000000cf58587220 */ /* 0x080fe20000410000 */
[----:B------:R-:W-:Y:S01]  /*dcb0*/  FMUL.FTZ R89, R89, R207 ;  /* 0x000000cf59597220 */ /* 0x000fe20000410000 */
[-C--:B------:R-:W-:Y:S01]  /*dcc0*/  FMUL.FTZ R90, R90, R205.reuse ;  /* 0x000000cd5a5a7220 */ /* 0x080fe20000410000 */
[----:B------:R-:W-:Y:S01]  /*dcd0*/  FMUL.FTZ R91, R91, R205 ;  /* 0x000000cd5b5b7220 */ /* 0x000fe20000410000 */
[-C--:B------:R-:W-:Y:S01]  /*dce0*/  FMUL.FTZ R80, R80, R207.reuse ;  /* 0x000000cf50507220 */ /* 0x080fe20000410000 */
        /* <DEDUP_REMOVED lines=31> */
[----:B------:R-:W3:Y:S01]  /*dee0*/  LDSM.16.MT88.4 R60, [R176+0x2000] ;  /* 0x00200000b03c783b */ /* 0x000ee20000004200 */
[----:B------:R-:W-:Y:S01]  /*def0*/  FMUL.FTZ R131, R131, R205 ;  /* 0x000000cd83837220 */ /* 0x000fe20000410000 */
[C---:B-1----:R-:W-:Y:S01]  /*df00*/  HMMA.16816.F32.BF16 R32, R4.reuse, R36, R32 ;  /* 0x000000240420723c */ /* 0x042fe20000041820 */
[-C--:B------:R-:W-:Y:S01]  /*df10*/  FMUL.FTZ R120, R120, R207.reuse ;  /* 0x000000cf78787220 */ /* 0x080fe20000410000 */
[----:B------:R-:W-:Y:S01]  /*df20*/  FMUL.FTZ R121, R121, R207 ;  /* 0x000000cf79797220 */ /* 0x000fe20000410000 */
[-C--:B------:R-:W-:Y:S01]  /*df30*/  FMUL.FTZ R122, R122, R205.reuse ;  /* 0x000000cd7a7a7220 */ /* 0x080fe20000410000 */
[----:B------:R-:W-:Y:S01]  /*df40*/  FMUL.FTZ R123, R123, R205 ;  /* 0x000000cd7b7b7220 */ /* 0x000fe20000410000 */
[----:B------:R-:W-:Y:S01]  /*df50*/  FFMA.FTZ R216, R203, UR21, -R187 ;  /* 0x00000015cbd87c23 */ /* 0x000fe200080108bb */
[-C--:B------:R-:W-:Y:S01]  /*df60*/  FMUL.FTZ R112, R112, R207.reuse ;  /* 0x000000cf70707220 */ /* 0x080fe20000410000 */
[----:B------:R-:W-:Y:S01]  /*df70*/  FMUL.FTZ R113, R113, R207 ;  /* 0x000000cf71717220 */ /* 0x000fe20000410000 */
[C---:B------:R-:W-:Y:S01]  /*df80*/  HMMA.16816.F32.BF16 R40, R4.reuse, R44, R40 ;  /* 0x0000002c0428723c */ /* 0x040fe20000041828 */
        /* <DEDUP_REMOVED lines=14> */
[-C--:B------:R-:W-:Y:S01]  /*e070*/  FMUL.FTZ R9, R161, R207.reuse ;  /* 0x000000cfa1097220 */ /* 0x080fe20000410000 */
[C---:B------:R-:W-:Y:S01]  /*e080*/  HMMA.16816.F32.BF16 R36, R4.reuse, R38, R56 ;  /* 0x000000260424723c */ /* 0x040fe20000041838 */
[-C--:B------:R-:W-:Y:S01]  /*e090*/  FMUL.FTZ R56, R76, R207.reuse ;  /* 0x000000cf4c387220 */ /* 0x080fe20000410000 */
[----:B------:R-:W-:Y:S01]  /*e0a0*/  FMUL.FTZ R57, R77, R207 ;  /* 0x000000cf4d397220 */ /* 0x000fe20000410000 */
[-C--:B------:R-:W-:Y:S01]  /*e0b0*/  FMUL.FTZ R58, R78, R205.reuse ;  /* 0x000000cd4e3a7220 */ /* 0x080fe20000410000 */
[-C--:B------:R-:W-:Y:S01]  /*e0c0*/  FMUL.FTZ R59, R79, R205.reuse ;  /* 0x000000cd4f3b7220 */ /* 0x080fe20000410000 */
[-C--:B------:R-:W-:Y:S01]  /*e0d0*/  FMUL.FTZ R10, R162, R205.reuse ;  /* 0x000000cda20a7220 */ /* 0x080fe20000410000 */
[----:B------:R-:W4:Y:S01]  /*e0e0*/  LDSM.16.MT88.4 R76, [R0+0x1c000] ;  /* 0x01c00000004c783b */ /* 0x000f220000004200 */
[----:B------:R-:W-:Y:S01]  /*e0f0*/  FMUL.FTZ R11, R163, R205 ;  /* 0x000000cda30b7220 */ /* 0x000fe20000410000 */
[C---:B--2---:R-:W-:Y:S01]  /*e100*/  HMMA.16816.F32.BF16 R64, R4.reuse, R68, R64 ;  /* 0x000000440440723c */ /* 0x044fe20000041840 */
[--C-:B------:R-:W-:Y:S01]  /*e110*/  FFMA.FTZ R214, R198, UR21, -R181.reuse ;  /* 0x00000015c6d67c23 */ /* 0x100fe200080108b5 */
[----:B------:R-:W-:Y:S01]  /*e120*/  LDSM.16.MT88.4 R160, [R208+0x6000] ;  /* 0x00600000d0a0783b */ /* 0x000fe20000004200 */
[--C-:B------:R-:W-:Y:S01]  /*e130*/  FFMA.FTZ R210, R168, UR21, -R181.reuse ;  /* 0x00000015a8d27c23 */ /* 0x100fe200080108b5 */
[--C-:B------:R-:W-:Y:S01]  /*e140*/  FFMA.FTZ R220, R197, UR21, -R181.reuse ;  /* 0x00000015c5dc7c23 */ /* 0x100fe200080108b5 */
[----:B------:R-:W-:Y:S01]  /*e150*/  MUFU.EX2 R219, R219 ;  /* 0x000000db00db7308 */ /* 0x000fe20000000800 */
[-C--:B------:R-:W-:Y:S01]  /*e160*/  FMUL.FTZ R152, R152, R207.reuse ;  /* 0x000000cf98987220 */ /* 0x080fe20000410000 */
[-C--:B------:R-:W-:Y:S01]  /*e170*/  FMUL.FTZ R153, R153, R207.reuse ;  /* 0x000000cf99997220 */ /* 0x080fe20000410000 */
[C---:B------:R-:W-:Y:S01]  /*e180*/  HMMA.16816.F32.BF16 R68, R4.reuse, R70, R88 ;  /* 0x000000460444723c */ /* 0x040fe20000041858 */
[-C--:B------:R-:W-:Y:S01]  /*e190*/  FMUL.FTZ R88, R108, R207.reuse ;  /* 0x000000cf6c587220 */ /* 0x080fe20000410000 */
[----:B------:R-:W-:Y:S01]  /*e1a0*/  FMUL.FTZ R89, R109, R207 ;  /* 0x000000cf6d597220 */ /* 0x000fe20000410000 */
[-C--:B------:R-:W-:Y:S01]  /*e1b0*/  FMUL.FTZ R90, R110, R205.reuse ;  /* 0x000000cd6e5a7220 */ /* 0x080fe20000410000 */
[-C--:B------:R-:W-:Y:S01]  /*e1c0*/  FMUL.FTZ R91, R111, R205.reuse ;  /* 0x000000cd6f5b7220 */ /* 0x080fe20000410000 */
[----:B------:R-:W-:Y:S01]  /*e1d0*/  MUFU.EX2 R214, R214 ;  /* 0x000000d600d67308 */ /* 0x000fe20000000800 */
[----:B------:R-:W2:Y:S01]  /*e1e0*/  LDSM.16.MT88.4 R108, [R0+0x1e000] ;  /* 0x01e00000006c783b */ /* 0x000ea20000004200 */
[-C--:B------:R-:W-:Y:S01]  /*e1f0*/  FMUL.FTZ R154, R154, R205.reuse ;  /* 0x000000cd9a9a7220 */ /* 0x080fe20000410000 */
[C---:B---3--:R-:W-:Y:S01]  /*e200*/  HMMA.16816.F32.BF16 R56, R4.reuse, R60, R56 ;  /* 0x0000003c0438723c */ /* 0x048fe20000041838 */
[----:B------:R-:W-:Y:S01]  /*e210*/  FMUL.FTZ R155, R155, R205 ;  /* 0x000000cd9b9b7220 */ /* 0x000fe20000410000 */
[-C--:B------:R-:W-:Y:S01]  /*e220*/  FMUL.FTZ R156, R156, R207.reuse ;  /* 0x000000cf9c9c7220 */ /* 0x080fe20000410000 */
[----:B------:R-:W-:Y:S01]  /*e230*/  FMUL.FTZ R157, R157, R207 ;  /* 0x000000cf9d9d7220 */ /* 0x000fe20000410000 */
[-C--:B------:R-:W-:Y:S01]  /*e240*/  FMUL.FTZ R158, R158, R205.reuse ;  /* 0x000000cd9e9e7220 */ /* 0x080fe20000410000 */
[----:B------:R-:W3:Y:S01]  /*e250*/  MUFU.EX2 R210, R210 ;  /* 0x000000d200d27308 */ /* 0x000ee20000000800 */
[----:B------:R-:W-:Y:S01]  /*e260*/  FMUL.FTZ R159, R159, R205 ;  /* 0x000000cd9f9f7220 */ /* 0x000fe20000410000 */
[-C--:B------:R-:W-:Y:S01]  /*e270*/  FMUL.FTZ R144, R144, R207.reuse ;  /* 0x000000cf90907220 */ /* 0x080fe20000410000 */
[C---:B------:R-:W-:Y:S01]  /*e280*/  HMMA.16816.F32.BF16 R60, R4.reuse, R62, R80 ;  /* 0x0000003e043c723c */ /* 0x040fe20000041850 */
[-C--:B------:R-:W-:Y:S01]  /*e290*/  FMUL.FTZ R80, R100, R207.reuse ;  /* 0x000000cf64507220 */ /* 0x080fe20000410000 */
[----:B------:R-:W-:Y:S01]  /*e2a0*/  FMUL.FTZ R81, R101, R207 ;  /* 0x000000cf65517220 */ /* 0x000fe20000410000 */
[-C--:B------:R-:W-:Y:S01]  /*e2b0*/  FMUL.FTZ R82, R102, R205.reuse ;  /* 0x000000cd66527220 */ /* 0x080fe20000410000 */
[----:B------:R-:W-:Y:S01]  /*e2c0*/  FMUL.FTZ R83, R103, R205 ;  /* 0x000000cd67537220 */ /* 0x000fe20000410000 */
[----:B------:R-:W-:Y:S01]  /*e2d0*/  MUFU.EX2 R220, R220 ;  /* 0x000000dc00dc7308 */ /* 0x000fe20000000800 */
[----:B------:R-:W5:Y:S01]  /*e2e0*/  LDSM.16.MT88.4 R100, [R208+0x4000] ;  /* 0x00400000d064783b */ /* 0x000f620000004200 */
[----:B------:R-:W-:Y:S01]  /*e2f0*/  FMUL.FTZ R145, R145, R207 ;  /* 0x000000cf91917220 */ /* 0x000fe20000410000 */
[C---:B------:R-:W-:Y:S01]  /*e300*/  HMMA.16816.F32.BF16 R48, R4.reuse, R52, R48 ;  /* 0x000000340430723c */ /* 0x040fe20000041830 */
[-C--:B------:R-:W-:Y:S01]  /*e310*/  FMUL.FTZ R146, R146, R205.reuse ;  /* 0x000000cd92927220 */ /* 0x080fe20000410000 */
[----:B------:R-:W-:Y:S01]  /*e320*/  FMUL.FTZ R147, R147, R205 ;  /* 0x000000cd93937220 */ /* 0x000fe20000410000 */
[--C-:B------:R-:W-:Y:S01]  /*e330*/  FFMA.FTZ R244, R175, UR21, -R181.reuse ;  /* 0x00000015aff47c23 */ /* 0x100fe200080108b5 */
[--C-:B------:R-:W-:Y:S01]  /*e340*/  FFMA.FTZ R245, R174, UR21, -R181.reuse ;  /* 0x00000015aef57c23 */ /* 0x100fe200080108b5 */
[----:B------:R-:W-:Y:S01]  /*e350*/  MUFU.EX2 R242, R242 ;  /* 0x000000f200f27308 */ /* 0x000fe20000000800 */
[--C-:B------:R-:W-:Y:S01]  /*e360*/  FFMA.FTZ R246, R173, UR21, -R181.reuse ;  /* 0x00000015adf67c23 */ /* 0x100fe200080108b5 */
[--C-:B------:R-:W-:Y:S01]  /*e370*/  FFMA.FTZ R247, R172, UR21, -R181.reuse ;  /* 0x00000015acf77c23 */ /* 0x100fe200080108b5 */
[C---:B-1----:R-:W-:Y:S01]  /*e380*/  HMMA.16816.F32.BF16 R80, R4.reuse, R84, R80 ;  /* 0x000000540450723c */ /* 0x042fe20000041850 */
[----:B------:R-:W-:Y:S01]  /*e390*/  LDSM.16.MT88.4 R172, [R0+0x1d000] ;  /* 0x01d0000000ac783b */ /* 0x000fe20000004200 */
        /* <DEDUP_REMOVED lines=12> */
[----:B------:R-:W1:Y:S01]  /*e460*/  LDSM.16.MT88.4 R92, [R176+0x4000] ;  /* 0x00400000b05c783b */ /* 0x000e620000004200 */
[--C-:B------:R-:W-:Y:S01]  /*e470*/  FFMA.FTZ R252, R183, UR21, -R181.reuse ;  /* 0x00000015b7fc7c23 */ /* 0x100fe200080108b5 */
[C---:B------:R-:W-:Y:S01]  /*e480*/  HMMA.16816.F32.BF16 R84, R4.reuse, R86, R104 ;  /* 0x000000560454723c */ /* 0x040fe20000041868 */
[-C--:B------:R-:W-:Y:S01]  /*e490*/  FMUL.FTZ R104, R124, R207.reuse ;  /* 0x000000cf7c687220 */ /* 0x080fe20000410000 */
[----:B------:R-:W-:Y:S01]  /*e4a0*/  FMUL.FTZ R105, R125, R207 ;  /* 0x000000cf7d697220 */ /* 0x000fe20000410000 */
[-C--:B------:R-:W-:Y:S01]  /*e4b0*/  FMUL.FTZ R106, R126, R205.reuse ;  /* 0x000000cd7e6a7220 */ /* 0x080fe20000410000 */
[----:B------:R-:W-:Y:S01]  /*e4c0*/  FMUL.FTZ R107, R127, R205 ;  /* 0x000000cd7f6b7220 */ /* 0x000fe20000410000 */
[----:B------:R-:W-:Y:S01]  /*e4d0*/  MUFU.EX2 R245, R245 ;  /* 0x000000f500f57308 */ /* 0x000fe20000000800 */
[----:B------:R-:W1:Y:S01]  /*e4e0*/  LDSM.16.MT88.4 R124, [R176+0x6000] ;  /* 0x00600000b07c783b */ /* 0x000e620000004200 */
[----:B------:R-:W-:Y:S01]  /*e4f0*/  FFMA.FTZ R182, R182, UR21, -R181 ;  /* 0x00000015b6b67c23 */ /* 0x000fe200080108b5 */
[----:B----4-:R-:W-:Y:S01]  /*e500*/  HMMA.16816.F32.BF16 R72, R4, R76, R72 ;  /* 0x0000004c0448723c */ /* 0x010fe20000041848 */
[----:B------:R-:W-:Y:S01]  /*e510*/  FFMA.FTZ R206, R239, R207, R206 ;  /* 0x000000cfefce7223 */ /* 0x000fe200000100ce */
[----:B------:R-:W-:-:S03]  /*e520*/  FFMA.FTZ R166, R238, R205, R166 ;  /* 0x000000cdeea67223 */ /* 0x000fc600000100a6 */
[----:B------:R-:W-:Y:S01]  /*e530*/  MUFU.EX2 R221, R221 ;  /* 0x000000dd00dd7308 */ /* 0x000fe20000000800 */
        /* <DEDUP_REMOVED lines=10> */
[----:B--2---:R-:W-:Y:S01]  /*e5e0*/  HMMA.16816.F32.BF16 R104, R4, R108, R104 ;  /* 0x0000006c0468723c */ /* 0x004fe20000041868 */
[----:B------:R-:W-:-:S02]  /*e5f0*/  FADD.FTZ R165, R2, R165 ;  /* 0x000000a502a57221 */ /* 0x000fc40000010000 */
[----:B------:R-:W-:Y:S02]  /*e600*/  FADD.FTZ R192, R167, R192 ;  /* 0x000000c0a7c07221 */ /* 0x000fe40000010000 */
[----:B------:R-:W-:Y:S01]  /*e610*/  MUFU.EX2 R246, R246 ;  /* 0x000000f600f67308 */ /* 0x000fe20000000800 */
[----:B------:R-:W-:Y:S02]  /*e620*/  FADD.FTZ R204, R204, R165 ;  /* 0x000000a5cccc7221 */ /* 0x000fe40000010000 */
[C---:B------:R-:W-:Y:S01]  /*e630*/  HMMA.16816.F32.BF16 R108, R4.reuse, R110, R128 ;  /* 0x0000006e046c723c */ /* 0x040fe20000041880 */
[----:B------:R-:W-:Y:S01]  /*e640*/  LOP3.LUT R128, R218, UR8, R217, 0x96, !PT ;  /* 0x00000008da807c12 */ /* 0x000fe2000f8e96d9 */
[----:B------:R-:W-:Y:S01]  /*e650*/  FFMA.FTZ R218, R199, UR21, -R181 ;  /* 0x00000015c7da7c23 */ /* 0x000fe200080108b5 */
[-C--:B------:R-:W-:Y:S01]  /*e660*/  FMUL.FTZ R130, R150, R205.reuse ;  /* 0x000000cd96827220 */ /* 0x080fe20000410000 */
[----:B------:R-:W-:Y:S01]  /*e670*/  FMUL.FTZ R131, R151, R205 ;  /* 0x000000cd97837220 */ /* 0x000fe20000410000 */
[----:B------:R2:W1:Y:S01]  /*e680*/  MUFU.EX2 R217, R209 ;  /* 0x000000d100d97308 */ /* 0x0004620000000800 */
[----:B------:R-:W-:Y:S01]  /*e690*/  IMAD.WIDE.U32 R128, R128, -0x2daee0ad, RZ ;  /* 0xd2511f5380807825 */ /* 0x000fe200078e00ff */
[----:B---3--:R-:W-:Y:S01]  /*e6a0*/  F2FP.BF16.F32.PACK_AB R151, R210, R214 ;  /* 0x000000d6d297723e */ /* 0x008fe200000010ff */
[C---:B-----5:R-:W-:Y:S05]  /*e6b0*/  HMMA.16816.F32.BF16 R96, R4.reuse, R100, R96 ;  /* 0x000000640460723c */ /* 0x060fea0000041860 */
[----:B------:R-:W3:Y:S03]  /*e6c0*/  MUFU.EX2 R218, R218 ;  /* 0x000000da00da7308 */ /* 0x000ee60000000800 */
[C---:B------:R-:W-:Y:S01]  /*e6d0*/  HMMA.16816.F32.BF16 R100, R4.reuse, R102, R120 ;  /* 0x000000660464723c */ /* 0x040fe20000041878 */
[-C--:B------:R-:W-:Y:S01]  /*e6e0*/  FMUL.FTZ R120, R140, R207.reuse ;  /* 0x000000cf8c787220 */ /* 0x080fe20000410000 */
[----:B------:R-:W-:Y:S01]  /*e6f0*/  FMUL.FTZ R121, R141, R207 ;  /* 0x000000cf8d797220 */ /* 0x000fe20000410000 */
[-C--:B------:R-:W-:Y:S01]  /*e700*/  FMUL.FTZ R122, R142, R205.reuse ;  /* 0x000000cd8e7a7220 */ /* 0x080fe20000410000 */
[----:B------:R-:W-:Y:S01]  /*e710*/  FMUL.FTZ R123, R143, R205 ;  /* 0x000000cd8f7b7220 */ /* 0x000fe20000410000 */
[----:B------:R-:W-:Y:S01]  /*e720*/  MUFU.EX2 R247, R247 ;  /* 0x000000f700f77308 */ /* 0x000fe20000000800 */
[----:B--2---:R-:W-:Y:S01]  /*e730*/  FFMA.FTZ R209, R202, UR21, -R187 ;  /* 0x00000015cad17c23 */ /* 0x004fe200080108bb */
[----:B------:R-:W2:Y:S01]  /*e740*/  LDSM.16.MT88.4 R140, [R177+0x18800] ;  /* 0x01880000b18c783b */ /* 0x000ea20000004200 */
[C---:B-1----:R-:W-:Y:S01]  /*e750*/  HMMA.16816.F32.BF16 R88, R4.reuse, R92, R88 ;  /* 0x0000005c0458723c */ /* 0x042fe20000041858 */
[----:B------:R-:W-:Y:S01]  /*e760*/  F2FP.BF16.F32.PACK_AB R150, R217, R219 ;  /* 0x000000dbd996723e */ /* 0x000fe200000010ff */
[----:B------:R-:W-:Y:S01]  /*e770*/  FADD.FTZ R219, R219, R192 ;  /* 0x000000c0dbdb7221 */ /* 0x000fe20000010000 */
[----:B------:R-:W-:Y:S02]  /*e780*/  LDSM.16.MT88.4 R184, [R176+0x1800] ;  /* 0x00180000b0b8783b */ /* 0x000fe40000004200 */
[----:B------:R-:W1:Y:S01]  /*e790*/  MUFU.EX2 R209, R209 ;  /* 0x000000d100d17308 */ /* 0x000e620000000800 */
[----:B---3--:R-:W-:Y:S01]  /*e7a0*/  FADD.FTZ R204, R218, R204 ;  /* 0x000000ccdacc7221 */ /* 0x008fe20000010000 */
[----:B------:R-:W-:Y:S01]  /*e7b0*/  FADD.FTZ R219, R217, R219 ;  /* 0x000000dbd9db7221 */ /* 0x000fe20000010000 */
[----:B------:R-:W-:Y:S01]  /*e7c0*/  HMMA.16816.F32.BF16 R120, R4, R124, R120 ;  /* 0x0000007c0478723c */ /* 0x000fe20000041878 */
[----:B------:R-:W-:Y:S01]  /*e7d0*/  IMAD.MOV.U32 R125, RZ, RZ, R128 ;  /* 0x000000ffff7d7224 */ /* 0x000fe200078e0080 */
[----:B------:R-:W-:-:S03]  /*e7e0*/  PRMT R124, R128, 0x7773, RZ ;  /* 0x00007773807c7816 */ /* 0x000fc600000000ff */
[----:B------:R-:W-:Y:S01]  /*e7f0*/  MUFU.EX2 R188, R180 ;  /* 0x000000b400bc7308 */ /* 0x000fe20000000800 */
[----:B------:R-:W-:Y:S02]  /*e800*/  LOP3.LUT R125, R125, 0xff, RZ, 0xc0, !PT ;  /* 0x000000ff7d7d7812 */ /* 0x000fe400078ec0ff */
[C---:B------:R-:W-:Y:S01]  /*e810*/  HMMA.16816.F32.BF16 R92, R4.reuse, R94, R112 ;  /* 0x0000005e045c723c */ /* 0x040fe20000041870 */
[-C--:B------:R-:W-:Y:S01]  /*e820*/  FMUL.FTZ R112, R132, R207.reuse ;  /* 0x000000cf84707220 */ /* 0x080fe20000410000 */
[----:B------:R-:W-:Y:S01]  /*e830*/  FMUL.FTZ R113, R133, R207 ;  /* 0x000000cf85717220 */ /* 0x000fe20000410000 */
[-C--:B------:R-:W-:Y:S01]  /*e840*/  FMUL.FTZ R114, R134, R205.reuse ;  /* 0x000000cd86727220 */ /* 0x080fe20000410000 */
[----:B------:R-:W-:Y:S01]  /*e850*/  FMUL.FTZ R115, R135, R205 ;  /* 0x000000cd87737220 */ /* 0x000fe20000410000 */
[----:B------:R-:W-:Y:S01]  /*e860*/  PRMT R134, R128, 0x7771, RZ ;  /* 0x0000777180867816 */ /* 0x000fe200000000ff */
[----:B------:R-:W-:Y:S01]  /*e870*/  MUFU.EX2 R201, R179 ;  /* 0x000000b300c97308 */ /* 0x000fe20000000800 */
[----:B------:R-:W-:Y:S01]  /*e880*/  LOP3.LUT R133, R170, UR12, R129, 0x96, !PT ;  /* 0x0000000caa857c12 */ /* 0x000fe2000f8e9681 */
[-C--:B------:R-:W-:Y:S01]  /*e890*/  FMUL.FTZ R129, R149, R207.reuse ;  /* 0x000000cf95817220 */ /* 0x080fe20000410000 */
[----:B------:R-:W-:Y:S01]  /*e8a0*/  PRMT R134, R125, 0x5410, R134 ;  /* 0x000054107d867816 */ /* 0x000fe20000000086 */
[C---:B------:R-:W-:Y:S01]  /*e8b0*/  HMMA.16816.F32.BF16 R8, R4.reuse, R12, R8 ;  /* 0x0000000c0408723c */ /* 0x040fe20000041808 */
[----:B------:R-:W-:Y:S01]  /*e8c0*/  PRMT R132, R128, 0x7772, RZ ;  /* 0x0000777280847816 */ /* 0x000fe200000000ff */
[----:B------:R-:W-:Y:S01]  /*e8d0*/  FMUL.FTZ R128, R148, R207 ;  /* 0x000000cf94807220 */ /* 0x000fe20000410000 */
[----:B------:R-:W-:Y:S01]  /*e8e0*/  F2FP.BF16.F32.PACK_AB R149, R220, R218 ;  /* 0x000000dadc95723e */ /* 0x000fe200000010ff */
[----:B------:R-:W-:Y:S01]  /*e8f0*/  LDSM.16.MT88.4 R168, [R208+0x800] ;  /* 0x00080000d0a8783b */ /* 0x000fe20000004200 */
[----:B------:R-:W-:Y:S01]  /*e900*/  PRMT R132, R132, 0x5410, R124 ;  /* 0x0000541084847816 */ /* 0x000fe2000000007c */
[----:B------:R-:W-:Y:S01]  /*e910*/  MUFU.EX2 R249, R249 ;  /* 0x000000f900f97308 */ /* 0x000fe20000000800 */
[----:B------:R-:W-:Y:S01]  /*e920*/  HSET2.LE.AND R134, R134, R178, PT ;  /* 0x000000b286867233 */ /* 0x000fe20003803000 */
[----:B----4-:R-:W-:Y:S01]  /*e930*/  HMMA.16816.F32.BF16 R112, R4, R116, R112 ;  /* 0x000000740470723c */ /* 0x010fe20000041870 */
[----:B------:R-:W-:Y:S01]  /*e940*/  LOP3.LUT R135, R132, 0xff00ff, RZ, 0xc0, !PT ;  /* 0x00ff00ff84877812 */ /* 0x000fe200078ec0ff */
[----:B------:R-:W-:-:S04]  /*e950*/  FADD.FTZ R220, R220, R204 ;  /* 0x000000ccdcdc7221 */ /* 0x000fc80000010000 */
[--C-:B------:R-:W-:Y:S01]  /*e960*/  HSET2.LE.AND R135, R135, R178.reuse, PT ;  /* 0x000000b287877233 */ /* 0x100fe20003803000 */
[----:B------:R-:W-:Y:S01]  /*e970*/  MUFU.EX2 R248, R248 ;  /* 0x000000f800f87308 */ /* 0x000fe20000000800 */
[C---:B------:R-:W-:Y:S01]  /*e980*/  HMMA.16816.F32.BF16 R116, R4.reuse, R118, R136 ;  /* 0x000000760474723c */ /* 0x040fe20000041888 */
[C---:B------:R-:W-:Y:S01]  /*e990*/  LOP3.LUT R138, R133.reuse, 0xffff, RZ, 0xc0, !PT ;  /* 0x0000ffff858a7812 */ /* 0x040fe200078ec0ff */
[----:B------:R-:W-:Y:S01]  /*e9a0*/  FADD.FTZ R220, R214, R220 ;  /* 0x000000dcd6dc7221 */ /* 0x000fe20000010000 */
[C---:B------:R-:W-:Y:S02]  /*e9b0*/  PRMT R136, R133.reuse, 0x7632, R136 ;  /* 0x0000763285887816 */ /* 0x040fe40000000088 */
[----:B------:R-:W-:Y:S01]  /*e9c0*/  LOP3.LUT R137, R133, 0xff, RZ, 0xc0, !PT ;  /* 0x000000ff85897812 */ /* 0x000fe200078ec0ff */
[----:B------:R-:W-:Y:S01]  /*e9d0*/  FADD.FTZ R210, R210, R220 ;  /* 0x000000dcd2d27221 */ /* 0x000fe20000010000 */
[----:B------:R-:W-:Y:S01]  /*e9e0*/  SHF.R.U32.HI R138, RZ, 0x8, R138 ;  /* 0x00000008ff8a7819 */ /* 0x000fe2000001168a */
[C---:B------:R-:W-:Y:S01]  /*e9f0*/  HMMA.16816.F32.BF16 R124, R4.reuse, R126, R152 ;  /* 0x0000007e047c723c */ /* 0x040fe20000041898 */
[----:B------:R-:W-:Y:S01]  /*ea00*/  LOP3.LUT R136, R136, 0xff, RZ, 0xc0, !PT ;  /* 0x000000ff88887812 */ /* 0x000fe200078ec0ff */
[----:B------:R-:W3:Y:S01]  /*ea10*/  LDSM.16.MT88.4 R152, [R177+0x1a800] ;  /* 0x01a80000b198783b */ /* 0x000ee20000004200 */
[----:B-1----:R-:W-:Y:S01]  /*ea20*/  F2FP.BF16.F32.PACK_AB R139, R209, R216 ;  /* 0x000000d8d18b723e */ /* 0x002fe200000010ff */
[----:B------:R-:W-:Y:S01]  /*ea30*/  MUFU.EX2 R250, R250 ;  /* 0x000000fa00fa7308 */ /* 0x000fe20000000800 */
[----:B------:R-:W-:Y:S01]  /*ea40*/  SHF.R.U32.HI R133, RZ, 0x18, R133 ;  /* 0x00000018ff857819 */ /* 0x000fe20000011685 */
[----:B------:R-:W-:Y:S01]  /*ea50*/  FADD.FTZ R216, R216, R219 ;  /* 0x000000dbd8d87221 */ /* 0x000fe20000010000 */
[----:B------:R-:W-:Y:S01]  /*ea60*/  PRMT R148, R137, 0x5410, R138 ;  /* 0x0000541089947816 */ /* 0x000fe2000000008a */
[C---:B------:R-:W-:Y:S01]  /*ea70*/  HMMA.16816.F32.BF16 R12, R4.reuse, R14, R156 ;  /* 0x0000000e040c723c */ /* 0x040fe2000004189c */
[----:B------:R-:W-:Y:S01]  /*ea80*/  PRMT R132, R136, 0x5410, R133 ;  /* 0x0000541088847816 */ /* 0x000fe20000000085 */
[----:B------:R-:W-:Y:S01]  /*ea90*/  LDSM.16.MT88.4 R156, [R0+0x18800] ;  /* 0x01880000009c783b */ /* 0x000fe20000004200 */
[----:B------:R-:W-:Y:S01]  /*eaa0*/  LOP3.LUT R134, R139, R134, RZ, 0xc0, !PT ;  /* 0x000000868b867212 */ /* 0x000fe200078ec0ff */
[----:B------:R-:W-:Y:S01]  /*eab0*/  MUFU.EX2 R251, R251 ;  /* 0x000000fb00fb7308 */ /* 0x000fe20000000800 */
[--C-:B------:R-:W-:Y:S01]  /*eac0*/  HSET2.LE.AND R148, R148, R178.reuse, PT ;  /* 0x000000b294947233 */ /* 0x100fe20003803000 */
[----:B------:R-:W1:Y:S01]  /*ead0*/  LDSM.16.MT88.4 R136, [R176+0x800] ;  /* 0x00080000b088783b */ /* 0x000e620000004200 */
[----:B------:R-:W-:Y:S01]  /*eae0*/  HSET2.LE.AND R133, R132, R178, PT ;  /* 0x000000b284857233 */ /* 0x000fe20003803000 */
[C---:B------:R-:W-:Y:S01]  /*eaf0*/  HMMA.16816.F32.BF16 R128, R4.reuse, R160, R128 ;  /* 0x000000a00480723c */ /* 0x040fe20000041880 */
[----:B------:R-:W-:Y:S01]  /*eb00*/  LOP3.LUT R135, R151, R135, RZ, 0xc0, !PT ;  /* 0x0000008797877212 */ /* 0x000fe200078ec0ff */
[----:B------:R-:W-:Y:S01]  /*eb10*/  FADD.FTZ R216, R209, R216 ;  /* 0x000000d8d1d87221 */ /* 0x000fe20000010000 */
[----:B------:R-:W-:Y:S01]  /*eb20*/  LOP3.LUT R132, R150, R148, RZ, 0xc0, !PT ;  /* 0x0000009496847212 */ /* 0x000fe200078ec0ff */
[----:B------:R-:W4:Y:S01]  /*eb30*/  MUFU.EX2 R252, R252 ;  /* 0x000000fc00fc7308 */ /* 0x000f220000000800 */
[----:B------:R-:W-:Y:S01]  /*eb40*/  LOP3.LUT R133, R149, R133, RZ, 0xc0, !PT ;  /* 0x0000008595857212 */ /* 0x000fe200078ec0ff */
[----:B------:R-:W-:Y:S01]  /*eb50*/  FADD.FTZ R210, R246, R210 ;  /* 0x000000d2f6d27221 */ /* 0x000fe20000010000 */
[----:B------:R-:W-:Y:S01]  /*eb60*/  LDSM.16.MT88.4 R148, [R208+0x2800] ;  /* 0x00280000d094783b */ /* 0x000fe20000004200 */
[----:B------:R-:W-:Y:S03]  /*eb70*/  HMMA.16816.F32.BF16 R4, R4, R162, R144 ;  /* 0x000000a20404723c */ /* 0x000fe60000041890 */
[----:B------:R-:W5:Y:S01]  /*eb80*/  LDSM.16.MT88.4 R144, [R0+0x1c800] ;  /* 0x01c800000090783b */ /* 0x000f620000004200 */
[----:B------:R4:W5:Y:S03]  /*eb90*/  MUFU.EX2 R189, R182 ;  /* 0x000000b600bd7308 */ /* 0x0009660000000800 */
[----:B------:R-:W-:Y:S01]  /*eba0*/  LDSM.16.MT88.4 R160, [R0+0x1a800] ;  /* 0x01a8000000a0783b */ /* 0x000fe20000004200 */
[C---:B--2---:R-:W-:Y:S08]  /*ebb0*/  HMMA.16816.F32.BF16 R16, R132.reuse, R140, R16 ;  /* 0x0000008c8410723c */ /* 0x044ff00000041810 */
[C---:B------:R-:W-:Y:S01]  /*ebc0*/  HMMA.16816.F32.BF16 R20, R132.reuse, R142, R20 ;  /* 0x0000008e8414723c */ /* 0x040fe20000041814 */
[----:B------:R-:W2:Y:S04]  /*ebd0*/  LDSM.16.MT88.4 R140, [R177+0x1c800] ;  /* 0x01c80000b18c783b */ /* 0x000ea80000004200 */
[----:B----4-:R-:W-:Y:S03]  /*ebe0*/  LDSM.16.MT88.4 R180, [R176+0x5800] ;  /* 0x00580000b0b4783b */ /* 0x010fe60000004200 */
[C---:B---3--:R-:W-:Y:S08]  /*ebf0*/  HMMA.16816.F32.BF16 R48, R132.reuse, R152, R48 ;  /* 0x000000988430723c */ /* 0x048ff00000041830 */
[C---:B-1----:R-:W-:Y:S08]  /*ec00*/  HMMA.16816.F32.BF16 R24, R132.reuse, R136, R24 ;  /* 0x000000888418723c */ /* 0x042ff00000041818 */
[C---:B------:R-:W-:Y:S01]  /*ec10*/  HMMA.16816.F32.BF16 R28, R132.reuse, R138, R28 ;  /* 0x0000008a841c723c */ /* 0x040fe2000004181c */
[----:B------:R-:W1:Y:S07]  /*ec20*/  LDSM.16.MT88.4 R136, [R176+0x4800] ;  /* 0x00480000b088783b */ /* 0x000e6e0000004200 */
[C---:B------:R-:W-:Y:S01]  /*ec30*/  HMMA.16816.F32.BF16 R52, R132.reuse, R154, R52 ;  /* 0x0000009a8434723c */ /* 0x040fe20000041834 */
[----:B------:R-:W3:Y:S07]  /*ec40*/  LDSM.16.MT88.4 R152, [R208+0x4800] ;  /* 0x00480000d098783b */ /* 0x000eee0000004200 */
[----:B-----5:R-:W-:Y:S01]  /*ec50*/  HMMA.16816.F32.BF16 R72, R132, R144, R72 ;  /* 0x000000908448723c */ /* 0x020fe20000041848 */
[----:B------:R-:W-:-:S04]  /*ec60*/  MOV R144, UR17 ;  /* 0x0000001100907c02 */ /* 0x000fc80008000f00 */
[----:B------:R-:W-:-:S03]  /*ec70*/  LOP3.LUT R144, R144, UR31, R237, 0x96, !PT ;  /* 0x0000001f90907c12 */ /* 0x000fc6000f8e96ed */
[C---:B--2---:R-:W-:Y:S08]  /*ec80*/  HMMA.16816.F32.BF16 R80, R132.reuse, R140, R80 ;  /* 0x0000008c8450723c */ /* 0x044ff00000041850 */
[C---:B------:R-:W-:Y:S01]  /*ec90*/  HMMA.16816.F32.BF16 R84, R132.reuse, R142, R84 ;  /* 0x0000008e8454723c */ /* 0x040fe20000041854 */
[----:B------:R-:W2:Y:S07]  /*eca0*/  LDSM.16.MT88.4 R140, [R0+0x1e800] ;  /* 0x01e80000008c783b */ /* 0x000eae0000004200 */
[----:B------:R-:W-:Y:S01]  /*ecb0*/  HMMA.16816.F32.BF16 R64, R132, R148, R64 ;  /* 0x000000948440723c */ /* 0x000fe20000041840 */
[----:B------:R-:W-:-:S05]  /*ecc0*/  IMAD.WIDE.U32 R148, R144, -0x326172a9, RZ ;  /* 0xcd9e8d5790947825 */ /* 0x000fca00078e00ff */
[----:B------:R-:W-:Y:S02]  /*ecd0*/  LOP3.LUT R144, R240, UR11, R149, 0x96, !PT ;  /* 0x0000000bf0907c12 */ /* 0x000fe4000f8e9695 */
[----:B-1----:R-:W-:Y:S01]  /*ece0*/  HMMA.16816.F32.BF16 R88, R132, R136, R88 ;  /* 0x000000888458723c */ /* 0x002fe20000041858 */
[----:B------:R-:W-:-:S05]  /*ecf0*/  LOP3.LUT R148, R148, UR10, R229, 0x96, !PT ;  /* 0x0000000a94947c12 */ /* 0x000fca000f8e96e5 */
[----:B------:R-:W-:Y:S02]  /*ed00*/  IMAD.WIDE.U32 R148, R148, -0x2daee0ad, RZ ;  /* 0xd2511f5394947825 */ /* 0x000fe400078e00ff */
[C---:B------:R-:W-:Y:S01]  /*ed10*/  HMMA.16816.F32.BF16 R92, R132.reuse, R138, R92 ;  /* 0x0000008a845c723c */ /* 0x040fe2000004185c */
[----:B------:R-:W1:Y:S07]  /*ed20*/  LDSM.16.MT88.4 R136, [R177+0x1e800] ;  /* 0x01e80000b188783b */ /* 0x000e6e0000004200 */
[----:B---3--:R-:W-:Y:S01]  /*ed30*/  HMMA.16816.F32.BF16 R96, R132, R152, R96 ;  /* 0x000000988460723c */ /* 0x008fe20000041860 */
[----:B------:R-:W-:-:S03]  /*ed40*/  IMAD.WIDE.U32 R152, R144, -0x2daee0ad, RZ ;  /* 0xd2511f5390987825 */ /* 0x000fc600078e00ff */
[----:B------:R-:W-:-:S04]  /*ed50*/  LOP3.LUT R196, R152, UR15, R149, 0x96, !PT ;  /* 0x0000000f98c47c12 */ /* 0x000fc8000f8e9695 */
[----:B------:R-:W-:Y:S01]  /*ed60*/  HMMA.16816.F32.BF16 R76, R132, R146, R76 ;  /* 0x00000092844c723c */ /* 0x000fe2000004184c */
[----:B------:R-:W3:Y:S01]  /*ed70*/  LDSM.16.MT88.4 R144, [R176+0x6800] ;  /* 0x00680000b090783b */ /* 0x000ee20000004200 */
[----:B------:R-:W-:-:S06]  /*ed80*/  IMAD.WIDE.U32 R196, R196, -0x326172a9, RZ ;  /* 0xcd9e8d57c4c47825 */ /* 0x000fcc00078e00ff */
[----:B------:R-:W-:Y:S01]  /*ed90*/  HMMA.16816.F32.BF16 R68, R132, R150, R68 ;  /* 0x000000968444723c */ /* 0x000fe20000041844 */
[----:B------:R-:W-:-:S05]  /*eda0*/  LOP3.LUT R150, R234, UR16, R153, 0x96, !PT ;  /* 0x00000010ea967c12 */ /* 0x000fca000f8e9699 */
[----:B------:R-:W-:Y:S02]  /*edb0*/  IMAD.WIDE.U32 R150, R150, -0x326172a9, RZ ;  /* 0xcd9e8d5796967825 */ /* 0x000fe400078e00ff */
[----:B------:R-:W-:Y:S01]  /*edc0*/  HMMA.16816.F32.BF16 R8, R132, R156, R8 ;  /* 0x0000009c8408723c */ /* 0x000fe20000041808 */
[----:B------:R-:W-:-:S07]  /*edd0*/  LOP3.LUT R191, R150, UR4, R197, 0x96, !PT ;  /* 0x0000000496bf7c12 */ /* 0x000fce000f8e96c5 */
[----:B------:R-:W-:Y:S01]  /*ede0*/  HMMA.16816.F32.BF16 R12, R132, R158, R12 ;  /* 0x0000009e840c723c */ /* 0x000fe2000004180c */
[----:B------:R-:W4:Y:S01]  /*edf0*/  LDSM.16.MT88.4 R156, [R176+0x2800] ;  /* 0x00280000b09c783b */ /* 0x000f220000004200 */
[----:B------:R-:W-:-:S06]  /*ee00*/  IMAD.WIDE.U32 R190, R191, -0x2daee0ad, RZ ;  /* 0xd2511f53bfbe7825 */ /* 0x000fcc00078e00ff */
[----:B--2---:R-:W-:Y:S01]  /*ee10*/  HMMA.16816.F32.BF16 R104, R132, R140, R104 ;  /* 0x0000008c8468723c */ /* 0x004fe20000041868 */
[----:B------:R-:W-:-:S05]  /*ee20*/  LOP3.LUT R140, R228, UR9, R151, 0x96, !PT ;  /* 0x00000009e48c7c12 */ /* 0x000fca000f8e9697 */
[----:B------:R-:W-:Y:S02]  /*ee30*/  IMAD.WIDE.U32 R140, R140, -0x2daee0ad, RZ ;  /* 0xd2511f538c8c7825 */ /* 0x000fe400078e00ff */
[C---:B-1----:R-:W-:Y:S03]  /*ee40*/  HMMA.16816.F32.BF16 R112, R132.reuse, R136, R112 ;  /* 0x000000888470723c */ /* 0x042fe60000041870 */
[----:B------:R-:W-:Y:S02]  /*ee50*/  LOP3.LUT R198, R148, UR14, R141, 0x96, !PT ;  /* 0x0000000e94c67c12 */ /* 0x000fe4000f8e968d */
[----:B------:R-:W-:Y:S01]  /*ee60*/  LOP3.LUT R140, R140, UR13, R191, 0x96, !PT ;  /* 0x0000000d8c8c7c12 */ /* 0x000fe2000f8e96bf */
[----:B------:R-:W1:Y:S02]  /*ee70*/  LDSM.16.MT88.4 R148, [R208+0x6800] ;  /* 0x00680000d094783b */ /* 0x000e640000004200 */
[----:B------:R-:W-:Y:S01]  /*ee80*/  IMAD.WIDE.U32 R198, R198, -0x326172a9, RZ ;  /* 0xcd9e8d57c6c67825 */ /* 0x000fe200078e00ff */
[----:B------:R-:W-:Y:S03]  /*ee90*/  HMMA.16816.F32.BF16 R136, R132, R138, R116 ;  /* 0x0000008a8488723c */ /* 0x000fe60000041874 */
[----:B------:R-:W-:Y:S01]  /*eea0*/  IMAD.WIDE.U32 R140, R140, -0x326172a9, RZ ;  /* 0xcd9e8d578c8c7825 */ /* 0x000fe200078e00ff */
[----:B------:R-:W-:-:S04]  /*eeb0*/  LOP3.LUT R196, R196, UR8, R199, 0x96, !PT ;  /* 0x00000008c4c47c12 */ /* 0x000fc8000f8e96c7 */
[----:B------:R-:W-:Y:S01]  /*eec0*/  LOP3.LUT R116, R198, UR7, R141, 0x96, !PT ;  /* 0x00000007c6747c12 */ /* 0x000fe2000f8e968d */
[C---:B------:R-:W-:Y:S01]  /*eed0*/  HMMA.16816.F32.BF16 R108, R132.reuse, R142, R108 ;  /* 0x0000008e846c723c */ /* 0x040fe2000004186c */
[----:B------:R-:W-:Y:S01]  /*eee0*/  MOV R152, R140 ;  /* 0x0000008c00987202 */ /* 0x000fe20000000f00 */
[----:B------:R-:W-:Y:S01]  /*eef0*/  UIADD3 UR7, UPT, UPT, UR20, -0x4, URZ ;  /* 0xfffffffc14077890 */ /* 0x000fe2000fffe0ff */
[C---:B------:R-:W-:Y:S02]  /*ef00*/  PRMT R117, R140.reuse, 0x7771, RZ ;  /* 0x000077718c757816 */ /* 0x040fe400000000ff */
[C---:B------:R-:W-:Y:S02]  /*ef10*/  PRMT R118, R140.reuse, 0x7773, RZ ;  /* 0x000077738c767816 */ /* 0x040fe400000000ff */
[----:B------:R-:W-:Y:S01]  /*ef20*/  PRMT R119, R140, 0x7772, RZ ;  /* 0x000077728c777816 */ /* 0x000fe200000000ff */
[----:B------:R-:W-:Y:S03]  /*ef30*/  HMMA.16816.F32.BF16 R32, R132, R168, R32 ;  /* 0x000000a88420723c */ /* 0x000fe60000041820 */
[----:B------:R-:W-:-:S05]  /*ef40*/  PRMT R118, R119, 0x5410, R118 ;  /* 0x0000541077767816 */ /* 0x000fca0000000076 */
[C---:B------:R-:W-:Y:S01]  /*ef50*/  HMMA.16816.F32.BF16 R36, R132.reuse, R170, R36 ;  /* 0x000000aa8424723c */ /* 0x040fe20000041824 */
[----:B------:R-:W2:Y:S07]  /*ef60*/  LDSM.16.MT88.4 R168, [R177+0x19000] ;  /* 0x01900000b1a8783b */ /* 0x000eae0000004200 */
[----:B---3--:R-:W-:Y:S01]  /*ef70*/  HMMA.16816.F32.BF16 R140, R132, R144, R120 ;  /* 0x00000090848c723c */ /* 0x008fe20000041878 */
[----:B------:R-:W-:Y:S02]  /*ef80*/  LOP3.LUT R121, R116, 0xffff, RZ, 0xc0, !PT ;  /* 0x0000ffff74797812 */ /* 0x000fe400078ec0ff */
[----:B------:R-:W-:-:S02]  /*ef90*/  LOP3.LUT R120, R152, 0xff, RZ, 0xc0, !PT ;  /* 0x000000ff98787812 */ /* 0x000fc400078ec0ff */
[----:B------:R-:W-:Y:S02]  /*efa0*/  LOP3.LUT R144, R116, 0xff, RZ, 0xc0, !PT ;  /* 0x000000ff74907812 */ /* 0x000fe400078ec0ff */
[----:B------:R-:W-:Y:S01]  /*efb0*/  SHF.R.U32.HI R121, RZ, 0x8, R121 ;  /* 0x00000008ff797819 */ /* 0x000fe20000011679 */
[C---:B------:R-:W-:Y:S01]  /*efc0*/  HMMA.16816.F32.BF16 R124, R132.reuse, R146, R124 ;  /* 0x00000092847c723c */ /* 0x040fe2000004187c */
[----:B------:R-:W-:Y:S02]  /*efd0*/  PRMT R120, R120, 0x5410, R117 ;  /* 0x0000541078787816 */ /* 0x000fe40000000075 */
[--C-:B------:R-:W-:Y:S02]  /*efe0*/  PRMT R144, R144, 0x5410, R121.reuse ;  /* 0x0000541090907816 */ /* 0x100fe40000000079 */
[----:B------:R-:W-:Y:S02]  /*eff0*/  LOP3.LUT R147, R118, 0xff00ff, RZ, 0xc0, !PT ;  /* 0x00ff00ff76937812 */ /* 0x000fe400078ec0ff */
[----:B------:R-:W-:Y:S01]  /*f000*/  PRMT R121, R116, 0x7632, R121 ;  /* 0x0000763274797816 */ /* 0x000fe20000000079 */
[----:B----4-:R-:W-:Y:S01]  /*f010*/  HMMA.16816.F32.BF16 R56, R132, R156, R56 ;  /* 0x0000009c8438723c */ /* 0x010fe20000041838 */
[----:B------:R-:W-:-:S02]  /*f020*/  HSET2.LE.AND R146, R120, R178, PT ;  /* 0x000000b278927233 */ /* 0x000fc40003803000 */
[----:B------:R-:W-:Y:S02]  /*f030*/  LOP3.LUT R121, R121, 0xff, RZ, 0xc0, !PT ;  /* 0x000000ff79797812 */ /* 0x000fe400078ec0ff */
[----:B------:R-:W-:Y:S02]  /*f040*/  HSET2.LE.AND R147, R147, R178, PT ;  /* 0x000000b293937233 */ /* 0x000fe40003803000 */
[----:B------:R-:W-:Y:S01]  /*f050*/  F2FP.BF16.F32.PACK_AB R122, R243, R242 ;  /* 0x000000f2f37a723e */ /* 0x000fe200000010ff */
[C---:B------:R-:W-:Y:S01]  /*f060*/  HMMA.16816.F32.BF16 R60, R132.reuse, R158, R60 ;  /* 0x0000009e843c723c */ /* 0x040fe2000004183c */
[----:B------:R-:W3:Y:S01]  /*f070*/  LDSM.16.MT88.4 R156, [R0+0x19000] ;  /* 0x01900000009c783b */ /* 0x000ee20000004200 */
[----:B------:R-:W-:Y:S02]  /*f080*/  F2FP.BF16.F32.PACK_AB R120, R245, R244 ;  /* 0x000000f4f578723e */ /* 0x000fe400000010ff */
[----:B------:R-:W-:Y:S02]  /*f090*/  SHF.R.U32.HI R145, RZ, 0x18, R116 ;  /* 0x00000018ff917819 */ /* 0x000fe40000011674 */
[----:B------:R-:W4:Y:S01]  /*f0a0*/  LDSM.16.MT88.4 R116, [R208+0x1000] ;  /* 0x00100000d074783b */ /* 0x000f220000004200 */
[----:B------:R-:W-:Y:S01]  /*f0b0*/  LOP3.LUT R146, R122, R146, RZ, 0xc0, !PT ;  /* 0x000000927a927212 */ /* 0x000fe200078ec0ff */
[----:B------:R-:W-:Y:S01]  /*f0c0*/  HMMA.16816.F32.BF16 R40, R132, R160, R40 ;  /* 0x000000a08428723c */ /* 0x000fe20000041828 */
[----:B------:R-:W-:-:S02]  /*f0d0*/  PRMT R145, R121, 0x5410, R145 ;  /* 0x0000541079917816 */ /* 0x000fc40000000091 */
[----:B------:R-:W-:Y:S02]  /*f0e0*/  LOP3.LUT R147, R120, R147, RZ, 0xc0, !PT ;  /* 0x0000009378937212 */ /* 0x000fe400078ec0ff */
[----:B------:R-:W5:Y:S01]  /*f0f0*/  LDSM.16.MT88.4 R120, [R0+0x1b000] ;  /* 0x01b000000078783b */ /* 0x000f620000004200 */
[--C-:B------:R-:W-:Y:S02]  /*f100*/  HSET2.LE.AND R144, R144, R178.reuse, PT ;  /* 0x000000b290907233 */ /* 0x100fe40003803000 */
[C---:B-1----:R-:W-:Y:S01]  /*f110*/  HMMA.16816.F32.BF16 R128, R132.reuse, R148, R128 ;  /* 0x000000948480723c */ /* 0x042fe20000041880 */
[----:B------:R-:W-:Y:S02]  /*f120*/  HSET2.LE.AND R145, R145, R178, PT ;  /* 0x000000b291917233 */ /* 0x000fe40003803000 */
[----:B------:R-:W-:Y:S01]  /*f130*/  F2FP.BF16.F32.PACK_AB R148, R222, R221 ;  /* 0x000000ddde94723e */ /* 0x000fe200000010ff */
[----:B------:R-:W-:Y:S01]  /*f140*/  FADD.FTZ R221, R221, R216 ;  /* 0x000000d8dddd7221 */ /* 0x000fe20000010000 */
[C---:B------:R-:W-:Y:S01]  /*f150*/  F2FP.BF16.F32.PACK_AB R160, R247.reuse, R246 ;  /* 0x000000f6f7a0723e */ /* 0x040fe200000010ff */
[----:B------:R-:W-:Y:S01]  /*f160*/  FADD.FTZ R247, R247, R210 ;  /* 0x000000d2f7f77221 */ /* 0x000fe20000010000 */
[----:B------:R-:W-:Y:S01]  /*f170*/  LOP3.LUT R144, R148, R144, RZ, 0xc0, !PT ;  /* 0x0000009094907212 */ /* 0x000fe200078ec0ff */
[----:B------:R-:W-:Y:S01]  /*f180*/  HMMA.16816.F32.BF16 R44, R132, R162, R44 ;  /* 0x000000a2842c723c */ /* 0x000fe2000004182c */
[----:B------:R-:W-:Y:S01]  /*f190*/  LOP3.LUT R145, R160, R145, RZ, 0xc0, !PT ;  /* 0x00000091a0917212 */ /* 0x000fe200078ec0ff */
[----:B------:R-:W-:Y:S01]  /*f1a0*/  FADD.FTZ R221, R222, R221 ;  /* 0x000000dddedd7221 */ /* 0x000fe20000010000 */
[----:B------:R-:W-:-:S03]  /*f1b0*/  FADD.FTZ R247, R244, R247 ;  /* 0x000000f7f4f77221 */ /* 0x000fc60000010000 */
[----:B------:R-:W-:Y:S01]  /*f1c0*/  FADD.FTZ R242, R242, R221 ;  /* 0x000000ddf2f27221 */ /* 0x000fe20000010000 */
[----:B------:R-:W-:Y:S01]  /*f1d0*/  FADD.FTZ R245, R245, R247 ;  /* 0x000000f7f5f57221 */ /* 0x000fe20000010000 */
[----:B------:R-:W-:Y:S01]  /*f1e0*/  HMMA.16816.F32.BF16 R100, R132, R154, R100 ;  /* 0x0000009a8464723c */ /* 0x000fe20000041864 */
[----:B------:R-:W-:Y:S01]  /*f1f0*/  LDSM.16.MT88.4 R152, [R176+0x1000] ;  /* 0x00100000b098783b */ /* 0x000fe20000004200 */
[----:B------:R-:W-:Y:S01]  /*f200*/  FADD.FTZ R242, R243, R242 ;  /* 0x000000f2f3f27221 */ /* 0x000fe20000010000 */
[----:B------:R-:W-:-:S05]  /*f210*/  FADD.FTZ R245, R252, R245 ;  /* 0x000000f5fcf57221 */ /* 0x000fca0000010000 */
[----:B------:R-:W-:Y:S08]  /*f220*/  HMMA.16816.F32.BF16 R148, R132, R150, R4 ;  /* 0x000000968494723c */ /* 0x000ff00000041804 */
[C---:B--2---:R-:W-:Y:S01]  /*f230*/  HMMA.16816.F32.BF16 R132, R144.reuse, R168, R16 ;  /* 0x000000a89084723c */ /* 0x044fe20000041810 */
[----:B------:R-:W1:Y:S07]  /*f240*/  LDSM.16.MT88.4 R16, [R176+0x3000] ;  /* 0x00300000b010783b */ /* 0x000e6e0000004200 */
[C---:B---3--:R-:W-:Y:S01]  /*f250*/  HMMA.16816.F32.BF16 R160, R144.reuse, R156, R8 ;  /* 0x0000009c90a0723c */ /* 0x048fe20000041808 */
[----:B------:R-:W-:Y:S07]  /*f260*/  LDSM.16.MT88.4 R8, [R208+0x3000] ;  /* 0x00300000d008783b */ /* 0x000fee0000004200 */
        /* <DEDUP_REMOVED lines=14> */
[C---:B---3--:R-:W-:Y:S01]  /*f350*/  HMMA.16816.F32.BF16 R52, R144.reuse, R118, R92 ;  /* 0x000000769034723c */ /* 0x048fe2000004185c */
[----:B------:R-:W3:Y:S07]  /*f360*/  LDSM.16.MT88.4 R92, [R176+0x7000] ;  /* 0x00700000b05c783b */ /* 0x000eee0000004200 */
[C---:B------:R-:W-:Y:S08]  /*f370*/  HMMA.16816.F32.BF16 R88, R144.reuse, R116, R88 ;  /* 0x000000749058723c */ /* 0x040ff00000041858 */
[C---:B----4-:R-:W-:Y:S08]  /*f380*/  HMMA.16816.F32.BF16 R116, R144.reuse, R120, R96 ;  /* 0x000000789074723c */ /* 0x050ff00000041860 */
[C---:B------:R-:W-:Y:S01]  /*f390*/  HMMA.16816.F32.BF16 R120, R144.reuse, R122, R100 ;  /* 0x0000007a9078723c */ /* 0x040fe20000041864 */
[----:B------:R-:W4:Y:S07]  /*f3a0*/  LDSM.16.MT88.4 R100, [R208+0x7000] ;  /* 0x00700000d064783b */ /* 0x000f2e0000004200 */
[C---:B------:R-:W-:Y:S08]  /*f3b0*/  HMMA.16816.F32.BF16 R24, R144.reuse, R152, R24 ;  /* 0x000000989018723c */ /* 0x040ff00000041818 */
[C---:B------:R-:W-:Y:S01]  /*f3c0*/  HMMA.16816.F32.BF16 R28, R144.reuse, R154, R28 ;  /* 0x0000009a901c723c */ /* 0x040fe2000004181c */
[----:B------:R-:W5:Y:S07]  /*f3d0*/  LDSM.16.MT88.4 R152, [R0+0x1f000] ;  /* 0x01f000000098783b */ /* 0x000f6e0000004200 */
[----:B-1----:R-:W-:Y:S01]  /*f3e0*/  HMMA.16816.F32.BF16 R112, R144, R60, R112 ;  /* 0x0000003c9070723c */ /* 0x002fe20000041870 */
        /* <DEDUP_REMOVED lines=12> */
[----:B--2---:R-:W-:Y:S01]  /*f4b0*/  HMMA.16816.F32.BF16 R84, R144, R170, R84 ;  /* 0x000000aa9054723c */ /* 0x004fe20000041854 */
[----:B------:R-:W-:Y:S01]  /*f4c0*/  PRMT R170, R60, 0x7771, RZ ;  /* 0x000077713caa7816 */ /* 0x000fe200000000ff */
[----:B------:R-:W-:Y:S01]  /*f4d0*/  LDSM.16.MT88.4 R64, [R0+0x1b800] ;  /* 0x01b800000040783b */ /* 0x000fe20000004200 */
[----:B------:R-:W-:Y:S02]  /*f4e0*/  LOP3.LUT R171, R96, 0xff00ff, RZ, 0xc0, !PT ;  /* 0x00ff00ff60ab7812 */ /* 0x000fe400078ec0ff */
[----:B------:R-:W-:-:S03]  /*f4f0*/  PRMT R170, R98, 0x5410, R170 ;  /* 0x0000541062aa7816 */ /* 0x000fc600000000aa */
[C---:B---3--:R-:W-:Y:S01]  /*f500*/  HMMA.16816.F32.BF16 R140, R144.reuse, R92, R140 ;  /* 0x0000005c908c723c */ /* 0x048fe2000004188c */
[----:B------:R-:W-:Y:S02]  /*f510*/  LOP3.LUT R92, R190, 0xff, RZ, 0xc0, !PT ;  /* 0x000000ffbe5c7812 */ /* 0x000fe400078ec0ff */
[--C-:B------:R-:W-:Y:S02]  /*f520*/  HSET2.LE.AND R171, R171, R178.reuse, PT ;  /* 0x000000b2abab7233 */ /* 0x100fe40003803000 */
[----:B------:R-:W-:Y:S02]  /*f530*/  PRMT R92, R92, 0x5410, R97 ;  /* 0x000054105c5c7816 */ /* 0x000fe40000000061 */
[----:B------:R-:W-:Y:S01]  /*f540*/  LDSM.16.MT88.4 R96, [R0+0x1d800] ;  /* 0x01d800000060783b */ /* 0x000fe20000004200 */
[----:B------:R-:W-:Y:S01]  /*f550*/  HMMA.16816.F32.BF16 R72, R144, R172, R72 ;  /* 0x000000ac9048723c */ /* 0x000fe20000041848 */
[----:B------:R-:W-:Y:S02]  /*f560*/  PRMT R93, R190, 0x7632, R93 ;  /* 0x00007632be5d7816 */ /* 0x000fe4000000005d */
[----:B------:R-:W-:-:S02]  /*f570*/  HSET2.LE.AND R92, R92, R178, PT ;  /* 0x000000b25c5c7233 */ /* 0x000fc40003803000 */
[----:B------:R-:W-:Y:S02]  /*f580*/  LOP3.LUT R93, R93, 0xff, RZ, 0xc0, !PT ;  /* 0x000000ff5d5d7812 */ /* 0x000fe400078ec0ff */
[----:B------:R-:W-:Y:S01]  /*f590*/  HSET2.LE.AND R170, R170, R178, PT ;  /* 0x000000b2aaaa7233 */ /* 0x000fe20003803000 */
[C---:B------:R-:W-:Y:S08]  /*f5a0*/  HMMA.16816.F32.BF16 R76, R144.reuse, R174, R76 ;  /* 0x000000ae904c723c */ /* 0x040ff0000004184c */
[C---:B------:R-:W-:Y:S01]  /*f5b0*/  HMMA.16816.F32.BF16 R136, R144.reuse, R62, R136 ;  /* 0x0000003e9088723c */ /* 0x040fe20000041888 */
[----:B------:R-:W1:Y:S07]  /*f5c0*/  LDSM.16.MT88.4 R60, [R0+0x19800] ;  /* 0x01980000003c783b */ /* 0x000e6e0000004200 */
[C---:B----4-:R-:W-:Y:S01]  /*f5d0*/  HMMA.16816.F32.BF16 R172, R144.reuse, R100, R128 ;  /* 0x0000006490ac723c */ /* 0x050fe20000041880 */
[----:B------:R2:W-:Y:S07]  /*f5e0*/  LDSM.16.MT88.4 R128, [R0+0x1f800] ;  /* 0x01f800000080783b */ /* 0x0005ee0000004200 */
[C---:B------:R-:W-:Y:S08]  /*f5f0*/  HMMA.16816.F32.BF16 R8, R144.reuse, R10, R68 ;  /* 0x0000000a9008723c */ /* 0x040ff00000041844 */
[----:B-----5:R-:W-:Y:S01]  /*f600*/  HMMA.16816.F32.BF16 R104, R144, R152, R104 ;  /* 0x000000989068723c */ /* 0x020fe20000041868 */
[----:B--2---:R-:W-:-:S07]  /*f610*/  F2FP.BF16.F32.PACK_AB R0, R201, R188 ;  /* 0x000000bcc900723e */ /* 0x004fce00000010ff */
[C---:B------:R-:W-:Y:S01]  /*f620*/  HMMA.16816.F32.BF16 R68, R144.reuse, R154, R108 ;  /* 0x0000009a9044723c */ /* 0x040fe2000004186c */
[----:B------:R-:W-:Y:S01]  /*f630*/  LDSM.16.MT88.4 R108, [R176+0x3800] ;  /* 0x00380000b06c783b */ /* 0x000fe20000004200 */
[----:B------:R-:W-:Y:S02]  /*f640*/  LOP3.LUT R171, R0, R171, RZ, 0xc0, !PT ;  /* 0x000000ab00ab7212 */ /* 0x000fe400078ec0ff */
[----:B------:R-:W-:Y:S02]  /*f650*/  MOV R0, R201 ;  /* 0x000000c900007202 */ /* 0x000fe40000000f00 */
[----:B------:R-:W2:Y:S02]  /*f660*/  LDSM.16.MT88.4 R200, [R177+0x19800] ;  /* 0x01980000b1c8783b */ /* 0x000ea40000004200 */
[----:B------:R-:W-:Y:S01]  /*f670*/  HMMA.16816.F32.BF16 R80, R144, R168, R80 ;  /* 0x000000a89050723c */ /* 0x000fe20000041850 */
[----:B------:R-:W-:Y:S02]  /*f680*/  SHF.R.U32.HI R169, RZ, 0x18, R190 ;  /* 0x00000018ffa97819 */ /* 0x000fe400000116be */
[----:B------:R-:W-:Y:S01]  /*f690*/  F2FP.BF16.F32.PACK_AB R168, R248, R249 ;  /* 0x000000f9f8a8723e */ /* 0x000fe200000010ff */
[----:B------:R-:W-:Y:S01]  /*f6a0*/  FADD.FTZ R249, R249, R242 ;  /* 0x000000f2f9f97221 */ /* 0x000fe20000010000 */
[----:B------:R-:W-:-:S02]  /*f6b0*/  PRMT R169, R93, 0x5410, R169 ;  /* 0x000054105da97816 */ /* 0x000fc400000000a9 */
[----:B------:R-:W-:Y:S01]  /*f6c0*/  LOP3.LUT R168, R168, R92, RZ, 0xc0, !PT ;  /* 0x0000005ca8a87212 */ /* 0x000fe200078ec0ff */
[C---:B------:R-:W-:Y:S01]  /*f6d0*/  HMMA.16816.F32.BF16 R152, R144.reuse, R94, R124 ;  /* 0x0000005e9098723c */ /* 0x040fe2000004187c */
[----:B------:R-:W-:Y:S01]  /*f6e0*/  F2FP.BF16.F32.PACK_AB R93, R189, R252 ;  /* 0x000000fcbd5d723e */ /* 0x000fe200000010ff */
[----:B------:R-:W-:Y:S01]  /*f6f0*/  FADD.FTZ R249, R248, R249 ;  /* 0x000000f9f8f97221 */ /* 0x000fe20000010000 */
[----:B------:R-:W-:Y:S02]  /*f700*/  HSET2.LE.AND R169, R169, R178, PT ;  /* 0x000000b2a9a97233 */ /* 0x000fe40003803000 */
[----:B------:R-:W-:Y:S01]  /*f710*/  F2FP.BF16.F32.PACK_AB R92, R251, R250 ;  /* 0x000000fafb5c723e */ /* 0x000fe200000010ff */
[----:B------:R-:W-:Y:S02]  /*f720*/  FADD.FTZ R249, R250, R249 ;  /* 0x000000f9faf97221 */ /* 0x000fe40000010000 */
[----:B------:R-:W-:Y:S01]  /*f730*/  HMMA.16816.F32.BF16 R144, R144, R102, R148 ;  /* 0x000000669090723c */ /* 0x000fe20000041894 */
[----:B------:R-:W3:Y:S01]  /*f740*/  LDSM.16.MT88.4 R100, [R177+0x1b800] ;  /* 0x01b80000b164783b */ /* 0x000ee20000004200 */
[----:B------:R-:W-:Y:S01]  /*f750*/  LOP3.LUT R169, R93, R169, RZ, 0xc0, !PT ;  /* 0x000000a95da97212 */ /* 0x000fe200078ec0ff */
[----:B------:R-:W-:Y:S01]  /*f760*/  FADD.FTZ R239, R251, R249 ;  /* 0x000000f9fbef7221 */ /* 0x000fe20000010000 */
[----:B------:R-:W-:Y:S01]  /*f770*/  LOP3.LUT R170, R92, R170, RZ, 0xc0, !PT ;  /* 0x000000aa5caa7212 */ /* 0x000fe200078ec0ff */
[----:B------:R-:W4:Y:S06]  /*f780*/  LDSM.16.MT88.4 R148, [R208+0x1800] ;  /* 0x00180000d094783b */ /* 0x000f2c0000004200 */
[C---:B-1----:R-:W-:Y:S08]  /*f790*/  HMMA.16816.F32.BF16 R160, R168.reuse, R60, R160 ;  /* 0x0000003ca8a0723c */ /* 0x042ff000000418a0 */
[C---:B------:R-:W-:Y:S08]  /*f7a0*/  HMMA.16816.F32.BF16 R156, R168.reuse, R62, R156 ;  /* 0x0000003ea89c723c */ /* 0x040ff0000004189c */
[----:B------:R-:W-:Y:S01]  /*f7b0*/  HMMA.16816.F32.BF16 R60, R168, R64, R40 ;  /* 0x00000040a83c723c */ /* 0x000fe20000041828 */
[----:B------:R-:W-:Y:S01]  /*f7c0*/  IMAD.MOV.U32 R43, RZ, RZ, R189 ;  /* 0x000000ffff2b7224 */ /* 0x000fe200078e00bd */
[----:B------:R-:W-:-:S02]  /*f7d0*/  MOV R42, R188 ;  /* 0x000000bc002a7202 */ /* 0x000fc40000000f00 */
[----:B------:R-:W1:Y:S04]  /*f7e0*/  LDSM.16.MT88.4 R188, [R177+0x1f800] ;  /* 0x01f80000b1bc783b */ /* 0x000e680000004200 */
[C---:B------:R-:W-:Y:S01]  /*f7f0*/  HMMA.16816.F32.BF16 R64, R168.reuse, R66, R36 ;  /* 0x00000042a840723c */ /* 0x040fe20000041824 */
[----:B------:R-:W5:Y:S07]  /*f800*/  LDSM.16.MT88.4 R176, [R176+0x7800] ;  /* 0x00780000b0b0783b */ /* 0x000f6e0000004200 */
[C---:B------:R-:W-:Y:S08]  /*f810*/  HMMA.16816.F32.BF16 R92, R168.reuse, R96, R72 ;  /* 0x00000060a85c723c */ /* 0x040ff00000041848 */
[C---:B------:R-:W-:Y:S08]  /*f820*/  HMMA.16816.F32.BF16 R96, R168.reuse, R98, R76 ;  /* 0x00000062a860723c */ /* 0x040ff0000004184c */
[----:B--2---:R-:W-:Y:S01]  /*f830*/  HMMA.16816.F32.BF16 R36, R168, R200, R132 ;  /* 0x000000c8a824723c */ /* 0x004fe20000041884 */
[----:B------:R-:W-:-:S02]  /*f840*/  MOV R201, R42 ;  /* 0x0000002a00c97202 */ /* 0x000fc40000000f00 */
[----:B------:R-:W-:-:S05]  /*f850*/  MOV R200, R43 ;  /* 0x0000002b00c87202 */ /* 0x000fca0000000f00 */
[----:B---3--:R-:W-:Y:S01]  /*f860*/  HMMA.16816.F32.BF16 R72, R168, R102, R44 ;  /* 0x00000066a848723c */ /* 0x008fe2000004182c */
[----:B------:R-:W-:-:S04]  /*f870*/  FADD.FTZ R245, R200, R245 ;  /* 0x000000f5c8f57221 */ /* 0x000fc80000010000 */
[----:B------:R-:W-:-:S03]  /*f880*/  FADD.FTZ R245, R201, R245 ;  /* 0x000000f5c9f57221 */ /* 0x000fc60000010000 */
[----:B------:R-:W-:Y:S01]  /*f890*/  HMMA.16816.F32.BF16 R76, R168, R108, R56 ;  /* 0x0000006ca84c723c */ /* 0x000fe20000041838 */
[----:B------:R-:W-:-:S07]  /*f8a0*/  FADD.FTZ R238, R0, R245 ;  /* 0x000000f500ee7221 */ /* 0x000fce0000010000 */
        /* <DEDUP_REMOVED lines=27> */
.L_x_942:
        /* <DEDUP_REMOVED lines=23> */
.L_x_948:
        /* <DEDUP_REMOVED lines=59> */
.L_x_946:
        /* <DEDUP_REMOVED lines=57> */
[C---:B------:R-:W-:Y:S01]  /*10310*/  IMAD.IADD R204, R205.reuse, 0x1, R208 ;  /* 0x00000001cdcc7824 */ /* 0x040fe200078e02d0 */
[----:B------:R-:W-:Y:S01]  /*10320*/  IADD3 R205, PT, PT, R205, R214, RZ ;  /* 0x000000d6cdcd7210 */ /* 0x000fe20007ffe0ff */
[----:B------:R-:W-:Y:S02]  /*10330*/  IMAD.IADD R207, R219, 0x1, R214 ;  /* 0x00000001dbcf7824 */ /* 0x000fe400078e02d6 */
[----:B------:R-:W-:Y:S02]  /*10340*/  @P2 STS.128 [R227+0x19000], RZ ;  /* 0x019000ffe3002388 */ /* 0x000fe40000000c00 */
[C---:B------:R-:W-:Y:S03]  /*10350*/  IMAD.IADD R206, R208.reuse, 0x1, R207 ;  /* 0x00000001d0ce7824 */ /* 0x040fe600078e02cf */
        /* <DEDUP_REMOVED lines=34> */
[----:B------:R-:W-:Y:S07]  /*10580*/  LDSM.16.M88.4 R200, [R204+0x12000] ;  /* 0x01200000ccc8783b */ /* 0x000fee0000000200 */
[C---:B---3--:R-:W-:Y:S08]  /*10590*/  HMMA.16816.F32.BF16 R20, R32.reuse, R24, RZ ;  /* 0x000000182014723c */ /* 0x048ff000000418ff */
[C---:B------:R-:W-:Y:S08]  /*105a0*/  HMMA.16816.F32.BF16 R24, R32.reuse, R26, RZ ;  /* 0x0000001a2018723c */ /* 0x040ff000000418ff */
[C---:B----4-:R-:W-:Y:S08]  /*105b0*/  HMMA.16816.F32.BF16 R28, R32.reuse, R164, RZ ;  /* 0x000000a4201c723c */ /* 0x050ff000000418ff */
[----:B------:R-:W-:Y:S01]  /*105c0*/  HMMA.16816.F32.BF16 R32, R32, R166, RZ ;  /* 0x000000a62020723c */ /* 0x000fe200000418ff */
[----:B------:R-:W-:Y:S07]  /*105d0*/  LDSM.16.M88.4 R164, [R207] ;  /* 0x00000000cfa4783b */ /* 0x000fee0000000200 */
        /* <DEDUP_REMOVED lines=11> */
[----:B------:R-:W1:Y:S05]  /*10690*/  LDSM.16.M88.4 R168, [R3+0x10800] ;  /* 0x0108000003a8783b */ /* 0x000e6a0000000200 */
[----:B------:R-:W-:Y:S02]  /*106a0*/  LDSM.16.M88.4 R184, [R218+UR6+0x12800] ;  /* 0x01280006dab8783b */ /* 0x000fe40008000200 */
[C---:B--2---:R-:W-:Y:S08]  /*106b0*/  HMMA.16816.F32.BF16 R4, R164.reuse, R172, R4 ;  /* 0x000000aca404723c */ /* 0x044ff00000041804 */
[C---:B------:R-:W-:Y:S01]  /*106c0*/  HMMA.16816.F32.BF16 R8, R164.reuse, R174, R8 ;  /* 0x000000aea408723c */ /* 0x040fe20000041808 */
[----:B------:R-:W2:Y:S07]  /*106d0*/  LDSM.16.M88.4 R172, [R3+0x11000] ;  /* 0x0110000003ac783b */ /* 0x000eae0000000200 */
[C---:B------:R-:W-:Y:S08]  /*106e0*/  HMMA.16816.F32.BF16 R12, R164.reuse, R188, R12 ;  /* 0x000000bca40c723c */ /* 0x040ff0000004180c */
[C---:B------:R-:W-:Y:S01]  /*106f0*/  HMMA.16816.F32.BF16 R16, R164.reuse, R190, R16 ;  /* 0x000000bea410723c */ /* 0x040fe20000041810 */
[----:B------:R-:W-:Y:S07]  /*10700*/  LDSM.16.M88.4 R188, [R218+UR6+0x13000] ;  /* 0x01300006dabc783b */ /* 0x000fee0008000200 */
[C---:B---3--:R-:W-:Y:S08]  /*10710*/  HMMA.16816.F32.BF16 R20, R164.reuse, R176, R20 ;  /* 0x000000b0a414723c */ /* 0x048ff00000041814 */
[C---:B------:R-:W-:Y:S01]  /*10720*/  HMMA.16816.F32.BF16 R24, R164.reuse, R178, R24 ;  /* 0x000000b2a418723c */ /* 0x040fe20000041818 */
[----:B------:R-:W-:Y:S07]  /*10730*/  LDSM.16.M88.4 R176, [R219+0x4000] ;  /* 0x00400000dbb0783b */ /* 0x000fee0000000200 */
[C---:B----4-:R-:W-:Y:S08]  /*10740*/  HMMA.16816.F32.BF16 R28, R164.reuse, R180, R28 ;  /* 0x000000b4a41c723c */ /* 0x050ff0000004181c */
[----:B------:R-:W-:Y:S01]  /*10750*/  HMMA.16816.F32.BF16 R32, R164, R182, R32 ;  /* 0x000000b6a420723c */ /* 0x000fe20000041820 */
[----:B------:R-:W3:Y:S05]  /*10760*/  LDSM.16.M88.4 R164, [R3+0x11800] ;  /* 0x0118000003a4783b */ /* 0x000eea0000000200 */
[----:B------:R-:W4:Y:S02]  /*10770*/  LDSM.16.M88.4 R180, [R218+UR6+0x12000] ;  /* 0x01200006dab4783b */ /* 0x000f240008000200 */
[C---:B------:R-:W-:Y:S08]  /*10780*/  HMMA.16816.F32.BF16 R4, R192.reuse, R196, R4 ;  /* 0x000000c4c004723c */ /* 0x040ff00000041804 */
        /* <DEDUP_REMOVED lines=10> */
[----:B------:R-:W3:Y:S05]  /*10830*/  LDSM.16.M88.4 R164, [R204+0x13000] ;  /* 0x01300000cca4783b */ /* 0x000eea0000000200 */
[----:B------:R-:W5:Y:S02]  /*10840*/  LDSM.16.M88.4 R192, [R204+0x13800] ;  /* 0x01380000ccc0783b */ /* 0x000f640000000200 */
[C---:B----4-:R-:W-:Y:S08]  /*10850*/  HMMA.16816.F32.BF16 R4, R176.reuse, R180, R4 ;  /* 0x000000b4b004723c */ /* 0x050ff00000041804 */
[C---:B------:R-:W-:Y:S01]  /*10860*/  HMMA.16816.F32.BF16 R8, R176.reuse, R182, R8 ;  /* 0x000000b6b008723c */ /* 0x040fe20000041808 */
[----:B------:R-:W-:Y:S07]  /*10870*/  LDSM.16.M88.4 R180, [R207+0x4000] ;  /* 0x00400000cfb4783b */ /* 0x000fee0000000200 */
[C---:B------:R-:W-:Y:S08]  /*10880*/  HMMA.16816.F32.BF16 R12, R176.reuse, R184, R12 ;  /* 0x000000b8b00c723c */ /* 0x040ff0000004180c */
[C---:B------:R-:W-:Y:S01]  /*10890*/  HMMA.16816.F32.BF16 R16, R176.reuse, R186, R16 ;  /* 0x000000bab010723c */ /* 0x040fe20000041810 */
[----:B------:R-:W4:Y:S07]  /*108a0*/  LDSM.16.M88.4 R184, [R205+0x12000] ;  /* 0x01200000cdb8783b */ /* 0x000f2e0000000200 */
[C---:B------:R-:W-:Y:S08]  /*108b0*/  HMMA.16816.F32.BF16 R20, R176.reuse, R188, R20 ;  /* 0x000000bcb014723c */ /* 0x040ff00000041814 */
[C---:B------:R-:W-:Y:S01]  /*108c0*/  HMMA.16816.F32.BF16 R24, R176.reuse, R190, R24 ;  /* 0x000000beb018723c */ /* 0x040fe20000041818 */
[----:B------:R-:W-:Y:S07]  /*108d0*/  LDSM.16.M88.4 R188, [R3+0x12000] ;  /* 0x0120000003bc783b */ /* 0x000fee0000000200 */
[C---:B-1----:R-:W-:Y:S08]  /*108e0*/  HMMA.16816.F32.BF16 R28, R176.reuse, R168, R28 ;  /* 0x000000a8b01c723c */ /* 0x042ff0000004181c */
[----:B------:R-:W-:Y:S01]  /*108f0*/  HMMA.16816.F32.BF16 R32, R176, R170, R32 ;  /* 0x000000aab020723c */ /* 0x000fe20000041820 */
[----:B------:R-:W1:Y:S05]  /*10900*/  LDSM.16.M88.4 R168, [R205+0x12800] ;  /* 0x01280000cda8783b */ /* 0x000e6a0000000200 */
[----:B------:R-:W1:Y:S02]  /*10910*/  LDSM.16.M88.4 R176, [R205+0x13000] ;  /* 0x01300000cdb0783b */ /* 0x000e640000000200 */
[C---:B------:R-:W-:Y:S08]  /*10920*/  HMMA.16816.F32.BF16 R4, R196.reuse, R200, R4 ;  /* 0x000000c8c404723c */ /* 0x040ff00000041804 */
[C---:B------:R-:W-:Y:S01]  /*10930*/  HMMA.16816.F32.BF16 R8, R196.reuse, R202, R8 ;  /* 0x000000cac408723c */ /* 0x040fe20000041808 */
[----:B------:R-:W-:Y:S07]  /*10940*/  LDSM.16.M88.4 R200, [R218+UR6+0x14800] ;  /* 0x01480006dac8783b */ /* 0x000fee0008000200 */
[C---:B--2---:R-:W-:Y:S08]  /*10950*/  HMMA.16816.F32.BF16 R12, R196.reuse, R172, R12 ;  /* 0x000000acc40c723c */ /* 0x044ff0000004180c */
[C---:B------:R-:W-:Y:S01]  /*10960*/  HMMA.16816.F32.BF16 R16, R196.reuse, R174, R16 ;  /* 0x000000aec410723c */ /* 0x040fe20000041810 */
[----:B------:R-:W-:Y:S07]  /*10970*/  LDSM.16.M88.4 R172, [R206+0x4000] ;  /* 0x00400000ceac783b */ /* 0x000fee0000000200 */
[C---:B---3--:R-:W-:Y:S08]  /*10980*/  HMMA.16816.F32.BF16 R20, R196.reuse, R164, R20 ;  /* 0x000000a4c414723c */ /* 0x048ff00000041814 */
[C---:B------:R-:W-:Y:S01]  /*10990*/  HMMA.16816.F32.BF16 R24, R196.reuse, R166, R24 ;  /* 0x000000a6c418723c */ /* 0x040fe20000041818 */
[----:B------:R-:W2:Y:S07]  /*109a0*/  LDSM.16.M88.4 R164, [R205+0x13800] ;  /* 0x01380000cda4783b */ /* 0x000eae0000000200 */
[C---:B-----5:R-:W-:Y:S08]  /*109b0*/  HMMA.16816.F32.BF16 R28, R196.reuse, R192, R28 ;  /* 0x000000c0c41c723c */ /* 0x060ff0000004181c */
[----:B------:R-:W-:Y:S01]  /*109c0*/  HMMA.16816.F32.BF16 R32, R196, R194, R32 ;  /* 0x000000c2c420723c */ /* 0x000fe20000041820 */
[----:B------:R-:W3:Y:S05]  /*109d0*/  LDSM.16.M88.4 R192, [R3+0x12800] ;  /* 0x0128000003c0783b */ /* 0x000eea0000000200 */
[----:B------:R-:W5:Y:S02]  /*109e0*/  LDSM.16.M88.4 R196, [R3+0x13000] ;  /* 0x0130000003c4783b */ /* 0x000f640000000200 */
[C---:B----4-:R-:W-:Y:S08]  /*109f0*/  HMMA.16816.F32.BF16 R4, R180.reuse, R184, R4 ;  /* 0x000000b8b404723c */ /* 0x050ff00000041804 */
[C---:B------:R-:W-:Y:S01]  /*10a00*/  HMMA.16816.F32.BF16 R8, R180.reuse, R186, R8 ;  /* 0x000000bab408723c */ /* 0x040fe20000041808 */
[----:B------:R-:W-:Y:S07]  /*10a10*/  LDSM.16.M88.4 R184, [R218+UR6+0x14000] ;  /* 0x01400006dab8783b */ /* 0x000fee0008000200 */
        /* <DEDUP_REMOVED lines=8> */
[----:B------:R-:W2:Y:S05]  /*10aa0*/  LDSM.16.M88.4 R164, [R218+UR6+0x15000] ;  /* 0x01500006daa4783b */ /* 0x000eaa0008000200 */
[----:B------:R-:W2:Y:S02]  /*10ab0*/  LDSM.16.M88.4 R180, [R218+UR6+0x15800] ;  /* 0x01580006dab4783b */ /* 0x000ea40008000200 */
[C---:B------:R-:W-:Y:S08]  /*10ac0*/  HMMA.16816.F32.BF16 R4, R172.reuse, R188, R4 ;  /* 0x000000bcac04723c */ /* 0x040ff00000041804 */
[C---:B------:R-:W-:Y:S01]  /*10ad0*/  HMMA.16816.F32.BF16 R8, R172.reuse, R190, R8 ;  /* 0x000000beac08723c */ /* 0x040fe20000041808 */
[----:B------:R-:W-:Y:S07]  /*10ae0*/  LDSM.16.M88.4 R188, [R217+0x8000] ;  /* 0x00800000d9bc783b */ /* 0x000fee0000000200 */
[C---:B---3--:R-:W-:Y:S08]  /*10af0*/  HMMA.16816.F32.BF16 R12, R172.reuse, R192, R12 ;  /* 0x000000c0ac0c723c */ /* 0x048ff0000004180c */
[C---:B------:R-:W-:Y:S01]  /*10b00*/  HMMA.16816.F32.BF16 R16, R172.reuse, R194, R16 ;  /* 0x000000c2ac10723c */ /* 0x040fe20000041810 */
[----:B------:R-:W3:Y:S07]  /*10b10*/  LDSM.16.M88.4 R192, [R204+0x14000] ;  /* 0x01400000ccc0783b */ /* 0x000eee0000000200 */
[C---:B-----5:R-:W-:Y:S08]  /*10b20*/  HMMA.16816.F32.BF16 R20, R172.reuse, R196, R20 ;  /* 0x000000c4ac14723c */ /* 0x060ff00000041814 */
[C---:B------:R-:W-:Y:S01]  /*10b30*/  HMMA.16816.F32.BF16 R24, R172.reuse, R198, R24 ;  /* 0x000000c6ac18723c */ /* 0x040fe20000041818 */
[----:B------:R-:W-:Y:S07]  /*10b40*/  LDSM.16.M88.4 R196, [R218+UR6+0x17000] ;  /* 0x01700006dac4783b */ /* 0x000fee0008000200 */
[C---:B-1----:R-:W-:Y:S08]  /*10b50*/  HMMA.16816.F32.BF16 R28, R172.reuse, R168, R28 ;  /* 0x000000a8ac1c723c */ /* 0x042ff0000004181c */
[----:B------:R-:W-:Y:S01]  /*10b60*/  HMMA.16816.F32.BF16 R32, R172, R170, R32 ;  /* 0x000000aaac20723c */ /* 0x000fe20000041820 */
[----:B------:R-:W1:Y:S05]  /*10b70*/  LDSM.16.M88.4 R168, [R204+0x14800] ;  /* 0x01480000cca8783b */ /* 0x000e6a0000000200 */
[----:B------:R-:W5:Y:S02]  /*10b80*/  LDSM.16.M88.4 R172, [R204+0x15000] ;  /* 0x01500000ccac783b */ /* 0x000f640000000200 */
[C---:B----4-:R-:W-:Y:S08]  /*10b90*/  HMMA.16816.F32.BF16 R4, R176.reuse, R184, R4 ;  /* 0x000000b8b004723c */ /* 0x050ff00000041804 */
[C---:B------:R-:W-:Y:S01]  /*10ba0*/  HMMA.16816.F32.BF16 R8, R176.reuse, R186, R8 ;  /* 0x000000bab008723c */ /* 0x040fe20000041808 */
[----:B------:R-:W4:Y:S07]  /*10bb0*/  LDSM.16.M88.4 R184, [R204+0x15800] ;  /* 0x01580000ccb8783b */ /* 0x000f2e0000000200 */
        /* <DEDUP_REMOVED lines=12> */
[----:B------:R-:W-:Y:S07]  /*10c80*/  LDSM.16.M88.4 R192, [R218+UR6+0x16800] ;  /* 0x01680006dac0783b */ /* 0x000fee0008000200 */
[C---:B-1----:R-:W-:Y:S08]  /*10c90*/  HMMA.16816.F32.BF16 R12, R188.reuse, R168, R12 ;  /* 0x000000a8bc0c723c */ /* 0x042ff0000004180c */
[C---:B------:R-:W-:Y:S01]  /*10ca0*/  HMMA.16816.F32.BF16 R16, R188.reuse, R170, R16 ;  /* 0x000000aabc10723c */ /* 0x040fe20000041810 */
[----:B------:R-:W1:Y:S07]  /*10cb0*/  LDSM.16.M88.4 R168, [R205+0x14800] ;  /* 0x01480000cda8783b */ /* 0x000e6e0000000200 */
[C---:B-----5:R-:W-:Y:S08]  /*10cc0*/  HMMA.16816.F32.BF16 R20, R188.reuse, R172, R20 ;  /* 0x000000acbc14723c */ /* 0x060ff00000041814 */
[C---:B------:R-:W-:Y:S01]  /*10cd0*/  HMMA.16816.F32.BF16 R24, R188.reuse, R174, R24 ;  /* 0x000000aebc18723c */ /* 0x040fe20000041818 */
[----:B------:R-:W3:Y:S07]  /*10ce0*/  LDSM.16.M88.4 R172, [R205+0x15000] ;  /* 0x01500000cdac783b */ /* 0x000eee0000000200 */
[C---:B----4-:R-:W-:Y:S08]  /*10cf0*/  HMMA.16816.F32.BF16 R28, R188.reuse, R184, R28 ;  /* 0x000000b8bc1c723c */ /* 0x050ff0000004181c */
        /* <DEDUP_REMOVED lines=11> */
[----:B------:R-:W-:Y:S07]  /*10db0*/  LDSM.16.M88.4 R172, [R219+0xc000] ;  /* 0x00c00000dbac783b */ /* 0x000fee0000000200 */
[C---:B------:R-:W-:Y:S08]  /*10dc0*/  HMMA.16816.F32.BF16 R28, R164.reuse, R180, R28 ;  /* 0x000000b4a41c723c */ /* 0x040ff0000004181c */
[----:B------:R-:W-:Y:S01]  /*10dd0*/  HMMA.16816.F32.BF16 R32, R164, R182, R32 ;  /* 0x000000b6a420723c */ /* 0x000fe20000041820 */
[----:B------:R-:W3:Y:S05]  /*10de0*/  LDSM.16.M88.4 R164, [R3+0x15800] ;  /* 0x0158000003a4783b */ /* 0x000eea0000000200 */
[----:B------:R-:W5:Y:S02]  /*10df0*/  LDSM.16.M88.4 R180, [R218+UR6+0x16000] ;  /* 0x01600006dab4783b */ /* 0x000f640008000200 */
[C---:B----4-:R-:W-:Y:S08]  /*10e00*/  HMMA.16816.F32.BF16 R4, R184.reuse, R188, R4 ;  /* 0x000000bcb804723c */ /* 0x050ff00000041804 */
[C---:B------:R-:W-:Y:S01]  /*10e10*/  HMMA.16816.F32.BF16 R8, R184.reuse, R190, R8 ;  /* 0x000000beb808723c */ /* 0x040fe20000041808 */
[----:B------:R-:W-:Y:S07]  /*10e20*/  LDSM.16.M88.4 R188, [R204+0x16000] ;  /* 0x01600000ccbc783b */ /* 0x000fee0000000200 */
[C---:B--2---:R-:W-:Y:S08]  /*10e30*/  HMMA.16816.F32.BF16 R12, R184.reuse, R176, R12 ;  /* 0x000000b0b80c723c */ /* 0x044ff0000004180c */
[C---:B------:R-:W-:Y:S01]  /*10e40*/  HMMA.16816.F32.BF16 R16, R184.reuse, R178, R16 ;  /* 0x000000b2b810723c */ /* 0x040fe20000041810 */
[----:B------:R-:W2:Y:S07]  /*10e50*/  LDSM.16.M88.4 R176, [R218+UR6+0x17800] ;  /* 0x01780006dab0783b */ /* 0x000eae0008000200 */
[C---:B-1----:R-:W-:Y:S08]  /*10e60*/  HMMA.16816.F32.BF16 R20, R184.reuse, R168, R20 ;  /* 0x000000a8b814723c */ /* 0x042ff00000041814 */
[C---:B------:R-:W-:Y:S01]  /*10e70*/  HMMA.16816.F32.BF16 R24, R184.reuse, R170, R24 ;  /* 0x000000aab818723c */ /* 0x040fe20000041818 */
[----:B------:R-:W1:Y:S07]  /*10e80*/  LDSM.16.M88.4 R168, [R217+0xc000] ;  /* 0x00c00000d9a8783b */ /* 0x000e6e0000000200 */
[C---:B---3--:R-:W-:Y:S08]  /*10e90*/  HMMA.16816.F32.BF16 R28, R184.reuse, R164, R28 ;  /* 0x000000a4b81c723c */ /* 0x048ff0000004181c */
[----:B------:R-:W-:Y:S01]  /*10ea0*/  HMMA.16816.F32.BF16 R32, R184, R166, R32 ;  /* 0x000000a6b820723c */ /* 0x000fe20000041820 */
[----:B------:R-:W3:Y:S05]  /*10eb0*/  LDSM.16.M88.4 R164, [R204+0x16800] ;  /* 0x01680000cca4783b */ /* 0x000eea0000000200 */
[----:B------:R-:W-:Y:S02]  /*10ec0*/  LDSM.16.M88.4 R184, [R204+0x17800] ;  /* 0x01780000ccb8783b */ /* 0x000fe40000000200 */
        /* <DEDUP_REMOVED lines=9> */
[C---:B--2---:R-:W-:Y:S08]  /*10f60*/  HMMA.16816.F32.BF16 R28, R172.reuse, R176, R28 ;  /* 0x000000b0ac1c723c */ /* 0x044ff0000004181c */
[----:B------:R-:W-:Y:S01]  /*10f70*/  HMMA.16816.F32.BF16 R32, R172, R178, R32 ;  /* 0x000000b2ac20723c */ /* 0x000fe20000041820 */
[----:B------:R-:W2:Y:S05]  /*10f80*/  LDSM.16.M88.4 R172, [R205+0x16800] ;  /* 0x01680000cdac783b */ /* 0x000eaa0000000200 */
[----:B------:R-:W2:Y:S02]  /*10f90*/  LDSM.16.M88.4 R176, [R205+0x17000] ;  /* 0x01700000cdb0783b */ /* 0x000ea40000000200 */
[C---:B-1----:R-:W-:Y:S08]  /*10fa0*/  HMMA.16816.F32.BF16 R4, R168.reuse, R188, R4 ;  /* 0x000000bca804723c */ /* 0x042ff00000041804 */
[C---:B------:R-:W-:Y:S01]  /*10fb0*/  HMMA.16816.F32.BF16 R8, R168.reuse, R190, R8 ;  /* 0x000000bea808723c */ /* 0x040fe20000041808 */
[----:B------:R-:W-:Y:S05]  /*10fc0*/  LDSM.16.M88.4 R188, [R206+0xc000] ;  /* 0x00c00000cebc783b */ /* 0x000fea0000000200 */
[----:B------:R-:W1:Y:S02]  /*10fd0*/  LDSM.16.M88.4 R204, [R3+0x16000] ;  /* 0x0160000003cc783b */ /* 0x000e640000000200 */
        /* <DEDUP_REMOVED lines=10> */
[C---:B--2---:R-:W-:Y:S08]  /*11080*/  HMMA.16816.F32.BF16 R12, R192.reuse, R172, R12 ;  /* 0x000000acc00c723c */ /* 0x044ff0000004180c */
[C---:B------:R-:W-:Y:S08]  /*11090*/  HMMA.16816.F32.BF16 R16, R192.reuse, R174, R16 ;  /* 0x000000aec010723c */ /* 0x040ff00000041810 */
[C---:B------:R-:W-:Y:S01]  /*110a0*/  HMMA.16816.F32.BF16 R20, R192.reuse, R176, R20 ;  /* 0x000000b0c014723c */ /* 0x040fe20000041814 */
[----:B------:R-:W-:Y:S07]  /*110b0*/  IMAD.U32 R176, RZ, RZ, UR7 ;  /* 0x00000007ffb07e24 */ /* 0x000fee000f8e00ff */
[C---:B------:R-:W-:Y:S08]  /*110c0*/  HMMA.16816.F32.BF16 R24, R192.reuse, R178, R24 ;  /* 0x000000b2c018723c */ /* 0x040ff00000041818 */
[C---:B------:R-:W-:Y:S08]  /*110d0*/  HMMA.16816.F32.BF16 R28, R192.reuse, R200, R28 ;  /* 0x000000c8c01c723c */ /* 0x040ff0000004181c */
[----:B------:R-:W-:Y:S03]  /*110e0*/  HMMA.16816.F32.BF16 R32, R192, R202, R32 ;  /* 0x000000cac020723c */ /* 0x000fe60000041820 */
[----:B------:R-:W-:Y:S05]  /*110f0*/  IMAD.SHL.U32 R194, R213, 0x2, RZ ;  /* 0x00000002d5c27824 */ /* 0x000fea00078e00ff */
[----:B------:R-:W-:Y:S01]  /*11100*/  LOP3.LUT R193, R194, 0x6, RZ, 0xc0, !PT ;  /* 0x00000006c2c17812 */ /* 0x000fe200078ec0ff */
[C---:B-1----:R-:W-:Y:S05]  /*11110*/  HMMA.16816.F32.BF16 R4, R188.reuse, R204, R4 ;  /* 0x000000ccbc04723c */ /* 0x042fea0000041804 */
[----:B------:R-:W-:Y:S03]  /*11120*/  IMAD R176, R176, 0x40, R193 ;  /* 0x00000040b0b07824 */ /* 0x000fe600078e02c1 */
[C---:B------:R-:W-:Y:S03]  /*11130*/  HMMA.16816.F32.BF16 R8, R188.reuse, R206, R8 ;  /* 0x000000cebc08723c */ /* 0x040fe60000041808 */
[C---:B------:R-:W-:Y:S01]  /*11140*/  IADD3 R172, PT, PT, R176.reuse, 0x1, RZ ;  /* 0x00000001b0ac7810 */ /* 0x040fe20007ffe0ff */
[C---:B------:R-:W-:Y:S01]  /*11150*/  VIADD R178, R176.reuse, 0x8 ;  /* 0x00000008b0b27836 */ /* 0x040fe20000000000 */
[----:B------:R-:W-:Y:S03]  /*11160*/  I2FP.F32.U32 R177, R176 ;  /* 0x000000b000b17245 */ /* 0x000fe60000201000 */
[C---:B---3--:R-:W-:Y:S03]  /*11170*/  HMMA.16816.F32.BF16 R12, R188.reuse, R164, R12 ;  /* 0x000000a4bc0c723c */ /* 0x048fe6000004180c */
[----:B------:R-:W-:Y:S01]  /*11180*/  I2FP.F32.U32 R165, R172 ;  /* 0x000000ac00a57245 */ /* 0x000fe20000201000 */
[C---:B------:R-:W-:Y:S01]  /*11190*/  VIADD R164, R176.reuse, 0x9 ;  /* 0x00000009b0a47836 */ /* 0x040fe20000000000 */
[----:B------:R1:W2:Y:S01]  /*111a0*/  LDSM.16.M88.4 R172, [R3+0x17800] ;  /* 0x0178000003ac783b */ /* 0x0002a20000000200 */
[C---:B------:R-:W-:Y:S01]  /*111b0*/  FFMA.FTZ R4, R177.reuse, UR5, R4 ;  /* 0x00000005b1047c23 */ /* 0x040fe20008010004 */
[----:B------:R-:W-:Y:S01]  /*111c0*/  FFMA.FTZ R6, R177, UR5, R6 ;  /* 0x00000005b1067c23 */ /* 0x000fe20008010006 */
[C---:B------:R-:W-:Y:S01]  /*111d0*/  HMMA.16816.F32.BF16 R16, R188.reuse, R166, R16 ;  /* 0x000000a6bc10723c */ /* 0x040fe20000041810 */
[----:B------:R-:W-:Y:S04]  /*111e0*/  DEPBAR.LE SB0, 0x0 ;  /* 0x000080000000791a */ /* 0x000fe80000000000 */
[----:B------:R-:W-:Y:S01]  /*111f0*/  BAR.SYNC.DEFER_BLOCKING 0x0 ;  /* 0x0000000000007b1d */ /* 0x000fe20000010000 */
[C---:B------:R-:W-:Y:S02]  /*11200*/  VIADD R166, R176.reuse, 0x10 ;  /* 0x00000010b0a67836 */ /* 0x040fe40000000000 */
[C---:B------:R-:W-:Y:S01]  /*11210*/  FFMA.FTZ R5, R165.reuse, UR5, R5 ;  /* 0x00000005a5057c23 */ /* 0x040fe20008010005 */
[C---:B----4-:R-:W-:Y:S05]  /*11220*/  HMMA.16816.F32.BF16 R20, R188.reuse, R168, R20 ;  /* 0x000000a8bc14723c */ /* 0x050fea0000041814 */
[C---:B------:R-:W-:Y:S01]  /*11230*/  IADD3 R169, PT, PT, R176.reuse, 0x30, RZ ;  /* 0x00000030b0a97810 */ /* 0x040fe20007ffe0ff */
[----:B------:R-:W-:Y:S01]  /*11240*/  FFMA.FTZ R7, R165, UR5, R7 ;  /* 0x00000005a5077c23 */ /* 0x000fe20008010007 */
[----:B------:R-:W-:Y:S01]  /*11250*/  I2FP.F32.U32 R165, R164 ;  /* 0x000000a400a57245 */ /* 0x000fe20000201000 */
[----:B------:R-:W-:Y:S01]  /*11260*/  VIADD R164, R176, 0x11 ;  /* 0x00000011b0a47836 */ /* 0x000fe20000000000 */
[----:B------:R-:W-:Y:S01]  /*11270*/  I2FP.F32.U32 R169, R169 ;  /* 0x000000a900a97245 */ /* 0x000fe20000201000 */
[C---:B------:R-:W-:Y:S03]  /*11280*/  HMMA.16816.F32.BF16 R24, R188.reuse, R170, R24 ;  /* 0x000000aabc18723c */ /* 0x040fe60000041818 */
[----:B-1----:R-:W-:Y:S01]  /*11290*/  I2FP.F32.U32 R3, R178 ;  /* 0x000000b200037245 */ /* 0x002fe20000201000 */
[C---:B------:R-:W-:Y:S01]  /*112a0*/  FFMA.FTZ R9, R165.reuse, UR5, R9 ;  /* 0x00000005a5097c23 */ /* 0x040fe20008010009 */
[----:B------:R-:W-:Y:S01]  /*112b0*/  FMNMX3.FTZ R170, R2, R6, R7, !PT ;  /* 0x0000000602aa7276 */ /* 0x000fe20007810007 */
[----:B------:R-:W-:Y:S01]  /*112c0*/  FFMA.FTZ R11, R165, UR5, R11 ;  /* 0x00000005a50b7c23 */ /* 0x000fe2000801000b */
[----:B------:R-:W-:Y:S01]  /*112d0*/  I2FP.F32.U32 R165, R164 ;  /* 0x000000a400a57245 */ /* 0x000fe20000201000 */
[C---:B------:R-:W-:Y:S01]  /*112e0*/  FFMA.FTZ R8, R3.reuse, UR5, R8 ;  /* 0x0000000503087c23 */ /* 0x040fe20008010008 */
[C---:B------:R-:W-:Y:S01]  /*112f0*/  IADD3 R164, PT, PT, R176.reuse, 0x19, RZ ;  /* 0x00000019b0a47810 */ /* 0x040fe20007ffe0ff */
[----:B------:R-:W-:Y:S01]  /*11300*/  FFMA.FTZ R10, R3, UR5, R10 ;  /* 0x00000005030a7c23 */ /* 0x000fe2000801000a */
[----:B------:R-:W-:Y:S01]  /*11310*/  I2FP.F32.U32 R3, R166 ;  /* 0x000000a600037245 */ /* 0x000fe20000201000 */
[----:B------:R-:W-:Y:S02]  /*11320*/  VIADD R166, R176, 0x18 ;  /* 0x00000018b0a67836 */ /* 0x000fe40000000000 */
        /* <DEDUP_REMOVED lines=30> */
[----:B------:R-:W-:Y:S01]  /*11510*/  FFMA.FTZ R21, R164, UR5, R21 ;  /* 0x00000005a4157c23 */ /* 0x000fe20008010015 */
[----:B------:R-:W-:Y:S01]  /*11520*/  FMNMX3.FTZ R170, R170, R18, R19, !PT ;  /* 0x00000012aaaa7276 */ /* 0x000fe20007810013 */
[----:B------:R-:W-:Y:S01]  /*11530*/  FFMA.FTZ R23, R164, UR5, R23 ;  /* 0x00000005a4177c23 */ /* 0x000fe20008010017 */
[----:B------:R-:W-:Y:S01]  /*11540*/  FMNMX3.FTZ R166, R166, R16, R17, !PT ;  /* 0x00000010a6a67276 */ /* 0x000fe20007810011 */
        /* <DEDUP_REMOVED lines=17> */
.L_x_947:
[----:B-1----:R-:W1:Y:S01]  /*11660*/  SHFL.BFLY PT, R166, R168, 0x2, 0x1f ;  /* 0x0c401f00a8a67f89 */ /* 0x002e6200000e0000 */
        /* <DEDUP_REMOVED lines=8> */
[----:B------:R-:W2:Y:S01]  /*116f0*/  LDC R203, c[0x0][0x4f8] ;  /* 0x00013e00ffcb7b82 */ /* 0x000ea20000000800 */
[----:B------:R-:W-:Y:S01]  /*11700*/  UIADD3 UR9, UPT, UPT, UR30, 0x3c6ef372, URZ ;  /* 0x3c6ef3721e097890 */ /* 0x000fe2000fffe0ff */
[----:B------:R-:W-:Y:S01]  /*11710*/  FMNMX3.FTZ R3, R3, R34, R35, !PT ;  /* 0x0000002203037276 */ /* 0x000fe20007810023 */
[----:B------:R-:W-:Y:S01]  /*11720*/  UIADD3 UR20, UPT, UPT, UR31, 0x76cf5d0a, URZ ;  /* 0x76cf5d0a1f147890 */ /* 0x000fe2000fffe0ff */
[----:B------:R-:W-:Y:S01]  /*11730*/  MOV R167, UR24 ;  /* 0x0000001800a77c02 */ /* 0x000fe20008000f00 */
[----:B------:R-:W-:Y:S02]  /*11740*/  UIADD3 UR17, UPT, UPT, UR31, 0x32370b8f, URZ ;  /* 0x32370b8f1f117890 */ /* 0x000fe4000fffe0ff */
[----:B------:R-:W3:Y:S01]  /*11750*/  SHFL.BFLY PT, R165, R3, 0x2, 0x1f ;  /* 0x0c401f0003a57f89 */ /* 0x000ee200000e0000 */
[----:B------:R-:W-:Y:S01]  /*11760*/  LOP3.LUT R167, R167, UR31, R237, 0x96, !PT ;  /* 0x0000001fa7a77c12 */ /* 0x000fe2000f8e96ed */
[----:B------:R-:W-:Y:S02]  /*11770*/  UIADD3 UR8, UPT, UPT, UR30, 0x78dde6e4, URZ ;  /* 0x78dde6e41e087890 */ /* 0x000fe4000fffe0ff */
[----:B------:R-:W-:Y:S02]  /*11780*/  UIADD3 UR10, UPT, UPT, UR30, -0x255992d5, URZ ;  /* 0xdaa66d2b1e0a7890 */ /* 0x000fe4000fffe0ff */
        /* <DEDUP_REMOVED lines=13> */
[----:B-1----:R-:W-:Y:S02]  /*11860*/  FMNMX.FTZ R166, R168, R166, !PT ;  /* 0x000000a6a8a67209 */ /* 0x002fe40007810000 */
[----:B---3--:R-:W-:Y:S02]  /*11870*/  FMNMX.FTZ R165, R3, R165, !PT ;  /* 0x000000a503a57209 */ /* 0x008fe40007810000 */
[----:B------:R-:W-:Y:S01]  /*11880*/  LOP3.LUT R184, R184, UR17, R183, 0x96, !PT ;  /* 0x00000011b8b87c12 */ /* 0x000fe2000f8e96b7 */
[----:B------:R-:W1:Y:S01]  /*11890*/  SHFL.BFLY PT, R164, R166, 0x1, 0x1f ;  /* 0x0c201f00a6a47f89 */ /* 0x000e6200000e0000 */
[----:B--2---:R-:W-:Y:S07]  /*118a0*/  LOP3.LUT R203, R203, 0xff, RZ, 0xc0, !PT ;  /* 0x000000ffcbcb7812 */ /* 0x004fee00078ec0ff */
        /* <DEDUP_REMOVED lines=40> */
[----:B------:R-:W-:Y:S01]  /*11b30*/  LDSM.16.MT88.4 R188, [R166+0x1c800] ;  /* 0x01c80000a6bc783b */ /* 0x000fe20000004200 */
[--C-:B------:R-:W-:Y:S01]  /*11b40*/  FFMA.FTZ R216, R19, UR4, -R204.reuse ;  /* 0x0000000413d87c23 */ /* 0x100fe200080108cc */
[----:B------:R-:W-:Y:S04]  /*11b50*/  IMAD.WIDE.U32 R10, R10, -0x326172a9, RZ ;  /* 0xcd9e8d570a0a7825 */ /* 0x000fe800078e00ff */
[--C-:B------:R-:W-:Y:S01]  /*11b60*/  FFMA.FTZ R219, R12, UR4, -R205.reuse ;  /* 0x000000040cdb7c23 */ /* 0x100fe200080108cd */
[----:B------:R-:W-:Y:S01]  /*11b70*/  FFMA.FTZ R218, R13, UR4, -R205 ;  /* 0x000000040dda7c23 */ /* 0x000fe200080108cd */
[----:B------:R-:W-:Y:S01]  /*11b80*/  IMAD.WIDE.U32 R182, R182, -0x326172a9, RZ ;  /* 0xcd9e8d57b6b67825 */ /* 0x000fe200078e00ff */
[----:B------:R-:W-:Y:S01]  /*11b90*/  MOV R4, R10 ;  /* 0x0000000a00047202 */ /* 0x000fe20000000f00 */
[----:B------:R-:W-:Y:S01]  /*11ba0*/  MUFU.EX2 R195, R195 ;  /* 0x000000c300c37308 */ /* 0x000fe20000000800 */
[----:B------:R-:W-:Y:S01]  /*11bb0*/  PRMT R170, R10, 0x7771, RZ ;  /* 0x000077710aaa7816 */ /* 0x000fe200000000ff */
[--C-:B------:R-:W-:Y:S01]  /*11bc0*/  FFMA.FTZ R243, R14, UR4, -R204.reuse ;  /* 0x000000040ef37c23 */ /* 0x100fe200080108cc */
[----:B------:R-:W-:Y:S01]  /*11bd0*/  LOP3.LUT R4, R4, 0xff, RZ, 0xc0, !PT ;  /* 0x000000ff04047812 */ /* 0x000fe200078ec0ff */
[----:B------:R-:W-:Y:S01]  /*11be0*/  FFMA.FTZ R242, R15, UR4, -R204 ;  /* 0x000000040ff27c23 */ /* 0x000fe200080108cc */
        /* <DEDUP_REMOVED lines=99> */
[----:B------:R-:W-:Y:S01]  /*12220*/  MUFU.EX2 R216, R216 ;  /* 0x000000d800d87308 */ /* 0x000fe20000000800 */
        /* <DEDUP_REMOVED lines=14> */
[----:B------:R-:W3:Y:S01]  /*12310*/  MUFU.EX2 R206, R206 ;  /* 0x000000ce00ce7308 */ /* 0x000ee20000000800 */
        /* <DEDUP_REMOVED lines=77> */
[C---:B------:R-:W-:Y:S01]  /*127f0*/  FMUL.FTZ R143, R0.reuse, R143 ;  /* 0x0000008f008f7220 */ /* 0x040fe20000410000 */
[C---:B------:R-:W-:Y:S01]  /*12800*/  HMMA.16816.F32.BF16 R104, R168.reuse, R158, R104 ;  /* 0x0000009ea868723c */ /* 0x040fe20000041868 */
[----:B------:R-:W1:Y:S02]  /*12810*/  LDSM.16.MT88.4 R156, [R166+0x1e000] ;  /* 0x01e00000a69c783b */ /* 0x000e640000004200 */
[----:B------:R-:W-:Y:S01]  /*12820*/  FMUL.FTZ R15, R0, R151 ;  /* 0x00000097000f7220 */ /* 0x000fe20000410000 */
[----:B------:R-:W-:Y:S01]  /*12830*/  FMUL.FTZ R13, R2, R149 ;  /* 0x00000095020d7220 */ /* 0x000fe20000410000 */
[----:B------:R-:W-:Y:S01]  /*12840*/  FMUL.FTZ R14, R0, R150 ;  /* 0x00000096000e7220 */ /* 0x000fe20000410000 */
[C---:B------:R-:W-:Y:S01]  /*12850*/  FMUL.FTZ R144, R2.reuse, R144 ;  /* 0x0000009002907220 */ /* 0x040fe20000410000 */
[----:B------:R-:W-:Y:S01]  /*12860*/  FMUL.FTZ R145, R2, R145 ;  /* 0x0000009102917220 */ /* 0x000fe20000410000 */
[C---:B----4-:R-:W-:Y:S03]  /*12870*/  HMMA.16816.F32.BF16 R108, R168.reuse, R172, R108 ;  /* 0x000000aca86c723c */ /* 0x050fe6000004186c */
[C---:B------:R-:W-:Y:S01]  /*12880*/  FMUL.FTZ R146, R0.reuse, R146 ;  /* 0x0000009200927220 */ /* 0x040fe20000410000 */
[----:B------:R-:W-:Y:S01]  /*12890*/  FMUL.FTZ R147, R0, R147 ;  /* 0x0000009300937220 */ /* 0x000fe20000410000 */
[----:B---3--:R-:W-:Y:S01]  /*128a0*/  F2FP.BF16.F32.PACK_AB R150, R206, R207 ;  /* 0x000000cfce96723e */ /* 0x008fe200000010ff */
[----:B------:R-:W-:Y:S01]  /*128b0*/  FFMA.FTZ R201, R2, R239, R201 ;  /* 0x000000ef02c97223 */ /* 0x000fe200000100c9 */
[----:B------:R-:W-:Y:S01]  /*128c0*/  FFMA.FTZ R202, R0, R238, R202 ;  /* 0x000000ee00ca7223 */ /* 0x000fe200000100ca */
[C---:B------:R-:W-:Y:S01]  /*128d0*/  HMMA.16816.F32.BF16 R112, R168.reuse, R174, R112 ;  /* 0x000000aea870723c */ /* 0x040fe20000041870 */
[----:B------:R-:W3:Y:S02]  /*128e0*/  LDSM.16.MT88.4 R172, [R167+0x1e000] ;  /* 0x01e00000a7ac783b */ /* 0x000ee40000004200 */
[----:B------:R-:W-:Y:S01]  /*128f0*/  MOV R0, R164 ;  /* 0x000000a400007202 */ /* 0x000fe20000000f00 */
[----:B------:R-:W-:Y:S01]  /*12900*/  FADD.FTZ R201, R199, R201 ;  /* 0x000000c9c7c97221 */ /* 0x000fe20000010000 */
[----:B------:R-:W-:Y:S03]  /*12910*/  FADD.FTZ R202, R200, R202 ;  /* 0x000000cac8ca7221 */ /* 0x000fe60000010000 */
[----:B------:R-:W-:Y:S01]  /*12920*/  FADD.FTZ R198, R198, R201 ;  /* 0x000000c9c6c67221 */ /* 0x000fe20000010000 */
[C---:B--2---:R-:W-:Y:S03]  /*12930*/  HMMA.16816.F32.BF16 R116, R168.reuse, R160, R116 ;  /* 0x000000a0a874723c */ /* 0x044fe60000041874 */
[----:B------:R-:W-:Y:S01]  /*12940*/  LOP3.LUT R160, R184, UR13, R183, 0x96, !PT ;  /* 0x0000000db8a07c12 */ /* 0x000fe2000f8e96b7 */
[----:B------:R-:W-:Y:S01]  /*12950*/  FADD.FTZ R196, R196, R202 ;  /* 0x000000cac4c47221 */ /* 0x000fe20000010000 */
[----:B------:R-:W-:Y:S01]  /*12960*/  LDSM.16.MT88.4 R184, [R167+0x1a800] ;  /* 0x01a80000a7b8783b */ /* 0x000fe20000004200 */
[----:B------:R-:W-:Y:S02]  /*12970*/  FADD.FTZ R198, R197, R198 ;  /* 0x000000c6c5c67221 */ /* 0x000fe40000010000 */
[C---:B------:R-:W-:Y:S03]  /*12980*/  HMMA.16816.F32.BF16 R120, R168.reuse, R162, R120 ;  /* 0x000000a2a878723c */ /* 0x040fe60000041878 */
[----:B------:R-:W-:Y:S04]  /*12990*/  IMAD.WIDE.U32 R160, R160, -0x2daee0ad, RZ ;  /* 0xd2511f53a0a07825 */ /* 0x000fe800078e00ff */
[----:B------:R-:W-:Y:S01]  /*129a0*/  FADD.FTZ R196, R195, R196 ;  /* 0x000000c4c3c47221 */ /* 0x000fe20000010000 */
[C---:B-1----:R-:W-:Y:S03]  /*129b0*/  HMMA.16816.F32.BF16 R124, R168.reuse, R156, R124 ;  /* 0x0000009ca87c723c */ /* 0x042fe6000004187c */
[----:B------:R-:W-:Y:S02]  /*129c0*/  LOP3.LUT R180, R180, UR14, R161, 0x96, !PT ;  /* 0x0000000eb4b47c12 */ /* 0x000fe4000f8e96a1 */
[----:B------:R-:W-:Y:S02]  /*129d0*/  PRMT R16, R160, 0x7773, RZ ;  /* 0x00007773a0107816 */ /* 0x000fe400000000ff */
[----:B------:R-:W-:Y:S01]  /*129e0*/  MOV R17, R160 ;  /* 0x000000a000117202 */ /* 0x000fe20000000f00 */
[C---:B------:R-:W-:Y:S01]  /*129f0*/  HMMA.16816.F32.BF16 R128, R168.reuse, R158, R128 ;  /* 0x0000009ea880723c */ /* 0x040fe20000041880 */
[----:B------:R-:W1:Y:S02]  /*12a00*/  LDSM.16.MT88.4 R156, [R165+0x6000] ;  /* 0x00600000a59c783b */ /* 0x000e640000004200 */
[C---:B------:R-:W-:Y:S02]  /*12a10*/  PRMT R12, R180.reuse, 0x7632, R12 ;  /* 0x00007632b40c7816 */ /* 0x040fe4000000000c */
[----:B------:R-:W-:Y:S02]  /*12a20*/  LOP3.LUT R177, R180, 0xff, RZ, 0xc0, !PT ;  /* 0x000000ffb4b17812 */ /* 0x000fe400078ec0ff */
[----:B------:R-:W-:Y:S01]  /*12a30*/  SHF.R.U32.HI R176, RZ, 0x18, R180 ;  /* 0x00000018ffb07819 */ /* 0x000fe200000116b4 */
[C---:B---3--:R-:W-:Y:S03]  /*12a40*/  HMMA.16816.F32.BF16 R132, R168.reuse, R172, R132 ;  /* 0x000000aca884723c */ /* 0x048fe60000041884 */
[C---:B------:R-:W-:Y:S02]  /*12a50*/  PRMT R172, R160.reuse, 0x7772, RZ ;  /* 0x00007772a0ac7816 */ /* 0x040fe400000000ff */
[----:B------:R-:W-:Y:S02]  /*12a60*/  PRMT R173, R160, 0x7771, RZ ;  /* 0x00007771a0ad7816 */ /* 0x000fe400000000ff */
[----:B------:R-:W2:Y:S01]  /*12a70*/  LDSM.16.MT88.4 R160, [R192+0x6000] ;  /* 0x00600000c0a0783b */ /* 0x000ea20000004200 */
[C---:B------:R-:W-:Y:S03]  /*12a80*/  HMMA.16816.F32.BF16 R136, R168.reuse, R174, R136 ;  /* 0x000000aea888723c */ /* 0x040fe60000041888 */
[----:B------:R-:W-:Y:S01]  /*12a90*/  PRMT R172, R172, 0x5410, R16 ;  /* 0x00005410acac7816 */ /* 0x000fe20000000010 */
[----:B------:R-:W-:Y:S01]  /*12aa0*/  FMUL.FTZ R16, R2, R152 ;  /* 0x0000009802107220 */ /* 0x000fe20000410000 */
[----:B------:R-:W-:Y:S04]  /*12ab0*/  LOP3.LUT R12, R12, 0xff, RZ, 0xc0, !PT ;  /* 0x000000ff0c0c7812 */ /* 0x000fe800078ec0ff */
[----:B------:R-:W-:Y:S01]  /*12ac0*/  PRMT R176, R12, 0x5410, R176 ;  /* 0x000054100cb07816 */ /* 0x000fe200000000b0 */
[----:B------:R-:W-:Y:S01]  /*12ad0*/  FMUL.FTZ R12, R2, R148 ;  /* 0x00000094020c7220 */ /* 0x000fe20000410000 */
[----:B------:R-:W-:Y:S03]  /*12ae0*/  F2FP.BF16.F32.PACK_AB R148, R216, R217 ;  /* 0x000000d9d894723e */ /* 0x000fe600000010ff */
[--C-:B------:R-:W-:Y:S01]  /*12af0*/  HSET2.LE.AND R149, R176, R203.reuse, PT ;  /* 0x000000cbb0957233 */ /* 0x100fe20003803000 */
[C---:B-1----:R-:W-:Y:S03]  /*12b00*/  HMMA.16816.F32.BF16 R140, R168.reuse, R156, R140 ;  /* 0x0000009ca88c723c */ /* 0x042fe6000004188c */
[----:B------:R-:W-:Y:S01]  /*12b10*/  LOP3.LUT R156, R17, 0xff, RZ, 0xc0, !PT ;  /* 0x000000ff119c7812 */ /* 0x000fe200078ec0ff */
[----:B------:R-:W-:Y:S01]  /*12b20*/  FMUL.FTZ R17, R2, R153 ;  /* 0x0000009902117220 */ /* 0x000fe20000410000 */
[----:B------:R-:W-:Y:S01]  /*12b30*/  LOP3.LUT R157, R180, 0xffff, RZ, 0xc0, !PT ;  /* 0x0000ffffb49d7812 */ /* 0x000fe200078ec0ff */
[----:B------:R-:W1:Y:S01]  /*12b40*/  LDSM.16.MT88.4 R152, [R166+0x18800] ;  /* 0x01880000a698783b */ /* 0x000e620000004200 */
[----:B------:R-:W-:Y:S02]  /*12b50*/  PRMT R173, R156, 0x5410, R173 ;  /* 0x000054109cad7816 */ /* 0x000fe400000000ad */
[----:B------:R-:W-:Y:S02]  /*12b60*/  LOP3.LUT R156, R172, 0xff00ff, RZ, 0xc0, !PT ;  /* 0x00ff00ffac9c7812 */ /* 0x000fe400078ec0ff */
[C---:B------:R-:W-:Y:S03]  /*12b70*/  HMMA.16816.F32.BF16 R16, R168.reuse, R158, R16 ;  /* 0x0000009ea810723c */ /* 0x040fe60000041810 */
[----:B------:R-:W-:Y:S01]  /*12b80*/  SHF.R.U32.HI R157, RZ, 0x8, R157 ;  /* 0x00000008ff9d7819 */ /* 0x000fe2000001169d */
[----:B------:R-:W-:Y:S01]  /*12b90*/  LDSM.16.MT88.4 R180, [R166+0x1a800] ;  /* 0x01a80000a6b4783b */ /* 0x000fe20000004200 */
[--C-:B------:R-:W-:Y:S02]  /*12ba0*/  HSET2.LE.AND R151, R156, R203.reuse, PT ;  /* 0x000000cb9c977233 */ /* 0x100fe40003803000 */
[----:B------:R-:W-:Y:S01]  /*12bb0*/  PRMT R177, R177, 0x5410, R157 ;  /* 0x00005410b1b17816 */ /* 0x000fe2000000009d */
[C---:B--2---:R-:W-:Y:S03]  /*12bc0*/  HMMA.16816.F32.BF16 R12, R168.reuse, R160, R12 ;  /* 0x000000a0a80c723c */ /* 0x044fe6000004180c */
[--C-:B------:R-:W-:Y:S01]  /*12bd0*/  HSET2.LE.AND R172, R173, R203.reuse, PT ;  /* 0x000000cbadac7233 */ /* 0x100fe20003803000 */
[----:B------:R-:W2:Y:S01]  /*12be0*/  LDSM.16.MT88.4 R156, [R167+0x18800] ;  /* 0x01880000a79c783b */ /* 0x000ea20000004200 */
[----:B------:R-:W-:Y:S02]  /*12bf0*/  LOP3.LUT R151, R148, R151, RZ, 0xc0, !PT ;  /* 0x0000009794977212 */ /* 0x000fe400078ec0ff */
[--C-:B------:R-:W-:Y:S01]  /*12c00*/  HSET2.LE.AND R148, R177, R203.reuse, PT ;  /* 0x000000cbb1947233 */ /* 0x100fe20003803000 */
[----:B------:R-:W-:Y:S03]  /*12c10*/  HMMA.16816.F32.BF16 R144, R168, R162, R144 ;  /* 0x000000a2a890723c */ /* 0x000fe60000041890 */
[----:B------:R-:W-:Y:S01]  /*12c20*/  F2FP.BF16.F32.PACK_AB R161, R218, R219 ;  /* 0x000000dbdaa1723e */ /* 0x000fe200000010ff */
[----:B------:R-:W-:Y:S01]  /*12c30*/  LDSM.16.MT88.4 R176, [R192+0x800] ;  /* 0x00080000c0b0783b */ /* 0x000fe20000004200 */
[----:B------:R-:W-:Y:S01]  /*12c40*/  F2FP.BF16.F32.PACK_AB R160, R242, R243 ;  /* 0x000000f3f2a0723e */ /* 0x000fe200000010ff */
[----:B------:R-:W-:Y:S01]  /*12c50*/  FADD.FTZ R219, R219, R198 ;  /* 0x000000c6dbdb7221 */ /* 0x000fe20000010000 */
[----:B------:R-:W-:Y:S01]  /*12c60*/  LOP3.LUT R150, R150, R172, RZ, 0xc0, !PT ;  /* 0x000000ac96967212 */ /* 0x000fe200078ec0ff */
[----:B------:R-:W-:Y:S01]  /*12c70*/  FADD.FTZ R243, R243, R196 ;  /* 0x000000c4f3f37221 */ /* 0x000fe20000010000 */
[----:B------:R-:W-:Y:S01]  /*12c80*/  LOP3.LUT R148, R161, R148, RZ, 0xc0, !PT ;  /* 0x00000094a1947212 */ /* 0x000fe200078ec0ff */
[----:B------:R-:W-:Y:S01]  /*12c90*/  FADD.FTZ R219, R218, R219 ;  /* 0x000000dbdadb7221 */ /* 0x000fe20000010000 */
[----:B------:R-:W-:Y:S01]  /*12ca0*/  LOP3.LUT R149, R160, R149, RZ, 0xc0, !PT ;  /* 0x00000095a0957212 */ /* 0x000fe200078ec0ff */
[----:B------:R-:W3:Y:S01]  /*12cb0*/  LDSM.16.MT88.4 R172, [R165+0x800] ;  /* 0x00080000a5ac783b */ /* 0x000ee20000004200 */
[----:B------:R-:W-:Y:S01]  /*12cc0*/  MOV R2, R3 ;  /* 0x0000000300027202 */ /* 0x000fe20000000f00 */
[----:B------:R-:W-:Y:S01]  /*12cd0*/  FADD.FTZ R243, R242, R243 ;  /* 0x000000f3f2f37221 */ /* 0x000fe20000010000 */
[----:B------:R-:W-:Y:S03]  /*12ce0*/  FADD.FTZ R207, R207, R219 ;  /* 0x000000dbcfcf7221 */ /* 0x000fe60000010000 */
[----:B------:R-:W-:Y:S01]  /*12cf0*/  FADD.FTZ R217, R217, R243 ;  /* 0x000000f3d9d97221 */ /* 0x000fe20000010000 */
[C---:B-1----:R-:W-:Y:S01]  /*12d00*/  HMMA.16816.F32.BF16 R4, R148.reuse, R152, R4 ;  /* 0x000000989404723c */ /* 0x042fe20000041804 */
[----:B------:R-:W1:Y:S04]  /*12d10*/  LDSM.16.MT88.4 R160, [R165+0x2800] ;  /* 0x00280000a5a0783b */ /* 0x000e680000004200 */
[----:B------:R-:W-:Y:S01]  /*12d20*/  FADD.FTZ R207, R206, R207 ;  /* 0x000000cfcecf7221 */ /* 0x000fe20000010000 */
[----:B------:R-:W-:Y:S02]  /*12d30*/  FADD.FTZ R217, R216, R217 ;  /* 0x000000d9d8d97221 */ /* 0x000fe40000010000 */
[C---:B------:R-:W-:Y:S01]  /*12d40*/  HMMA.16816.F32.BF16 R8, R148.reuse, R154, R8 ;  /* 0x0000009a9408723c */ /* 0x040fe20000041808 */
[----:B------:R-:W4:Y:S07]  /*12d50*/  LDSM.16.MT88.4 R168, [R192+0x2800] ;  /* 0x00280000c0a8783b */ /* 0x000f2e0000004200 */
[C---:B--2---:R-:W-:Y:S01]  /*12d60*/  HMMA.16816.F32.BF16 R36, R148.reuse, R156, R36 ;  /* 0x0000009c9424723c */ /* 0x044fe20000041824 */
[----:B------:R-:W2:Y:S07]  /*12d70*/  LDSM.16.MT88.4 R152, [R167+0x1c800] ;  /* 0x01c80000a798783b */ /* 0x000eae0000004200 */
[C---:B------:R-:W-:Y:S01]  /*12d80*/  HMMA.16816.F32.BF16 R40, R148.reuse, R158, R40 ;  /* 0x0000009e9428723c */ /* 0x040fe20000041828 */
[----:B------:R-:W5:Y:S07]  /*12d90*/  LDSM.16.MT88.4 R156, [R165+0x4800] ;  /* 0x00480000a59c783b */ /* 0x000f6e0000004200 */
        /* <DEDUP_REMOVED lines=15> */
[C---:B-1----:R-:W-:Y:S03]  /*12e90*/  HMMA.16816.F32.BF16 R76, R148.reuse, R160, R76 ;  /* 0x000000a0944c723c */ /* 0x042fe6000004184c */
[----:B------:R-:W-:Y:S05]  /*12ea0*/  MUFU.EX2 R184, R184 ;  /* 0x000000b800b87308 */ /* 0x000fea0000000800 */
[C---:B------:R-:W-:Y:S01]  /*12eb0*/  HMMA.16816.F32.BF16 R80, R148.reuse, R162, R80 ;  /* 0x000000a29450723c */ /* 0x040fe20000041850 */
[----:B------:R-:W1:Y:S04]  /*12ec0*/  LDSM.16.MT88.4 R160, [R166+0x1e800] ;  /* 0x01e80000a6a0783b */ /* 0x000e680000004200 */
[----:B------:R-:W-:Y:S03]  /*12ed0*/  MUFU.EX2 R186, R186 ;  /* 0x000000ba00ba7308 */ /* 0x000fe60000000800 */
[C---:B----4-:R-:W-:Y:S07]  /*12ee0*/  HMMA.16816.F32.BF16 R84, R148.reuse, R168, R84 ;  /* 0x000000a89454723c */ /* 0x050fee0000041854 */
[----:B------:R-:W-:Y:S01]  /*12ef0*/  MUFU.EX2 R187, R187 ;  /* 0x000000bb00bb7308 */ /* 0x000fe20000000800 */
        /* <DEDUP_REMOVED lines=8> */
[C---:B--2---:R-:W-:Y:S03]  /*12f80*/  HMMA.16816.F32.BF16 R100, R148.reuse, R152, R100 ;  /* 0x000000989464723c */ /* 0x044fe60000041864 */
[----:B------:R-:W-:Y:S05]  /*12f90*/  MUFU.EX2 R191, R191 ;  /* 0x000000bf00bf7308 */ /* 0x000fea0000000800 */
[C---:B------:R-:W-:Y:S01]  /*12fa0*/  HMMA.16816.F32.BF16 R104, R148.reuse, R154, R104 ;  /* 0x0000009a9468723c */ /* 0x040fe20000041868 */
[----:B------:R-:W2:Y:S04]  /*12fb0*/  LDSM.16.MT88.4 R152, [R167+0x1e800] ;  /* 0x01e80000a798783b */ /* 0x000ea80000004200 */
[----:B------:R-:W4:Y:S03]  /*12fc0*/  MUFU.EX2 R190, R190 ;  /* 0x000000be00be7308 */ /* 0x000f260000000800 */
[C---:B-----5:R-:W-:Y:S01]  /*12fd0*/  HMMA.16816.F32.BF16 R108, R148.reuse, R156, R108 ;  /* 0x0000009c946c723c */ /* 0x060fe2000004186c */
[----:B------:R-:W-:Y:S06]  /*12fe0*/  MOV R156, UR24 ;  /* 0x00000018009c7c02 */ /* 0x000fec0008000f00 */
[----:B------:R-:W5:Y:S01]  /*12ff0*/  MUFU.EX2 R188, R188 ;  /* 0x000000bc00bc7308 */ /* 0x000f620000000800 */
[----:B------:R-:W-:Y:S01]  /*13000*/  LOP3.LUT R156, R237, UR31, R156, 0x96, !PT ;  /* 0x0000001fed9c7c12 */ /* 0x000fe2000f8e969c */
[C---:B------:R-:W-:Y:S04]  /*13010*/  HMMA.16816.F32.BF16 R112, R148.reuse, R158, R112 ;  /* 0x0000009e9470723c */ /* 0x040fe80000041870 */
[----:B------:R-:W-:Y:S01]  /*13020*/  IMAD.WIDE.U32 R156, R156, -0x326172a9, RZ ;  /* 0xcd9e8d579c9c7825 */ /* 0x000fe200078e00ff */
[----:B----4-:R-:W-:Y:S03]  /*13030*/  F2FP.BF16.F32.PACK_AB R176, R190, R191 ;  /* 0x000000bfbeb0723e */ /* 0x010fe600000010ff */
[----:B------:R-:W-:Y:S01]  /*13040*/  FADD.FTZ R191, R191, R217 ;  /* 0x000000d9bfbf7221 */ /* 0x000fe20000010000 */
[C---:B---3--:R-:W-:Y:S03]  /*13050*/  HMMA.16816.F32.BF16 R116, R148.reuse, R172, R116 ;  /* 0x000000ac9474723c */ /* 0x048fe60000041874 */
[----:B------:R-:W-:Y:S01]  /*13060*/  LOP3.LUT R246, R240, UR12, R157, 0x96, !PT ;  /* 0x0000000cf0f67c12 */ /* 0x000fe2000f8e969d */
[----:B------:R-:W-:Y:S01]  /*13070*/  FADD.FTZ R191, R190, R191 ;  /* 0x000000bfbebf7221 */ /* 0x000fe20000010000 */
[----:B------:R-:W-:Y:S03]  /*13080*/  LOP3.LUT R168, R229, UR9, R156, 0x96, !PT ;  /* 0x00000009e5a87c12 */ /* 0x000fe6000f8e969c */
[C---:B------:R-:W-:Y:S03]  /*13090*/  HMMA.16816.F32.BF16 R120, R148.reuse, R174, R120 ;  /* 0x000000ae9478723c */ /* 0x040fe60000041878 */
[----:B------:R-:W-:Y:S04]  /*130a0*/  IMAD.WIDE.U32 R246, R246, -0x2daee0ad, RZ ;  /* 0xd2511f53f6f67825 */ /* 0x000fe800078e00ff */
[----:B------:R-:W-:Y:S01]  /*130b0*/  IMAD.WIDE.U32 R168, R168, -0x2daee0ad, RZ ;  /* 0xd2511f53a8a87825 */ /* 0x000fe200078e00ff */
[C---:B-1----:R-:W-:Y:S03]  /*130c0*/  HMMA.16816.F32.BF16 R124, R148.reuse, R160, R124 ;  /* 0x000000a0947c723c */ /* 0x042fe6000004187c */
[----:B------:R-:W-:Y:S02]  /*130d0*/  LOP3.LUT R156, R234, UR20, R247, 0x96, !PT ;  /* 0x00000014ea9c7c12 */ /* 0x000fe4000f8e96f7 */
[----:B------:R-:W-:Y:S03]  /*130e0*/  LOP3.LUT R246, R246, UR17, R169, 0x96, !PT ;  /* 0x00000011f6f67c12 */ /* 0x000fe6000f8e96a9 */
[C---:B------:R-:W-:Y:S01]  /*130f0*/  HMMA.16816.F32.BF16 R128, R148.reuse, R162, R128 ;  /* 0x000000a29480723c */ /* 0x040fe20000041880 */
[----:B------:R-:W-:Y:S02]  /*13100*/  LDSM.16.MT88.4 R160, [R167+0x19000] ;  /* 0x01900000a7a0783b */ /* 0x000fe40000004200 */
[----:B------:R-:W-:Y:S04]  /*13110*/  IMAD.WIDE.U32 R244, R156, -0x326172a9, RZ ;  /* 0xcd9e8d579cf47825 */ /* 0x000fe800078e00ff */
[----:B------:R-:W-:Y:S01]  /*13120*/  IMAD.WIDE.U32 R246, R246, -0x326172a9, RZ ;  /* 0xcd9e8d57f6f67825 */ /* 0x000fe200078e00ff */
[C---:B--2---:R-:W-:Y:S01]  /*13130*/  HMMA.16816.F32.BF16 R132, R148.reuse, R152, R132 ;  /* 0x000000989484723c */ /* 0x044fe20000041884 */
[----:B------:R-:W1:Y:S02]  /*13140*/  LDSM.16.MT88.4 R156, [R165+0x6800] ;  /* 0x00680000a59c783b */ /* 0x000e640000004200 */
[----:B------:R-:W-:Y:S02]  /*13150*/  LOP3.LUT R24, R228, UR10, R245, 0x96, !PT ;  /* 0x0000000ae4187c12 */ /* 0x000fe4000f8e96f5 */
[----:B------:R-:W-:Y:S03]  /*13160*/  LOP3.LUT R244, R244, UR8, R247, 0x96, !PT ;  /* 0x00000008f4f47c12 */ /* 0x000fe6000f8e96f7 */
[C---:B------:R-:W-:Y:S03]  /*13170*/  HMMA.16816.F32.BF16 R136, R148.reuse, R154, R136 ;  /* 0x0000009a9488723c */ /* 0x040fe60000041888 */
[----:B------:R-:W-:Y:S04]  /*13180*/  IMAD.WIDE.U32 R24, R24, -0x2daee0ad, RZ ;  /* 0xd2511f5318187825 */ /* 0x000fe800078e00ff */
[----:B------:R-:W-:Y:S01]  /*13190*/  IMAD.WIDE.U32 R244, R244, -0x2daee0ad, RZ ;  /* 0xd2511f53f4f47825 */ /* 0x000fe200078e00ff */
[----:B------:R-:W-:Y:S04]  /*131a0*/  LOP3.LUT R248, R168, UR16, R25, 0x96, !PT ;  /* 0x00000010a8f87c12 */ /* 0x000fe8000f8e9619 */
[----:B------:R-:W-:Y:S01]  /*131b0*/  LOP3.LUT R169, R24, UR15, R245, 0x96, !PT ;  /* 0x0000000f18a97c12 */ /* 0x000fe2000f8e96f5 */
[----:B------:R-:W-:Y:S01]  /*131c0*/  IMAD.WIDE.U32 R248, R248, -0x326172a9, RZ ;  /* 0xcd9e8d57f8f87825 */ /* 0x000fe200078e00ff */
[----:B------:R-:W2:Y:S03]  /*131d0*/  LDSM.16.MT88.4 R24, [R192+0x6800] ;  /* 0x00680000c018783b */ /* 0x000ea60000004200 */
[----:B------:R-:W-:Y:S03]  /*131e0*/  IMAD.WIDE.U32 R168, R169, -0x326172a9, RZ ;  /* 0xcd9e8d57a9a87825 */ /* 0x000fe600078e00ff */
[----:B------:R-:W-:Y:S02]  /*131f0*/  MOV R154, R168 ;  /* 0x000000a8009a7202 */ /* 0x000fe40000000f00 */
[C---:B------:R-:W-:Y:S02]  /*13200*/  PRMT R153, R168.reuse, 0x7773, RZ ;  /* 0x00007773a8997816 */ /* 0x040fe400000000ff */
[----:B------:R-:W-:Y:S02]  /*13210*/  PRMT R152, R168, 0x7772, RZ ;  /* 0x00007772a8987816 */ /* 0x000fe400000000ff */
[----:B------:R-:W-:Y:S02]  /*13220*/  LOP3.LUT R154, R154, 0xff, RZ, 0xc0, !PT ;  /* 0x000000ff9a9a7812 */ /* 0x000fe400078ec0ff */
[----:B------:R-:W-:Y:S02]  /*13230*/  PRMT R20, R168, 0x7771, RZ ;  /* 0x00007771a8147816 */ /* 0x000fe400000000ff */
[----:B------:R-:W-:Y:S01]  /*13240*/  PRMT R21, R152, 0x5410, R153 ;  /* 0x0000541098157816 */ /* 0x000fe20000000099 */
[C---:B-1----:R-:W-:Y:S03]  /*13250*/  HMMA.16816.F32.BF16 R140, R148.reuse, R156, R140 ;  /* 0x0000009c948c723c */ /* 0x042fe6000004188c */
[----:B------:R-:W-:Y:S02]  /*13260*/  PRMT R20, R154, 0x5410, R20 ;  /* 0x000054109a147816 */ /* 0x000fe40000000014 */
[----:B------:R-:W1:Y:S01]  /*13270*/  LDSM.16.MT88.4 R152, [R166+0x19000] ;  /* 0x01900000a698783b */ /* 0x000e620000004200 */
[----:B------:R-:W-:Y:S02]  /*13280*/  LOP3.LUT R168, R248, UR11, R169, 0x96, !PT ;  /* 0x0000000bf8a87c12 */ /* 0x000fe4000f8e96a9 */
[C---:B------:R-:W-:Y:S03]  /*13290*/  HMMA.16816.F32.BF16 R16, R148.reuse, R158, R16 ;  /* 0x0000009e9410723c */ /* 0x040fe60000041810 */
[C---:B------:R-:W-:Y:S02]  /*132a0*/  LOP3.LUT R172, R168.reuse, 0xffff, RZ, 0xc0, !PT ;  /* 0x0000ffffa8ac7812 */ /* 0x040fe400078ec0ff */
[C---:B------:R-:W-:Y:S02]  /*132b0*/  PRMT R156, R168.reuse, 0x7632, R156 ;  /* 0x00007632a89c7816 */ /* 0x040fe4000000009c */
[----:B------:R-:W-:Y:S02]  /*132c0*/  LOP3.LUT R157, R168, 0xff, RZ, 0xc0, !PT ;  /* 0x000000ffa89d7812 */ /* 0x000fe400078ec0ff */
[----:B------:R-:W-:Y:S02]  /*132d0*/  SHF.R.U32.HI R172, RZ, 0x8, R172 ;  /* 0x00000008ffac7819 */ /* 0x000fe400000116ac */
[----:B------:R-:W-:Y:S01]  /*132e0*/  SHF.R.U32.HI R22, RZ, 0x18, R168 ;  /* 0x00000018ff167819 */ /* 0x000fe200000116a8 */
[C---:B--2---:R-:W-:Y:S01]  /*132f0*/  HMMA.16816.F32.BF16 R12, R148.reuse, R24, R12 ;  /* 0x00000018940c723c */ /* 0x044fe2000004180c */
[----:B------:R-:W2:Y:S02]  /*13300*/  LDSM.16.MT88.4 R168, [R165+0x1000] ;  /* 0x00100000a5a8783b */ /* 0x000ea40000004200 */
[----:B------:R-:W-:Y:S02]  /*13310*/  LOP3.LUT R156, R156, 0xff, RZ, 0xc0, !PT ;  /* 0x000000ff9c9c7812 */ /* 0x000fe400078ec0ff */
[----:B------:R-:W-:Y:S02]  /*13320*/  LOP3.LUT R23, R21, 0xff00ff, RZ, 0xc0, !PT ;  /* 0x00ff00ff15177812 */ /* 0x000fe400078ec0ff */
[----:B------:R-:W-:Y:S01]  /*13330*/  PRMT R21, R157, 0x5410, R172 ;  /* 0x000054109d157816 */ /* 0x000fe200000000ac */
[----:B------:R-:W-:Y:S01]  /*13340*/  HMMA.16816.F32.BF16 R144, R148, R26, R144 ;  /* 0x0000001a9490723c */ /* 0x000fe20000041890 */
[----:B------:R-:W-:Y:S02]  /*13350*/  LDSM.16.MT88.4 R172, [R166+0x1b000] ;  /* 0x01b00000a6ac783b */ /* 0x000fe40000004200 */
[----:B------:R-:W-:Y:S02]  /*13360*/  PRMT R158, R156, 0x5410, R22 ;  /* 0x000054109c9e7816 */ /* 0x000fe40000000016 */
[--C-:B------:R-:W-:Y:S02]  /*13370*/  HSET2.LE.AND R22, R20, R203.reuse, PT ;  /* 0x000000cb14167233 */ /* 0x100fe40003803000 */
[--C-:B------:R-:W-:Y:S02]  /*13380*/  HSET2.LE.AND R20, R21, R203.reuse, PT ;  /* 0x000000cb15147233 */ /* 0x100fe40003803000 */
[C---:B-----5:R-:W-:Y:S01]  /*13390*/  F2FP.BF16.F32.PACK_AB R21, R188.reuse, R189 ;  /* 0x000000bdbc15723e */ /* 0x060fe200000010ff */
        /* <DEDUP_REMOVED lines=16> */
[----:B------:R-:W-:Y:S05]  /*134a0*/  FADD.FTZ R186, R187, R186 ;  /* 0x000000babbba7221 */ /* 0x000fea0000010000 */
[C---:B-1----:R-:W-:Y:S02]  /*134b0*/  HMMA.16816.F32.BF16 R4, R20.reuse, R152, R4 ;  /* 0x000000981404723c */ /* 0x042fe40000041804 */
[----:B------:R-:W-:Y:S06]  /*134c0*/  LDSM.16.MT88.4 R176, [R167+0x1d000] ;  /* 0x01d00000a7b0783b */ /* 0x000fec0000004200 */
[C---:B------:R-:W-:Y:S02]  /*134d0*/  HMMA.16816.F32.BF16 R8, R20.reuse, R154, R8 ;  /* 0x0000009a1408723c */ /* 0x040fe40000041808 */
[----:B------:R-:W1:Y:S06]  /*134e0*/  LDSM.16.MT88.4 R152, [R192+0x3000] ;  /* 0x00300000c098783b */ /* 0x000e6c0000004200 */
        /* <DEDUP_REMOVED lines=8> */
[----:B------:R-:W-:Y:S07]  /*13570*/  LDSM.16.MT88.4 R156, [R166+0x19800] ;  /* 0x01980000a69c783b */ /* 0x000fee0000004200 */
[C---:B------:R-:W-:Y:S08]  /*13580*/  HMMA.16816.F32.BF16 R60, R20.reuse, R172, R60 ;  /* 0x000000ac143c723c */ /* 0x040ff0000004183c */
[C---:B------:R-:W-:Y:S01]  /*13590*/  HMMA.16816.F32.BF16 R64, R20.reuse, R174, R64 ;  /* 0x000000ae1440723c */ /* 0x040fe20000041840 */
[----:B------:R-:W-:Y:S07]  /*135a0*/  LDSM.16.MT88.4 R172, [R192+0x5800] ;  /* 0x00580000c0ac783b */ /* 0x000fee0000004200 */
[C---:B------:R-:W-:Y:S08]  /*135b0*/  HMMA.16816.F32.BF16 R68, R20.reuse, R24, R68 ;  /* 0x000000181444723c */ /* 0x040ff00000041844 */
        /* <DEDUP_REMOVED lines=8> */
[C---:B----4-:R-:W-:Y:S08]  /*13640*/  HMMA.16816.F32.BF16 R92, R20.reuse, R160, R92 ;  /* 0x000000a0145c723c */ /* 0x050ff0000004185c */
[C---:B------:R-:W-:Y:S08]  /*13650*/  HMMA.16816.F32.BF16 R96, R20.reuse, R162, R96 ;  /* 0x000000a21460723c */ /* 0x040ff00000041860 */
        /* <DEDUP_REMOVED lines=10> */
[----:B------:R-:W4:Y:S01]  /*13700*/  MUFU.EX2 R176, R176 ;  /* 0x000000b000b07308 */ /* 0x000f220000000800 */
[--C-:B------:R-:W-:Y:S01]  /*13710*/  FFMA.FTZ R180, R32, UR4, -R205.reuse ;  /* 0x0000000420b47c23 */ /* 0x100fe200080108cd */
[--C-:B------:R-:W-:Y:S01]  /*13720*/  FFMA.FTZ R181, R34, UR4, -R204.reuse ;  /* 0x0000000422b57c23 */ /* 0x100fe200080108cc */
[----:B------:R-:W-:Y:S01]  /*13730*/  FFMA.FTZ R205, R33, UR4, -R205 ;  /* 0x0000000421cd7c23 */ /* 0x000fe200080108cd */
[----:B------:R-:W-:Y:S01]  /*13740*/  FFMA.FTZ R204, R35, UR4, -R204 ;  /* 0x0000000423cc7c23 */ /* 0x000fe200080108cc */
[----:B------:R-:W-:Y:S01]  /*13750*/  PRMT R30, R28, 0x7771, RZ ;  /* 0x000077711c1e7816 */ /* 0x000fe200000000ff */
[C---:B------:R-:W-:Y:S01]  /*13760*/  HMMA.16816.F32.BF16 R112, R20.reuse, R182, R112 ;  /* 0x000000b61470723c */ /* 0x040fe20000041870 */
[----:B------:R-:W-:Y:S03]  /*13770*/  LDSM.16.MT88.4 R32, [R167+0x19800] ;  /* 0x01980000a720783b */ /* 0x000fe60000004200 */
[----:B------:R-:W4:Y:S01]  /*13780*/  MUFU.EX2 R180, R180 ;  /* 0x000000b400b47308 */ /* 0x000f220000000800 */
[----:B------:R-:W-:Y:S02]  /*13790*/  LOP3.LUT R244, R244, UR14, R29, 0x96, !PT ;  /* 0x0000000ef4f47c12 */ /* 0x000fe4000f8e961d */
[C---:B------:R-:W-:Y:S02]  /*137a0*/  PRMT R31, R28.reuse, 0x7773, RZ ;  /* 0x000077731c1f7816 */ /* 0x040fe400000000ff */
[----:B------:R-:W-:Y:S01]  /*137b0*/  PRMT R29, R28, 0x7772, RZ ;  /* 0x000077721c1d7816 */ /* 0x000fe200000000ff */
[C---:B--2---:R-:W-:Y:S04]  /*137c0*/  HMMA.16816.F32.BF16 R116, R20.reuse, R168, R116 ;  /* 0x000000a81474723c */ /* 0x044fe80000041874 */
[----:B------:R-:W2:Y:S04]  /*137d0*/  MUFU.EX2 R205, R205 ;  /* 0x000000cd00cd7308 */ /* 0x000ea80000000800 */
[C---:B------:R-:W-:Y:S01]  /*137e0*/  HMMA.16816.F32.BF16 R120, R20.reuse, R170, R120 ;  /* 0x000000aa1478723c */ /* 0x040fe20000041878 */
[----:B------:R-:W-:Y:S05]  /*137f0*/  LDSM.16.MT88.4 R168, [R167+0x1d800] ;  /* 0x01d80000a7a8783b */ /* 0x000fea0000004200 */
[----:B------:R-:W-:Y:S02]  /*13800*/  MUFU.EX2 R181, R181 ;  /* 0x000000b500b57308 */ /* 0x000fe40000000800 */
[C---:B---3--:R-:W-:Y:S08]  /*13810*/  HMMA.16816.F32.BF16 R124, R20.reuse, R24, R124 ;  /* 0x00000018147c723c */ /* 0x048ff0000004187c */
[----:B------:R-:W3:Y:S01]  /*13820*/  MUFU.EX2 R204, R204 ;  /* 0x000000cc00cc7308 */ /* 0x000ee20000000800 */
[C---:B------:R-:W-:Y:S01]  /*13830*/  HMMA.16816.F32.BF16 R128, R20.reuse, R26, R128 ;  /* 0x0000001a1480723c */ /* 0x040fe20000041880 */
[----:B------:R-:W2:Y:S08]  /*13840*/  LDSM.16.MT88.4 R24, [R192+0x7000] ;  /* 0x00700000c018783b */ /* 0x000eb00000004200 */
        /* <DEDUP_REMOVED lines=12> */
[----:B----4-:R-:W-:Y:S01]  /*13910*/  F2FP.BF16.F32.PACK_AB R152, R176, R177 ;  /* 0x000000b1b098723e */ /* 0x010fe200000010ff */
        /* <DEDUP_REMOVED lines=8> */
[C---:B--2---:R-:W-:Y:S03]  /*139a0*/  HMMA.16816.F32.BF16 R12, R20.reuse, R24, R12 ;  /* 0x00000018140c723c */ /* 0x044fe6000004180c */
        /* <DEDUP_REMOVED lines=11> */
[----:B---3--:R-:W-:Y:S02]  /*13a60*/  F2FP.BF16.F32.PACK_AB R24, R204, R181 ;  /* 0x000000b5cc18723e */ /* 0x008fe400000010ff */
        /* <DEDUP_REMOVED lines=53> */
.L_x_945:
        /* <DEDUP_REMOVED lines=8> */
[----:B------:R-:W5:Y:S01]  /*13e40*/  LDCU.U8 UR7, c[0x0][0x549] ;  /* 0x0000a920ff0777ac */ /* 0x000f620008000000 */
[----:B------:R-:W-:Y:S02]  /*13e50*/  LOP3.LUT P2, RZ, R213, 0x8, RZ, 0xc0, !PT ;  /* 0x00000008d5ff7812 */ /* 0x000fe4000784c0ff */
[----:B------:R-:W-:Y:S01]  /*13e60*/  LOP3.LUT R5, R5, 0x38, R194, 0xf8, !PT ;  /* 0x0000003805057812 */ /* 0x000fe200078ef8c2 */
[----:B------:R-:W2:Y:S01]  /*13e70*/  LDCU UR11, c[0x0][0x434] ;  /* 0x00008680ff0b77ac */ /* 0x000ea20008000800 */
[----:B------:R-:W-:-:S02]  /*13e80*/  MOV R7, 0x20 ;  /* 0x0000002000077802 */ /* 0x000fc40000000f00 */
[----:B------:R-:W-:Y:S01]  /*13e90*/  LOP3.LUT R5, R5, R193, R212, 0xfe, !PT ;  /* 0x000000c105057212 */ /* 0x000fe200078efed4 */
[----:B------:R-:W2:Y:S01]  /*13ea0*/  LDCU.U8 UR12, c[0x0][0x548] ;  /* 0x0000a900ff0c77ac */ /* 0x000ea20008000000 */
[----:B------:R-:W-:Y:S02]  /*13eb0*/  LOP3.LUT P0, RZ, R213, 0x4, RZ, 0xc0, !PT ;  /* 0x00000004d5ff7812 */ /* 0x000fe4000780c0ff */
[----:B------:R-:W-:Y:S01]  /*13ec0*/  MOV R8, 0x10 ;  /* 0x0000001000087802 */ /* 0x000fe20000000f00 */
[----:B------:R-:W3:Y:S01]  /*13ed0*/  @!UP3 LDCU.64 UR8, c[0x0][0x400] ;  /* 0x00008000ff08b7ac */ /* 0x000ee20008000a00 */
[----:B------:R-:W-:Y:S02]  /*13ee0*/  LEA R5, R5, UR6, 0x1 ;  /* 0x0000000605057c11 */ /* 0x000fe4000f8e08ff */
[----:B------:R-:W-:Y:S01]  /*13ef0*/  SEL R7, R7, 0xffffffe0, !P2 ;  /* 0xffffffe007077807 */ /* 0x000fe20005000000 */
[----:B-1----:R-:W-:Y:S01]  /*13f00*/  FADD.FTZ R238, R0, R238 ;  /* 0x000000ee00ee7221 */ /* 0x002fe20000010000 */
[----:B------:R-:W-:Y:S01]  /*13f10*/  SEL R8, R8, 0xfffffff0, !P0 ;  /* 0xfffffff008087807 */ /* 0x000fe20004000000 */
[----:B-----5:R-:W-:Y:S01]  /*13f20*/  UISETP.NE.AND UP1, UPT, UR7, URZ, UPT ;  /* 0x000000ff0700728c */ /* 0x020fe2000bf25270 */
[C---:B------:R-:W-:Y:S01]  /*13f30*/  IADD3 R10, PT, PT, R5.reuse, 0x40, RZ ;  /* 0x00000040050a7810 */ /* 0x040fe20007ffe0ff */
[----:B----4-:R-:W-:Y:S01]  /*13f40*/  FADD.FTZ R4, R4, R239 ;  /* 0x000000ef04047221 */ /* 0x010fe20000010000 */
[----:B------:R-:W1:Y:S01]  /*13f50*/  SHFL.BFLY PT, R2, R238, 0x1, 0x1f ;  /* 0x0c201f00ee027f89 */ /* 0x000e6200000e0000 */
[C---:B------:R-:W-:Y:S01]  /*13f60*/  IADD3 R9, PT, PT, R5.reuse, R7, RZ ;  /* 0x0000000705097210 */ /* 0x040fe20007ffe0ff */
[----:B------:R-:W4:Y:S01]  /*13f70*/  S2UR UR7, SR_CTAID.Z ;  /* 0x00000000000779c3 */ /* 0x000f220000002700 */
[----:B------:R-:W-:Y:S01]  /*13f80*/  @P1 IADD3 R10, PT, PT, R5, -0x40, RZ ;  /* 0xffffffc0050a1810 */ /* 0x000fe20007ffe0ff */
[----:B------:R-:W5:Y:S01]  /*13f90*/  SHFL.BFLY PT, R0, R4, 0x1, 0x1f ;  /* 0x0c201f0004007f89 */ /* 0x000f6200000e0000 */
[C---:B------:R-:W-:Y:S01]  /*13fa0*/  IADD3 R11, PT, PT, R8.reuse, R9, RZ ;  /* 0x00000009080b7210 */ /* 0x040fe20007ffe0ff */
[----:B------:R-:W-:Y:S01]  /*13fb0*/  UISETP.NE.AND UP2, UPT, UR19, -0x1, UPT ;  /* 0xffffffff1300788c */ /* 0x000fe2000bf45270 */
[-C--:B------:R-:W-:Y:S01]  /*13fc0*/  IADD3 R7, PT, PT, R7, R10.reuse, RZ ;  /* 0x0000000a07077210 */ /* 0x080fe20007ffe0ff */
[----:B------:R-:W4:Y:S01]  /*13fd0*/  @UP1 LDCU UR10, c[0x0][0x430] ;  /* 0x00008600ff0a17ac */ /* 0x000f220008000800 */
[----:B------:R-:W-:Y:S01]  /*13fe0*/  IADD3 R12, PT, PT, R8, R10, RZ ;  /* 0x0000000a080c7210 */ /* 0x000fe20007ffe0ff */
[----:B---3--:R-:W-:Y:S01]  /*13ff0*/  @!UP3 UIMAD.WIDE.U32 UR14, UR13, UR8, URZ ;  /* 0x000000080d0eb2a5 */ /* 0x008fe2000f8e00ff */
[----:B------:R-:W3:Y:S01]  /*14000*/  S2UR UR8, SR_CTAID.X ;  /* 0x00000000000879c3 */ /* 0x000ee20000002500 */
[----:B--2---:R-:W-:-:S02]  /*14010*/  UISETP.NE.AND UP0, UPT, UR12, URZ, !UP1 ;  /* 0x000000ff0c00728c */ /* 0x004fc4000cf05270 */
[----:B------:R-:W-:-:S07]  /*14020*/  @!UP3 UIMAD UR9, UR13, UR9, UR15 ;  /* 0x000000090d09b2a4 */ /* 0x000fce000f8e020f */
[----:B------:R-:W4:Y:S01]  /*14030*/  LDCU UR15, c[0x0][0x434] ;  /* 0x00008680ff0f77ac */ /* 0x000f220008000800 */
[----:B-1----:R-:W-:Y:S01]  /*14040*/  FADD.FTZ R2, R238, R2 ;  /* 0x00000002ee027221 */ /* 0x002fe20000010000 */
[----:B----4-:R-:W-:Y:S01]  /*14050*/  @UP1 UIMAD UR15, UR10, UR11, URZ ;  /* 0x0000000b0a0f12a4 */ /* 0x010fe2000f8e02ff */
        /* <DEDUP_REMOVED lines=217> */
[----:B------:R-:W1:Y:S01]  /*14df0*/  @UP3 LDCU.64 UR4, c[0x0][0x408] ;  /* 0x00008100ff0437ac */ /* 0x000e620008000a00 */
        /* <DEDUP_REMOVED lines=15> */
[----:B------:R-:W-:Y:S01]  /*14ef0*/  F2FP.BF16.F32.PACK_AB R154, R155, R154 ;  /* 0x0000009a9b9a723e */ /* 0x000fe200000010ff */
[----:B-1----:R-:W-:Y:S01]  /*14f00*/  @UP3 UIMAD.WIDE.U32 UR16, UR19, UR4, URZ ;  /* 0x00000004131032a5 */ /* 0x002fe2000f8e00ff */
[----:B------:R-:W-:Y:S01]  /*14f10*/  F2FP.BF16.F32.PACK_AB R148, R149, R148 ;  /* 0x000000949594723e */ /* 0x000fe200000010ff */
[----:B------:R-:W-:Y:S01]  /*14f20*/  STS [R5+0x8400], R94 ;  /* 0x0084005e05007388 */ /* 0x000fe20000000800 */
[----:B------:R-:W-:Y:S01]  /*14f30*/  F2FP.BF16.F32.PACK_AB R150, R151, R150 ;  /* 0x000000969796723e */ /* 0x000fe200000010ff */
[----:B------:R-:W-:Y:S01]  /*14f40*/  @UP3 UIMAD UR9, UR19, UR5, UR17 ;  /* 0x00000005130932a4 */ /* 0x000fe2000f8e0211 */
[----:B------:R-:W-:Y:S01]  /*14f50*/  F2FP.BF16.F32.PACK_AB R0, R0, R144 ;  /* 0x000000900000723e */ /* 0x000fe200000010ff */
[----:B------:R-:W-:Y:S01]  /*14f60*/  STS [R6+0x8000], R96 ;  /* 0x0080006006007388 */ /* 0x000fe20000000800 */
[----:B------:R-:W-:Y:S01]  /*14f70*/  @!UP2 UIMAD UR19, UR13, UR11, URZ ;  /* 0x0000000b0d13a2a4 */ /* 0x000fe2000f8e02ff */
[----:B------:R-:W1:Y:S02]  /*14f80*/  @UP1 LDCU UR5, c[0x0][0x430] ;  /* 0x00008600ff0517ac */ /* 0x000e640008000800 */
[----:B------:R-:W-:Y:S01]  /*14f90*/  STS [R6+0x8400], R98 ;  /* 0x0084006206007388 */ /* 0x000fe20000000800 */
[----:B------:R-:W-:-:S03]  /*14fa0*/  @UP1 UMOV UR4, 0x1 ;  /* 0x0000000100041882 */ /* 0x000fc60000000000 */
        /* <DEDUP_REMOVED lines=34> */
[----:B-1-3--:R-:W-:Y:S11]  /*151d0*/  BRA.U UP1, `(.L_x_949) ;  /* 0x0000000101207547 */ /* 0x00aff6000b800000 */
        /* <DEDUP_REMOVED lines=8> */
.L_x_949:
        /* <DEDUP_REMOVED lines=24> */
[----:B----4-:R-:W-:Y:S01]  /*153e0*/  @P3 FMUL.FTZ R2, R2, 0.69314718246459960938 ;  /* 0x3f31721802023820 */ /* 0x010fe20000410000 */
[----:B---3--:R-:W-:-:S03]  /*153f0*/  @P4 FFMA.FTZ R12, R164, R5, R14 ;  /* 0x00000005a40c4223 */ /* 0x008fc6000001000e */
        /* <DEDUP_REMOVED lines=19> */
.L_x_951:
[----:B------:R-:W-:Y:S05]  /*15530*/  BSYNC.RECONVERGENT B0 ;  /* 0x0000000000007941 */ /* 0x000fea0003800200 */
.L_x_950:
        /* <DEDUP_REMOVED lines=42> */
.L_x_953:
[----:B------:R-:W-:Y:S05]  /*157e0*/  BSYNC.RECONVERGENT B0 ;  /* 0x0000000000007941 */ /* 0x000fea0003800200 */
.L_x_952:
        /* <DEDUP_REMOVED lines=27> */
.L_x_955:
[----:B------:R-:W-:Y:S05]  /*159a0*/  BSYNC.RECONVERGENT B0 ;  /* 0x0000000000007941 */ /* 0x000fea0003800200 */
.L_x_954:
        /* <DEDUP_REMOVED lines=27> */
.L_x_957:
[----:B------:R-:W-:Y:S05]  /*15b60*/  BSYNC.RECONVERGENT B0 ;  /* 0x0000000000007941 */ /* 0x000fea0003800200 */
.L_x_956:
        /* <DEDUP_REMOVED lines=27> */
.L_x_958:
        /* <DEDUP_REMOVED lines=14> */
.L_x_1200:


//--------------------- .text._ZN5flash16flash_fwd_kernelI23Flash_fwd_kernel_traitsILi256ELi128ELi64ELi8ELb0ELb0EN7cutlass10bfloat16_tE19Flash_kernel_traitsILi256ELi128ELi64ELi8ES3_EELb1ELb1ELb0ELb0ELb0ELb0ELb0ELb1EEEvNS_16Flash_fwd_paramsE --------------------------
	.section	.text._ZN5flash16flash_fwd_kernelI23Flash_fwd_kernel_traitsILi256ELi128ELi64ELi8ELb0ELb0EN7cutlass10bfloat16_tE19Flash_kernel_traitsILi256ELi128ELi64ELi8ES3_EELb1ELb1ELb0ELb0ELb0ELb0ELb0ELb1EEEvNS_16Flash_fwd_paramsE,"ax",@progbits
	.align	128
        .global         _ZN5flash16flash_fwd_kernelI23Flash_fwd_kernel_traitsILi256ELi128ELi64ELi8ELb0ELb0EN7cutlass10bfloat16_tE19Flash_kernel_traitsILi256ELi128ELi64ELi8ES3_EELb1ELb1ELb0ELb0ELb0ELb0ELb0ELb1EEEvNS_16Flash_fwd_paramsE
        .type           _ZN5flash16flash_fwd_kernelI23Flash_fwd_kernel_traitsILi256ELi128ELi64ELi8ELb0ELb0EN7cutlass10bfloat16_tE19Flash_kernel_traitsILi256ELi128ELi64ELi8ES3_EELb1ELb1ELb0ELb0ELb0ELb0ELb0ELb1EEEvNS_16Flash_fwd_paramsE,@function
        .size           _ZN5flash16flash_fwd_kernelI23Flash_fwd_kernel_traitsILi256ELi128ELi64ELi8ELb0ELb0EN7cutlass10bfloat16_tE19Flash_kernel_traitsILi256ELi128ELi64ELi8ES3_EELb1ELb1ELb0ELb0ELb0ELb0ELb0ELb1EEEvNS_16Flash_fwd_paramsE,(.L_x_1201 - _ZN5flash16flash_fwd_kernelI23Flash_fwd_kernel_traitsILi256ELi128ELi64ELi8ELb0ELb0EN7cutlass10bfloat16_tE19Flash_kernel_traitsILi256ELi128ELi64ELi8ES3_EELb1ELb1ELb0ELb0ELb0ELb0ELb0ELb1EEEvNS_16Flash_fwd_paramsE)
        .other          _ZN5flash16flash_fwd_kernelI23Flash_fwd_kernel_traitsILi256ELi128ELi64ELi8ELb0ELb0EN7cutlass10bfloat16_tE19Flash_kernel_traitsILi256ELi128ELi64ELi8ES3_EELb1ELb1ELb0ELb0ELb0ELb0ELb0ELb1EEEvNS_16Flash_fwd_paramsE,@"STO_CUDA_ENTRY STV_DEFAULT"
_ZN5flash16flash_fwd_kernelI23Flash_fwd_kernel_traitsILi256ELi128ELi64ELi8ELb0ELb0EN7cutlass10bfloat16_tE19Flash_kernel_traitsILi256ELi128ELi64ELi8ES3_EELb1ELb1ELb0ELb0ELb0ELb0ELb0ELb1EEEvNS_16Flash_fwd_paramsE:
.text._ZN5flash16flash_fwd_kernelI23Flash_fwd_kernel_traitsILi256ELi128ELi64ELi8ELb0ELb0EN7cutlass10bfloat16_tE19Flash_kernel_traitsILi256ELi128ELi64ELi8ES3_EELb1ELb1ELb0ELb0ELb0ELb0ELb0ELb1EEEvNS_16Flash_fwd_paramsE:
        /* <DEDUP_REMOVED lines=15> */
[----:B------:R-:W2:Y:S08]  /*00f0*/  S2UR UR12, SR_CTAID.Y ;  /* 0x00000000000c79c3 */ /* 0x000eb00000002600 */
[----:B------:R-:W1:Y:S01]  /*0100*/  S2UR UR33, SR_CTAID.Z ;  /* 0x00000000002179c3 */ /* 0x000e620000002700 */
[----:B----4-:R-:W4:Y:S01]  /*0110*/  @P1 LDG.E.64 R8, desc[UR28][R8.64] ;  /* 0x0000001c08081981 */ /* 0x010f22000c1e1b00 */
[----:B---3--:R-:W-:Y:S01]  /*0120*/  @P1 IMAD.MOV.U32 R3, RZ, RZ, R0 ;  /* 0x000000ffff031224 */ /* 0x008fe200078e0000 */
[----:B------:R-:W3:Y:S04]  /*0130*/  LDCU.U8 UR13, c[0x0][0x532] ;  /* 0x0000a640ff0d77ac */ /* 0x000ee80008000000 */
[----:B------:R3:W4:Y:S01]  /*0140*/  @P1 LDG.E.64 R6, desc[UR28][R2.64] ;  /* 0x0000001c02061981 */ /* 0x000722000c1e1b00 */
[----:B------:R-:W3:Y:S01]  /*0150*/  LDCU.64 UR6, c[0x0][0x468] ;  /* 0x00008d00ff0677ac */ /* 0x000ee20008000a00 */
[----:B------:R-:W-:Y:S01]  /*0160*/  ISETP.NE.U32.AND P4, PT, RZ, UR10, PT ;  /* 0x0000000aff007c0c */ /* 0x000fe2000bf85070 */
[----:B------:R-:W-:-:S03]  /*0170*/  UISETP.NE.U32.AND UP4, UPT, UR10, URZ, UPT ;  /* 0x000000ff0a00728c */ /* 0x000fc6000bf85070 */
[----:B------:R-:W-:Y:S01]  /*0180*/  ISETP.NE.AND.EX P4, PT, RZ, UR11, PT, P4 ;  /* 0x0000000bff007c0c */ /* 0x000fe2000bf85340 */
[----:B------:R-:W-:Y:S02]  /*0190*/  UISETP.NE.U32.AND UP3, UPT, UR8, URZ, UPT ;  /* 0x000000ff0800728c */ /* 0x000fe4000bf65070 */
[----:B------:R-:W-:Y:S02]  /*01a0*/  UISETP.NE.AND.EX UP4, UPT, UR11, URZ, UPT, UP4 ;  /* 0x000000ff0b00728c */ /* 0x000fe4000bf85340 */
[----:B------:R-:W-:Y:S02]  /*01b0*/  UISETP.NE.AND.EX UP3, UPT, UR9, URZ, UPT, UP3 ;  /* 0x000000ff0900728c */ /* 0x000fe4000bf65330 */
[----:B--2---:R-:W-:Y:S02]  /*01c0*/  UIMAD.WIDE.U32 UR14, UR12, 0x4, UR14 ;  /* 0x000000040c0e78a5 */ /* 0x004fe4000f8e000e */
[----:B------:R-:W-:Y:S01]  /*01d0*/  PLOP3.LUT P2, PT, PT, PT, UP4, 0x80, 0x8 ;  /* 0x000000000008781c */ /* 0x000fe20003f4f048 */
[----:B------:R-:W-:-:S02]  /*01e0*/  USHF.L.U32 UR11, UR12, 0x2, URZ ;  /* 0x000000020c0b7899 */ /* 0x000fc400080006ff */
[----:B-1----:R-:W-:Y:S01]  /*01f0*/  ULOP3.LUT UR4, UR33, UR37, UR12, 0xfe, !UPT ;  /* 0x0000002521047292 */ /* 0x002fe2000f8efe0c */
[----:B---3--:R-:W1:Y:S05]  /*0200*/  @P1 LDC R3, c[0x0][0x520] ;  /* 0x00014800ff031b82 */ /* 0x008e6a0000000800 */
[----:B------:R-:W-:Y:S01]  /*0210*/  LOP3.LUT P3, RZ, R206, UR4, RZ, 0xfc, !PT ;  /* 0x00000004ceff7c12 */ /* 0x000fe2000f86fcff */
[----:B------:R-:W-:-:S04]  /*0220*/  UISETP.NE.AND UP5, UPT, UR13, URZ, UPT ;  /* 0x000000ff0d00728c */ /* 0x000fc8000bfa5270 */
[----:B------:R-:W2:Y:S01]  /*0230*/  LDCU.64 UR4, c[0x0][0x478] ;  /* 0x00008f00ff0477ac */ /* 0x000ea20008000a00 */
[----:B------:R-:W-:Y:S02]  /*0240*/  UISETP.EQ.U32.AND UP2, UPT, UR6, URZ, UPT ;  /* 0x000000ff0600728c */ /* 0x000fe4000bf42070 */
[----:B------:R-:W-:-:S05]  /*0250*/  USHF.R.U32.HI UR10, URZ, 0x1e, UR12 ;  /* 0x0000001eff0a7899 */ /* 0x000fca000801160c */
[----:B------:R-:W3:Y:S01]  /*0260*/  @!P3 LDC.64 R4, c[0x0][0x528] ;  /* 0x00014a00ff04bb82 */ /* 0x000ee20000000a00 */
[----:B------:R-:W-:Y:S02]  /*0270*/  UISETP.EQ.OR.EX UP2, UPT, UR7, URZ, !UP5, UP2 ;  /* 0x000000ff0700728c */ /* 0x000fe4000ef42720 */
[----:B--2---:R-:W-:-:S04]  /*0280*/  UISETP.NE.U32.AND UP0, UPT, UR4, URZ, UPT ;  /* 0x000000ff0400728c */ /* 0x004fc8000bf05070 */
[----:B------:R-:W-:Y:S01]  /*0290*/  UISETP.NE.AND.EX UP0, UPT, UR5, URZ, UPT, UP0 ;  /* 0x000000ff0500728c */ /* 0x000fe2000bf05300 */
[----:B----4-:R-:W-:Y:S02]  /*02a0*/  @P1 R2UR UR34, R8 ;  /* 0x00000000082212ca */ /* 0x010fe400000e0000 */
[----:B------:R-:W-:Y:S02]  /*02b0*/  @P1 R2UR UR35, R9 ;  /* 0x00000000092312ca */ /* 0x000fe400000e0000 */
[----:B-1----:R-:W-:-:S05]  /*02c0*/  @P1 IADD3 R2, P0, PT, R6, R3, RZ ;  /* 0x0000000306021210 */ /* 0x002fca0007f1e0ff */
[----:B------:R-:W-:-:S04]  /*02d0*/  @P1 IMAD.X R0, RZ, RZ, R7, P0 ;  /* 0x000000ffff001224 */ /* 0x000fc800000e0607 */
[----:B------:R-:W-:Y:S02]  /*02e0*/  IMAD.U32 R8, RZ, RZ, UR34 ;  /* 0x00000022ff087e24 */ /* 0x000fe4000f8e00ff */
[----:B------:R-:W-:Y:S01]  /*02f0*/  IMAD.U32 R9, RZ, RZ, UR35 ;  /* 0x00000023ff097e24 */ /* 0x000fe2000f8e00ff */
[----:B------:R-:W-:Y:S01]  /*0300*/  PLOP3.LUT P1, PT, PT, PT, UP3, 0x80, 0x8 ;  /* 0x000000000008781c */ /* 0x000fe20003f2f038 */
[----:B------:R-:W-:-:S03]  /*0310*/  @!P3 IMAD.MOV.U32 R3, RZ, RZ, R0 ;  /* 0x000000ffff03b224 */ /* 0x000fc600078e0000 */
[----:B---3--:R1:W-:Y:S04]  /*0320*/  @!P3 STG.E.64 desc[UR28][R4.64], R8 ;  /* 0x000000080400b986 */ /* 0x0083e8000c101b1c */
        /* <DEDUP_REMOVED lines=10> */
[----:B------:R-:W-:Y:S02]  /*03d0*/  UIADD3.X UR8, UPT, UPT, UR10, UR7, URZ, UP1, !UPT ;  /* 0x000000070a087290 */ /* 0x000fe40008ffe4ff */
[----:B------:R-:W-:-:S04]  /*03e0*/  @UP0 UIADD3 UR4, UP1, UPT, UR11, UR4, URZ ;  /* 0x000000040b040290 */ /* 0x000fc8000ff3e0ff */
[----:B------:R-:W-:Y:S01]  /*03f0*/  @UP0 UIADD3.X UR5, UPT, UPT, UR10, UR5, URZ, UP1, !UPT ;  /* 0x000000050a050290 */ /* 0x000fe20008ffe4ff */
[----:B-1----:R-:W-:Y:S02]  /*0400*/  IMAD.U32 R8, RZ, RZ, UR14 ;  /* 0x0000000eff087e24 */ /* 0x002fe4000f8e00ff */
[----:B------:R-:W-:-:S05]  /*0410*/  IMAD.U32 R9, RZ, RZ, UR15 ;  /* 0x0000000fff097e24 */ /* 0x000fca000f8e00ff */
[----:B------:R1:W4:Y:S01]  /*0420*/  @P1 LDG.E R5, desc[UR28][R8.64] ;  /* 0x0000001c08051981 */ /* 0x000322000c1e1900 */
[----:B------:R-:W-:Y:S02]  /*0430*/  IMAD.U32 R10, RZ, RZ, UR4 ;  /* 0x00000004ff0a7e24 */ /* 0x000fe4000f8e00ff */
[----:B------:R-:W-:Y:S01]  /*0440*/  IMAD.U32 R11, RZ, RZ, UR5 ;  /* 0x00000005ff0b7e24 */ /* 0x000fe2000f8e00ff */
[----:B------:R-:W2:Y:S04]  /*0450*/  @!UP4 LDCU UR31, c[0x0][0x434] ;  /* 0x00008680ff1fc7ac */ /* 0x000ea80008000800 */
[----:B------:R2:W5:Y:S01]  /*0460*/  @P0 LDG.E R3, desc[UR28][R10.64] ;  /* 0x0000001c0a030981 */ /* 0x000562000c1e1900 */
[----:B------:R-:W-:Y:S01]  /*0470*/  UMOV UR21, 0xffffffff ;  /* 0xffffffff00157882 */ /* 0x000fe20000000000 */
[----:B------:R-:W4:Y:S01]  /*0480*/  @!UP0 LDCU.64 UR4, c[0x0][0x488] ;  /* 0x00009100ff0487ac */ /* 0x000f220008000a00 */
[----:B-1----:R-:W-:-:S02]  /*0490*/  IMAD.U32 R8, RZ, RZ, UR9 ;  /* 0x00000009ff087e24 */ /* 0x002fc4000f8e00ff */
        /* <DEDUP_REMOVED lines=8> */
[----:B---3--:R-:W-:Y:S02]  /*0520*/  @P4 R2UR UR21, R7 ;  /* 0x00000000071542ca */ /* 0x008fe400000e0000 */
[----:B--2---:R-:W-:-:S13]  /*0530*/  @P2 R2UR UR8, R4 ;  /* 0x00000000040822ca */ /* 0x004fda00000e0000 */
[----:B------:R-:W-:-:S04]  /*0540*/  @UP4 UIADD3 UR31, UPT, UPT, UR8, -UR21, URZ ;  /* 0x80000015081f4290 */ /* 0x000fc8000fffe0ff */
[----:B------:R-:W-:Y:S01]  /*0550*/  UISETP.GT.AND UP2, UPT, UR31, UR27, UPT ;  /* 0x0000001b1f00728c */ /* 0x000fe2000bf44270 */
[----:B----4-:R-:W-:-:S05]  /*0560*/  @P1 R2UR UR13, R5 ;  /* 0x00000000050d12ca */ /* 0x010fca00000e0000 */
        /* <DEDUP_REMOVED lines=11> */
.L_x_959:
        /* <DEDUP_REMOVED lines=30> */
[----:B---3--:R-:W-:-:S04]  /*0800*/  @!UP0 UIMAD.WIDE.U32 UR14, UR12, UR8, URZ ;  /* 0x000000080c0e82a5 */ /* 0x008fc8000f8e00ff */
[----:B------:R-:W-:Y:S02]  /*0810*/  @!UP0 UIMAD UR9, UR12, UR9, UR15 ;  /* 0x000000090c0982a4 */ /* 0x000fe4000f8e020f */
[----:B-1----:R-:W-:Y:S01]  /*0820*/  @UP0 UIMAD.WIDE.U32 UR16, UR21, UR6, URZ ;  /* 0x00000006151002a5 */ /* 0x002fe2000f8e00ff */
[----:B------:R-:W1:Y:S03]  /*0830*/  @UP1 LDCU UR6, c[0x0][0x430] ;  /* 0x00008600ff0617ac */ /* 0x000e660008000800 */
[----:B------:R-:W-:Y:S02]  /*0840*/  @UP0 UIMAD UR9, UR21, UR7, UR17 ;  /* 0x00000007150902a4 */ /* 0x000fe4000f8e0211 */
[----:B----4-:R-:W-:Y:S01]  /*0850*/  @UP1 UIMAD UR8, UR4, UR5, URZ ;  /* 0x00000005040812a4 */ /* 0x010fe2000f8e02ff */
[----:B------:R-:W-:Y:S01]  /*0860*/  @UP1 UMOV UR7, 0x1 ;  /* 0x0000000100071882 */ /* 0x000fe20000000000 */
[----:B------:R-:W-:Y:S01]  /*0870*/  @UP0 UMOV UR14, UR16 ;  /* 0x00000010000e0c82 */ /* 0x000fe20008000000 */
[----:B--2---:R-:W-:Y:S09]  /*0880*/  BRA.U UP1, `(.L_x_961) ;  /* 0x0000000101247547 */ /* 0x004ff2000b800000 */
[----:B------:R-:W-:-:S11]  /*0890*/  UISETP.NE.AND UP0, UPT, UR11, URZ, UPT ;  /* 0x000000ff0b00728c */ /* 0x000fd6000bf05270 */
        /* <DEDUP_REMOVED lines=8> */
.L_x_961:
[----:B------:R-:W2:Y:S01]  /*0920*/  LDCU UR13, c[0x0][0x434] ;  /* 0x00008680ff0d77ac */ /* 0x000ea20008000800 */
[----:B------:R-:W-:Y:S01]  /*0930*/  IMAD.SHL.U32 R0, R206, 0x8, RZ ;  /* 0x00000008ce007824 */ /* 0x000fe200078e00ff */
[----:B------:R-:W-:Y:S01]  /*0940*/  SHF.R.U32.HI R206, RZ, 0x3, R206 ;  /* 0x00000003ffce7819 */ /* 0x000fe200000116ce */
[----:B------:R-:W-:Y:S01]  /*0950*/  BSSY.RECONVERGENT B0, `(.L_x_962) ;  /* 0x0000037000007945 */ /* 0x000fe20003800200 */
[----:B------:R-:W-:Y:S01]  /*0960*/  UISETP.NE.AND UP1, UPT, UR11, URZ, !UP1 ;  /* 0x000000ff0b00728c */ /* 0x000fe2000cf25270 */
[----:B------:R-:W3:Y:S01]  /*0970*/  LDCU.64 UR4, c[0x0][0x410] ;  /* 0x00008200ff0477ac */ /* 0x000ee20008000a00 */
[----:B------:R-:W-:Y:S01]  /*0980*/  LOP3.LUT R0, R0, 0x38, RZ, 0xc0, !PT ;  /* 0x0000003800007812 */ /* 0x000fe200078ec0ff */
[----:B------:R-:W-:Y:S01]  /*0990*/  VIADD R9, R206, 0x20 ;  /* 0x00000020ce097836 */ /* 0x000fe20000000000 */
[----:B----4-:R-:W-:Y:S02]  /*09a0*/  UIMAD UR8, UR33, UR8, URZ ;  /* 0x00000008210872a4 */ /* 0x010fe4000f8e02ff */
[----:B------:R-:W-:Y:S01]  /*09b0*/  IADD3 R4, P0, PT, R0, UR14, RZ ;  /* 0x0000000e00047c10 */ /* 0x000fe2000ff1e0ff */
[----:B------:R-:W-:Y:S01]  /*09c0*/  UIADD3 UR31, UPT, UPT, -UR27, UR31, URZ ;  /* 0x0000001f1b1f7290 */ /* 0x000fe2000fffe1ff */
[C---:B------:R-:W-:Y:S01]  /*09d0*/  VIADD R8, R206.reuse, 0x40 ;  /* 0x00000040ce087836 */ /* 0x040fe20000000000 */
[----:B------:R-:W-:Y:S01]  /*09e0*/  UISETP.NE.AND UP0, UPT, UR21, -0x1, UPT ;  /* 0xffffffff1500788c */ /* 0x000fe2000bf05270 */
[C---:B------:R-:W-:Y:S01]  /*09f0*/  VIADD R7, R206.reuse, 0x60 ;  /* 0x00000060ce077836 */ /* 0x040fe20000000000 */
[----:B------:R-:W-:Y:S01]  /*0a00*/  @!UP1 UIMAD UR8, UR12, UR7, UR8 ;  /* 0x000000070c0892a4 */ /* 0x000fe2000f8e0208 */
[----:B------:R-:W-:Y:S01]  /*0a10*/  IMAD.X R5, RZ, RZ, UR9, P0 ;  /* 0x00000009ff057e24 */ /* 0x000fe200080e06ff */
[----:B--2---:R-:W-:Y:S01]  /*0a20*/  UIMAD UR7, UR12, UR13, URZ ;  /* 0x0000000d0c0772a4 */ /* 0x004fe2000f8e02ff */
[----:B------:R-:W-:Y:S01]  /*0a30*/  ISETP.GE.AND P0, PT, R206, UR31, PT ;  /* 0x0000001fce007c0c */ /* 0x000fe2000bf06270 */
[----:B-1----:R-:W-:Y:S01]  /*0a40*/  UIMAD UR27, UR27, UR6, URZ ;  /* 0x000000061b1b72a4 */ /* 0x002fe2000f8e02ff */
[----:B------:R-:W-:Y:S01]  /*0a50*/  ISETP.GE.AND P2, PT, R9, UR31, PT ;  /* 0x0000001f09007c0c */ /* 0x000fe2000bf46270 */
[----:B------:R-:W-:Y:S01]  /*0a60*/  USEL UR7, UR7, UR21, !UP0 ;  /* 0x0000001507077287 */ /* 0x000fe2000c000000 */
[----:B------:R-:W-:Y:S01]  /*0a70*/  ISETP.GE.AND P1, PT, R8, UR31, PT ;  /* 0x0000001f08007c0c */ /* 0x000fe2000bf26270 */
[----:B---3--:R-:W-:Y:S01]  /*0a80*/  IMAD.U32 R2, RZ, RZ, UR4 ;  /* 0x00000004ff027e24 */ /* 0x008fe2000f8e00ff */
[----:B------:R-:W-:Y:S01]  /*0a90*/  USHF.R.S32.HI UR12, URZ, 0x1f, UR27 ;  /* 0x0000001fff0c7899 */ /* 0x000fe2000801141b */
[----:B------:R-:W-:Y:S01]  /*0aa0*/  IMAD.U32 R16, RZ, RZ, UR5 ;  /* 0x00000005ff107e24 */ /* 0x000fe2000f8e00ff */
[----:B------:R-:W-:Y:S01]  /*0ab0*/  USHF.R.S32.HI UR4, URZ, 0x1f, UR7 ;  /* 0x0000001fff047899 */ /* 0x000fe20008011407 */
[----:B------:R-:W-:Y:S01]  /*0ac0*/  IMAD.WIDE.U32 R2, R2, UR33, R4 ;  /* 0x0000002102027c25 */ /* 0x000fe2000f8e0004 */
[----:B------:R-:W-:Y:S01]  /*0ad0*/  USEL UR7, UR7, URZ, UP1 ;  /* 0x000000ff07077287 */ /* 0x000fe20008800000 */
[----:B------:R-:W-:Y:S01]  /*0ae0*/  LOP3.LUT R12, R0, 0x40, RZ, 0xfc, !PT ;  /* 0x00000040000c7812 */ /* 0x000fe200078efcff */
[----:B------:R-:W-:Y:S01]  /*0af0*/  USEL UR4, UR4, URZ, UP1 ;  /* 0x000000ff04047287 */ /* 0x000fe20008800000 */
[----:B------:R-:W-:Y:S01]  /*0b00*/  IMAD R17, R16, UR33, R3 ;  /* 0x0000002110117c24 */ /* 0x000fe2000f8e0203 */
[----:B------:R-:W-:Y:S01]  /*0b10*/  USHF.R.S32.HI UR5, URZ, 0x1f, UR8 ;  /* 0x0000001fff057899 */ /* 0x000fe20008011408 */
[C---:B------:R-:W-:Y:S01]  /*0b20*/  LOP3.LUT R11, R0.reuse, 0x80, RZ, 0xfc, !PT ;  /* 0x00000080000b7812 */ /* 0x040fe200078efcff */
[----:B------:R-:W-:Y:S01]  /*0b30*/  UIADD3 UR7, UP1, UP0, UR27, UR7, UR8 ;  /* 0x000000071b077290 */ /* 0x000fe2000f83e008 */
[----:B------:R-:W-:Y:S01]  /*0b40*/  LOP3.LUT R10, R0, 0xc0, RZ, 0xfc, !PT ;  /* 0x000000c0000a7812 */ /* 0x000fe200078efcff */
[----:B------:R-:W-:-:S02]  /*0b50*/  UIMAD.WIDE.U32 UR10, UR37, 0x80, URZ ;  /* 0x00000080250a78a5 */ /* 0x000fc4000f8e00ff */
        /* <DEDUP_REMOVED lines=22> */
.L_x_963:
[----:B------:R-:W-:Y:S05]  /*0cc0*/  BSYNC.RECONVERGENT B0 ;  /* 0x0000000000007941 */ /* 0x000fea0003800200 */
.L_x_962:
        /* <DEDUP_REMOVED lines=24> */
.L_x_965:
[----:B------:R-:W-:Y:S05]  /*0e50*/  BSYNC.RECONVERGENT B0 ;  /* 0x0000000000007941 */ /* 0x000fea0003800200 */
.L_x_964:
        /* <DEDUP_REMOVED lines=24> */
.L_x_967:
[----:B------:R-:W-:Y:S05]  /*0fe0*/  BSYNC.RECONVERGENT B0 ;  /* 0x0000000000007941 */ /* 0x000fea0003800200 */
.L_x_966:
        /* <DEDUP_REMOVED lines=26> */
.L_x_969:
[----:B------:R-:W-:Y:S05]  /*1190*/  BSYNC.RECONVERGENT B0 ;  /* 0x0000000000007941 */ /* 0x000fea0003800200 */
.L_x_968:
        /* <DEDUP_REMOVED lines=10> */
.L_x_971:
[----:B------:R-:W-:Y:S05]  /*1240*/  BSYNC.RECONVERGENT B0 ;  /* 0x0000000000007941 */ /* 0x000fea0003800200 */
.L_x_970:
        /* <DEDUP_REMOVED lines=10> */
.L_x_973:
[----:B------:R-:W-:Y:S05]  /*12f0*/  BSYNC.RECONVERGENT B0 ;  /* 0x0000000000007941 */ /* 0x000fea0003800200 */
.L_x_972:
        /* <DEDUP_REMOVED lines=10> */
.L_x_975:
[----:B------:R-:W-:Y:S05]  /*13a0*/  BSYNC.RECONVERGENT B0 ;  /* 0x0000000000007941 */ /* 0x000fea0003800200 */
.L_x_974:
        /* <DEDUP_REMOVED lines=10> */
.L_x_960:
        /* <DEDUP_REMOVED lines=24> */
.L_x_976:
[----:B------:R-:W1:Y:S01]  /*15d0*/  LDCU.64 UR10, c[0x0][0x3b8] ;  /* 0x00007700ff0a77ac */ /* 0x000e620008000a00 */
[----:B------:R-:W-:-:S04]  /*15e0*/  UIADD3 UR14, UPT, UPT, UR13, UR15, URZ ;  /* 0x0000000f0d0e7290 */ /* 0x000fc8000fffe0ff */
[----:B-1----:R-:W-:Y:S02]  /*15f0*/  UIMAD.WIDE.U32 UR16, UR14, UR10, URZ ;  /* 0x0000000a0e1072a5 */ /* 0x002fe4000f8e00ff */
[----:B------:R-:W-:-:S04]  /*1600*/  UIMAD UR14, UR14, UR11, URZ ;  /* 0x0000000b0e0e72a4 */ /* 0x000fc8000f8e02ff */
[----:B------:R-:W-:Y:S02]  /*1610*/  UIADD3 UR14, UPT, UPT, UR17, UR14, URZ ;  /* 0x0000000e110e7290 */ /* 0x000fe4000fffe0ff */
.L_x_977:
        /* <DEDUP_REMOVED lines=44> */
.L_x_978:
[----:B------:R-:W1:Y:S01]  /*18e0*/  LDCU.64 UR8, c[0x0][0x3c0] ;  /* 0x00007800ff0877ac */ /* 0x000e620008000a00 */
[----:B------:R-:W-:-:S04]  /*18f0*/  UIADD3 UR13, UPT, UPT, UR13, UR15, URZ ;  /* 0x0000000f0d0d7290 */ /* 0x000fc8000fffe0ff */
[----:B-1----:R-:W-:Y:S02]  /*1900*/  UIMAD.WIDE.U32 UR18, UR13, UR8, URZ ;  /* 0x000000080d1272a5 */ /* 0x002fe4000f8e00ff */
[----:B------:R-:W-:-:S04]  /*1910*/  UIMAD UR5, UR13, UR9, URZ ;  /* 0x000000090d0572a4 */ /* 0x000fc8000f8e02ff */
[----:B------:R-:W-:Y:S01]  /*1920*/  UIADD3 UR5, UPT, UPT, UR19, UR5, URZ ;  /* 0x0000000513057290 */ /* 0x000fe2000fffe0ff */
[----:B------:R-:W-:-:S11]  /*1930*/  UMOV UR4, UR18 ;  /* 0x0000001200047c82 */ /* 0x000fd60008000000 */
.L_x_979:
[----:B------:R-:W-:Y:S01]  /*1940*/  IMAD.SHL.U32 R5, R206, 0x8, RZ ;  /* 0x00000008ce057824 */ /* 0x000fe200078e00ff */
[----:B------:R-:W1:Y:S01]  /*1950*/  LDCU.64 UR18, c[0x0][0x3c8] ;  /* 0x00007900ff1277ac */ /* 0x000e620008000a00 */
[--C-:B------:R-:W-:Y:S01]  /*1960*/  SHF.R.U32.HI R6, RZ, 0x3, R206.reuse ;  /* 0x00000003ff067819 */ /* 0x100fe200000116ce */
[----:B------:R-:W2:Y:S01]  /*1970*/  S2R R25, SR_CTAID.X ;  /* 0x0000000000197919 */ /* 0x000ea20000002500 */
[----:B------:R-:W-:Y:S01]  /*1980*/  SHF.R.U32.HI R209, RZ, 0x1, R206 ;  /* 0x00000001ffd17819 */ /* 0x000fe200000116ce */
[----:B------:R-:W-:Y:S01]  /*1990*/  UIADD3 UR20, UPT, UPT, -UR27, UR31, URZ ;  /* 0x0000001f1b147290 */ /* 0x000fe2000fffe1ff */
[----:B------:R-:W-:Y:S01]  /*19a0*/  LOP3.LUT R205, R5, 0x38, RZ, 0xc0, !PT ;  /* 0x0000003805cd7812 */ /* 0x000fe200078ec0ff */
[----:B------:R-:W-:Y:S01]  /*19b0*/  VIADD R7, R6, 0x40 ;  /* 0x0000004006077836 */ /* 0x000fe20000000000 */
[----:B------:R-:W-:Y:S01]  /*19c0*/  SHF.R.S32.HI R248, RZ, 0x1f, R4 ;  /* 0x0000001ffff87819 */ /* 0x000fe20000011404 */
[----:B------:R-:W3:Y:S01]  /*19d0*/  LDCU.64 UR12, c[0x0][0x418] ;  /* 0x00008300ff0c77ac */ /* 0x000ee20008000a00 */
[C---:B------:R-:W-:Y:S01]  /*19e0*/  IADD3 R8, P0, PT, R205.reuse, UR6, RZ ;  /* 0x00000006cd087c10 */ /* 0x040fe2000ff1e0ff */
[----:B------:R4:W-:Y:S01]  /*19f0*/  STL [R1+0x20], R5 ;  /* 0x0000200501007387 */ /* 0x0009e20000100800 */
[----:B------:R-:W-:Y:S01]  /*1a00*/  IADD3 R12, P2, PT, R205, UR16, RZ ;  /* 0x00000010cd0c7c10 */ /* 0x000fe2000ff5e0ff */
[----:B------:R-:W5:Y:S01]  /*1a10*/  LDCU.64 UR16, c[0x0][0x388] ;  /* 0x00007100ff1077ac */ /* 0x000f620008000a00 */
[----:B------:R-:W-:Y:S01]  /*1a20*/  ISETP.GE.AND P1, PT, R7, UR20, PT ;  /* 0x0000001407007c0c */ /* 0x000fe2000bf26270 */
[----:B------:R-:W-:Y:S01]  /*1a30*/  IMAD.X R9, RZ, RZ, UR7, P0 ;  /* 0x00000007ff097e24 */ /* 0x000fe200080e06ff */
[----:B------:R-:W-:Y:S01]  /*1a40*/  IADD3 R14, P0, PT, R205, UR4, RZ ;  /* 0x00000004cd0e7c10 */ /* 0x000fe2000ff1e0ff */
[----:B------:R-:W-:Y:S01]  /*1a50*/  IMAD.X R13, RZ, RZ, UR14, P2 ;  /* 0x0000000eff0d7e24 */ /* 0x000fe200090e06ff */
[----:B------:R-:W-:Y:S01]  /*1a60*/  LOP3.LUT R7, R209, 0x70, RZ, 0xc0, !PT ;  /* 0x00000070d1077812 */ /* 0x000fe200078ec0ff */
[----:B-1----:R-:W-:Y:S01]  /*1a70*/  IMAD.U32 R10, RZ, RZ, UR18 ;  /* 0x00000012ff0a7e24 */ /* 0x002fe2000f8e00ff */
[----:B------:R-:W1:Y:S01]  /*1a80*/  S2UR UR18, SR_CgaCtaId ;  /* 0x00000000001279c3 */ /* 0x000e620000008800 */
[----:B------:R-:W-:Y:S01]  /*1a90*/  IMAD.X R15, RZ, RZ, UR5, P0 ;  /* 0x00000005ff0f7e24 */ /* 0x000fe200080e06ff */
[----:B------:R-:W3:Y:S01]  /*1aa0*/  LDCU.128 UR4, c[0x0][0x3d0] ;  /* 0x00007a00ff0477ac */ /* 0x000ee20008000c00 */
[----:B------:R-:W-:Y:S01]  /*1ab0*/  IMAD.WIDE.U32 R10, R10, UR33, R8 ;  /* 0x000000210a0a7c25 */ /* 0x000fe2000f8e0008 */
[----:B------:R-:W-:Y:S01]  /*1ac0*/  LEA.HI R7, R3, R7, RZ, 0x1e ;  /* 0x0000000703077211 */ /* 0x000fe200078ff0ff */
[----:B------:R-:W-:Y:S01]  /*1ad0*/  BSSY.RECONVERGENT B0, `(.L_x_980) ;  /* 0x0000057000007945 */ /* 0x000fe20003800200 */
[C---:B------:R-:W-:Y:S01]  /*1ae0*/  LOP3.LUT R98, R205.reuse, 0x40, RZ, 0xfc, !PT ;  /* 0x00000040cd627812 */ /* 0x040fe200078efcff */
[----:B------:R-:W-:Y:S01]  /*1af0*/  IMAD.SHL.U32 R9, R206, 0x2, RZ ;  /* 0x00000002ce097824 */ /* 0x000fe200078e00ff */
[----:B------:R-:W2:Y:S01]  /*1b00*/  LDCU.64 UR14, c[0x0][0x390] ;  /* 0x00007200ff0e77ac */ /* 0x000ea20008000a00 */
[C---:B------:R-:W-:Y:S01]  /*1b10*/  IMAD.WIDE.U32 R12, R6.reuse, UR10, R12 ;  /* 0x0000000a060c7c25 */ /* 0x040fe2000f8e000c */
[----:B------:R-:W-:Y:S01]  /*1b20*/  LOP3.LUT R97, R205, 0x80, RZ, 0xfc, !PT ;  /* 0x00000080cd617812 */ /* 0x000fe200078efcff */
[----:B------:R1:W-:Y:S01]  /*1b30*/  STL [R1+0x34], R98 ;  /* 0x0000346201007387 */ /* 0x0003e20000100800 */
[----:B------:R-:W-:Y:S01]  /*1b40*/  LOP3.LUT R9, R9, 0x6, RZ, 0xc0, !PT ;  /* 0x0000000609097812 */ /* 0x000fe200078ec0ff */
[C---:B------:R-:W-:Y:S01]  /*1b50*/  IMAD R13, R6.reuse, UR11, R13 ;  /* 0x0000000b060d7c24 */ /* 0x040fe2000f8e020d */
[----:B------:R-:W-:Y:S01]  /*1b60*/  LOP3.LUT R96, R205, 0xc0, RZ, 0xfc, !PT ;  /* 0x000000c0cd607812 */ /* 0x000fe200078efcff */
[----:B------:R-:W-:Y:S01]  /*1b70*/  IMAD.WIDE.U32 R14, R6, UR8, R14 ;  /* 0x00000008060e7c25 */ /* 0x000fe2000f8e000e */
[----:B------:R-:W-:Y:S01]  /*1b80*/  LOP3.LUT R252, R5, 0x1f8, RZ, 0xc0, !PT ;  /* 0x000001f805fc7812 */ /* 0x000fe200078ec0ff */
[----:B------:R1:W-:Y:S01]  /*1b90*/  STL [R1+0x30], R97 ;  /* 0x0000306101007387 */ /* 0x0003e20000100800 */
[----:B------:R-:W-:Y:S01]  /*1ba0*/  USHF.R.S32.HI UR39, URZ, 0x1f, UR36 ;  /* 0x0000001fff277899 */ /* 0x000fe20008011424 */
[----:B------:R-:W-:Y:S01]  /*1bb0*/  IMAD R7, R7, UR25, R9 ;  /* 0x0000001907077c24 */ /* 0x000fe2000f8e0209 */
[----:B----4-:R-:W-:Y:S01]  /*1bc0*/  LOP3.LUT R5, R5, 0x1e00, RZ, 0xc0, !PT ;  /* 0x00001e0005057812 */ /* 0x010fe200078ec0ff */
[----:B---3--:R-:W-:Y:S01]  /*1bd0*/  IMAD R250, R248, UR4, RZ ;  /* 0x00000004f8fa7c24 */ /* 0x008fe2000f8e02ff */
[----:B------:R3:W-:Y:S01]  /*1be0*/  STL [R1+0x24], R96 ;  /* 0x0000246001007387 */ /* 0x0007e20000100800 */
[----:B------:R-:W-:Y:S01]  /*1bf0*/  IMAD.WIDE.U32 R12, R4, UR4, R12 ;  /* 0x00000004040c7c25 */ /* 0x000fe2000f8e000c */
[----:B------:R-:W-:Y:S01]  /*1c00*/  LOP3.LUT R252, R252, 0x38, R206, 0x78, !PT ;  /* 0x00000038fcfc7812 */ /* 0x000fe200078e78ce */
[----:B------:R-:W-:Y:S01]  /*1c10*/  UMOV UR38, 0x400 ;  /* 0x0000040000267882 */ /* 0x000fe20000000000 */
[----:B------:R-:W-:Y:S01]  /*1c20*/  IADD3 R8, P0, PT, R7, UR36, RZ ;  /* 0x0000002407087c10 */ /* 0x000fe2000ff1e0ff */
[----:B------:R-:W-:Y:S01]  /*1c30*/  IMAD R250, R4, UR5, R250 ;  /* 0x0000000504fa7c24 */ /* 0x000fe2000f8e02fa */
[----:B-----5:R-:W-:Y:S01]  /*1c40*/  LEA R251, P2, R12, UR16, 0x1 ;  /* 0x000000100cfb7c11 */ /* 0x020fe2000f8408ff */
[----:B------:R-:W-:Y:S01]  /*1c50*/  IMAD R248, R248, UR6, RZ ;  /* 0x00000006f8f87c24 */ /* 0x000fe2000f8e02ff */
[----:B------:R-:W-:Y:S01]  /*1c60*/  LOP3.LUT R252, R252, R5, RZ, 0xfc, !PT ;  /* 0x00000005fcfc7212 */ /* 0x000fe200078efcff */
[----:B------:R-:W-:Y:S01]  /*1c70*/  IMAD.IADD R250, R13, 0x1, R250 ;  /* 0x000000010dfa7824 */ /* 0x000fe200078e02fa */
[----:B------:R-:W-:Y:S01]  /*1c80*/  LEA.HI.X.SX32 R7, R7, UR39, 0x1, P0 ;  /* 0x0000002707077c11 */ /* 0x000fe200080f0eff */
[----:B------:R-:W-:Y:S01]  /*1c90*/  IMAD R15, R6, UR9, R15 ;  /* 0x00000009060f7c24 */ /* 0x000fe2000f8e020f */
[----:B------:R-:W-:Y:S01]  /*1ca0*/  LEA R166, P0, R8, UR12, 0x1 ;  /* 0x0000000c08a67c11 */ /* 0x000fe2000f8008ff */
[----:B------:R-:W-:Y:S01]  /*1cb0*/  IMAD R248, R4, UR7, R248 ;  /* 0x0000000704f87c24 */ /* 0x000fe2000f8e02f8 */
[----:B------:R-:W-:Y:S01]  /*1cc0*/  LEA.HI.X R250, R12, UR17, R250, 0x1, P2 ;  /* 0x000000110cfa7c11 */ /* 0x000fe200090f0cfa */
[----:B------:R-:W-:Y:S01]  /*1cd0*/  IMAD.WIDE.U32 R4, R4, UR6, R14 ;  /* 0x0000000604047c25 */ /* 0x000fe2000f8e000e */
[----:B------:R-:W-:Y:S01]  /*1ce0*/  ISETP.GE.AND P2, PT, R6, UR20, PT ;  /* 0x0000001406007c0c */ /* 0x000fe2000bf46270 */
[----:B------:R-:W-:Y:S01]  /*1cf0*/  UIMAD.WIDE.U32 UR36, UR37, 0x80, URZ ;  /* 0x00000080252478a5 */ /* 0x000fe2000f8e00ff */
[----:B------:R-:W-:Y:S01]  /*1d00*/  LEA.HI.X R167, R8, UR13, R7, 0x1, P0 ;  /* 0x0000000d08a77c11 */ /* 0x000fe200080f0c07 */
[----:B------:R-:W-:Y:S01]  /*1d10*/  IMAD.IADD R248, R5, 0x1, R248 ;  /* 0x0000000105f87824 */ /* 0x000fe200078e02f8 */
[----:B--2---:R-:W-:Y:S01]  /*1d20*/  LEA R249, P0, R4, UR14, 0x1 ;  /* 0x0000000e04f97c11 */ /* 0x004fe2000f8008ff */
[----:B------:R-:W-:Y:S01]  /*1d30*/  IMAD.U32 R12, RZ, RZ, UR19 ;  /* 0x00000013ff0c7e24 */ /* 0x000fe2000f8e00ff */
[----:B-1----:R-:W-:Y:S01]  /*1d40*/  ULEA UR5, UR18, UR38, 0x18 ;  /* 0x0000002612057291 */ /* 0x002fe2000f8ec0ff */
[----:B------:R-:W-:Y:S01]  /*1d50*/  VIADD R5, R6, 0x20 ;  /* 0x0000002006057836 */ /* 0x000fe20000000000 */
[----:B------:R-:W-:Y:S01]  /*1d60*/  LEA.HI.X R248, R4, UR15, R248, 0x1, P0 ;  /* 0x0000000f04f87c11 */ /* 0x000fe200080f0cf8 */
[----:B------:R-:W-:Y:S01]  /*1d70*/  USHF.L.U64.HI UR4, UR10, 0x6, UR11 ;  /* 0x000000060a047899 */ /* 0x000fe2000801020b */
[----:B------:R-:W-:Y:S01]  /*1d80*/  IMAD R13, R12, UR33, R11 ;  /* 0x000000210c0d7c24 */ /* 0x000fe2000f8e020b */
[----:B------:R-:W-:Y:S01]  /*1d90*/  USHF.L.U32 UR14, UR10, 0x6, URZ ;  /* 0x000000060a0e7899 */ /* 0x000fe200080006ff */
[----:B------:R-:W-:Y:S01]  /*1da0*/  ISETP.GE.AND P0, PT, R5, UR20, PT ;  /* 0x0000001405007c0c */ /* 0x000fe2000bf06270 */
[----:B------:R-:W-:Y:S01]  /*1db0*/  UIADD3 UR16, UPT, UPT, -UR22, UR30, URZ ;  /* 0x0000001e16107290 */ /* 0x000fe2000fffe1ff */
[----:B------:R-:W-:Y:S01]  /*1dc0*/  LOP3.LUT R8, R6, UR36, RZ, 0xfc, !PT ;  /* 0x0000002406087c12 */ /* 0x000fe2000f8efcff */
[----:B------:R-:W-:Y:S01]  /*1dd0*/  USHF.L.U64.HI UR15, UR10, 0x5, UR11 ;  /* 0x000000050a0f7899 */ /* 0x000fe2000801020b */
[----:B------:R-:W-:Y:S01]  /*1de0*/  LEA R252, R252, UR5, 0x1 ;  /* 0x00000005fcfc7c11 */ /* 0x000fe2000f8e08ff */
[----:B------:R-:W-:Y:S01]  /*1df0*/  USHF.L.U32 UR17, UR10, 0x5, URZ ;  /* 0x000000050a117899 */ /* 0x000fe200080006ff */
[----:B---3--:R-:W-:Y:S11]  /*1e00*/  @P2 BRA `(.L_x_981) ;  /* 0x00000000008c2947 */ /* 0x008ff60003800000 */
        /* <DEDUP_REMOVED lines=35> */
.L_x_981:
[----:B------:R-:W-:Y:S05]  /*2040*/  BSYNC.RECONVERGENT B0 ;  /* 0x0000000000007941 */ /* 0x000fea0003800200 */
.L_x_980:
        /* <DEDUP_REMOVED lines=42> */
.L_x_983:
[----:B------:R-:W-:Y:S05]  /*22f0*/  BSYNC.RECONVERGENT B0 ;  /* 0x0000000000007941 */ /* 0x000fea0003800200 */
.L_x_982:
        /* <DEDUP_REMOVED lines=41> */
.L_x_985:
[----:B------:R-:W-:Y:S05]  /*2590*/  BSYNC.RECONVERGENT B0 ;  /* 0x0000000000007941 */ /* 0x000fea0003800200 */
.L_x_984:
[----:B------:R-:W-:Y:S01]  /*25a0*/  UIMAD.WIDE.U32 UR38, UR14, UR23, URZ ;  /* 0x000000170e2672a5 */ /* 0x000fe2000f8e00ff */
[----:B------:R-:W-:Y:S01]  /*25b0*/  BSSY.RECONVERGENT B0, `(.L_x_986) ;  /* 0x0000028000007945 */ /* 0x000fe20003800200 */
[----:B------:R-:W-:-:S03]  /*25c0*/  ISETP.GE.AND P5, PT, R5, UR16, PT ;  /* 0x0000001005007c0c */ /* 0x000fc6000bfa6270 */
[----:B------:R-:W-:Y:S10]  /*25d0*/  @P0 BRA `(.L_x_987) ;  /* 0x0000000000940947 */ /* 0x000ff40003800000 */
[----:B------:R-:W4:Y:S01]  /*25e0*/  LDCU.64 UR12, c[0x0][0x3b0] ;  /* 0x00007600ff0c77ac */ /* 0x000f220008000a00 */
[----:B------:R-:W-:Y:S01]  /*25f0*/  IADD3 R8, P0, PT, R8, 0x60, RZ ;  /* 0x0000006008087810 */ /* 0x000fe20007f1e0ff */
[----:B---3--:R-:W-:Y:S01]  /*2600*/  IMAD.MOV.U32 R6, RZ, RZ, R10 ;  /* 0x000000ffff067224 */ /* 0x008fe200078e000a */
[----:B------:R-:W3:Y:S01]  /*2610*/  LDCU UR33, c[0x0][0x440] ;  /* 0x00008800ff2177ac */ /* 0x000ee20008000800 */
[----:B------:R-:W-:Y:S02]  /*2620*/  IMAD.MOV.U32 R7, RZ, RZ, R13 ;  /* 0x000000ffff077224 */ /* 0x000fe400078e000d */
[----:B------:R-:W-:Y:S01]  /*2630*/  IMAD.X R4, RZ, RZ, UR37, P0 ;  /* 0x00000025ff047e24 */ /* 0x000fe200080e06ff */
[----:B------:R-:W5:Y:S03]  /*2640*/  LDCU.64 UR6, c[0x0][0x380] ;  /* 0x00007000ff0677ac */ /* 0x000f660008000a00 */
[----:B----4-:R-:W-:-:S02]  /*2650*/  IMAD R4, R4, UR12, RZ ;  /* 0x0000000c04047c24 */ /* 0x010fc4000f8e02ff */
[----:B------:R-:W-:Y:S01]  /*2660*/  IMAD.WIDE.U32 R6, R8, UR12, R6 ;  /* 0x0000000c08067c25 */ /* 0x000fe2000f8e0006 */
[----:B---3--:R-:W-:-:S03]  /*2670*/  ISETP.GE.AND P3, PT, R205, UR33, PT ;  /* 0x00000021cd007c0c */ /* 0x008fc6000bf66270 */
        /* <DEDUP_REMOVED lines=27> */
.L_x_987:
[----:B------:R-:W-:Y:S05]  /*2830*/  BSYNC.RECONVERGENT B0 ;  /* 0x0000000000007941 */ /* 0x000fea0003800200 */
.L_x_986:
[----:B------:R-:W-:Y:S01]  /*2840*/  UIMAD UR7, UR4, UR23, URZ ;  /* 0x00000017040772a4 */ /* 0x000fe2000f8e02ff */
[----:B------:R-:W-:Y:S03]  /*2850*/  BSSY.RECONVERGENT B0, `(.L_x_988) ;  /* 0x0000021000007945 */ /* 0x000fe60003800200 */
[----:B------:R-:W-:Y:S01]  /*2860*/  UIADD3 UR7, UPT, UPT, UR39, UR7, URZ ;  /* 0x0000000727077290 */ /* 0x000fe2000fffe0ff */
[----:B------:R-:W-:Y:S11]  /*2870*/  @P6 BRA `(.L_x_989) ;  /* 0x0000000000786947 */ /* 0x000ff60003800000 */
[----:B------:R-:W5:Y:S01]  /*2880*/  LDCU UR6, c[0x0][0x440] ;  /* 0x00008800ff0677ac */ /* 0x000f620008000800 */
[----:B---3--:R-:W-:Y:S02]  /*2890*/  IMAD.U32 R6, RZ, RZ, UR38 ;  /* 0x00000026ff067e24 */ /* 0x008fe4000f8e00ff */
        /* <DEDUP_REMOVED lines=28> */
.L_x_989:
[----:B------:R-:W-:Y:S05]  /*2a60*/  BSYNC.RECONVERGENT B0 ;  /* 0x0000000000007941 */ /* 0x000fea0003800200 */
.L_x_988:
[----:B------:R-:W-:Y:S04]  /*2a70*/  BSSY.RECONVERGENT B0, `(.L_x_990) ;  /* 0x0000021000007945 */ /* 0x000fe80003800200 */
[----:B------:R-:W-:Y:S05]  /*2a80*/  @P5 BRA `(.L_x_991) ;  /* 0x00000000007c5947 */ /* 0x000fea0003800000 */
[----:B------:R-:W5:Y:S01]  /*2a90*/  LDCU UR6, c[0x0][0x440] ;  /* 0x00008800ff0677ac */ /* 0x000f620008000800 */
[----:B------:R-:W-:-:S04]  /*2aa0*/  UIADD3 UR13, UP0, UPT, UR17, UR38, URZ ;  /* 0x00000026110d7290 */ /* 0x000fc8000ff1e0ff */
[----:B------:R-:W-:Y:S02]  /*2ab0*/  UIADD3.X UR12, UPT, UPT, UR15, UR7, URZ, UP0, !UPT ;  /* 0x000000070f0c7290 */ /* 0x000fe400087fe4ff */
[----:B---3--:R-:W-:-:S04]  /*2ac0*/  IMAD.U32 R6, RZ, RZ, UR13 ;  /* 0x0000000dff067e24 */ /* 0x008fc8000f8e00ff */
[----:B------:R-:W-:Y:S01]  /*2ad0*/  IMAD.U32 R4, RZ, RZ, UR12 ;  /* 0x0000000cff047e24 */ /* 0x000fe2000f8e00ff */
[----:B----4-:R-:W-:Y:S02]  /*2ae0*/  LEA R10, P4, R6, R251, 0x1 ;  /* 0x000000fb060a7211 */ /* 0x010fe400078808ff */
        /* <DEDUP_REMOVED lines=25> */
.L_x_991:
[----:B------:R-:W-:Y:S05]  /*2c80*/  BSYNC.RECONVERGENT B0 ;  /* 0x0000000000007941 */ /* 0x000fea0003800200 */
.L_x_990:
[----:B------:R-:W0:Y:S01]  /*2c90*/  LDGDEPBAR ;  /* 0x00000000000079af */ /* 0x000e220000000000 */
[----:B------:R-:W-:Y:S01]  /*2ca0*/  USHF.L.U32 UR32, UR32, 0x5, URZ ;  /* 0x0000000520207899 */ /* 0x000fe200080006ff */
[----:B------:R-:W-:Y:S01]  /*2cb0*/  IMAD.U32 R4, RZ, RZ, UR27 ;  /* 0x0000001bff047e24 */ /* 0x000fe2000f8e00ff */
[----:B---3--:R-:W-:Y:S01]  /*2cc0*/  LOP3.LUT R7, R209, 0x1f0, RZ, 0xc0, !PT ;  /* 0x000001f0d1077812 */ /* 0x008fe200078ec0ff */
[C---:B------:R-:W-:Y:S01]  /*2cd0*/  IMAD.SHL.U32 R208, R206.reuse, 0x20, RZ ;  /* 0x00000020ced07824 */ /* 0x040fe200078e00ff */
[----:B------:R-:W-:Y:S01]  /*2ce0*/  SHF.R.U32.HI R6, RZ, 0x2, R206 ;  /* 0x00000002ff067819 */ /* 0x000fe200000116ce */
[----:B------:R-:W-:Y:S01]  /*2cf0*/  IMAD.SHL.U32 R165, R206, 0x40, RZ ;  /* 0x00000040cea57824 */ /* 0x000fe200078e00ff */
[----:B------:R-:W-:Y:S01]  /*2d00*/  IADD3 R2, P1, P0, R2, UR32, R3 ;  /* 0x0000002002027c10 */ /* 0x000fe2000f83e003 */
[----:B------:R-:W-:Y:S01]  /*2d10*/  USHF.R.S32.HI UR32, URZ, 0x1f, UR32 ;  /* 0x0000001fff207899 */ /* 0x000fe20008011420 */
[----:B------:R-:W-:Y:S01]  /*2d20*/  IADD3 R4, PT, PT, R7, 0x1, R4 ;  /* 0x0000000107047810 */ /* 0x000fe20007ffe004 */
[----:B------:R-:W-:Y:S01]  /*2d30*/  UIMAD.WIDE.U32 UR6, UR19, UR23, URZ ;  /* 0x00000017130672a5 */ /* 0x000fe2000f8e00ff */
[----:B------:R-:W-:Y:S01]  /*2d40*/  LOP3.LUT R6, R6, 0x7, RZ, 0xc0, !PT ;  /* 0x0000000706067812 */ /* 0x000fe200078ec0ff */
[----:B------:R-:W-:Y:S01]  /*2d50*/  UIMAD UR18, UR18, UR23, URZ ;  /* 0x00000017121272a4 */ /* 0x000fe2000f8e02ff */
[----:B------:R-:W-:Y:S01]  /*2d60*/  SHF.R.U32.HI R8, RZ, 0x5, R206 ;  /* 0x00000005ff087819 */ /* 0x000fe200000116ce */
[----:B------:R-:W-:Y:S01]  /*2d70*/  IMAD.U32 R3, RZ, RZ, UR30 ;  /* 0x0000001eff037e24 */ /* 0x000fe2000f8e00ff */
[----:B------:R-:W-:Y:S01]  /*2d80*/  IADD3 R4, PT, PT, R4, -UR31, R6 ;  /* 0x8000001f04047c10 */ /* 0x000fe2000fffe006 */
[----:B------:R-:W-:Y:S01]  /*2d90*/  UIADD3 UR18, UPT, UPT, UR7, UR18, URZ ;  /* 0x0000001207127290 */ /* 0x000fe2000fffe0ff */
[----:B------:R-:W-:Y:S01]  /*2da0*/  LOP3.LUT R208, R208, 0x7c00, RZ, 0xc0, !PT ;  /* 0x00007c00d0d07812 */ /* 0x000fe200078ec0ff */
[----:B------:R-:W-:Y:S01]  /*2db0*/  BSSY.RECONVERGENT B0, `(.L_x_992) ;  /* 0x000002f000007945 */ /* 0x000fe20003800200 */
[----:B------:R-:W-:Y:S01]  /*2dc0*/  LOP3.LUT R169, R209, 0x8, RZ, 0xc0, !PT ;  /* 0x00000008d1a97812 */ /* 0x000fe200078ec0ff */
[----:B------:R-:W-:Y:S01]  /*2dd0*/  IMAD R25, R25, 0x8, R8 ;  /* 0x0000000819197824 */ /* 0x000fe200078e0208 */
[----:B------:R-:W-:-:S02]  /*2de0*/  LOP3.LUT R164, R205, 0x1c0, R165, 0xf8, !PT ;  /* 0x000001c0cda47812 */ /* 0x000fc400078ef8a5 */
[----:B------:R-:W-:Y:S01]  /*2df0*/  IADD3.X R0, PT, PT, R0, UR32, RZ, P1, P0 ;  /* 0x0000002000007c10 */ /* 0x000fe20008fe04ff */
[----:B------:R-:W-:-:S04]  /*2e00*/  DEPBAR.LE SB0, 0x0 ;  /* 0x000080000000791a */ /* 0x000fc80000000000 */
[----:B------:R-:W-:Y:S02]  /*2e10*/  IADD3 R3, PT, PT, R4, UR26, R3 ;  /* 0x0000001a04037c10 */ /* 0x000fe4000fffe003 */
[----:B----4-:R-:W-:Y:S02]  /*2e20*/  LOP3.LUT R10, R206, 0x4, RZ, 0xc0, !PT ;  /* 0x00000004ce0a7812 */ /* 0x010fe400078ec0ff */
[----:B------:R-:W-:Y:S02]  /*2e30*/  LOP3.LUT R170, R208, 0x200, R165, 0xf8, !PT ;  /* 0x00000200d0aa7812 */ /* 0x000fe400078ef8a5 */
[----:B------:R-:W-:Y:S01]  /*2e40*/  LOP3.LUT R169, R164, R169, RZ, 0x3c, !PT ;  /* 0x000000a9a4a97212 */ /* 0x000fe200078e3cff */
[----:B------:R-:W-:Y:S06]  /*2e50*/  BAR.SYNC.DEFER_BLOCKING 0x0 ;  /* 0x0000000000007b1d */ /* 0x000fec0000010000 */
[----:B------:R-:W-:Y:S05]  /*2e60*/  @P6 BRA `(.L_x_993) ;  /* 0x00000000007c6947 */ /* 0x000fea0003800000 */
[----:B------:R-:W3:Y:S01]  /*2e70*/  LDCU UR12, c[0x0][0x440] ;  /* 0x00008800ff0c77ac */ /* 0x000ee20008000800 */
[----:B------:R-:W-:Y:S02]  /*2e80*/  IMAD.U32 R6, RZ, RZ, UR6 ;  /* 0x00000006ff067e24 */ /* 0x000fe4000f8e00ff */
[----:B------:R-:W-:Y:S02]  /*2e90*/  IMAD.U32 R4, RZ, RZ, UR18 ;  /* 0x00000012ff047e24 */ /* 0x000fe4000f8e00ff */
[----:B------:R-:W-:Y:S01]  /*2ea0*/  IMAD.U32 R7, RZ, RZ, UR7 ;  /* 0x00000007ff077e24 */ /* 0x000fe2000f8e00ff */
[----:B------:R-:W-:-:S04]  /*2eb0*/  LEA R12, P4, R6, R249, 0x1 ;  /* 0x000000f9060c7211 */ /* 0x000fc800078808ff */
[----:B------:R-:W-:Y:S02]  /*2ec0*/  LEA.HI.X R13, R6, R248, R4, 0x1, P4 ;  /* 0x000000f8060d7211 */ /* 0x000fe400020f0c04 */
[----:B---3--:R-:W-:Y:S02]  /*2ed0*/  ISETP.GE.AND P3, PT, R205, UR12, PT ;  /* 0x0000000ccd007c0c */ /* 0x008fe4000bf66270 */
        /* <DEDUP_REMOVED lines=24> */
.L_x_993:
[----:B------:R4:W-:Y:S04]  /*3060*/  STS.128 [R252+0x18000], RZ ;  /* 0x018000fffc007388 */ /* 0x0009e80000000c00 */
[----:B------:R4:W-:Y:S04]  /*3070*/  STS.128 [R252+0x1a000], RZ ;  /* 0x01a000fffc007388 */ /* 0x0009e80000000c00 */
[----:B------:R4:W-:Y:S04]  /*3080*/  STS.128 [R252+0x1c000], RZ ;  /* 0x01c000fffc007388 */ /* 0x0009e80000000c00 */
[----:B------:R4:W-:Y:S02]  /*3090*/  STS.128 [R252+0x1e000], RZ ;  /* 0x01e000fffc007388 */ /* 0x0009e40000000c00 */
.L_x_994:
[----:B------:R-:W-:Y:S05]  /*30a0*/  BSYNC.RECONVERGENT B0 ;  /* 0x0000000000007941 */ /* 0x000fea0003800200 */
.L_x_992:
        /* <DEDUP_REMOVED lines=44> */
.L_x_996:
[----:B------:R-:W-:Y:S05]  /*3370*/  BSYNC.RECONVERGENT B0 ;  /* 0x0000000000007941 */ /* 0x000fea0003800200 */
.L_x_995:
[----:B------:R-:W-:Y:S01]  /*3380*/  LDSM.16.M88.4 R60, [R89] ;  /* 0x00000000593c783b */ /* 0x000fe20000000200 */
[----:B------:R-:W-:Y:S01]  /*3390*/  IMAD.MOV.U32 R8, RZ, RZ, 0x20 ;  /* 0x00000020ff087424 */ /* 0x000fe200078e00ff */
[----:B------:R-:W-:Y:S01]  /*33a0*/  LOP3.LUT P0, R168, R206, 0x2, RZ, 0xc0, !PT ;  /* 0x00000002cea87812 */ /* 0x000fe2000780c0ff */
[----:B------:R-:W-:Y:S01]  /*33b0*/  VIADD R34, R88, UR5 ;  /* 0x0000000558227c36 */ /* 0x000fe20008000000 */
[----:B------:R-:W5:Y:S01]  /*33c0*/  LDSM.16.M88.4 R28, [R88+UR5+0x10000] ;  /* 0x01000005581c783b */ /* 0x000f620008000200 */
[----:B------:R-:W-:Y:S01]  /*33d0*/  IMAD.MOV.U32 R35, RZ, RZ, 0x40 ;  /* 0x00000040ff237424 */ /* 0x000fe200078e00ff */
[----:B------:R-:W-:Y:S01]  /*33e0*/  SEL R24, R8, 0xffffffe0, !P0 ;  /* 0xffffffe008187807 */ /* 0x000fe20004000000 */
[----:B------:R-:W-:Y:S01]  /*33f0*/  UISETP.NE.AND UP1, UPT, UR24, 0x1, UPT ;  /* 0x000000011800788c */ /* 0x000fe2000bf25270 */
[----:B------:R-:W4:Y:S01]  /*3400*/  LDSM.16.M88.4 R68, [R88+UR5+0x11000] ;  /* 0x011000055844783b */ /* 0x000f220008000200 */
[----:B------:R-:W-:Y:S01]  /*3410*/  ISETP.NE.AND P0, PT, R10, RZ, PT ;  /* 0x000000ff0a00720c */ /* 0x000fe20003f05270 */
[----:B------:R-:W4:Y:S01]  /*3420*/  LDCU.U8 UR6, c[0x0][0x4f8] ;  /* 0x00009f00ff0677ac */ /* 0x000f220008000000 */
[--C-:B------:R-:W-:Y:S01]  /*3430*/  IMAD.IADD R33, R89, 0x1, R24.reuse ;  /* 0x0000000159217824 */ /* 0x100fe200078e0218 */
[----:B-12---:R-:W1:Y:S01]  /*3440*/  LDSM.16.M88.4 R16, [R88+UR5+0x10800] ;  /* 0x010800055810783b */ /* 0x006e620008000200 */
[----:B------:R-:W-:Y:S01]  /*3450*/  IMAD.IADD R26, R34, 0x1, R24 ;  /* 0x00000001221a7824 */ /* 0x000fe200078e0218 */
[----:B------:R-:W-:-:S02]  /*3460*/  SEL R35, R35, 0xffffffc0, !P0 ;  /* 0xffffffc023237807 */ /* 0x000fc40004000000 */
[----:B------:R-:W-:Y:S03]  /*3470*/  LDSM.16.M88.4 R40, [R33] ;  /* 0x000000002128783b */ /* 0x000fe60000000200 */
[--C-:B------:R-:W-:Y:S01]  /*3480*/  IMAD.IADD R32, R89, 0x1, R35.reuse ;  /* 0x0000000159207824 */ /* 0x100fe200078e0223 */
[----:B------:R-:W2:Y:S01]  /*3490*/  LDSM.16.M88.4 R4, [R26+0x10000] ;  /* 0x010000001a04783b */ /* 0x000ea20000000200 */
[----:B------:R-:W-:Y:S02]  /*34a0*/  IMAD.IADD R10, R34, 0x1, R35 ;  /* 0x00000001220a7824 */ /* 0x000fe400078e0223 */
[C---:B------:R-:W-:Y:S01]  /*34b0*/  IMAD.IADD R27, R24.reuse, 0x1, R32 ;  /* 0x00000001181b7824 */ /* 0x040fe200078e0220 */
[----:B---3--:R-:W3:Y:S01]  /*34c0*/  LDSM.16.M88.4 R12, [R88+UR5+0x11800] ;  /* 0x01180005580c783b */ /* 0x008ee20008000200 */
[----:B------:R-:W-:-:S03]  /*34d0*/  IMAD.IADD R11, R24, 0x1, R10 ;  /* 0x00000001180b7824 */ /* 0x000fc600078e020a */
[----:B------:R-:W3:Y:S04]  /*34e0*/  LDSM.16.M88.4 R48, [R26+0x11000] ;  /* 0x011000001a30783b */ /* 0x000ee80000000200 */
[----:B------:R-:W3:Y:S04]  /*34f0*/  LDSM.16.M88.4 R52, [R26+0x10800] ;  /* 0x010800001a34783b */ /* 0x000ee80000000200 */
[----:B------:R-:W3:Y:S04]  /*3500*/  LDSM.16.M88.4 R44, [R26+0x11800] ;  /* 0x011800001a2c783b */ /* 0x000ee80000000200 */
[----:B------:R-:W-:Y:S01]  /*3510*/  LDSM.16.M88.4 R84, [R32] ;  /* 0x000000002054783b */ /* 0x000fe20000000200 */
[C---:B-----5:R-:W-:Y:S03]  /*3520*/  HMMA.16816.F32.BF16 R36, R60.reuse, R28, RZ ;  /* 0x0000001c3c24723c */ /* 0x060fe600000418ff */
[----:B------:R-:W-:Y:S04]  /*3530*/  LDSM.16.M88.4 R56, [R27] ;  /* 0x000000001b38783b */ /* 0x000fe80000000200 */
[----:B------:R-:W-:Y:S01]  /*3540*/  LDSM.16.M88.4 R80, [R10+0x11000] ;  /* 0x011000000a50783b */ /* 0x000fe20000000200 */
[C---:B------:R-:W-:Y:S03]  /*3550*/  HMMA.16816.F32.BF16 R28, R60.reuse, R30, RZ ;  /* 0x0000001e3c1c723c */ /* 0x040fe600000418ff */
[----:B------:R-:W-:Y:S04]  /*3560*/  LDSM.16.M88.4 R76, [R10+0x11800] ;  /* 0x011800000a4c783b */ /* 0x000fe80000000200 */
[----:B------:R-:W-:Y:S01]  /*3570*/  LDSM.16.M88.4 R92, [R11+0x17800] ;  /* 0x017800000b5c783b */ /* 0x000fe20000000200 */
[C---:B----4-:R-:W-:Y:S03]  /*3580*/  HMMA.16816.F32.BF16 R72, R60.reuse, R68, RZ ;  /* 0x000000443c48723c */ /* 0x050fe600000418ff */
[----:B------:R-:W0:Y:S05]  /*3590*/  LDGDEPBAR ;  /* 0x00000000000079af */ /* 0x000e2a0000000000 */
[C---:B-1----:R-:W-:Y:S08]  /*35a0*/  HMMA.16816.F32.BF16 R20, R60.reuse, R16, RZ ;  /* 0x000000103c14723c */ /* 0x042ff000000418ff */
[----:B------:R-:W-:Y:S08]  /*35b0*/  HMMA.16816.F32.BF16 R68, R60, R70, RZ ;  /* 0x000000463c44723c */ /* 0x000ff000000418ff */
[C---:B--2---:R-:W-:Y:S08]  /*35c0*/  HMMA.16816.F32.BF16 R36, R40.reuse, R4, R36 ;  /* 0x000000042824723c */ /* 0x044ff00000041824 */
[----:B------:R-:W-:Y:S01]  /*35d0*/  HMMA.16816.F32.BF16 R28, R40, R6, R28 ;  /* 0x00000006281c723c */ /* 0x000fe2000004181c */
[----:B------:R-:W1:Y:S07]  /*35e0*/  LDSM.16.M88.4 R4, [R10+0x10800] ;  /* 0x010800000a04783b */ /* 0x000e6e0000000200 */
[C---:B------:R-:W-:Y:S08]  /*35f0*/  HMMA.16816.F32.BF16 R16, R60.reuse, R18, RZ ;  /* 0x000000123c10723c */ /* 0x040ff000000418ff */
[C---:B---3--:R-:W-:Y:S08]  /*3600*/  HMMA.16816.F32.BF16 R64, R60.reuse, R12, RZ ;  /* 0x0000000c3c40723c */ /* 0x048ff000000418ff */
        /* <DEDUP_REMOVED lines=14> */
[----:B------:R-:W-:Y:S07]  /*36f0*/  LDSM.16.M88.4 R4, [R88+UR5+0x12000] ;  /* 0x012000055804783b */ /* 0x000fee0008000200 */
[C---:B--2---:R-:W-:Y:S08]  /*3700*/  HMMA.16816.F32.BF16 R36, R84.reuse, R12, R36 ;  /* 0x0000000c5424723c */ /* 0x044ff00000041824 */
[----:B------:R-:W-:Y:S01]  /*3710*/  HMMA.16816.F32.BF16 R28, R84, R14, R28 ;  /* 0x0000000e541c723c */ /* 0x000fe2000004181c */
[----:B------:R-:W1:Y:S07]  /*3720*/  LDSM.16.M88.4 R12, [R89+0x4000] ;  /* 0x00400000590c783b */ /* 0x000e6e0000000200 */
[C---:B---3--:R-:W-:Y:S08]  /*3730*/  HMMA.16816.F32.BF16 R20, R56.reuse, R48, R20 ;  /* 0x000000303814723c */ /* 0x048ff00000041814 */
[----:B------:R-:W-:Y:S01]  /*3740*/  HMMA.16816.F32.BF16 R16, R56, R50, R16 ;  /* 0x000000323810723c */ /* 0x000fe20000041810 */
[----:B------:R-:W2:Y:S07]  /*3750*/  LDSM.16.M88.4 R48, [R88+UR5+0x12800] ;  /* 0x012800055830783b */ /* 0x000eae0008000200 */
[C---:B------:R-:W-:Y:S08]  /*3760*/  HMMA.16816.F32.BF16 R72, R84.reuse, R80, R72 ;  /* 0x000000505448723c */ /* 0x040ff00000041848 */
[C---:B------:R-:W-:Y:S08]  /*3770*/  HMMA.16816.F32.BF16 R68, R84.reuse, R82, R68 ;  /* 0x000000525444723c */ /* 0x040ff00000041844 */
        /* <DEDUP_REMOVED lines=8> */
[C---:B------:R-:W-:Y:S01]  /*3800*/  HMMA.16816.F32.BF16 R68, R56.reuse, R46, R68 ;  /* 0x0000002e3844723c */ /* 0x040fe20000041844 */
[----:B------:R-:W3:Y:S07]  /*3810*/  LDSM.16.M88.4 R44, [R88+UR5+0x13000] ;  /* 0x01300005582c783b */ /* 0x000eee0008000200 */
        /* <DEDUP_REMOVED lines=16> */
[----:B------:R-:W-:Y:S07]  /*3920*/  LDSM.16.M88.4 R12, [R10+0x13000] ;  /* 0x013000000a0c783b */ /* 0x000fee0000000200 */
        /* <DEDUP_REMOVED lines=8> */
[----:B------:R-:W-:Y:S07]  /*39b0*/  LDSM.16.M88.4 R4, [R11+0x12000] ;  /* 0x012000000b04783b */ /* 0x000fee0000000200 */
[C---:B--2---:R-:W-:Y:S01]  /*39c0*/  HMMA.16816.F32.BF16 R76, R56.reuse, R48, R64 ;  /* 0x00000030384c723c */ /* 0x044fe20000041840 */
[----:B------:R-:W1:Y:S07]  /*39d0*/  LDSM.16.M88.4 R64, [R27+0x4000] ;  /* 0x004000001b40783b */ /* 0x000e6e0000000200 */
        /* <DEDUP_REMOVED lines=8> */
[----:B------:R-:W-:Y:S07]  /*3a60*/  LDSM.16.M88.4 R40, [R88+UR5+0x14000] ;  /* 0x014000055828783b */ /* 0x000fee0008000200 */
[C---:B------:R-:W-:Y:S08]  /*3a70*/  HMMA.16816.F32.BF16 R72, R68.reuse, R12, R72 ;  /* 0x0000000c4448723c */ /* 0x040ff00000041848 */
[C---:B------:R-:W-:Y:S01]  /*3a80*/  HMMA.16816.F32.BF16 R80, R68.reuse, R14, R80 ;  /* 0x0000000e4450723c */ /* 0x040fe20000041850 */
[----:B------:R-:W4:Y:S07]  /*3a90*/  LDSM.16.M88.4 R12, [R11+0x13800] ;  /* 0x013800000b0c783b */ /* 0x000f2e0000000200 */
[C---:B-----5:R-:W-:Y:S08]  /*3aa0*/  HMMA.16816.F32.BF16 R76, R68.reuse, R52, R76 ;  /* 0x00000034444c723c */ /* 0x060ff0000004184c */
        /* <DEDUP_REMOVED lines=15> */
[----:B------:R-:W-:Y:S03]  /*3ba0*/  LDSM.16.M88.4 R64, [R26+0x16000] ;  /* 0x016000001a40783b */ /* 0x000fe60000000200 */
        /* <DEDUP_REMOVED lines=39> */
[C---:B----4-:R-:W-:Y:S08]  /*3e20*/  HMMA.16816.F32.BF16 R36, R56.reuse, R40, R36 ;  /* 0x000000283824723c */ /* 0x050ff00000041824 */
[C---:B------:R-:W-:Y:S01]  /*3e30*/  HMMA.16816.F32.BF16 R28, R56.reuse, R42, R28 ;  /* 0x0000002a381c723c */ /* 0x040fe2000004181c */
[----:B------:R-:W4:Y:S07]  /*3e40*/  LDSM.16.M88.4 R40, [R88+UR5+0x16000] ;  /* 0x016000055828783b */ /* 0x000f2e0008000200 */
[C---:B-1----:R-:W-:Y:S08]  /*3e50*/  HMMA.16816.F32.BF16 R20, R56.reuse, R4, R20 ;  /* 0x000000043814723c */ /* 0x042ff00000041814 */
[C---:B------:R-:W-:Y:S01]  /*3e60*/  HMMA.16816.F32.BF16 R16, R56.reuse, R6, R16 ;  /* 0x000000063810723c */ /* 0x040fe20000041810 */
[----:B------:R-:W1:Y:S04]  /*3e70*/  LDSM.16.M88.4 R4, [R88+UR5+0x17000] ;  /* 0x017000055804783b */ /* 0x000e680008000200 */
[----:B------:R-:W5:Y:S03]  /*3e80*/  LDSM.16.M88.4 R88, [R88+UR5+0x17800] ;  /* 0x017800055858783b */ /* 0x000f660008000200 */
[C---:B--2---:R-:W-:Y:S08]  /*3e90*/  HMMA.16816.F32.BF16 R72, R56.reuse, R12, R72 ;  /* 0x0000000c3848723c */ /* 0x044ff00000041848 */
        /* <DEDUP_REMOVED lines=15> */
[C---:B-----5:R-:W-:Y:S08]  /*3f90*/  HMMA.16816.F32.BF16 R76, R48.reuse, R88, R76 ;  /* 0x00000058304c723c */ /* 0x060ff0000004184c */
[----:B------:R-:W-:Y:S01]  /*3fa0*/  HMMA.16816.F32.BF16 R60, R48, R90, R60 ;  /* 0x0000005a303c723c */ /* 0x000fe2000004183c */
[----:B------:R-:W1:Y:S07]  /*3fb0*/  LDSM.16.M88.4 R48, [R10+0x16000] ;  /* 0x016000000a30783b */ /* 0x000e6e0000000200 */
        /* <DEDUP_REMOVED lines=8> */
[----:B------:R-:W-:Y:S07]  /*4040*/  LDSM.16.M88.4 R64, [R11+0x17000] ;  /* 0x017000000b40783b */ /* 0x000fee0000000200 */
[----:B------:R-:W-:Y:S01]  /*4050*/  HMMA.16816.F32.BF16 R88, R68, R56, R76 ;  /* 0x000000384458723c */ /* 0x000fe2000004184c */
[----:B------:R3:W4:Y:S01]  /*4060*/  LDSM.16.M88.4 R76, [R11+0x16800] ;  /* 0x016800000b4c783b */ /* 0x0007220000000200 */
[----:B------:R-:W-:-:S06]  /*4070*/  DEPBAR.LE SB0, 0x0 ;  /* 0x000080000000791a */ /* 0x000fcc0000000000 */
[C---:B-1----:R-:W-:Y:S08]  /*4080*/  HMMA.16816.F32.BF16 R36, R52.reuse, R48, R36 ;  /* 0x000000303424723c */ /* 0x042ff00000041824 */
[C---:B------:R-:W-:Y:S08]  /*4090*/  HMMA.16816.F32.BF16 R28, R52.reuse, R50, R28 ;  /* 0x00000032341c723c */ /* 0x040ff0000004181c */
[----:B------:R-:W-:Y:S01]  /*40a0*/  HMMA.16816.F32.BF16 R20, R52, R40, R20 ;  /* 0x000000283414723c */ /* 0x000fe20000041814 */
[----:B---3--:R-:W-:-:S05]  /*40b0*/  IMAD.U32 R11, RZ, RZ, UR30 ;  /* 0x0000001eff0b7e24 */ /* 0x008fca000f8e00ff */
[----:B------:R-:W-:Y:S02]  /*40c0*/  VIADDMNMX R11, R3, 0x8, R11, PT ;  /* 0x00000008030b7846 */ /* 0x000fe4000380010b */
[----:B------:R-:W-:Y:S08]  /*40d0*/  HMMA.16816.F32.BF16 R60, R68, R58, R60 ;  /* 0x0000003a443c723c */ /* 0x000ff0000004183c */
[C---:B------:R-:W-:Y:S08]  /*40e0*/  HMMA.16816.F32.BF16 R16, R52.reuse, R42, R16 ;  /* 0x0000002a3410723c */ /* 0x040ff00000041810 */
[----:B------:R-:W-:Y:S01]  /*40f0*/  HMMA.16816.F32.BF16 R72, R52, R4, R72 ;  /* 0x000000043448723c */ /* 0x000fe20000041848 */
[----:B------:R-:W-:-:S04]  /*4100*/  VIADD R4, R9, UR22 ;  /* 0x0000001609047c36 */ /* 0x000fc80008000000 */
[C---:B------:R-:W-:Y:S02]  /*4110*/  VIADD R51, R4.reuse, 0x1 ;  /* 0x0000000104337836 */ /* 0x040fe40000000000 */
[C---:B------:R-:W-:Y:S01]  /*4120*/  VIADD R50, R4.reuse, 0x8 ;  /* 0x0000000804327836 */ /* 0x040fe20000000000 */
[----:B------:R-:W-:Y:S01]  /*4130*/  HMMA.16816.F32.BF16 R80, R52, R6, R80 ;  /* 0x000000063450723c */ /* 0x000fe20000041850 */
[C---:B------:R-:W-:Y:S02]  /*4140*/  VIADD R48, R4.reuse, 0x10 ;  /* 0x0000001004307836 */ /* 0x040fe40000000000 */
[C---:B------:R-:W-:Y:S02]  /*4150*/  VIADD R49, R4.reuse, 0x9 ;  /* 0x0000000904317836 */ /* 0x040fe40000000000 */
[C---:B------:R-:W-:Y:S02]  /*4160*/  VIADD R43, R4.reuse, 0x11 ;  /* 0x00000011042b7836 */ /* 0x040fe40000000000 */
[C---:B------:R-:W-:Y:S01]  /*4170*/  VIADD R42, R4.reuse, 0x18 ;  /* 0x00000018042a7836 */ /* 0x040fe20000000000 */
[----:B--2---:R-:W-:Y:S01]  /*4180*/  HMMA.16816.F32.BF16 R36, R12, R44, R36 ;  /* 0x0000002c0c24723c */ /* 0x004fe20000041824 */
[----:B------:R-:W-:-:S02]  /*4190*/  VIADD R41, R4, 0x19 ;  /* 0x0000001904297836 */ /* 0x000fc40000000000 */
[C---:B------:R-:W-:Y:S02]  /*41a0*/  VIADD R40, R4.reuse, 0x20 ;  /* 0x0000002004287836 */ /* 0x040fe40000000000 */
[C---:B------:R-:W-:Y:S02]  /*41b0*/  VIADD R5, R4.reuse, 0x21 ;  /* 0x0000002104057836 */ /* 0x040fe40000000000 */
[C---:B------:R-:W-:Y:S01]  /*41c0*/  VIADD R7, R4.reuse, 0x30 ;  /* 0x0000003004077836 */ /* 0x040fe20000000000 */
[----:B------:R-:W-:Y:S01]  /*41d0*/  HMMA.16816.F32.BF16 R88, R52, R84, R88 ;  /* 0x000000543458723c */ /* 0x000fe20000041858 */
[----:B------:R-:W-:-:S07]  /*41e0*/  VIADD R6, R4, 0x31 ;  /* 0x0000003104067836 */ /* 0x000fce0000000000 */
[----:B------:R-:W-:Y:S01]  /*41f0*/  HMMA.16816.F32.BF16 R44, R12, R46, R28 ;  /* 0x0000002e0c2c723c */ /* 0x000fe2000004181c */
[----:B------:R-:W-:-:S04]  /*4200*/  VIMNMX R28, PT, PT, R3, UR30, PT ;  /* 0x0000001e031c7c48 */ /* 0x000fc8000bfe0100 */
[-C--:B------:R-:W-:Y:S02]  /*4210*/  ISETP.GE.AND P3, PT, R4, R28.reuse, PT ;  /* 0x0000001c0400720c */ /* 0x080fe40003f66270 */
[-C--:B------:R-:W-:Y:S01]  /*4220*/  ISETP.GE.AND P6, PT, R51, R28.reuse, PT ;  /* 0x0000001c3300720c */ /* 0x080fe20003fc6270 */
[----:B----4-:R-:W-:Y:S01]  /*4230*/  HMMA.16816.F32.BF16 R20, R12, R76, R20 ;  /* 0x0000004c0c14723c */ /* 0x010fe20000041814 */
[-C--:B------:R-:W-:Y:S02]  /*4240*/  ISETP.GE.AND P5, PT, R50, R28.reuse, PT ;  /* 0x0000001c3200720c */ /* 0x080fe40003fa6270 */
[-C--:B------:R-:W-:Y:S02]  /*4250*/  ISETP.GE.AND P2, PT, R48, R28.reuse, PT ;  /* 0x0000001c3000720c */ /* 0x080fe40003f46270 */
[----:B------:R-:W-:Y:S02]  /*4260*/  ISETP.GE.AND P4, PT, R49, R28, PT ;  /* 0x0000001c3100720c */ /* 0x000fe40003f86270 */
[----:B------:R-:W-:Y:S01]  /*4270*/  FSEL R37, R37, -INF , !P6 ;  /* 0xff80000025257808 */ /* 0x000fe20007000000 */
[----:B------:R-:W-:Y:S01]  /*4280*/  HMMA.16816.F32.BF16 R60, R52, R86, R60 ;  /* 0x00000056343c723c */ /* 0x000fe2000004183c */
[----:B------:R-:W-:-:S02]  /*4290*/  FSEL R36, R36, -INF , !P3 ;  /* 0xff80000024247808 */ /* 0x000fc40005800000 */
[----:B------:R-:W-:Y:S02]  /*42a0*/  FSEL R44, R44, -INF , !P5 ;  /* 0xff8000002c2c7808 */ /* 0x000fe40006800000 */
[-C--:B------:R-:W-:Y:S02]  /*42b0*/  ISETP.GE.AND P1, PT, R43, R28.reuse, PT ;  /* 0x0000001c2b00720c */ /* 0x080fe40003f26270 */
[----:B------:R-:W-:Y:S01]  /*42c0*/  ISETP.GE.AND P0, PT, R42, R28, PT ;  /* 0x0000001c2a00720c */ /* 0x000fe20003f06270 */
[----:B------:R-:W-:Y:S01]  /*42d0*/  HMMA.16816.F32.BF16 R16, R12, R78, R16 ;  /* 0x0000004e0c10723c */ /* 0x000fe20000041810 */
[----:B------:R-:W-:Y:S02]  /*42e0*/  FSEL R45, R45, -INF , !P4 ;  /* 0xff8000002d2d7808 */ /* 0x000fe40006000000 */
[----:B------:R-:W-:Y:S02]  /*42f0*/  FSEL R234, R20, -INF , !P2 ;  /* 0xff80000014ea7808 */ /* 0x000fe40005000000 */
[----:B------:R-:W-:-:S02]  /*4300*/  FMNMX3.FTZ R20, R36, R37, R44, !PT ;  /* 0x0000002524147276 */ /* 0x000fc4000781002c */
[-C--:B------:R-:W-:Y:S01]  /*4310*/  ISETP.GE.AND P6, PT, R41, R28.reuse, PT ;  /* 0x0000001c2900720c */ /* 0x080fe20003fc6270 */
[C---:B------:R-:W-:Y:S01]  /*4320*/  HMMA.16816.F32.BF16 R72, R12.reuse, R64, R72 ;  /* 0x000000400c48723c */ /* 0x040fe20000041848 */
[-C--:B------:R-:W-:Y:S02]  /*4330*/  ISETP.GE.AND P5, PT, R40, R28.reuse, PT ;  /* 0x0000001c2800720c */ /* 0x080fe40003fa6270 */
[----:B------:R-:W-:Y:S02]  /*4340*/  FSEL R230, R21, -INF , !P1 ;  /* 0xff80000015e67808 */ /* 0x000fe40004800000 */
[----:B------:R-:W-:Y:S02]  /*4350*/  FMNMX3.FTZ R20, R20, R45, R234, !PT ;  /* 0x0000002d14147276 */ /* 0x000fe400078100ea */
[-C--:B------:R-:W-:Y:S01]  /*4360*/  ISETP.GE.AND P4, PT, R5, R28.reuse, PT ;  /* 0x0000001c0500720c */ /* 0x080fe20003f86270 */
[----:B------:R-:W-:Y:S01]  /*4370*/  HMMA.16816.F32.BF16 R80, R12, R66, R80 ;  /* 0x000000420c50723c */ /* 0x000fe20000041850 */
[----:B------:R-:W-:Y:S01]  /*4380*/  BAR.SYNC.DEFER_BLOCKING 0x0 ;  /* 0x0000000000007b1d */ /* 0x000fe20000010000 */
[----:B------:R-:W-:-:S02]  /*4390*/  ISETP.GE.AND P1, PT, R7, R28, PT ;  /* 0x0000001c0700720c */ /* 0x000fc40003f26270 */
[----:B------:R-:W-:Y:S02]  /*43a0*/  FSEL R16, R16, -INF , !P0 ;  /* 0xff80000010107808 */ /* 0x000fe40004000000 */
[----:B------:R-:W-:Y:S02]  /*43b0*/  FSEL R17, R17, -INF , !P6 ;  /* 0xff80000011117808 */ /* 0x000fe40007000000 */
[C---:B------:R-:W-:Y:S01]  /*43c0*/  HMMA.16816.F32.BF16 R88, R12.reuse, R92, R88 ;  /* 0x0000005c0c58723c */ /* 0x040fe20000041858 */
[----:B------:R-:W-:Y:S02]  /*43d0*/  FMNMX3.FTZ R20, R20, R230, R16, !PT ;  /* 0x000000e614147276 */ /* 0x000fe40007810010 */
[----:B------:R-:W-:Y:S02]  /*43e0*/  FSEL R33, R72, -INF , !P5 ;  /* 0xff80000048217808 */ /* 0x000fe40006800000 */
[----:B------:R-:W-:Y:S02]  /*43f0*/  FSEL R32, R73, -INF , !P4 ;  /* 0xff80000049207808 */ /* 0x000fe40006000000 */
[----:B------:R-:W-:Y:S01]  /*4400*/  FMNMX3.FTZ R20, R20, R17, R33, !PT ;  /* 0x0000001114147276 */ /* 0x000fe20007810021 */
[----:B------:R-:W-:Y:S01]  /*4410*/  HMMA.16816.F32.BF16 R60, R12, R94, R60 ;  /* 0x0000005e0c3c723c */ /* 0x000fe2000004183c */
[----:B------:R-:W-:Y:S01]  /*4420*/  VIADD R15, R4, 0x28 ;  /* 0x00000028040f7836 */ /* 0x000fe20000000000 */
[----:B------:R-:W-:Y:S01]  /*4430*/  ISETP.GE.AND P0, PT, R6, R28, PT ;  /* 0x0000001c0600720c */ /* 0x000fe20003f06270 */
[----:B------:R-:W-:-:S02]  /*4440*/  VIADD R14, R4, 0x29 ;  /* 0x00000029040e7836 */ /* 0x000fc40000000000 */
[C---:B------:R-:W-:Y:S01]  /*4450*/  VIADD R13, R4.reuse, 0x38 ;  /* 0x00000038040d7836 */ /* 0x040fe20000000000 */
[-C--:B------:R-:W-:Y:S01]  /*4460*/  ISETP.GE.AND P3, PT, R15, R28.reuse, PT ;  /* 0x0000001c0f00720c */ /* 0x080fe20003f66270 */
[----:B------:R-:W-:Y:S01]  /*4470*/  VIADD R12, R4, 0x39 ;  /* 0x00000039040c7836 */ /* 0x000fe20000000000 */
[-C--:B------:R-:W-:Y:S02]  /*4480*/  ISETP.GE.AND P2, PT, R14, R28.reuse, PT ;  /* 0x0000001c0e00720c */ /* 0x080fe40003f46270 */
[----:B------:R-:W-:Y:S02]  /*4490*/  FSEL R31, R80, -INF , !P3 ;  /* 0xff800000501f7808 */ /* 0x000fe40005800000 */
[----:B------:R-:W-:Y:S02]  /*44a0*/  ISETP.GE.AND P5, PT, R13, R28, PT ;  /* 0x0000001c0d00720c */ /* 0x000fe40003fa6270 */
[----:B------:R-:W-:Y:S02]  /*44b0*/  FSEL R30, R81, -INF , !P2 ;  /* 0xff800000511e7808 */ /* 0x000fe40005000000 */
[----:B------:R-:W-:-:S02]  /*44c0*/  FSEL R88, R88, -INF , !P1 ;  /* 0xff80000058587808 */ /* 0x000fc40004800000 */
[----:B------:R-:W-:Y:S02]  /*44d0*/  FMNMX3.FTZ R20, R20, R32, R31, !PT ;  /* 0x0000002014147276 */ /* 0x000fe4000781001f */
[----:B------:R-:W-:Y:S02]  /*44e0*/  ISETP.GE.AND P3, PT, R12, R28, PT ;  /* 0x0000001c0c00720c */ /* 0x000fe40003f66270 */
[----:B------:R-:W-:Y:S02]  /*44f0*/  FSEL R29, R89, -INF , !P0 ;  /* 0xff800000591d7808 */ /* 0x000fe40004000000 */
[----:B------:R-:W-:Y:S02]  /*4500*/  FSEL R27, R60, -INF , !P5 ;  /* 0xff8000003c1b7808 */ /* 0x000fe40006800000 */
[----:B------:R-:W-:Y:S02]  /*4510*/  FMNMX3.FTZ R20, R20, R30, R88, !PT ;  /* 0x0000001e14147276 */ /* 0x000fe40007810058 */
[----:B------:R-:W-:-:S02]  /*4520*/  FSEL R26, R61, -INF , !P3 ;  /* 0xff8000003d1a7808 */ /* 0x000fc40005800000 */
[----:B------:R-:W-:-:S04]  /*4530*/  FMNMX3.FTZ R20, R20, R29, R27, !PT ;  /* 0x0000001d14147276 */ /* 0x000fc8000781001b */
        /* <DEDUP_REMOVED lines=63> */
.L_x_997:
[----:B------:R-:W2:Y:S01]  /*4930*/  SHFL.BFLY PT, R3, R20, 0x2, 0x1f ;  /* 0x0c401f0014037f89 */ /* 0x000ea200000e0000 */
[-C--:B------:R-:W-:Y:S01]  /*4940*/  ISETP.GE.AND P2, PT, R50, R11.reuse, PT ;  /* 0x0000000b3200720c */ /* 0x080fe20003f46270 */
[----:B------:R-:W-:Y:S01]  /*4950*/  IMAD.WIDE.U32 R108, R25, -0x326172a9, RZ ;  /* 0xcd9e8d57196c7825 */ /* 0x000fe200078e00ff */
[-C--:B------:R-:W-:Y:S01]  /*4960*/  ISETP.GE.AND P5, PT, R51, R11.reuse, PT ;  /* 0x0000000b3300720c */ /* 0x080fe20003fa6270 */
[----:B------:R-:W-:Y:S01]  /*4970*/  USHF.L.U32 UR23, UR23, 0x1, URZ ;  /* 0x0000000117177899 */ /* 0x000fe200080006ff */
[----:B------:R-:W-:Y:S01]  /*4980*/  FSEL R46, R46, -INF , !P2 ;  /* 0xff8000002e2e7808 */ /* 0x000fe20005000000 */
[----:B------:R-:W-:Y:S01]  /*4990*/  UIADD3 UR7, UPT, UPT, UR35, -0x4498517b, URZ ;  /* 0xbb67ae8523077890 */ /* 0x000fe2000fffe0ff */
[-C--:B------:R-:W-:Y:S01]  /*49a0*/  ISETP.GE.AND P2, PT, R4, R11.reuse, PT ;  /* 0x0000000b0400720c */ /* 0x080fe20003f46270 */
[----:B------:R-:W-:Y:S01]  /*49b0*/  IMAD.WIDE.U32 R110, R2, -0x2daee0ad, RZ ;  /* 0xd2511f53026e7825 */ /* 0x000fe200078e00ff */
[-C--:B------:R-:W-:Y:S01]  /*49c0*/  ISETP.GE.AND P4, PT, R49, R11.reuse, PT ;  /* 0x0000000b3100720c */ /* 0x080fe20003f86270 */
[----:B------:R-:W3:Y:S01]  /*49d0*/  LDCU UR4, c[0x0][0x45c] ;  /* 0x00008b80ff0477ac */ /* 0x000ee20008000800 */
[-C--:B------:R-:W-:Y:S01]  /*49e0*/  ISETP.GE.AND P1, PT, R43, R11.reuse, PT ;  /* 0x0000000b2b00720c */ /* 0x080fe20003f26270 */
[----:B------:R-:W-:Y:S01]  /*49f0*/  IMAD.U32 R60, RZ, RZ, UR35 ;  /* 0x00000023ff3c7e24 */ /* 0x000fe2000f8e00ff */
[-C--:B------:R-:W-:Y:S01]  /*4a00*/  ISETP.GE.AND P3, PT, R48, R11.reuse, PT ;  /* 0x0000000b3000720c */ /* 0x080fe20003f66270 */
[----:B------:R-:W-:Y:S01]  /*4a10*/  UIADD3 UR17, UPT, UPT, UR34, -0x61c88647, URZ ;  /* 0x9e3779b922117890 */ /* 0x000fe2000fffe0ff */
[----:B------:R-:W-:Y:S01]  /*4a20*/  FSEL R39, R39, -INF , !P5 ;  /* 0xff80000027277808 */ /* 0x000fe20006800000 */
[----:B------:R-:W-:Y:S01]  /*4a30*/  UIADD3 UR16, UPT, UPT, UR34, 0x3c6ef372, URZ ;  /* 0x3c6ef37222107890 */ /* 0x000fe2000fffe0ff */
[----:B------:R-:W-:Y:S01]  /*4a40*/  FSEL R38, R38, -INF , !P2 ;  /* 0xff80000026267808 */ /* 0x000fe20005000000 */
[----:B------:R-:W-:Y:S01]  /*4a50*/  UIADD3 UR26, UPT, UPT, UR35, 0x76cf5d0a, URZ ;  /* 0x76cf5d0a231a7890 */ /* 0x000fe2000fffe0ff */
[----:B------:R-:W-:Y:S01]  /*4a60*/  FSEL R47, R47, -INF , !P4 ;  /* 0xff8000002f2f7808 */ /* 0x000fe20006000000 */
[----:B------:R-:W-:Y:S01]  /*4a70*/  UIADD3 UR22, UPT, UPT, UR35, 0x32370b8f, URZ ;  /* 0x32370b8f23167890 */ /* 0x000fe2000fffe0ff */
[----:B------:R-:W-:Y:S01]  /*4a80*/  FSEL R4, R23, -INF , !P1 ;  /* 0xff80000017047808 */ /* 0x000fe20004800000 */
[----:B------:R-:W-:Y:S01]  /*4a90*/  UIADD3 UR15, UPT, UPT, UR34, -0x255992d5, URZ ;  /* 0xdaa66d2b220f7890 */ /* 0x000fe2000fffe0ff */
[-C--:B------:R-:W-:Y:S01]  /*4aa0*/  ISETP.GE.AND P4, PT, R5, R11.reuse, PT ;  /* 0x0000000b0500720c */ /* 0x080fe20003f86270 */
[----:B------:R-:W-:Y:S01]  /*4ab0*/  UIADD3 UR14, UPT, UPT, UR34, 0x78dde6e4, URZ ;  /* 0x78dde6e4220e7890 */ /* 0x000fe2000fffe0ff */
[-C--:B------:R-:W-:Y:S01]  /*4ac0*/  ISETP.GE.AND P1, PT, R7, R11.reuse, PT ;  /* 0x0000000b0700720c */ /* 0x080fe20003f26270 */
[----:B------:R-:W-:Y:S01]  /*4ad0*/  UIADD3 UR19, UPT, UPT, UR35, -0x126145ec, URZ ;  /* 0xed9eba1423137890 */ /* 0x000fe2000fffe0ff */
[----:B------:R-:W-:Y:S01]  /*4ae0*/  ISETP.GE.AND P0, PT, R42, R11, PT ;  /* 0x0000000b2a00720c */ /* 0x000fe20003f06270 */
[----:B------:R-:W-:Y:S01]  /*4af0*/  UIADD3 UR18, UPT, UPT, UR35, -0x56f99767, URZ ;  /* 0xa906689923127890 */ /* 0x000fe2000fffe0ff */
[----:B------:R-:W-:Y:S01]  /*4b00*/  FSEL R5, R22, -INF , !P3 ;  /* 0xff80000016057808 */ /* 0x000fe20005800000 */
[----:B------:R-:W-:Y:S01]  /*4b10*/  UIADD3 UR12, UPT, UPT, UR34, -0x4ab325aa, URZ ;  /* 0xb54cda56220c7890 */ /* 0x000fe2000fffe0ff */
[----:B------:R-:W-:Y:S01]  /*4b20*/  FMNMX3.FTZ R7, R38, R39, R46, !PT ;  /* 0x0000002726077276 */ /* 0x000fe2000781002e */
[----:B------:R-:W-:Y:S01]  /*4b30*/  UIADD3 UR13, UPT, UPT, UR34, 0x1715609d, URZ ;  /* 0x1715609d220d7890 */ /* 0x000fe2000fffe0ff */
[----:B--2---:R-:W-:Y:S01]  /*4b40*/  FMNMX.FTZ R3, R20, R3, !PT ;  /* 0x0000000314037209 */ /* 0x004fe20007810000 */
[----:B------:R-:W-:Y:S01]  /*4b50*/  UIADD3 UR27, UPT, UPT, UR23, 0x1, URZ ;  /* 0x00000001171b7890 */ /* 0x000fe2000fffe0ff */
[-C--:B------:R-:W-:Y:S01]  /*4b60*/  ISETP.GE.AND P6, PT, R41, R11.reuse, PT ;  /* 0x0000000b2900720c */ /* 0x080fe20003fc6270 */
[----:B------:R-:W-:Y:S01]  /*4b70*/  STL.64 [R1+0x48], R8 ;  /* 0x0000480801007387 */ /* 0x000fe20000100a00 */
[----:B------:R-:W-:-:S02]  /*4b80*/  ISETP.GE.AND P5, PT, R40, R11, PT ;  /* 0x0000000b2800720c */ /* 0x000fc40003fa6270 */
[----:B------:R-:W-:Y:S01]  /*4b90*/  FSEL R18, R18, -INF , !P0 ;  /* 0xff80000012127808 */ /* 0x000fe20004000000 */
[----:B------:R-:W-:Y:S01]  /*4ba0*/  STL.64 [R1+0x28], R108 ;  /* 0x0000286c01007387 */ /* 0x000fe20000100a00 */
[----:B------:R-:W-:Y:S02]  /*4bb0*/  FMNMX3.FTZ R7, R7, R47, R5, !PT ;  /* 0x0000002f07077276 */ /* 0x000fe40007810005 */
[-C--:B------:R-:W-:Y:S01]  /*4bc0*/  ISETP.GE.AND P0, PT, R6, R11.reuse, PT ;  /* 0x0000000b0600720c */ /* 0x080fe20003f06270 */
[----:B------:R-:W-:Y:S01]  /*4bd0*/  STL.64 [R1+0x10], R110 ;  /* 0x0000106e01007387 */ /* 0x000fe20000100a00 */
[----:B------:R-:W-:Y:S02]  /*4be0*/  ISETP.GE.AND P3, PT, R15, R11, PT ;  /* 0x0000000b0f00720c */ /* 0x000fe40003f66270 */
[----:B------:R-:W-:Y:S01]  /*4bf0*/  FSEL R19, R19, -INF , !P6 ;  /* 0xff80000013137808 */ /* 0x000fe20007000000 */
[----:B------:R-:W2:Y:S01]  /*4c00*/  SHFL.BFLY PT, R6, R3, 0x1, 0x1f ;  /* 0x0c201f0003067f89 */ /* 0x000ea200000e0000 */
[----:B------:R-:W-:-:S02]  /*4c10*/  FSEL R23, R74, -INF , !P5 ;  /* 0xff8000004a177808 */ /* 0x000fc40006800000 */
[----:B------:R-:W-:Y:S02]  /*4c20*/  FMNMX3.FTZ R7, R7, R4, R18, !PT ;  /* 0x0000000407077276 */ /* 0x000fe40007810012 */
[----:B------:R-:W-:Y:S02]  /*4c30*/  ISETP.GE.AND P2, PT, R14, R11, PT ;  /* 0x0000000b0e00720c */ /* 0x000fe40003f46270 */
[----:B------:R-:W-:Y:S02]  /*4c40*/  FSEL R22, R75, -INF , !P4 ;  /* 0xff8000004b167808 */ /* 0x000fe40006000000 */
[----:B------:R-:W-:Y:S02]  /*4c50*/  FSEL R21, R82, -INF , !P3 ;  /* 0xff80000052157808 */ /* 0x000fe40005800000 */
[----:B------:R-:W-:Y:S02]  /*4c60*/  FMNMX3.FTZ R7, R7, R19, R23, !PT ;  /* 0x0000001307077276 */ /* 0x000fe40007810017 */
[----:B------:R-:W-:-:S02]  /*4c70*/  ISETP.GE.AND P5, PT, R13, R11, PT ;  /* 0x0000000b0d00720c */ /* 0x000fc40003fa6270 */
[----:B------:R-:W-:Y:S02]  /*4c80*/  FSEL R20, R83, -INF , !P2 ;  /* 0xff80000053147808 */ /* 0x000fe40005000000 */
[----:B-1----:R-:W-:Y:S02]  /*4c90*/  FSEL R58, R90, -INF , !P1 ;  /* 0xff8000005a3a7808 */ /* 0x002fe40004800000 */
[----:B------:R-:W-:Y:S02]  /*4ca0*/  FMNMX3.FTZ R7, R7, R22, R21, !PT ;  /* 0x0000001607077276 */ /* 0x000fe40007810015 */
[----:B------:R-:W-:Y:S02]  /*4cb0*/  ISETP.GE.AND P3, PT, R12, R11, PT ;  /* 0x0000000b0c00720c */ /* 0x000fe40003f66270 */
[----:B------:R-:W-:Y:S02]  /*4cc0*/  FSEL R57, R91, -INF , !P0 ;  /* 0xff8000005b397808 */ /* 0x000fe40004000000 */
[----:B------:R-:W-:-:S02]  /*4cd0*/  FSEL R55, R62, -INF , !P5 ;  /* 0xff8000003e377808 */ /* 0x000fc40006800000 */
[----:B------:R-:W-:Y:S02]  /*4ce0*/  FMNMX3.FTZ R7, R7, R20, R58, !PT ;  /* 0x0000001407077276 */ /* 0x000fe4000781003a */
[----:B------:R-:W-:Y:S02]  /*4cf0*/  FSEL R53, R63, -INF , !P3 ;  /* 0xff8000003f357808 */ /* 0x000fe40005800000 */
[----:B------:R-:W-:Y:S02]  /*4d00*/  FMNMX3.FTZ R7, R7, R57, R55, !PT ;  /* 0x0000003907077276 */ /* 0x000fe40007810037 */
[----:B--2---:R-:W-:Y:S02]  /*4d10*/  FMNMX.FTZ R3, R3, R6, !PT ;  /* 0x0000000603037209 */ /* 0x004fe40007810000 */
[----:B------:R-:W-:Y:S02]  /*4d20*/  FMNMX.FTZ R7, R53, R7, !PT ;  /* 0x0000000735077209 */ /* 0x000fe40007810000 */
[----:B------:R-:W-:Y:S01]  /*4d30*/  LOP3.LUT R0, R0, UR34, R109, 0x96, !PT ;  /* 0x0000002200007c12 */ /* 0x000fe2000f8e966d */
[C---:B---3--:R-:W-:Y:S01]  /*4d40*/  FMUL.FTZ R59, R3.reuse, UR4 ;  /* 0x00000004033b7c20 */ /* 0x048fe20008410000 */
[----:B------:R-:W-:Y:S01]  /*4d50*/  LOP3.LUT R60, R60, UR23, R111, 0x96, !PT ;  /* 0x000000173c3c7c12 */ /* 0x000fe2000f8e966f */
[----:B------:R-:W1:Y:S01]  /*4d60*/  SHFL.BFLY PT, R6, R7, 0x2, 0x1f ;  /* 0x0c401f0007067f89 */ /* 0x000e6200000e0000 */
[----:B------:R-:W-:Y:S01]  /*4d70*/  FSETP.NEU.FTZ.AND P0, PT, R3, -INF , PT ;  /* 0xff8000000300780b */ /* 0x000fe20003f1d000 */
[----:B------:R-:W-:-:S03]  /*4d80*/  IMAD.WIDE.U32 R66, R0, -0x2daee0ad, RZ ;  /* 0xd2511f5300427825 */ /* 0x000fc600078e00ff */
[----:B------:R-:W-:Y:S01]  /*4d90*/  FSEL R59, R59, RZ, P0 ;  /* 0x000000ff3b3b7208 */ /* 0x000fe20000000000 */
[----:B------:R-:W-:Y:S01]  /*4da0*/  IMAD.WIDE.U32 R60, R60, -0x326172a9, RZ ;  /* 0xcd9e8d573c3c7825 */ /* 0x000fe200078e00ff */
[----:B------:R-:W-:Y:S01]  /*4db0*/  LOP3.LUT R0, R110, UR7, R67, 0x96, !PT ;  /* 0x000000076e007c12 */ /* 0x000fe2000f8e9643 */
[----:B------:R-:W-:Y:S01]  /*4dc0*/  UIADD3 UR7, UPT, UPT, UR35, 0x646e171e, URZ ;  /* 0x646e171e23077890 */ /* 0x000fe2000fffe0ff */
[----:B------:R-:W-:Y:S01]  /*4dd0*/  STL.64 [R1+0x8], R66 ;  /* 0x0000084201007387 */ /* 0x000fe20000100a00 */
[----:B------:R-:W-:Y:S01]  /*4de0*/  FFMA.FTZ R107, R36, UR4, -R59 ;  /* 0x00000004246b7c23 */ /* 0x000fe2000801083b */
[----:B------:R-:W-:Y:S01]  /*4df0*/  LOP3.LUT R74, R108, UR17, R61, 0x96, !PT ;  /* 0x000000116c4a7c12 */ /* 0x000fe2000f8e963d */
[----:B------:R-:W-:-:S04]  /*4e00*/  IMAD.WIDE.U32 R122, R0, -0x326172a9, RZ ;  /* 0xcd9e8d57007a7825 */ /* 0x000fc800078e00ff */
[----:B------:R-:W-:Y:S01]  /*4e10*/  FFMA.FTZ R106, R37, UR4, -R59 ;  /* 0x00000004256a7c23 */ /* 0x000fe2000801083b */
[----:B------:R-:W-:Y:S01]  /*4e20*/  LOP3.LUT R0, R169, 0x200, R165, 0xf8, !PT ;  /* 0x00000200a9007812 */ /* 0x000fe200078ef8a5 */
[----:B------:R-:W-:Y:S01]  /*4e30*/  FFMA.FTZ R120, R44, UR4, -R59 ;  /* 0x000000042c787c23 */ /* 0x000fe2000801083b */
[----:B------:R-:W-:Y:S01]  /*4e40*/  IMAD.WIDE.U32 R74, R74, -0x2daee0ad, RZ ;  /* 0xd2511f534a4a7825 */ /* 0x000fe200078e00ff */
[----:B------:R-:W-:Y:S01]  /*4e50*/  LOP3.LUT R60, R60, UR16, R123, 0x96, !PT ;  /* 0x000000103c3c7c12 */ /* 0x000fe2000f8e967b */
[----:B------:R-:W-:Y:S01]  /*4e60*/  MUFU.EX2 R107, R107 ;  /* 0x0000006b006b7308 */ /* 0x000fe20000000800 */
[----:B------:R-:W-:Y:S01]  /*4e70*/  LEA R0, R0, UR5, 0x1 ;  /* 0x0000000500007c11 */ /* 0x000fe2000f8e08ff */
[----:B------:R-:W-:Y:S01]  /*4e80*/  FFMA.FTZ R236, R45, UR4, -R59 ;  /* 0x000000042dec7c23 */ /* 0x000fe2000801083b */
[----:B------:R-:W-:Y:S01]  /*4e90*/  LOP3.LUT R96, R66, UR26, R75, 0x96, !PT ;  /* 0x0000001a42607c12 */ /* 0x000fe2000f8e964b */
[----:B------:R-:W-:-:S04]  /*4ea0*/  IMAD.WIDE.U32 R60, R60, -0x2daee0ad, RZ ;  /* 0xd2511f533c3c7825 */ /* 0x000fc800078e00ff */
[--C-:B------:R-:W-:Y:S01]  /*4eb0*/  FFMA.FTZ R234, R234, UR4, -R59.reuse ;  /* 0x00000004eaea7c23 */ /* 0x100fe2000801083b */
[----:B-1----:R-:W-:Y:S01]  /*4ec0*/  FMNMX.FTZ R7, R7, R6, !PT ;  /* 0x0000000607077209 */ /* 0x002fe20007810000 */
[----:B------:R-:W-:Y:S01]  /*4ed0*/  FFMA.FTZ R230, R230, UR4, -R59 ;  /* 0x00000004e6e67c23 */ /* 0x000fe2000801083b */
[----:B------:R-:W-:Y:S01]  /*4ee0*/  IMAD.WIDE.U32 R96, R96, -0x326172a9, RZ ;  /* 0xcd9e8d5760607825 */ /* 0x000fe200078e00ff */
[----:B------:R-:W-:Y:S01]  /*4ef0*/  LOP3.LUT R74, R74, UR22, R61, 0x96, !PT ;  /* 0x000000164a4a7c12 */ /* 0x000fe2000f8e963d */
[----:B------:R-:W1:Y:S01]  /*4f00*/  MUFU.EX2 R106, R106 ;  /* 0x0000006a006a7308 */ /* 0x000e620000000800 */
[----:B------:R-:W2:Y:S01]  /*4f10*/  SHFL.BFLY PT, R6, R7, 0x1, 0x1f ;  /* 0x0c201f0007067f89 */ /* 0x000ea200000e0000 */
[----:B------:R-:W-:Y:S01]  /*4f20*/  IMAD.IADD R56, R24, 0x1, R0 ;  /* 0x0000000118387824 */ /* 0x000fe200078e0200 */
[----:B------:R-:W-:Y:S01]  /*4f30*/  LOP3.LUT R64, R122, UR15, R97, 0x96, !PT ;  /* 0x0000000f7a407c12 */ /* 0x000fe2000f8e9661 */
[----:B------:R-:W-:-:S04]  /*4f40*/  IMAD.WIDE.U32 R74, R74, -0x326172a9, RZ ;  /* 0xcd9e8d574a4a7825 */ /* 0x000fc800078e00ff */
[--C-:B------:R-:W-:Y:S01]  /*4f50*/  FFMA.FTZ R225, R16, UR4, -R59.reuse ;  /* 0x0000000410e17c23 */ /* 0x100fe2000801083b */
[----:B------:R-:W-:Y:S01]  /*4f60*/  FFMA.FTZ R223, R17, UR4, -R59 ;  /* 0x0000000411df7c23 */ /* 0x000fe2000801083b */
[----:B------:R-:W3:Y:S01]  /*4f70*/  LDSM.16.MT88.4 R148, [R56+0x18000] ;  /* 0x018000003894783b */ /* 0x000ee20000004200 */
[----:B------:R-:W-:Y:S01]  /*4f80*/  IMAD.WIDE.U32 R64, R64, -0x2daee0ad, RZ ;  /* 0xd2511f5340407825 */ /* 0x000fe200078e00ff */
[----:B------:R-:W-:Y:S01]  /*4f90*/  LOP3.LUT R96, R96, UR14, R75, 0x96, !PT ;  /* 0x0000000e60607c12 */ /* 0x000fe2000f8e964b */
[----:B------:R-:W-:Y:S01]  /*4fa0*/  MUFU.EX2 R120, R120 ;  /* 0x0000007800787308 */ /* 0x000fe20000000800 */
[----:B------:R-:W4:Y:S01]  /*4fb0*/  LDSM.16.MT88.4 R48, [R56+0x1a000] ;  /* 0x01a000003830783b */ /* 0x000f220000004200 */
[----:B------:R-:W-:Y:S01]  /*4fc0*/  FFMA.FTZ R218, R33, UR4, -R59 ;  /* 0x0000000421da7c23 */ /* 0x000fe2000801083b */
[----:B------:R-:W-:Y:S01]  /*4fd0*/  LOP3.LUT R60, R60, UR19, R65, 0x96, !PT ;  /* 0x000000133c3c7c12 */ /* 0x000fe2000f8e9641 */
[----:B------:R-:W-:Y:S01]  /*4fe0*/  IMAD.WIDE.U32 R96, R96, -0x2daee0ad, RZ ;  /* 0xd2511f5360607825 */ /* 0x000fe200078e00ff */
[----:B------:R-:W4:Y:S03]  /*4ff0*/  LDSM.16.MT88.4 R80, [R56+0x1c000] ;  /* 0x01c000003850783b */ /* 0x000f260000004200 */
[----:B------:R-:W-:Y:S01]  /*5000*/  FFMA.FTZ R214, R32, UR4, -R59 ;  /* 0x0000000420d67c23 */ /* 0x000fe2000801083b */
[----:B-1----:R-:W-:Y:S01]  /*5010*/  F2FP.BF16.F32.PACK_AB R228, R106, R107 ;  /* 0x0000006b6ae4723e */ /* 0x002fe200000010ff */
[----:B------:R-:W-:Y:S01]  /*5020*/  IMAD.WIDE.U32 R60, R60, -0x326172a9, RZ ;  /* 0xcd9e8d573c3c7825 */ /* 0x000fe200078e00ff */
[----:B------:R-:W-:Y:S01]  /*5030*/  LOP3.LUT R64, R64, UR18, R97, 0x96, !PT ;  /* 0x0000001240407c12 */ /* 0x000fe2000f8e9661 */
[----:B------:R-:W1:Y:S01]  /*5040*/  MUFU.EX2 R236, R236 ;  /* 0x000000ec00ec7308 */ /* 0x000e620000000800 */
[----:B------:R-:W-:Y:S01]  /*5050*/  PRMT R227, R228, 0x7632, R227 ;  /* 0x00007632e4e37816 */ /* 0x000fe200000000e3 */
[----:B------:R-:W-:Y:S01]  /*5060*/  LDSM.16.MT88.4 R112, [R56+0x1e000] ;  /* 0x01e000003870783b */ /* 0x000fe20000004200 */
[----:B------:R-:W-:Y:S01]  /*5070*/  LOP3.LUT R74, R74, UR13, R61, 0x96, !PT ;  /* 0x0000000d4a4a7c12 */ /* 0x000fe2000f8e963d */
[----:B------:R-:W-:Y:S01]  /*5080*/  IMAD.WIDE.U32 R64, R64, -0x326172a9, RZ ;  /* 0xcd9e8d5740407825 */ /* 0x000fe200078e00ff */
[----:B--2---:R-:W-:Y:S01]  /*5090*/  FMNMX.FTZ R2, R7, R6, !PT ;  /* 0x0000000607027209 */ /* 0x004fe20007810000 */
[----:B------:R-:W-:Y:S01]  /*50a0*/  LDSM.16.MT88.4 R40, [R56+0x1e800] ;  /* 0x01e800003828783b */ /* 0x000fe20000004200 */
[----:B------:R-:W-:Y:S01]  /*50b0*/  PRMT R128, R228, 0x5410, R227 ;  /* 0x00005410e4807816 */ /* 0x000fe200000000e3 */
[----:B------:R-:W-:Y:S01]  /*50c0*/  MUFU.EX2 R234, R234 ;  /* 0x000000ea00ea7308 */ /* 0x000fe20000000800 */
[C---:B------:R-:W-:Y:S01]  /*50d0*/  FSETP.NEU.FTZ.AND P0, PT, R2.reuse, -INF , PT ;  /* 0xff8000000200780b */ /* 0x040fe20003f1d000 */
[----:B------:R-:W-:Y:S01]  /*50e0*/  FMUL.FTZ R54, R2, UR4 ;  /* 0x0000000402367c20 */ /* 0x000fe20008410000 */
[----:B------:R-:W-:Y:S01]  /*50f0*/  LOP3.LUT R60, R60, UR12, R65, 0x96, !PT ;  /* 0x0000000c3c3c7c12 */ /* 0x000fe2000f8e9641 */
[----:B------:R-:W-:Y:S01]  /*5100*/  IMAD.WIDE.U32 R74, R74, -0x2daee0ad, RZ ;  /* 0xd2511f534a4a7825 */ /* 0x000fe200078e00ff */
[----:B------:R-:W-:Y:S01]  /*5110*/  PRMT R63, R64, 0x7773, RZ ;  /* 0x00007773403f7816 */ /* 0x000fe200000000ff */
[----:B------:R-:W-:Y:S01]  /*5120*/  STL.64 [R1], R122 ;  /* 0x0000007a01007387 */ /* 0x000fe20000100a00 */
[----:B------:R-:W-:Y:S01]  /*5130*/  FSEL R54, R54, RZ, P0 ;  /* 0x000000ff36367208 */ /* 0x000fe20000000000 */
[----:B------:R-:W-:Y:S01]  /*5140*/  MUFU.EX2 R230, R230 ;  /* 0x000000e600e67308 */ /* 0x000fe20000000800 */
[C---:B------:R-:W-:Y:S01]  /*5150*/  LOP3.LUT R61, R60.reuse, 0xffff, RZ, 0xc0, !PT ;  /* 0x0000ffff3c3d7812 */ /* 0x040fe200078ec0ff */
[----:B------:R-:W-:Y:S01]  /*5160*/  IMAD.MOV.U32 R12, RZ, RZ, R64 ;  /* 0x000000ffff0c7224 */ /* 0x000fe200078e0040 */
[----:B------:R-:W-:Y:S01]  /*5170*/  PRMT R72, R60, 0x7632, R72 ;  /* 0x000076323c487816 */ /* 0x000fe20000000048 */
[--C-:B------:R-:W-:Y:S01]  /*5180*/  FFMA.FTZ R229, R4, UR4, -R54.reuse ;  /* 0x0000000404e57c23 */ /* 0x100fe20008010836 */
[--C-:B------:R-:W-:Y:S01]  /*5190*/  FFMA.FTZ R105, R38, UR4, -R54.reuse ;  /* 0x0000000426697c23 */ /* 0x100fe20008010836 */
[----:B------:R-:W2:Y:S01]  /*51a0*/  LDC R4, c[0x0][0x4f8] ;  /* 0x00013e00ff047b82 */ /* 0x000ea20000000800 */
[--C-:B------:R-:W-:Y:S01]  /*51b0*/  FFMA.FTZ R104, R39, UR4, -R54.reuse ;  /* 0x0000000427687c23 */ /* 0x100fe20008010836 */
[--C-:B------:R-:W-:Y:S01]  /*51c0*/  FFMA.FTZ R103, R46, UR4, -R54.reuse ;  /* 0x000000042e677c23 */ /* 0x100fe20008010836 */
[--C-:B------:R-:W-:Y:S01]  /*51d0*/  FFMA.FTZ R235, R47, UR4, -R54.reuse ;  /* 0x000000042feb7c23 */ /* 0x100fe20008010836 */
[----:B------:R-:W-:Y:S01]  /*51e0*/  LOP3.LUT R73, R60, 0xff, RZ, 0xc0, !PT ;  /* 0x000000ff3c497812 */ /* 0x000fe200078ec0ff */
[----:B------:R-:W-:Y:S01]  /*51f0*/  MUFU.EX2 R105, R105 ;  /* 0x0000006900697308 */ /* 0x000fe20000000800 */
[----:B------:R-:W-:Y:S01]  /*5200*/  SHF.R.U32.HI R61, RZ, 0x8, R61 ;  /* 0x00000008ff3d7819 */ /* 0x000fe2000001163d */
[----:B------:R-:W-:Y:S01]  /*5210*/  FFMA.FTZ R232, R5, UR4, -R54 ;  /* 0x0000000405e87c23 */ /* 0x000fe20008010836 */
[----:B------:R-:W-:Y:S01]  /*5220*/  SHF.R.U32.HI R60, RZ, 0x18, R60 ;  /* 0x00000018ff3c7819 */ /* 0x000fe2000001163c */
[--C-:B------:R-:W-:Y:S01]  /*5230*/  FFMA.FTZ R224, R18, UR4, -R54.reuse ;  /* 0x0000000412e07c23 */ /* 0x100fe20008010836 */
[----:B------:R-:W-:Y:S01]  /*5240*/  LOP3.LUT R72, R72, 0xff, RZ, 0xc0, !PT ;  /* 0x000000ff48487812 */ /* 0x000fe200078ec0ff */
[----:B------:R-:W-:Y:S01]  /*5250*/  FFMA.FTZ R220, R19, UR4, -R54 ;  /* 0x0000000413dc7c23 */ /* 0x000fe20008010836 */
[----:B------:R-:W-:Y:S01]  /*5260*/  PRMT R5, R73, 0x5410, R61 ;  /* 0x0000541049057816 */ /* 0x000fe2000000003d */
[----:B------:R-:W3:Y:S01]  /*5270*/  MUFU.EX2 R104, R104 ;  /* 0x0000006800687308 */ /* 0x000ee20000000800 */
[----:B------:R-:W-:Y:S01]  /*5280*/  LOP3.LUT R96, R96, UR7, R75, 0x96, !PT ;  /* 0x0000000760607c12 */ /* 0x000fe2000f8e964b */
[----:B------:R-:W-:Y:S01]  /*5290*/  IMAD.MOV.U32 R17, RZ, RZ, R74 ;  /* 0x000000ffff117224 */ /* 0x000fe200078e004a */
[----:B------:R-:W-:Y:S01]  /*52a0*/  PRMT R99, R64, 0x7772, RZ ;  /* 0x0000777240637816 */ /* 0x000fe200000000ff */
[--C-:B------:R-:W-:Y:S01]  /*52b0*/  FFMA.FTZ R217, R23, UR4, -R54.reuse ;  /* 0x0000000417d97c23 */ /* 0x100fe20008010836 */
[----:B------:R-:W-:Y:S01]  /*52c0*/  LOP3.LUT R126, R96, 0xffff, RZ, 0xc0, !PT ;  /* 0x0000ffff607e7812 */ /* 0x000fe200078ec0ff */
[--C-:B------:R-:W-:Y:S01]  /*52d0*/  FFMA.FTZ R212, R22, UR4, -R54.reuse ;  /* 0x0000000416d47c23 */ /* 0x100fe20008010836 */
[----:B------:R-:W-:Y:S01]  /*52e0*/  PRMT R13, R99, 0x5410, R63 ;  /* 0x00005410630d7816 */ /* 0x000fe2000000003f */
[----:B------:R-:W-:Y:S01]  /*52f0*/  MUFU.EX2 R103, R103 ;  /* 0x0000006700677308 */ /* 0x000fe20000000800 */
[----:B------:R-:W-:Y:S01]  /*5300*/  PRMT R62, R64, 0x7771, RZ ;  /* 0x00007771403e7816 */ /* 0x000fe200000000ff */
[--C-:B------:R-:W-:Y:S01]  /*5310*/  FFMA.FTZ R213, R31, UR4, -R59.reuse ;  /* 0x000000041fd57c23 */ /* 0x100fe2000801083b */
[----:B--2---:R-:W-:Y:S01]  /*5320*/  LOP3.LUT R4, R4, 0xff, RZ, 0xc0, !PT ;  /* 0x000000ff04047812 */ /* 0x004fe200078ec0ff */
[----:B------:R-:W-:Y:S01]  /*5330*/  FFMA.FTZ R203, R30, UR4, -R59 ;  /* 0x000000041ecb7c23 */ /* 0x000fe2000801083b */
[----:B------:R-:W-:Y:S01]  /*5340*/  LOP3.LUT R14, R12, 0xff, RZ, 0xc0, !PT ;  /* 0x000000ff0c0e7812 */ /* 0x000fe200078ec0ff */
[----:B------:R-:W-:Y:S01]  /*5350*/  FFMA.FTZ R202, R21, UR4, -R54 ;  /* 0x0000000415ca7c23 */ /* 0x000fe20008010836 */
[----:B-1----:R-:W-:Y:S01]  /*5360*/  F2FP.BF16.F32.PACK_AB R216, R236, R120 ;  /* 0x00000078ecd8723e */ /* 0x002fe200000010ff */
[----:B------:R-:W1:Y:S01]  /*5370*/  MUFU.EX2 R235, R235 ;  /* 0x000000eb00eb7308 */ /* 0x000e620000000800 */
[----:B---3--:R-:W-:Y:S01]  /*5380*/  F2FP.BF16.F32.PACK_AB R222, R104, R105 ;  /* 0x0000006968de723e */ /* 0x008fe200000010ff */
[----:B------:R-:W-:Y:S01]  /*5390*/  IMAD R52, R4, 0x10000, R4 ;  /* 0x0001000004347824 */ /* 0x000fe200078e0204 */
[----:B------:R-:W-:Y:S01]  /*53a0*/  PRMT R4, R72, 0x5410, R60 ;  /* 0x0000541048047816 */ /* 0x000fe2000000003c */
[--C-:B------:R-:W-:Y:S01]  /*53b0*/  FFMA.FTZ R201, R20, UR4, -R54.reuse ;  /* 0x0000000414c97c23 */ /* 0x100fe20008010836 */
[C---:B------:R-:W-:Y:S01]  /*53c0*/  PRMT R221, R222.reuse, 0x7632, R221 ;  /* 0x00007632dedd7816 */ /* 0x040fe200000000dd */
[----:B------:R-:W-:Y:S01]  /*53d0*/  LDSM.16.MT88.4 R20, [R56+0x1b000] ;  /* 0x01b000003814783b */ /* 0x000fe20000004200 */
[--C-:B------:R-:W-:Y:S01]  /*53e0*/  HSET2.LE.AND R5, R5, R52.reuse, PT ;  /* 0x0000003405057233 */ /* 0x100fe20003803000 */
[----:B------:R-:W-:Y:S01]  /*53f0*/  MUFU.EX2 R232, R232 ;  /* 0x000000e800e87308 */ /* 0x000fe20000000800 */
[--C-:B------:R-:W-:Y:S01]  /*5400*/  HSET2.LE.AND R4, R4, R52.reuse, PT ;  /* 0x0000003404047233 */ /* 0x100fe20003803000 */
[----:B------:R-:W-:Y:S01]  /*5410*/  FFMA.FTZ R175, R27, UR4, -R59 ;  /* 0x000000041baf7c23 */ /* 0x000fe2000801083b */
[----:B------:R-:W-:Y:S01]  /*5420*/  PRMT R129, R222, 0x5410, R221 ;  /* 0x00005410de817816 */ /* 0x000fe200000000dd */
[--C-:B------:R-:W-:Y:S01]  /*5430*/  FFMA.FTZ R173, R26, UR4, -R59.reuse ;  /* 0x000000041aad7c23 */ /* 0x100fe2000801083b */
[----:B------:R-:W-:Y:S01]  /*5440*/  LOP3.LUT R128, R128, R5, RZ, 0xc0, !PT ;  /* 0x0000000580807212 */ /* 0x000fe200078ec0ff */
[--C-:B------:R-:W-:Y:S01]  /*5450*/  FFMA.FTZ R172, R55, UR4, -R54.reuse ;  /* 0x0000000437ac7c23 */ /* 0x100fe20008010836 */
[----:B------:R-:W-:Y:S01]  /*5460*/  LOP3.LUT R129, R129, R4, RZ, 0xc0, !PT ;  /* 0x0000000481817212 */ /* 0x000fe200078ec0ff */
[----:B------:R-:W2:Y:S01]  /*5470*/  MUFU.EX2 R229, R229 ;  /* 0x000000e500e57308 */ /* 0x000ea20000000800 */
[----:B-1----:R-:W-:Y:S01]  /*5480*/  F2FP.BF16.F32.PACK_AB R211, R235, R103 ;  /* 0x00000067ebd3723e */ /* 0x002fe200000010ff */
[----:B------:R-:W1:Y:S01]  /*5490*/  LDSM.16.MT88.4 R4, [R56+0x18800] ;  /* 0x018800003804783b */ /* 0x000e620000004200 */
[----:B------:R-:W-:Y:S01]  /*54a0*/  LOP3.LUT R90, R96, 0xff, RZ, 0xc0, !PT ;  /* 0x000000ff605a7812 */ /* 0x000fe200078ec0ff */
[----:B------:R-:W-:Y:S01]  /*54b0*/  FFMA.FTZ R171, R53, UR4, -R54 ;  /* 0x0000000435ab7c23 */ /* 0x000fe20008010836 */
[----:B------:R-:W-:Y:S01]  /*54c0*/  SHF.R.U32.HI R126, RZ, 0x8, R126 ;  /* 0x00000008ff7e7819 */ /* 0x000fe2000001167e */
[--C-:B------:R-:W-:Y:S01]  /*54d0*/  FFMA.FTZ R182, R88, UR4, -R59.reuse ;  /* 0x0000000458b67c23 */ /* 0x100fe2000801083b */
[----:B------:R-:W-:Y:S01]  /*54e0*/  LOP3.LUT R13, R13, 0xff00ff, RZ, 0xc0, !PT ;  /* 0x00ff00ff0d0d7812 */ /* 0x000fe200078ec0ff */
[----:B------:R-:W-:Y:S01]  /*54f0*/  MUFU.EX2 R225, R225 ;  /* 0x000000e100e17308 */ /* 0x000fe20000000800 */
[----:B------:R-:W-:Y:S01]  /*5500*/  PRMT R14, R14, 0x5410, R62 ;  /* 0x000054100e0e7816 */ /* 0x000fe2000000003e */
[----:B------:R-:W-:Y:S01]  /*5510*/  FFMA.FTZ R176, R29, UR4, -R59 ;  /* 0x000000041db07c23 */ /* 0x000fe2000801083b */
[----:B------:R-:W-:Y:S01]  /*5520*/  F2FP.BF16.F32.PACK_AB R207, R230, R234 ;  /* 0x000000eae6cf723e */ /* 0x000fe200000010ff */
[--C-:B------:R-:W-:Y:S01]  /*5530*/  FFMA.FTZ R181, R58, UR4, -R54.reuse ;  /* 0x000000043ab57c23 */ /* 0x100fe20008010836 */
[----:B------:R-:W-:Y:S01]  /*5540*/  PRMT R215, R216, 0x7632, R215 ;  /* 0x00007632d8d77816 */ /* 0x000fe200000000d7 */
[----:B------:R-:W-:Y:S01]  /*5550*/  FFMA.FTZ R174, R57, UR4, -R54 ;  /* 0x0000000439ae7c23 */ /* 0x000fe20008010836 */
[----:B------:R-:W-:Y:S01]  /*5560*/  PRMT R210, R211, 0x7632, R210 ;  /* 0x00007632d3d27816 */ /* 0x000fe200000000d2 */
[----:B------:R-:W3:Y:S01]  /*5570*/  MUFU.EX2 R223, R223 ;  /* 0x000000df00df7308 */ /* 0x000ee20000000800 */
[----:B------:R-:W-:Y:S01]  /*5580*/  PRMT R12, R90, 0x5410, R126 ;  /* 0x000054105a0c7816 */ /* 0x000fe2000000007e */
[----:B------:R-:W-:Y:S01]  /*5590*/  IMAD.IADD R245, R35, 0x1, R0 ;  /* 0x0000000123f57824 */ /* 0x000fe200078e0200 */
[----:B------:R-:W-:Y:S01]  /*55a0*/  PRMT R97, R96, 0x7632, R97 ;  /* 0x0000763260617816 */ /* 0x000fe20000000061 */
[----:B------:R-:W-:Y:S01]  /*55b0*/  LDSM.16.MT88.4 R156, [R0+0x18000] ;  /* 0x01800000009c783b */ /* 0x000fe20000004200 */
[----:B------:R-:W-:Y:S01]  /*55c0*/  PRMT R204, R207, 0x7632, R204 ;  /* 0x00007632cfcc7816 */ /* 0x000fe200000000cc */
[----:B------:R-:W-:Y:S01]  /*55d0*/  IMAD.IADD R219, R24, 0x1, R245 ;  /* 0x0000000118db7824 */ /* 0x000fe200078e02f5 */
[--C-:B------:R-:W-:Y:S01]  /*55e0*/  HSET2.LE.AND R14, R14, R52.reuse, PT ;  /* 0x000000340e0e7233 */ /* 0x100fe20003803000 */
[----:B------:R-:W-:Y:S01]  /*55f0*/  MUFU.EX2 R224, R224 ;  /* 0x000000e000e07308 */ /* 0x000fe20000000800 */
[----:B------:R-:W-:Y:S01]  /*5600*/  HSET2.LE.AND R13, R13, R52, PT ;  /* 0x000000340d0d7233 */ /* 0x000fe20003803000 */
[----:B------:R-:W-:Y:S01]  /*5610*/  LDSM.16.MT88.4 R140, [R245+0x18000] ;  /* 0x01800000f58c783b */ /* 0x000fe20000004200 */
[----:B------:R-:W-:-:S02]  /*5620*/  PRMT R130, R216, 0x5410, R215 ;  /* 0x00005410d8827816 */ /* 0x000fc400000000d7 */
[----:B------:R-:W-:Y:S02]  /*5630*/  PRMT R131, R211, 0x5410, R210 ;  /* 0x00005410d3837816 */ /* 0x000fe400000000d2 */
[----:B------:R-:W-:Y:S01]  /*5640*/  PRMT R91, R74, 0x7771, RZ ;  /* 0x000077714a5b7816 */ /* 0x000fe200000000ff */
[----:B------:R-:W1:Y:S01]  /*5650*/  MUFU.EX2 R220, R220 ;  /* 0x000000dc00dc7308 */ /* 0x000e620000000800 */
[----:B------:R-:W-:Y:S02]  /*5660*/  SHF.R.U32.HI R96, RZ, 0x18, R96 ;  /* 0x00000018ff607819 */ /* 0x000fe40000011660 */
[----:B------:R-:W-:Y:S02]  /*5670*/  LOP3.LUT R17, R17, 0xff, RZ, 0xc0, !PT ;  /* 0x000000ff11117812 */ /* 0x000fe400078ec0ff */
[----:B------:R-:W-:Y:S02]  /*5680*/  LOP3.LUT R97, R97, 0xff, RZ, 0xc0, !PT ;  /* 0x000000ff61617812 */ /* 0x000fe400078ec0ff */
[----:B------:R-:W-:Y:S01]  /*5690*/  HSET2.LE.AND R12, R12, R52, PT ;  /* 0x000000340c0c7233 */ /* 0x000fe20003803000 */
[----:B------:R-:W-:Y:S01]  /*56a0*/  MUFU.EX2 R217, R217 ;  /* 0x000000d900d97308 */ /* 0x000fe20000000800 */
[----:B--2---:R-:W-:-:S02]  /*56b0*/  F2FP.BF16.F32.PACK_AB R200, R229, R232 ;  /* 0x000000e8e5c8723e */ /* 0x004fc400000010ff */
[----:B------:R-:W-:Y:S02]  /*56c0*/  PRMT R16, R207, 0x5410, R204 ;  /* 0x00005410cf107816 */ /* 0x000fe400000000cc */
[----:B------:R-:W-:Y:S02]  /*56d0*/  LOP3.LUT R130, R130, R14, RZ, 0xc0, !PT ;  /* 0x0000000e82827212 */ /* 0x000fe400078ec0ff */
[----:B------:R-:W-:Y:S01]  /*56e0*/  LOP3.LUT R131, R131, R13, RZ, 0xc0, !PT ;  /* 0x0000000d83837212 */ /* 0x000fe200078ec0ff */
[----:B------:R-:W2:Y:S01]  /*56f0*/  MUFU.EX2 R212, R212 ;  /* 0x000000d400d47308 */ /* 0x000ea20000000800 */
[----:B------:R-:W-:Y:S02]  /*5700*/  PRMT R17, R17, 0x5410, R91 ;  /* 0x0000541011117816 */ /* 0x000fe4000000005b */
[----:B------:R-:W-:Y:S02]  /*5710*/  PRMT R36, R97, 0x5410, R96 ;  /* 0x0000541061247816 */ /* 0x000fe40000000060 */
[----:B------:R-:W-:Y:S01]  /*5720*/  PRMT R199, R200, 0x7632, R199 ;  /* 0x00007632c8c77816 */ /* 0x000fe200000000c7 */
[----:B------:R-:W-:Y:S01]  /*5730*/  HMMA.16816.F32.BF16 R152, R128, R148, RZ ;  /* 0x000000948098723c */ /* 0x000fe200000418ff */
[----:B------:R-:W-:Y:S01]  /*5740*/  LOP3.LUT R16, R16, R12, RZ, 0xc0, !PT ;  /* 0x0000000c10107212 */ /* 0x000fe200078ec0ff */
[----:B------:R-:W-:Y:S01]  /*5750*/  MUFU.EX2 R218, R218 ;  /* 0x000000da00da7308 */ /* 0x000fe20000000800 */
[C---:B------:R-:W-:Y:S01]  /*5760*/  PRMT R89, R74.reuse, 0x7772, RZ ;  /* 0x000077724a597816 */ /* 0x040fe200000000ff */
[----:B------:R-:W2:Y:S01]  /*5770*/  LDSM.16.MT88.4 R12, [R56+0x1a800] ;  /* 0x01a80000380c783b */ /* 0x000ea20000004200 */
[----:B------:R-:W-:-:S02]  /*5780*/  PRMT R98, R74, 0x7773, RZ ;  /* 0x000077734a627816 */ /* 0x000fc400000000ff */
[----:B---3--:R-:W-:Y:S01]  /*5790*/  F2FP.BF16.F32.PACK_AB R198, R223, R225 ;  /* 0x000000e1dfc6723e */ /* 0x008fe200000010ff */
[C---:B------:R-:W-:Y:S01]  /*57a0*/  HMMA.16816.F32.BF16 R148, R128.reuse, R150, RZ ;  /* 0x000000968094723c */ /* 0x040fe200000418ff */
[--C-:B------:R-:W-:Y:S01]  /*57b0*/  HSET2.LE.AND R36, R36, R52.reuse, PT ;  /* 0x0000003424247233 */ /* 0x100fe20003803000 */
[----:B------:R-:W3:Y:S01]  /*57c0*/  MUFU.EX2 R214, R214 ;  /* 0x000000d600d67308 */ /* 0x000ee20000000800 */
[----:B------:R-:W-:Y:S02]  /*57d0*/  HSET2.LE.AND R18, R17, R52, PT ;  /* 0x0000003411127233 */ /* 0x000fe40003803000 */
[----:B------:R-:W-:Y:S02]  /*57e0*/  PRMT R19, R89, 0x5410, R98 ;  /* 0x0000541059137816 */ /* 0x000fe40000000062 */
[----:B------:R-:W-:Y:S01]  /*57f0*/  PRMT R17, R200, 0x5410, R199 ;  /* 0x00005410c8117816 */ /* 0x000fe200000000c7 */
[----:B----4-:R-:W-:Y:S01]  /*5800*/  HMMA.16816.F32.BF16 R44, R128, R48, RZ ;  /* 0x00000030802c723c */ /* 0x010fe200000418ff */
[----:B------:R-:W-:Y:S01]  /*5810*/  PRMT R197, R198, 0x7632, R197 ;  /* 0x00007632c6c57816 */ /* 0x000fe200000000c5 */
[----:B------:R-:W-:Y:S01]  /*5820*/  MUFU.EX2 R213, R213 ;  /* 0x000000d500d57308 */ /* 0x000fe20000000800 */
[----:B-1----:R-:W-:-:S02]  /*5830*/  F2FP.BF16.F32.PACK_AB R196, R220, R224 ;  /* 0x000000e0dcc4723e */ /* 0x002fc400000010ff */
[----:B------:R-:W-:Y:S02]  /*5840*/  LOP3.LUT R19, R19, 0xff00ff, RZ, 0xc0, !PT ;  /* 0x00ff00ff13137812 */ /* 0x000fe400078ec0ff */
[----:B------:R-:W-:Y:S01]  /*5850*/  LOP3.LUT R17, R17, R36, RZ, 0xc0, !PT ;  /* 0x0000002411117212 */ /* 0x000fe200078ec0ff */
[C---:B------:R-:W-:Y:S01]  /*5860*/  HMMA.16816.F32.BF16 R76, R128.reuse, R80, RZ ;  /* 0x00000050804c723c */ /* 0x040fe200000418ff */
[----:B------:R-:W-:Y:S01]  /*5870*/  PRMT R36, R198, 0x5410, R197 ;  /* 0x00005410c6247816 */ /* 0x000fe200000000c5 */
[----:B------:R-:W1:Y:S01]  /*5880*/  MUFU.EX2 R203, R203 ;  /* 0x000000cb00cb7308 */ /* 0x000e620000000800 */
[----:B------:R-:W-:Y:S02]  /*5890*/  PRMT R195, R196, 0x7632, R195 ;  /* 0x00007632c4c37816 */ /* 0x000fe400000000c3 */
[----:B------:R-:W-:Y:S02]  /*58a0*/  HSET2.LE.AND R19, R19, R52, PT ;  /* 0x0000003413137233 */ /* 0x000fe40003803000 */
[----:B------:R-:W-:Y:S01]  /*58b0*/  LOP3.LUT R18, R36, R18, RZ, 0xc0, !PT ;  /* 0x0000001224127212 */ /* 0x000fe200078ec0ff */
[----:B------:R-:W-:Y:S01]  /*58c0*/  HMMA.16816.F32.BF16 R48, R128, R50, RZ ;  /* 0x000000328030723c */ /* 0x000fe200000418ff */
[----:B------:R-:W-:Y:S01]  /*58d0*/  PRMT R36, R196, 0x5410, R195 ;  /* 0x00005410c4247816 */ /* 0x000fe200000000c3 */
[----:B------:R-:W-:Y:S01]  /*58e0*/  MUFU.EX2 R202, R202 ;  /* 0x000000ca00ca7308 */ /* 0x000fe20000000800 */
[----:B--2---:R-:W-:-:S02]  /*58f0*/  F2FP.BF16.F32.PACK_AB R192, R212, R217 ;  /* 0x000000d9d4c0723e */ /* 0x004fc400000010ff */
[----:B------:R-:W-:Y:S02]  /*5900*/  LOP3.LUT R19, R36, R19, RZ, 0xc0, !PT ;  /* 0x0000001324137212 */ /* 0x000fe400078ec0ff */
[----:B------:R-:W-:Y:S01]  /*5910*/  PRMT R191, R192, 0x7632, R191 ;  /* 0x00007632c0bf7816 */ /* 0x000fe200000000bf */
[----:B------:R-:W-:Y:S01]  /*5920*/  LDSM.16.MT88.4 R36, [R56+0x19000] ;  /* 0x019000003824783b */ /* 0x000fe20000004200 */
[----:B------:R-:W-:Y:S01]  /*5930*/  HMMA.16816.F32.BF16 R80, R128, R82, RZ ;  /* 0x000000528050723c */ /* 0x000fe200000418ff */
[----:B------:R-:W2:Y:S01]  /*5940*/  MUFU.EX2 R201, R201 ;  /* 0x000000c900c97308 */ /* 0x000ea20000000800 */
[----:B---3--:R-:W-:Y:S02]  /*5950*/  F2FP.BF16.F32.PACK_AB R194, R214, R218 ;  /* 0x000000dad6c2723e */ /* 0x008fe400000010ff */
[----:B-1----:R-:W-:Y:S02]  /*5960*/  F2FP.BF16.F32.PACK_AB R190, R203, R213 ;  /* 0x000000d5cbbe723e */ /* 0x002fe400000010ff */
[----:B------:R-:W-:-:S02]  /*5970*/  PRMT R193, R194, 0x7632, R193 ;  /* 0x00007632c2c17816 */ /* 0x000fc400000000c1 */
[C---:B------:R-:W-:Y:S01]  /*5980*/  HMMA.16816.F32.BF16 R152, R16.reuse, R4, R152 ;  /* 0x000000041098723c */ /* 0x040fe20000041898 */
[----:B------:R-:W-:Y:S01]  /*5990*/  PRMT R189, R190, 0x7632, R189 ;  /* 0x00007632bebd7816 */ /* 0x000fe200000000bd */
[----:B------:R-:W-:Y:S01]  /*59a0*/  MUFU.EX2 R175, R175 ;  /* 0x000000af00af7308 */ /* 0x000fe20000000800 */
[----:B------:R-:W-:Y:S02]  /*59b0*/  LOP3.LUT R61, R61, 0xffff, RZ, 0xc0, !PT ;  /* 0x0000ffff3d3d7812 */ /* 0x000fe400078ec0ff */
[----:B------:R-:W-:Y:S02]  /*59c0*/  ISETP.GT.U32.AND P2, PT, R62, UR6, PT ;  /* 0x000000063e007c0c */ /* 0x000fe4000bf44070 */
[----:B------:R-:W-:Y:S01]  /*59d0*/  ISETP.GT.U32.AND P0, PT, R63, UR6, PT ;  /* 0x000000063f007c0c */ /* 0x000fe2000bf04070 */
[----:B------:R-:W-:Y:S01]  /*59e0*/  HMMA.16816.F32.BF16 R148, R16, R6, R148 ;  /* 0x000000061094723c */ /* 0x000fe20000041894 */
[----:B------:R-:W1:Y:S01]  /*59f0*/  LDSM.16.MT88.4 R4, [R56+0x1c800] ;  /* 0x01c800003804783b */ /* 0x000e620000004200 */
[----:B--2---:R-:W-:Y:S01]  /*5a00*/  F2FP.BF16.F32.PACK_AB R188, R201, R202 ;  /* 0x000000cac9bc723e */ /* 0x004fe200000010ff */
[----:B------:R-:W2:Y:S01]  /*5a10*/  MUFU.EX2 R173, R173 ;  /* 0x000000ad00ad7308 */ /* 0x000ea20000000800 */
[----:B------:R-:W-:-:S02]  /*5a20*/  ISETP.LE.U32.AND P1, PT, R60, UR6, PT ;  /* 0x000000063c007c0c */ /* 0x000fc4000bf23070 */
[----:B------:R-:W-:Y:S02]  /*5a30*/  PRMT R187, R188, 0x7632, R187 ;  /* 0x00007632bcbb7816 */ /* 0x000fe400000000bb */
[C---:B------:R-:W-:Y:S01]  /*5a40*/  HMMA.16816.F32.BF16 R44, R16.reuse, R12, R44 ;  /* 0x0000000c102c723c */ /* 0x040fe2000004182c */
[----:B------:R-:W-:Y:S01]  /*5a50*/  IMAD.U32 R12, RZ, RZ, UR27 ;  /* 0x0000001bff0c7e24 */ /* 0x000fe2000f8e00ff */
[----:B------:R-:W-:Y:S01]  /*5a60*/  ISETP.LE.U32.AND P4, PT, R61, UR6, PT ;  /* 0x000000063d007c0c */ /* 0x000fe2000bf83070 */
[----:B------:R-:W-:Y:S01]  /*5a70*/  MUFU.EX2 R172, R172 ;  /* 0x000000ac00ac7308 */ /* 0x000fe20000000800 */
[----:B------:R-:W-:Y:S02]  /*5a80*/  ISETP.LE.U32.AND P5, PT, R73, UR6, PT ;  /* 0x0000000649007c0c */ /* 0x000fe4000bfa3070 */
[----:B------:R-:W-:Y:S02]  /*5a90*/  LOP3.LUT R12, R12, UR35, R111, 0x96, !PT ;  /* 0x000000230c0c7c12 */ /* 0x000fe4000f8e966f */
[----:B------:R-:W-:Y:S03]  /*5aa0*/  HMMA.16816.F32.BF16 R48, R16, R14, R48 ;  /* 0x0000000e1030723c */ /* 0x000fe60000041830 */
[----:B------:R-:W-:Y:S01]  /*5ab0*/  IMAD.WIDE.U32 R12, R12, -0x326172a9, RZ ;  /* 0xcd9e8d570c0c7825 */ /* 0x000fe200078e00ff */
[----:B------:R-:W3:Y:S01]  /*5ac0*/  MUFU.EX2 R171, R171 ;  /* 0x000000ab00ab7308 */ /* 0x000ee20000000800 */
[----:B--2---:R-:W-:-:S03]  /*5ad0*/  F2FP.BF16.F32.PACK_AB R180, R173, R175 ;  /* 0x000000afadb4723e */ /* 0x004fc600000010ff */
[----:B------:R-:W-:Y:S01]  /*5ae0*/  LOP3.LUT R132, R108, UR17, R13, 0x96, !PT ;  /* 0x000000116c847c12 */ /* 0x000fe2000f8e960d */
[----:B------:R-:W-:Y:S01]  /*5af0*/  HMMA.16816.F32.BF16 R160, R128, R156, RZ ;  /* 0x0000009c80a0723c */ /* 0x000fe200000418ff */
[----:B------:R-:W-:Y:S02]  /*5b00*/  LOP3.LUT R12, R12, UR16, R123, 0x96, !PT ;  /* 0x000000100c0c7c12 */ /* 0x000fe4000f8e967b */
[----:B------:R-:W-:Y:S01]  /*5b10*/  MUFU.EX2 R182, R182 ;  /* 0x000000b600b67308 */ /* 0x000fe20000000800 */
[----:B------:R-:W-:Y:S01]  /*5b20*/  IMAD.WIDE.U32 R132, R132, -0x2daee0ad, RZ ;  /* 0xd2511f5384847825 */ /* 0x000fe200078e00ff */
[----:B------:R-:W-:-:S03]  /*5b30*/  PRMT R179, R180, 0x7632, R179 ;  /* 0x00007632b4b37816 */ /* 0x000fc600000000b3 */
[----:B------:R-:W-:Y:S01]  /*5b40*/  IMAD.WIDE.U32 R12, R12, -0x2daee0ad, RZ ;  /* 0xd2511f530c0c7825 */ /* 0x000fe200078e00ff */
[----:B------:R-:W-:Y:S02]  /*5b50*/  HMMA.16816.F32.BF16 R108, R128, R112, RZ ;  /* 0x00000070806c723c */ /* 0x000fe400000418ff */
[----:B------:R-:W2:Y:S01]  /*5b60*/  MUFU.EX2 R176, R176 ;  /* 0x000000b000b07308 */ /* 0x000ea20000000800 */
[----:B---3--:R-:W-:Y:S02]  /*5b70*/  F2FP.BF16.F32.PACK_AB R178, R171, R172 ;  /* 0x000000acabb2723e */ /* 0x008fe400000010ff */
[----:B------:R-:W-:Y:S02]  /*5b80*/  LOP3.LUT R132, R132, UR22, R13, 0x96, !PT ;  /* 0x0000001684847c12 */ /* 0x000fe4000f8e960d */
[----:B------:R-:W-:Y:S01]  /*5b90*/  PRMT R13, R192, 0x5410, R191 ;  /* 0x00005410c00d7816 */ /* 0x000fe200000000bf */
[----:B-1----:R-:W-:Y:S01]  /*5ba0*/  HMMA.16816.F32.BF16 R76, R16, R4, R76 ;  /* 0x00000004104c723c */ /* 0x002fe2000004184c */
[----:B------:R-:W-:Y:S01]  /*5bb0*/  LOP3.LUT R4, R66, UR26, R133, 0x96, !PT ;  /* 0x0000001a42047c12 */ /* 0x000fe2000f8e9685 */
[----:B------:R-:W-:Y:S01]  /*5bc0*/  IMAD.WIDE.U32 R132, R132, -0x326172a9, RZ ;  /* 0xcd9e8d5784847825 */ /* 0x000fe200078e00ff */
[----:B------:R-:W-:Y:S01]  /*5bd0*/  MUFU.EX2 R181, R181 ;  /* 0x000000b500b57308 */ /* 0x000fe20000000800 */
[----:B------:R-:W-:-:S02]  /*5be0*/  PRMT R177, R178, 0x7632, R177 ;  /* 0x00007632b2b17816 */ /* 0x000fc400000000b1 */
[----:B------:R-:W-:Y:S02]  /*5bf0*/  IMAD.WIDE.U32 R66, R4, -0x326172a9, RZ ;  /* 0xcd9e8d5704427825 */ /* 0x000fe400078e00ff */
[C---:B------:R-:W-:Y:S03]  /*5c00*/  HMMA.16816.F32.BF16 R80, R16.reuse, R6, R80 ;  /* 0x000000061050723c */ /* 0x040fe60000041850 */
[----:B------:R-:W-:Y:S01]  /*5c10*/  LOP3.LUT R4, R122, UR15, R67, 0x96, !PT ;  /* 0x0000000f7a047c12 */ /* 0x000fe2000f8e9643 */
[----:B------:R-:W1:Y:S01]  /*5c20*/  MUFU.EX2 R174, R174 ;  /* 0x000000ae00ae7308 */ /* 0x000e620000000800 */
[----:B------:R-:W-:Y:S02]  /*5c30*/  LOP3.LUT R66, R66, UR14, R133, 0x96, !PT ;  /* 0x0000000e42427c12 */ /* 0x000fe4000f8e9685 */
[----:B--2---:R-:W-:Y:S01]  /*5c40*/  F2FP.BF16.F32.PACK_AB R186, R176, R182 ;  /* 0x000000b6b0ba723e */ /* 0x004fe200000010ff */
[----:B------:R-:W-:Y:S01]  /*5c50*/  IMAD.WIDE.U32 R4, R4, -0x2daee0ad, RZ ;  /* 0xd2511f5304047825 */ /* 0x000fe200078e00ff */
[----:B------:R-:W-:Y:S02]  /*5c60*/  HMMA.16816.F32.BF16 R108, R16, R40, R108 ;  /* 0x00000028106c723c */ /* 0x000fe4000004186c */
[----:B------:R-:W-:Y:S01]  /*5c70*/  PRMT R185, R186, 0x7632, R185 ;  /* 0x00007632bab97816 */ /* 0x000fe200000000b9 */
[----:B------:R-:W-:Y:S01]  /*5c80*/  IMAD.WIDE.U32 R66, R66, -0x2daee0ad, RZ ;  /* 0xd2511f5342427825 */ /* 0x000fe200078e00ff */
[----:B------:R-:W-:-:S02]  /*5c90*/  LOP3.LUT R5, R12, UR19, R5, 0x96, !PT ;  /* 0x000000130c057c12 */ /* 0x000fc4000f8e9605 */
[----:B------:R-:W-:Y:S02]  /*5ca0*/  PRMT R12, R194, 0x5410, R193 ;  /* 0x00005410c20c7816 */ /* 0x000fe400000000c1 */
[----:B------:R-:W-:Y:S01]  /*5cb0*/  LOP3.LUT R4, R4, UR18, R67, 0x96, !PT ;  /* 0x0000001204047c12 */ /* 0x000fe2000f8e9643 */
[----:B------:R-:W-:Y:S01]  /*5cc0*/  IMAD.WIDE.U32 R40, R5, -0x326172a9, RZ ;  /* 0xcd9e8d5705287825 */ /* 0x000fe200078e00ff */
[C---:B------:R-:W-:Y:S01]  /*5cd0*/  HMMA.16816.F32.BF16 R112, R128.reuse, R114, RZ ;  /* 0x000000728070723c */ /* 0x040fe200000418ff */
[----:B-1----:R-:W-:Y:S02]  /*5ce0*/  F2FP.BF16.F32.PACK_AB R184, R174, R181 ;  /* 0x000000b5aeb8723e */ /* 0x002fe400000010ff */
[----:B------:R-:W-:Y:S01]  /*5cf0*/  IMAD.WIDE.U32 R8, R4, -0x326172a9, RZ ;  /* 0xcd9e8d5704087825 */ /* 0x000fe200078e00ff */
[----:B------:R-:W-:Y:S02]  /*5d00*/  LOP3.LUT R246, R132, UR13, R41, 0x96, !PT ;  /* 0x0000000d84f67c12 */ /* 0x000fe4000f8e9629 */
[----:B------:R-:W-:Y:S01]  /*5d10*/  PRMT R183, R184, 0x7632, R183 ;  /* 0x00007632b8b77816 */ /* 0x000fe200000000b7 */
[----:B------:R-:W1:Y:S01]  /*5d20*/  LDSM.16.MT88.4 R132, [R219+0x18000] ;  /* 0x01800000db84783b */ /* 0x000e620000004200 */
[----:B------:R-:W-:Y:S01]  /*5d30*/  LOP3.LUT R122, R40, UR12, R9, 0x96, !PT ;  /* 0x0000000c287a7c12 */ /* 0x000fe2000f8e9609 */
[----:B------:R-:W-:Y:S01]  /*5d40*/  IMAD.WIDE.U32 R246, R246, -0x2daee0ad, RZ ;  /* 0xd2511f53f6f67825 */ /* 0x000fe200078e00ff */
[----:B------:R-:W-:Y:S01]  /*5d50*/  PRMT R244, R8, 0x7771, RZ ;  /* 0x0000777108f47816 */ /* 0x000fe200000000ff */
[----:B------:R-:W-:Y:S01]  /*5d60*/  HMMA.16816.F32.BF16 R156, R128, R158, RZ ;  /* 0x0000009e809c723c */ /* 0x000fe200000418ff */
[----:B------:R-:W-:-:S02]  /*5d70*/  PRMT R121, R122, 0x7632, R121 ;  /* 0x000076327a797816 */ /* 0x000fc40000000079 */
[C---:B------:R-:W-:Y:S02]  /*5d80*/  LOP3.LUT R127, R122.reuse, 0xffff, RZ, 0xc0, !PT ;  /* 0x0000ffff7a7f7812 */ /* 0x040fe400078ec0ff */
[----:B------:R-:W-:Y:S02]  /*5d90*/  LOP3.LUT R241, R122, 0xff, RZ, 0xc0, !PT ;  /* 0x000000ff7af17812 */ /* 0x000fe400078ec0ff */
[----:B------:R-:W-:Y:S01]  /*5da0*/  SHF.R.U32.HI R122, RZ, 0x18, R122 ;  /* 0x00000018ff7a7819 */ /* 0x000fe2000001167a */
[----:B------:R-:W-:Y:S01]  /*5db0*/  HMMA.16816.F32.BF16 R144, R128, R140, RZ ;  /* 0x0000008c8090723c */ /* 0x000fe200000418ff */
[----:B------:R-:W-:Y:S02]  /*5dc0*/  LOP3.LUT R121, R121, 0xff, RZ, 0xc0, !PT ;  /* 0x000000ff79797812 */ /* 0x000fe400078ec0ff */
[----:B------:R-:W-:Y:S02]  /*5dd0*/  SHF.R.U32.HI R127, RZ, 0x8, R127 ;  /* 0x00000008ff7f7819 */ /* 0x000fe4000001167f */
[----:B------:R-:W-:-:S02]  /*5de0*/  PRMT R4, R121, 0x5410, R122 ;  /* 0x0000541079047816 */ /* 0x000fc4000000007a */
[----:B------:R-:W-:Y:S01]  /*5df0*/  PRMT R5, R241, 0x5410, R127 ;  /* 0x00005410f1057816 */ /* 0x000fe2000000007f */
[----:B------:R-:W-:Y:S01]  /*5e00*/  HMMA.16816.F32.BF16 R112, R16, R42, R112 ;  /* 0x0000002a1070723c */ /* 0x000fe20000041870 */
[C---:B------:R-:W-:Y:S02]  /*5e10*/  PRMT R243, R8.reuse, 0x7773, RZ ;  /* 0x0000777308f37816 */ /* 0x040fe400000000ff */
[--C-:B------:R-:W-:Y:S02]  /*5e20*/  HSET2.LE.AND R4, R4, R52.reuse, PT ;  /* 0x0000003404047233 */ /* 0x100fe40003803000 */
[----:B------:R-:W-:Y:S02]  /*5e30*/  PRMT R242, R8, 0x7772, RZ ;  /* 0x0000777208f27816 */ /* 0x000fe400000000ff */
[----:B------:R-:W-:Y:S01]  /*5e40*/  HSET2.LE.AND R5, R5, R52, PT ;  /* 0x0000003405057233 */ /* 0x000fe20003803000 */
[----:B------:R-:W-:Y:S01]  /*5e50*/  HMMA.16816.F32.BF16 R140, R128, R142, RZ ;  /* 0x0000008e808c723c */ /* 0x000fe200000418ff */
[----:B------:R-:W-:Y:S01]  /*5e60*/  LOP3.LUT R13, R13, R4, RZ, 0xc0, !PT ;  /* 0x000000040d0d7212 */ /* 0x000fe200078ec0ff */
[----:B------:R-:W-:Y:S01]  /*5e70*/  IMAD.MOV.U32 R4, RZ, RZ, R8 ;  /* 0x000000ffff047224 */ /* 0x000fe200078e0008 */
[----:B------:R-:W-:-:S02]  /*5e80*/  PRMT R15, R242, 0x5410, R243 ;  /* 0x00005410f20f7816 */ /* 0x000fc400000000f3 */
[----:B------:R-:W-:Y:S02]  /*5e90*/  PRMT R40, R190, 0x5410, R189 ;  /* 0x00005410be287816 */ /* 0x000fe400000000bd */
[----:B------:R-:W-:Y:S02]  /*5ea0*/  LOP3.LUT R4, R4, 0xff, RZ, 0xc0, !PT ;  /* 0x000000ff04047812 */ /* 0x000fe400078ec0ff */
[----:B------:R-:W-:Y:S02]  /*5eb0*/  LOP3.LUT R15, R15, 0xff00ff, RZ, 0xc0, !PT ;  /* 0x00ff00ff0f0f7812 */ /* 0x000fe400078ec0ff */
[----:B------:R-:W-:Y:S01]  /*5ec0*/  PRMT R4, R4, 0x5410, R244 ;  /* 0x0000541004047816 */ /* 0x000fe200000000f4 */
[----:B-1----:R-:W-:Y:S01]  /*5ed0*/  HMMA.16816.F32.BF16 R136, R128, R132, RZ ;  /* 0x000000848088723c */ /* 0x002fe200000418ff */
[----:B------:R-:W-:Y:S02]  /*5ee0*/  LOP3.LUT R12, R12, R5, RZ, 0xc0, !PT ;  /* 0x000000050c0c7212 */ /* 0x000fe400078ec0ff */
[----:B------:R-:W-:-:S02]  /*5ef0*/  HSET2.LE.AND R15, R15, R52, PT ;  /* 0x000000340f0f7233 */ /* 0x000fc40003803000 */
[----:B------:R-:W-:Y:S02]  /*5f00*/  HSET2.LE.AND R14, R4, R52, PT ;  /* 0x00000034040e7233 */ /* 0x000fe40003803000 */
[----:B------:R-:W1:Y:S01]  /*5f10*/  LDSM.16.MT88.4 R4, [R56+0x1d000] ;  /* 0x01d000003804783b */ /* 0x000e620000004200 */
[----:B------:R-:W-:Y:S01]  /*5f20*/  PRMT R123, R246, 0x7771, RZ ;  /* 0x00007771f67b7816 */ /* 0x000fe200000000ff */
[----:B------:R-:W-:Y:S01]  /*5f30*/  HMMA.16816.F32.BF16 R132, R128, R134, RZ ;  /* 0x000000868084723c */ /* 0x000fe200000418ff */
[----:B------:R-:W-:Y:S02]  /*5f40*/  LOP3.LUT R14, R40, R14, RZ, 0xc0, !PT ;  /* 0x0000000e280e7212 */ /* 0x000fe400078ec0ff */
[----:B------:R-:W-:Y:S02]  /*5f50*/  PRMT R40, R188, 0x5410, R187 ;  /* 0x00005410bc287816 */ /* 0x000fe400000000bb */
[----:B------:R-:W-:Y:S02]  /*5f60*/  PRMT R239, R246, 0x7772, RZ ;  /* 0x00007772f6ef7816 */ /* 0x000fe400000000ff */
[----:B------:R-:W-:-:S02]  /*5f70*/  LOP3.LUT R15, R40, R15, RZ, 0xc0, !PT ;  /* 0x0000000f280f7212 */ /* 0x000fc400078ec0ff */
[----:B------:R-:W-:Y:S01]  /*5f80*/  PRMT R240, R246, 0x7773, RZ ;  /* 0x00007773f6f07816 */ /* 0x000fe200000000ff */
[----:B------:R-:W2:Y:S01]  /*5f90*/  LDSM.16.MT88.4 R40, [R0+0x18800] ;  /* 0x018800000028783b */ /* 0x000ea20000004200 */
[----:B------:R-:W-:-:S03]  /*5fa0*/  LOP3.LUT R66, R66, UR7, R247, 0x96, !PT ;  /* 0x0000000742427c12 */ /* 0x000fc6000f8e96f7 */
[C---:B------:R-:W-:Y:S01]  /*5fb0*/  HMMA.16816.F32.BF16 R152, R12.reuse, R36, R152 ;  /* 0x000000240c98723c */ /* 0x040fe20000041898 */
[C---:B------:R-:W-:Y:S02]  /*5fc0*/  LOP3.LUT R226, R66.reuse, 0xffff, RZ, 0xc0, !PT ;  /* 0x0000ffff42e27812 */ /* 0x040fe400078ec0ff */
[C---:B------:R-:W-:Y:S02]  /*5fd0*/  LOP3.LUT R238, R66.reuse, 0xff, RZ, 0xc0, !PT ;  /* 0x000000ff42ee7812 */ /* 0x040fe400078ec0ff */
[----:B------:R-:W-:Y:S02]  /*5fe0*/  SHF.R.U32.HI R226, RZ, 0x8, R226 ;  /* 0x00000008ffe27819 */ /* 0x000fe400000116e2 */
[----:B------:R-:W-:Y:S01]  /*5ff0*/  PRMT R231, R66, 0x7632, R231 ;  /* 0x0000763242e77816 */ /* 0x000fe200000000e7 */
[----:B------:R-:W-:Y:S01]  /*6000*/  HMMA.16816.F32.BF16 R148, R12, R38, R148 ;  /* 0x000000260c94723c */ /* 0x000fe20000041894 */
[----:B------:R-:W3:Y:S01]  /*6010*/  LDSM.16.MT88.4 R36, [R56+0x1f000] ;  /* 0x01f000003824783b */ /* 0x000ee20000004200 */
[----:B------:R-:W-:-:S02]  /*6020*/  SHF.R.U32.HI R237, RZ, 0x18, R66 ;  /* 0x00000018ffed7819 */ /* 0x000fc40000011642 */
[----:B------:R-:W-:-:S04]  /*6030*/  LOP3.LUT R231, R231, 0xff, RZ, 0xc0, !PT ;  /* 0x000000ffe7e77812 */ /* 0x000fc800078ec0ff */
[C---:B------:R-:W-:Y:S08]  /*6040*/  HMMA.16816.F32.BF16 R44, R12.reuse, R20, R44 ;  /* 0x000000140c2c723c */ /* 0x040ff0000004182c */
[----:B-1----:R-:W-:Y:S01]  /*6050*/  HMMA.16816.F32.BF16 R76, R12, R4, R76 ;  /* 0x000000040c4c723c */ /* 0x002fe2000004184c */
[----:B------:R-:W-:Y:S01]  /*6060*/  IMAD.MOV.U32 R4, RZ, RZ, R246 ;  /* 0x000000ffff047224 */ /* 0x000fe200078e00f6 */
[----:B------:R-:W-:-:S05]  /*6070*/  PRMT R5, R231, 0x5410, R237 ;  /* 0x00005410e7057816 */ /* 0x000fca00000000ed */
[----:B------:R-:W-:Y:S01]  /*6080*/  HSET2.LE.AND R5, R5, R52, PT ;  /* 0x0000003405057233 */ /* 0x000fe20003803000 */
[C---:B------:R-:W-:Y:S01]  /*6090*/  HMMA.16816.F32.BF16 R48, R12.reuse, R22, R48 ;  /* 0x000000160c30723c */ /* 0x040fe20000041830 */
[----:B------:R-:W1:Y:S07]  /*60a0*/  LDSM.16.MT88.4 R20, [R56+0x19800] ;  /* 0x019800003814783b */ /* 0x000e6e0000004200 */
[----:B------:R-:W-:Y:S01]  /*60b0*/  HMMA.16816.F32.BF16 R80, R12, R6, R80 ;  /* 0x000000060c50723c */ /* 0x000fe20000041850 */
[----:B------:R-:W-:-:S02]  /*60c0*/  LOP3.LUT R6, R4, 0xff, RZ, 0xc0, !PT ;  /* 0x000000ff04067812 */ /* 0x000fc400078ec0ff */
[----:B------:R-:W-:Y:S02]  /*60d0*/  PRMT R7, R239, 0x5410, R240 ;  /* 0x00005410ef077816 */ /* 0x000fe400000000f0 */
[----:B------:R-:W-:Y:S02]  /*60e0*/  PRMT R6, R6, 0x5410, R123 ;  /* 0x0000541006067816 */ /* 0x000fe4000000007b */
[----:B------:R-:W-:Y:S01]  /*60f0*/  LOP3.LUT R7, R7, 0xff00ff, RZ, 0xc0, !PT ;  /* 0x00ff00ff07077812 */ /* 0x000fe200078ec0ff */
[----:B--2---:R-:W-:Y:S01]  /*6100*/  HMMA.16816.F32.BF16 R160, R16, R40, R160 ;  /* 0x0000002810a0723c */ /* 0x004fe200000418a0 */
[----:B------:R-:W-:Y:S02]  /*6110*/  PRMT R4, R238, 0x5410, R226 ;  /* 0x00005410ee047816 */ /* 0x000fe400000000e2 */
[--C-:B------:R-:W-:Y:S02]  /*6120*/  HSET2.LE.AND R6, R6, R52.reuse, PT ;  /* 0x0000003406067233 */ /* 0x100fe40003803000 */
[----:B------:R-:W-:-:S02]  /*6130*/  HSET2.LE.AND R7, R7, R52, PT ;  /* 0x0000003407077233 */ /* 0x000fc40003803000 */
[----:B------:R-:W-:Y:S01]  /*6140*/  HSET2.LE.AND R4, R4, R52, PT ;  /* 0x0000003404047233 */ /* 0x000fe20003803000 */
[C---:B---3--:R-:W-:Y:S01]  /*6150*/  HMMA.16816.F32.BF16 R108, R12.reuse, R36, R108 ;  /* 0x000000240c6c723c */ /* 0x048fe2000004186c */
[----:B------:R-:W-:Y:S01]  /*6160*/  PRMT R36, R180, 0x5410, R179 ;  /* 0x00005410b4247816 */ /* 0x000fe200000000b3 */
[----:B------:R-:W2:Y:S03]  /*6170*/  LDSM.16.MT88.4 R52, [R56+0x1b800] ;  /* 0x01b800003834783b */ /* 0x000ea60000004200 */
[----:B------:R-:W-:Y:S02]  /*6180*/  LOP3.LUT R6, R36, R6, RZ, 0xc0, !PT ;  /* 0x0000000624067212 */ /* 0x000fe400078ec0ff */
[----:B------:R-:W-:Y:S01]  /*6190*/  PRMT R36, R178, 0x5410, R177 ;  /* 0x00005410b2247816 */ /* 0x000fe200000000b1 */
[----:B------:R-:W-:Y:S03]  /*61a0*/  HMMA.16816.F32.BF16 R112, R12, R38, R112 ;  /* 0x000000260c70723c */ /* 0x000fe60000041870 */
[----:B------:R-:W-:-:S02]  /*61b0*/  LOP3.LUT R7, R36, R7, RZ, 0xc0, !PT ;  /* 0x0000000724077212 */ /* 0x000fc400078ec0ff */
[----:B------:R-:W-:-:S03]  /*61c0*/  PRMT R36, R186, 0x5410, R185 ;  /* 0x00005410ba247816 */ /* 0x000fc600000000b9 */
[----:B------:R-:W-:Y:S01]  /*61d0*/  HMMA.16816.F32.BF16 R156, R16, R42, R156 ;  /* 0x0000002a109c723c */ /* 0x000fe2000004189c */
[----:B------:R-:W-:Y:S01]  /*61e0*/  LOP3.LUT R4, R36, R4, RZ, 0xc0, !PT ;  /* 0x0000000424047212 */ /* 0x000fe200078ec0ff */
[----:B------:R-:W-:Y:S01]  /*61f0*/  LDSM.16.MT88.4 R40, [R0+0x1a800] ;  /* 0x01a800000028783b */ /* 0x000fe20000004200 */
[----:B------:R-:W-:-:S04]  /*6200*/  PRMT R36, R184, 0x5410, R183 ;  /* 0x00005410b8247816 */ /* 0x000fc800000000b7 */
[----:B------:R-:W-:Y:S02]  /*6210*/  LOP3.LUT R5, R36, R5, RZ, 0xc0, !PT ;  /* 0x0000000524057212 */ /* 0x000fe400078ec0ff */
[----:B------:R-:W3:Y:S05]  /*6220*/  LDSM.16.MT88.4 R36, [R56+0x1d800] ;  /* 0x01d800003824783b */ /* 0x000eea0000004200 */
[C---:B-1----:R-:W-:Y:S08]  /*6230*/  HMMA.16816.F32.BF16 R152, R4.reuse, R20, R152 ;  /* 0x000000140498723c */ /* 0x042ff00000041898 */
[C---:B------:R-:W-:Y:S01]  /*6240*/  HMMA.16816.F32.BF16 R148, R4.reuse, R22, R148 ;  /* 0x000000160494723c */ /* 0x040fe20000041894 */
[----:B------:R-:W1:Y:S04]  /*6250*/  LDSM.16.MT88.4 R20, [R56+0x1f800] ;  /* 0x01f800003814783b */ /* 0x000e680000004200 */
[----:B------:R-:W-:Y:S03]  /*6260*/  LDSM.16.MT88.4 R56, [R245+0x18800] ;  /* 0x01880000f538783b */ /* 0x000fe60000004200 */
[C---:B--2---:R-:W-:Y:S08]  /*6270*/  HMMA.16816.F32.BF16 R44, R4.reuse, R52, R44 ;  /* 0x00000034042c723c */ /* 0x044ff0000004182c */
[C---:B------:R-:W-:Y:S01]  /*6280*/  HMMA.16816.F32.BF16 R48, R4.reuse, R54, R48 ;  /* 0x000000360430723c */ /* 0x040fe20000041830 */
[----:B------:R-:W2:Y:S07]  /*6290*/  LDSM.16.MT88.4 R52, [R0+0x1a000] ;  /* 0x01a000000034783b */ /* 0x000eae0000004200 */
[C---:B---3--:R-:W-:Y:S08]  /*62a0*/  HMMA.16816.F32.BF16 R76, R4.reuse, R36, R76 ;  /* 0x00000024044c723c */ /* 0x048ff0000004184c */
[C---:B------:R-:W-:Y:S08]  /*62b0*/  HMMA.16816.F32.BF16 R80, R4.reuse, R38, R80 ;  /* 0x000000260450723c */ /* 0x040ff00000041850 */
[C---:B-1----:R-:W-:Y:S08]  /*62c0*/  HMMA.16816.F32.BF16 R108, R4.reuse, R20, R108 ;  /* 0x00000014046c723c */ /* 0x042ff0000004186c */
[----:B------:R-:W-:Y:S01]  /*62d0*/  HMMA.16816.F32.BF16 R112, R4, R22, R112 ;  /* 0x000000160470723c */ /* 0x000fe20000041870 */
[----:B------:R-:W1:Y:S07]  /*62e0*/  LDSM.16.MT88.4 R20, [R219+0x18800] ;  /* 0x01880000db14783b */ /* 0x000e6e0000004200 */
[----:B--2---:R-:W-:Y:S08]  /*62f0*/  HMMA.16816.F32.BF16 R36, R128, R52, RZ ;  /* 0x000000348024723c */ /* 0x004ff000000418ff */
[C---:B------:R-:W-:Y:S08]  /*6300*/  HMMA.16816.F32.BF16 R144, R16.reuse, R56, R144 ;  /* 0x000000381090723c */ /* 0x040ff00000041890 */
[----:B------:R-:W-:Y:S01]  /*6310*/  HMMA.16816.F32.BF16 R140, R16, R58, R140 ;  /* 0x0000003a108c723c */ /* 0x000fe2000004188c */
[----:B------:R-:W-:Y:S07]  /*6320*/  LDSM.16.MT88.4 R56, [R245+0x1a800] ;  /* 0x01a80000f538783b */ /* 0x000fee0000004200 */
[----:B------:R-:W-:Y:S08]  /*6330*/  HMMA.16816.F32.BF16 R52, R128, R54, RZ ;  /* 0x000000368034723c */ /* 0x000ff000000418ff */
[C---:B------:R-:W-:Y:S08]  /*6340*/  HMMA.16816.F32.BF16 R36, R16.reuse, R40, R36 ;  /* 0x000000281024723c */ /* 0x040ff00000041824 */
[C---:B-1----:R-:W-:Y:S08]  /*6350*/  HMMA.16816.F32.BF16 R136, R16.reuse, R20, R136 ;  /* 0x000000141088723c */ /* 0x042ff00000041888 */
[C---:B------:R-:W-:Y:S01]  /*6360*/  HMMA.16816.F32.BF16 R132, R16.reuse, R22, R132 ;  /* 0x000000161084723c */ /* 0x040fe20000041884 */
[----:B------:R-:W1:Y:S07]  /*6370*/  LDSM.16.MT88.4 R20, [R245+0x1a000] ;  /* 0x01a00000f514783b */ /* 0x000e6e0000004200 */
[----:B------:R-:W-:Y:S08]  /*6380*/  HMMA.16816.F32.BF16 R40, R16, R42, R52 ;  /* 0x0000002a1028723c */ /* 0x000ff00000041834 */
[C---:B-1----:R-:W-:Y:S08]  /*6390*/  HMMA.16816.F32.BF16 R52, R128.reuse, R20, RZ ;  /* 0x000000148034723c */ /* 0x042ff000000418ff */
[----:B------:R-:W-:-:S12]  /*63a0*/  HMMA.16816.F32.BF16 R20, R128, R22, RZ ;  /* 0x000000168014723c */ /* 0x000fd800000418ff */
[C---:B------:R-:W-:Y:S08]  /*63b0*/  HMMA.16816.F32.BF16 R52, R16.reuse, R56, R52 ;  /* 0x000000381034723c */ /* 0x040ff00000041834 */
[----:B------:R-:W-:Y:S01]  /*63c0*/  HMMA.16816.F32.BF16 R56, R16, R58, R20 ;  /* 0x0000003a1038723c */ /* 0x000fe20000041814 */
[----:B------:R-:W-:Y:S02]  /*63d0*/  PRMT R20, R64, 0x7770, RZ ;  /* 0x0000777040147816 */ /* 0x000fe400000000ff */
[----:B------:R-:W1:Y:S02]  /*63e0*/  LDSM.16.MT88.4 R64, [R219+0x1a000] ;  /* 0x01a00000db40783b */ /* 0x000e640000004200 */
[----:B------:R-:W-:-:S02]  /*63f0*/  ISETP.LE.U32.AND P6, PT, R20, UR6, PT ;  /* 0x0000000614007c0c */ /* 0x000fc4000bfc3070 */
[----:B------:R-:W2:Y:S01]  /*6400*/  LDSM.16.MT88.4 R20, [R219+0x1a800] ;  /* 0x01a80000db14783b */ /* 0x000ea20000004200 */
[----:B-1----:R-:W-:Y:S01]  /*6410*/  HMMA.16816.F32.BF16 R60, R128, R64, RZ ;  /* 0x00000040803c723c */ /* 0x002fe200000418ff */
[----:B------:R-:W-:Y:S02]  /*6420*/  IMAD.MOV.U32 R64, RZ, RZ, R8 ;  /* 0x000000ffff407224 */ /* 0x000fe400078e0008 */
[----:B------:R-:W-:Y:S01]  /*6430*/  IMAD.MOV.U32 R65, RZ, RZ, R9 ;  /* 0x000000ffff417224 */ /* 0x000fe200078e0009 */
[----:B------:R-:W-:Y:S01]  /*6440*/  ISETP.LE.U32.AND P3, PT, R72, UR6, PT ;  /* 0x0000000648007c0c */ /* 0x000fe2000bf63070 */
[----:B------:R-:W-:Y:S02]  /*6450*/  @!P5 HFMA2.BF16_V2 R71, -RZ.H0_H0, RZ.H0_H0, -R228.H0_H0 ;  /* 0x200000ffff47d231 */ /* 0x000fe400003409e4 */
[----:B------:R-:W-:Y:S02]  /*6460*/  @!P4 HFMA2.BF16_V2 R70, -RZ.H0_H0, RZ.H0_H0, -R227.H0_H0 ;  /* 0x200000ffff46c231 */ /* 0x000fe400003409e3 */
[----:B------:R-:W-:-:S11]  /*6470*/  @!P1 HFMA2.BF16_V2 R68, -RZ.H0_H0, RZ.H0_H0, -R221.H0_H0 ;  /* 0x200000ffff449231 */ /* 0x000fd600003409dd */
[----:B--2---:R-:W-:Y:S01]  /*6480*/  HMMA.16816.F32.BF16 R60, R16, R20, R60 ;  /* 0x00000014103c723c */ /* 0x004fe2000004183c */
[----:B------:R-:W-:Y:S02]  /*6490*/  IMAD.MOV.U32 R20, RZ, RZ, R64 ;  /* 0x000000ffff147224 */ /* 0x000fe400078e0040 */
[----:B------:R-:W-:Y:S02]  /*64a0*/  @!P6 HFMA2.BF16_V2 R88, -RZ.H0_H0, RZ.H0_H0, -R216.H0_H0 ;  /* 0x200000ffff58e231 */ /* 0x000fe400003409d8 */
[----:B------:R-:W-:Y:S02]  /*64b0*/  IMAD.MOV.U32 R21, RZ, RZ, R65 ;  /* 0x000000ffff157224 */ /* 0x000fe400078e0041 */
[----:B------:R-:W-:Y:S02]  /*64c0*/  @P2 HFMA2.BF16_V2 R87, -RZ.H0_H0, RZ.H0_H0, -R215.H0_H0 ;  /* 0x200000ffff572231 */ /* 0x000fe400003409d7 */
[----:B------:R-:W-:Y:S01]  /*64d0*/  @P0 HFMA2.BF16_V2 R85, -RZ.H0_H0, RZ.H0_H0, -R210.H0_H0 ;  /* 0x200000ffff550231 */ /* 0x000fe200003409d2 */
[----:B------:R-:W-:Y:S01]  /*64e0*/  LOP3.LUT R126, R126, 0xffff, RZ, 0xc0, !PT ;  /* 0x0000ffff7e7e7812 */ /* 0x000fe200078ec0ff */
[----:B------:R-:W-:Y:S01]  /*64f0*/  HMMA.16816.F32.BF16 R64, R128, R66, RZ ;  /* 0x000000428040723c */ /* 0x000fe200000418ff */
[----:B------:R-:W-:Y:S01]  /*6500*/  LOP3.LUT R127, R127, 0xffff, RZ, 0xc0, !PT ;  /* 0x0000ffff7f7f7812 */ /* 0x000fe200078ec0ff */
[----:B------:R-:W-:Y:S01]  /*6510*/  USHF.L.U32 UR25, UR25, 0x3, URZ ;  /* 0x0000000319197899 */ /* 0x000fe200080006ff */
[----:B------:R-:W-:Y:S01]  /*6520*/  PRMT R246, R246, 0x7770, RZ ;  /* 0x00007770f6f67816 */ /* 0x000fe200000000ff */
[----:B------:R1:W5:Y:S01]  /*6530*/  LDL.LU.64 R8, [R1+0x48] ;  /* 0x0000480001087983 */ /* 0x0003620000300a00 */
[----:B------:R-:W-:Y:S01]  /*6540*/  @!P5 PRMT R228, R71, 0x5410, RZ ;  /* 0x0000541047e4d816 */ /* 0x000fe200000000ff */
[----:B------:R-:W-:Y:S01]  /*6550*/  @!P3 HFMA2.BF16_V2 R69, -RZ.H0_H0, RZ.H0_H0, -R222.H0_H0 ;  /* 0x200000ffff45b231 */ /* 0x000fe200003409de */
[----:B------:R-:W-:Y:S01]  /*6560*/  ISETP.GT.U32.AND P5, PT, R99, UR6, PT ;  /* 0x0000000663007c0c */ /* 0x000fe2000bfa4070 */
[----:B------:R-:W-:Y:S01]  /*6570*/  UMOV UR18, 0xffffffff ;  /* 0xffffffff00127882 */ /* 0x000fe20000000000 */
[----:B------:R-:W-:Y:S01]  /*6580*/  @!P4 PRMT R227, R70, 0x5410, RZ ;  /* 0x0000541046e3c816 */ /* 0x000fe200000000ff */
[----:B------:R-:W-:Y:S01]  /*6590*/  STG.E.U16 desc[UR28][R166.64], R228 ;  /* 0x000000e4a6007986 */ /* 0x000fe2000c10151c */
[----:B------:R-:W-:-:S02]  /*65a0*/  @!P3 PRMT R222, R69, 0x5410, RZ ;  /* 0x0000541045deb816 */ /* 0x000fc400000000ff */
[----:B------:R-:W-:Y:S01]  /*65b0*/  @!P1 PRMT R221, R68, 0x5410, RZ ;  /* 0x0000541044dd9816 */ /* 0x000fe200000000ff */
[----:B------:R-:W-:Y:S01]  /*65c0*/  STG.E.U16 desc[UR28][R166.64+0x2], R227 ;  /* 0x000002e3a6007986 */ /* 0x000fe2000c10151c */
[----:B------:R-:W-:Y:S02]  /*65d0*/  @!P6 PRMT R216, R88, 0x5410, RZ ;  /* 0x0000541058d8e816 */ /* 0x000fe400000000ff */
[----:B------:R-:W-:Y:S02]  /*65e0*/  ISETP.GT.U32.AND P3, PT, R91, UR6, PT ;  /* 0x000000065b007c0c */ /* 0x000fe4000bf64070 */
[----:B------:R-:W-:Y:S01]  /*65f0*/  ISETP.GT.U32.AND P1, PT, R89, UR6, PT ;  /* 0x0000000659007c0c */ /* 0x000fe2000bf24070 */
[----:B------:R-:W-:Y:S01]  /*6600*/  HMMA.16816.F32.BF16 R64, R16, R22, R64 ;  /* 0x000000161040723c */ /* 0x000fe20000041840 */
[----:B------:R-:W-:Y:S01]  /*6610*/  IMAD.MOV.U32 R22, RZ, RZ, R20 ;  /* 0x000000ffff167224 */ /* 0x000fe200078e0014 */
[----:B------:R-:W-:Y:S01]  /*6620*/  PRMT R20, R74, 0x7770, RZ ;  /* 0x000077704a147816 */ /* 0x000fe200000000ff */
[----:B------:R-:W-:Y:S01]  /*6630*/  IMAD.MOV.U32 R23, RZ, RZ, R21 ;  /* 0x000000ffff177224 */ /* 0x000fe200078e0015 */
[----:B------:R-:W2:Y:S01]  /*6640*/  LDSM.16.MT88.4 R72, [R0+0x1c000] ;  /* 0x01c000000048783b */ /* 0x000ea20000004200 */
[----:B------:R-:W-:Y:S01]  /*6650*/  ISETP.LE.U32.AND P6, PT, R90, UR6, PT ;  /* 0x000000065a007c0c */ /* 0x000fe2000bfc3070 */
[----:B------:R-:W-:Y:S01]  /*6660*/  @P5 HFMA2.BF16_V2 R86, -RZ.H0_H0, RZ.H0_H0, -R211.H0_H0 ;  /* 0x200000ffff565231 */ /* 0x000fe200003409d3 */
[----:B------:R-:W-:Y:S01]  /*6670*/  PRMT R99, R22, 0x7770, RZ ;  /* 0x0000777016637816 */ /* 0x000fe200000000ff */
[----:B------:R-:W3:Y:S01]  /*6680*/  LDSM.16.MT88.4 R88, [R245+0x1c000] ;  /* 0x01c00000f558783b */ /* 0x000ee20000004200 */
[----:B------:R-:W-:Y:S01]  /*6690*/  ISETP.LE.U32.AND P4, PT, R20, UR6, PT ;  /* 0x0000000614007c0c */ /* 0x000fe2000bf83070 */
[----:B------:R-:W-:Y:S01]  /*66a0*/  @P3 HFMA2.BF16_V2 R92, -RZ.H0_H0, RZ.H0_H0, -R197.H0_H0 ;  /* 0x200000ffff5c3231 */ /* 0x000fe200003409c5 */
[----:B------:R-:W-:Y:S01]  /*66b0*/  @P2 PRMT R215, R87, 0x5410, RZ ;  /* 0x0000541057d72816 */ /* 0x000fe200000000ff */
[----:B------:R-:W4:Y:S01]  /*66c0*/  LDSM.16.MT88.4 R20, [R0+0x1c800] ;  /* 0x01c800000014783b */ /* 0x000f220000004200 */
[----:B------:R-:W-:Y:S01]  /*66d0*/  @P0 PRMT R210, R85, 0x5410, RZ ;  /* 0x0000541055d20816 */ /* 0x000fe200000000ff */
[----:B------:R-:W-:Y:S01]  /*66e0*/  @P1 HFMA2.BF16_V2 R102, -RZ.H0_H0, RZ.H0_H0, -R196.H0_H0 ;  /* 0x200000ffff661231 */ /* 0x000fe200003409c4 */
[----:B------:R-:W-:-:S02]  /*66f0*/  @P5 PRMT R211, R86, 0x5410, RZ ;  /* 0x0000541056d35816 */ /* 0x000fc400000000ff */
[----:B------:R-:W-:Y:S01]  /*6700*/  ISETP.GT.U32.AND P2, PT, R98, UR6, PT ;  /* 0x0000000662007c0c */ /* 0x000fe2000bf44070 */
[----:B------:R-:W-:Y:S01]  /*6710*/  @!P6 HFMA2.BF16_V2 R84, -RZ.H0_H0, RZ.H0_H0, -R207.H0_H0 ;  /* 0x200000ffff54e231 */ /* 0x000fe200003409cf */
[----:B------:R-:W-:Y:S02]  /*6720*/  ISETP.LE.U32.AND P0, PT, R99, UR6, PT ;  /* 0x0000000663007c0c */ /* 0x000fe4000bf03070 */
[----:B------:R-:W-:Y:S01]  /*6730*/  ISETP.LE.U32.AND P5, PT, R96, UR6, PT ;  /* 0x0000000660007c0c */ /* 0x000fe2000bfa3070 */
[----:B------:R-:W-:Y:S01]  /*6740*/  @!P4 HFMA2.BF16_V2 R93, -RZ.H0_H0, RZ.H0_H0, -R198.H0_H0 ;  /* 0x200000ffff5dc231 */ /* 0x000fe200003409c6 */
[----:B------:R-:W-:Y:S02]  /*6750*/  @!P6 PRMT R207, R84, 0x5410, RZ ;  /* 0x0000541054cfe816 */ /* 0x000fe400000000ff */
[----:B------:R-:W-:Y:S02]  /*6760*/  ISETP.LE.U32.AND P6, PT, R97, UR6, PT ;  /* 0x0000000661007c0c */ /* 0x000fe4000bfc3070 */
[----:B------:R-:W1:Y:S01]  /*6770*/  LDSM.16.MT88.4 R96, [R219+0x1c000] ;  /* 0x01c00000db60783b */ /* 0x000e620000004200 */
[----:B------:R-:W-:-:S02]  /*6780*/  @!P4 PRMT R198, R93, 0x5410, RZ ;  /* 0x000054105dc6c816 */ /* 0x000fc400000000ff */
[----:B------:R-:W-:Y:S01]  /*6790*/  ISETP.GT.U32.AND P4, PT, R242, UR6, PT ;  /* 0x00000006f2007c0c */ /* 0x000fe2000bf84070 */
[----:B------:R-:W-:Y:S01]  /*67a0*/  FADD.FTZ R242, R107, R106 ;  /* 0x0000006a6bf27221 */ /* 0x000fe20000010000 */
[----:B------:R-:W-:Y:S01]  /*67b0*/  @P3 PRMT R197, R92, 0x5410, RZ ;  /* 0x000054105cc53816 */ /* 0x000fe200000000ff */
[----:B------:R-:W-:Y:S01]  /*67c0*/  @P2 HFMA2.BF16_V2 R101, -RZ.H0_H0, RZ.H0_H0, -R195.H0_H0 ;  /* 0x200000ffff652231 */ /* 0x000fe200003409c3 */
[----:B------:R-:W-:Y:S01]  /*67d0*/  ISETP.LE.U32.AND P3, PT, R241, UR6, PT ;  /* 0x00000006f1007c0c */ /* 0x000fe2000bf63070 */
[----:B------:R-:W-:Y:S01]  /*67e0*/  @!P5 HFMA2.BF16_V2 R94, -RZ.H0_H0, RZ.H0_H0, -R199.H0_H0 ;  /* 0x200000ffff5ed231 */ /* 0x000fe200003409c7 */
[----:B------:R-:W-:Y:S01]  /*67f0*/  @P1 PRMT R196, R102, 0x5410, RZ ;  /* 0x0000541066c41816 */ /* 0x000fe200000000ff */
[----:B------:R-:W-:Y:S01]  /*6800*/  FADD.FTZ R242, R120, R242 ;  /* 0x000000f278f27221 */ /* 0x000fe20000010000 */
[----:B------:R-:W-:Y:S01]  /*6810*/  @!P6 HFMA2.BF16_V2 R95, -RZ.H0_H0, RZ.H0_H0, -R200.H0_H0 ;  /* 0x200000ffff5fe231 */ /* 0x000fe200003409c8 */
[----:B------:R-:W-:Y:S01]  /*6820*/  @P2 PRMT R195, R101, 0x5410, RZ ;  /* 0x0000541065c32816 */ /* 0x000fe200000000ff */
[----:B------:R-:W-:Y:S01]  /*6830*/  @!P0 HFMA2.BF16_V2 R117, -RZ.H0_H0, RZ.H0_H0, -R190.H0_H0 ;  /* 0x200000ffff758231 */ /* 0x000fe200003409be */
[----:B------:R-:W-:Y:S01]  /*6840*/  @!P5 PRMT R199, R94, 0x5410, RZ ;  /* 0x000054105ec7d816 */ /* 0x000fe200000000ff */
[----:B------:R-:W-:Y:S01]  /*6850*/  FADD.FTZ R236, R236, R242 ;  /* 0x000000f2ecec7221 */ /* 0x000fe20000010000 */
[----:B------:R-:W-:Y:S01]  /*6860*/  @!P6 PRMT R200, R95, 0x5410, RZ ;  /* 0x000054105fc8e816 */ /* 0x000fe200000000ff */
[----:B--2---:R-:W-:Y:S01]  /*6870*/  HMMA.16816.F32.BF16 R68, R128, R72, RZ ;  /* 0x000000488044723c */ /* 0x004fe200000418ff */
[----:B------:R-:W-:Y:S01]  /*6880*/  ISETP.GT.U32.AND P5, PT, R243, UR6, PT ;  /* 0x00000006f3007c0c */ /* 0x000fe2000bfa4070 */
[----:B------:R-:W-:Y:S01]  /*6890*/  FADD.FTZ R243, R105, R104 ;  /* 0x0000006869f37221 */ /* 0x000fe20000010000 */
[----:B------:R-:W-:Y:S01]  /*68a0*/  ISETP.LE.U32.AND P2, PT, R121, UR6, PT ;  /* 0x0000000679007c0c */ /* 0x000fe2000bf43070 */
[----:B------:R-:W2:Y:S01]  /*68b0*/  LDSM.16.MT88.4 R104, [R0+0x1e000] ;  /* 0x01e000000068783b */ /* 0x000ea20000004200 */
[----:B------:R-:W-:-:S02]  /*68c0*/  @!P3 HFMA2.BF16_V2 R100, -RZ.H0_H0, RZ.H0_H0, -R194.H0_H0 ;  /* 0x200000ffff64b231 */ /* 0x000fc400003409c2 */
[----:B------:R-:W-:Y:S01]  /*68d0*/  FADD.FTZ R241, R103, R243 ;  /* 0x000000f367f17221 */ /* 0x000fe20000010000 */
[----:B------:R-:W-:Y:S01]  /*68e0*/  ISETP.LE.U32.AND P1, PT, R122, UR6, PT ;  /* 0x000000067a007c0c */ /* 0x000fe2000bf23070 */
[C---:B------:R-:W-:Y:S01]  /*68f0*/  HMMA.16816.F32.BF16 R72, R128.reuse, R74, RZ ;  /* 0x0000004a8048723c */ /* 0x040fe200000418ff */
[----:B------:R-:W-:Y:S01]  /*6900*/  ISETP.GT.U32.AND P6, PT, R244, UR6, PT ;  /* 0x00000006f4007c0c */ /* 0x000fe2000bfc4070 */
[----:B------:R-:W-:Y:S01]  /*6910*/  @P4 HFMA2.BF16_V2 R124, -RZ.H0_H0, RZ.H0_H0, -R188.H0_H0 ;  /* 0x200000ffff7c4231 */ /* 0x000fe200003409bc */
[----:B------:R-:W-:Y:S01]  /*6920*/  @!P3 PRMT R194, R100, 0x5410, RZ ;  /* 0x0000541064c2b816 */ /* 0x000fe200000000ff */
[----:B------:R-:W-:Y:S01]  /*6930*/  FADD.FTZ R235, R235, R241 ;  /* 0x000000f1ebeb7221 */ /* 0x000fe20000010000 */
[----:B------:R-:W-:Y:S01]  /*6940*/  @!P0 PRMT R190, R117, 0x5410, RZ ;  /* 0x0000541075be8816 */ /* 0x000fe200000000ff */
[----:B------:R-:W-:Y:S01]  /*6950*/  @P5 HFMA2.BF16_V2 R125, -RZ.H0_H0, RZ.H0_H0, -R187.H0_H0 ;  /* 0x200000ffff7d5231 */ /* 0x000fe200003409bb */
[----:B------:R-:W-:Y:S01]  /*6960*/  @P4 PRMT R188, R124, 0x5410, RZ ;  /* 0x000054107cbc4816 */ /* 0x000fe200000000ff */
[----:B---3--:R-:W-:Y:S01]  /*6970*/  HMMA.16816.F32.BF16 R84, R128, R88, RZ ;  /* 0x000000588054723c */ /* 0x008fe200000418ff */
[----:B------:R-:W-:Y:S01]  /*6980*/  @!P2 HFMA2.BF16_V2 R119, -RZ.H0_H0, RZ.H0_H0, -R192.H0_H0 ;  /* 0x200000ffff77a231 */ /* 0x000fe200003409c0 */
[----:B------:R-:W-:Y:S01]  /*6990*/  ISETP.LE.U32.AND P3, PT, R246, UR6, PT ;  /* 0x00000006f6007c0c */ /* 0x000fe2000bf63070 */
[----:B------:R-:W-:Y:S01]  /*69a0*/  FADD.FTZ R234, R234, R236 ;  /* 0x000000eceaea7221 */ /* 0x000fe20000010000 */
[----:B------:R-:W-:Y:S01]  /*69b0*/  @!P1 HFMA2.BF16_V2 R118, -RZ.H0_H0, RZ.H0_H0, -R191.H0_H0 ;  /* 0x200000ffff769231 */ /* 0x000fe200003409bf */
[----:B------:R-:W-:Y:S01]  /*69c0*/  @P5 PRMT R187, R125, 0x5410, RZ ;  /* 0x000054107dbb5816 */ /* 0x000fe200000000ff */
[----:B------:R-:W-:Y:S01]  /*69d0*/  @P6 HFMA2.BF16_V2 R116, -RZ.H0_H0, RZ.H0_H0, -R189.H0_H0 ;  /* 0x200000ffff746231 */ /* 0x000fe200003409bd */
[----:B------:R-:W-:Y:S01]  /*69e0*/  @!P2 PRMT R192, R119, 0x5410, RZ ;  /* 0x0000541077c0a816 */ /* 0x000fe200000000ff */
[C---:B----4-:R-:W-:Y:S01]  /*69f0*/  HMMA.16816.F32.BF16 R68, R16.reuse, R20, R68 ;  /* 0x000000141044723c */ /* 0x050fe20000041844 */
[----:B------:R-:W-:Y:S01]  /*6a00*/  ISETP.GT.U32.AND P2, PT, R123, UR6, PT ;  /* 0x000000067b007c0c */ /* 0x000fe2000bf44070 */
[----:B------:R-:W-:Y:S01]  /*6a10*/  FADD.FTZ R235, R232, R235 ;  /* 0x000000ebe8eb7221 */ /* 0x000fe20000010000 */
[----:B------:R-:W-:Y:S01]  /*6a20*/  LDSM.16.MT88.4 R120, [R245+0x1e000] ;  /* 0x01e00000f578783b */ /* 0x000fe20000004200 */
[----:B------:R-:W-:Y:S01]  /*6a30*/  @!P1 PRMT R191, R118, 0x5410, RZ ;  /* 0x0000541076bf9816 */ /* 0x000fe200000000ff */
[----:B------:R-:W-:Y:S01]  /*6a40*/  FADD.FTZ R234, R230, R234 ;  /* 0x000000eae6ea7221 */ /* 0x000fe20000010000 */
[----:B------:R-:W-:Y:S01]  /*6a50*/  @P6 PRMT R189, R116, 0x5410, RZ ;  /* 0x0000541074bd6816 */ /* 0x000fe200000000ff */
[----:B------:R-:W-:Y:S01]  /*6a60*/  @!P3 HFMA2.BF16_V2 R233, -RZ.H0_H0, RZ.H0_H0, -R180.H0_H0 ;  /* 0x200000ffffe9b231 */ /* 0x000fe200003409b4 */
[----:B------:R-:W-:Y:S01]  /*6a70*/  HMMA.16816.F32.BF16 R72, R16, R22, R72 ;  /* 0x000000161048723c */ /* 0x000fe20000041848 */
[----:B------:R-:W3:Y:S01]  /*6a80*/  LDSM.16.MT88.4 R20, [R245+0x1c800] ;  /* 0x01c80000f514783b */ /* 0x000ee20000004200 */
[----:B------:R-:W-:Y:S01]  /*6a90*/  ISETP.LE.U32.AND P6, PT, R126, UR6, PT ;  /* 0x000000067e007c0c */ /* 0x000fe2000bfc3070 */
[----:B------:R-:W-:Y:S01]  /*6aa0*/  FADD.FTZ R235, R229, R235 ;  /* 0x000000ebe5eb7221 */ /* 0x000fe20000010000 */
[----:B------:R-:W-:Y:S01]  /*6ab0*/  ISETP.LE.U32.AND P5, PT, R127, UR6, PT ;  /* 0x000000067f007c0c */ /* 0x000fe2000bfa3070 */
[----:B------:R-:W-:Y:S01]  /*6ac0*/  FADD.FTZ R234, R225, R234 ;  /* 0x000000eae1ea7221 */ /* 0x000fe20000010000 */
[----:B------:R-:W-:Y:S01]  /*6ad0*/  @!P3 PRMT R180, R233, 0x5410, RZ ;  /* 0x00005410e9b4b816 */ /* 0x000fe200000000ff */
[----:B------:R-:W-:Y:S01]  /*6ae0*/  IMAD.IADD R233, R35, 0x1, R0 ;  /* 0x0000000123e97824 */ /* 0x000fe200078e0200 */
[C---:B------:R-:W-:Y:S01]  /*6af0*/  HMMA.16816.F32.BF16 R88, R128.reuse, R90, RZ ;  /* 0x0000005a8058723c */ /* 0x040fe200000418ff */
[----:B------:R-:W-:Y:S01]  /*6b00*/  ISETP.GT.U32.AND P0, PT, R240, UR6, PT ;  /* 0x00000006f0007c0c */ /* 0x000fe2000bf04070 */
[----:B------:R-:W-:Y:S01]  /*6b10*/  FADD.FTZ R235, R224, R235 ;  /* 0x000000ebe0eb7221 */ /* 0x000fe20000010000 */
[----:B------:R-:W-:Y:S01]  /*6b20*/  ISETP.LE.U32.AND P3, PT, R237, UR6, PT ;  /* 0x00000006ed007c0c */ /* 0x000fe2000bf63070 */
[----:B------:R-:W-:Y:S01]  /*6b30*/  FADD.FTZ R234, R223, R234 ;  /* 0x000000eadfea7221 */ /* 0x000fe20000010000 */
[----:B------:R-:W-:Y:S01]  /*6b40*/  ISETP.LE.U32.AND P4, PT, R238, UR6, PT ;  /* 0x00000006ee007c0c */ /* 0x000fe2000bf83070 */
[----:B------:R-:W-:Y:S01]  /*6b50*/  FADD.FTZ R235, R220, R235 ;  /* 0x000000ebdceb7221 */ /* 0x000fe20000010000 */
[----:B------:R-:W-:Y:S01]  /*6b60*/  LOP3.LUT R226, R226, 0xffff, RZ, 0xc0, !PT ;  /* 0x0000ffffe2e27812 */ /* 0x000fe200078ec0ff */
[----:B-1----:R-:W-:Y:S01]  /*6b70*/  HMMA.16816.F32.BF16 R92, R128, R96, RZ ;  /* 0x00000060805c723c */ /* 0x002fe200000418ff */
[----:B------:R-:W-:Y:S01]  /*6b80*/  FADD.FTZ R234, R218, R234 ;  /* 0x000000eadaea7221 */ /* 0x000fe20000010000 */
[----:B------:R-:W-:Y:S01]  /*6b90*/  FADD.FTZ R235, R217, R235 ;  /* 0x000000ebd9eb7221 */ /* 0x000fe20000010000 */
[----:B------:R-:W-:Y:S01]  /*6ba0*/  @P2 HFMA2.BF16_V2 R33, -RZ.H0_H0, RZ.H0_H0, -R179.H0_H0 ;  /* 0x200000ffff212231 */ /* 0x000fe200003409b3 */
[----:B------:R-:W-:Y:S01]  /*6bb0*/  ISETP.GT.U32.AND P1, PT, R239, UR6, PT ;  /* 0x00000006ef007c0c */ /* 0x000fe2000bf24070 */
[----:B------:R-:W-:Y:S01]  /*6bc0*/  FADD.FTZ R234, R214, R234 ;  /* 0x000000ead6ea7221 */ /* 0x000fe20000010000 */
[----:B------:R-:W-:-:S02]  /*6bd0*/  @P0 HFMA2.BF16_V2 R31, -RZ.H0_H0, RZ.H0_H0, -R177.H0_H0 ;  /* 0x200000ffff1f0231 */ /* 0x000fc400003409b1 */
[----:B------:R-:W-:Y:S01]  /*6be0*/  FADD.FTZ R235, R212, R235 ;  /* 0x000000ebd4eb7221 */ /* 0x000fe20000010000 */
[C---:B------:R-:W-:Y:S01]  /*6bf0*/  HMMA.16816.F32.BF16 R96, R128.reuse, R98, RZ ;  /* 0x000000628060723c */ /* 0x040fe200000418ff */
[----:B------:R-:W-:Y:S02]  /*6c00*/  @!P3 HFMA2.BF16_V2 R26, -RZ.H0_H0, RZ.H0_H0, -R183.H0_H0 ;  /* 0x200000ffff1ab231 */ /* 0x000fe400003409b7 */
[----:B------:R-:W-:Y:S01]  /*6c10*/  FADD.FTZ R234, R213, R234 ;  /* 0x000000ead5ea7221 */ /* 0x000fe20000010000 */
[----:B------:R-:W-:Y:S01]  /*6c20*/  @P0 PRMT R177, R31, 0x5410, RZ ;  /* 0x000054101fb10816 */ /* 0x000fe200000000ff */
[----:B------:R-:W-:Y:S01]  /*6c30*/  @!P4 HFMA2.BF16_V2 R27, -RZ.H0_H0, RZ.H0_H0, -R186.H0_H0 ;  /* 0x200000ffff1bc231 */ /* 0x000fe200003409ba */
[----:B------:R-:W-:Y:S01]  /*6c40*/  ISETP.LE.U32.AND P0, PT, R226, UR6, PT ;  /* 0x00000006e2007c0c */ /* 0x000fe2000bf03070 */
[----:B------:R-:W-:Y:S01]  /*6c50*/  FADD.FTZ R235, R202, R235 ;  /* 0x000000ebcaeb7221 */ /* 0x000fe20000010000 */
[----:B------:R-:W-:Y:S01]  /*6c60*/  @P2 PRMT R179, R33, 0x5410, RZ ;  /* 0x0000541021b32816 */ /* 0x000fe200000000ff */
[----:B--2---:R-:W-:Y:S01]  /*6c70*/  HMMA.16816.F32.BF16 R100, R128, R104, RZ ;  /* 0x000000688064723c */ /* 0x004fe200000418ff */
[----:B------:R-:W-:Y:S01]  /*6c80*/  ISETP.LE.U32.AND P2, PT, R231, UR6, PT ;  /* 0x00000006e7007c0c */ /* 0x000fe2000bf43070 */
[----:B------:R-:W-:Y:S01]  /*6c90*/  FADD.FTZ R203, R203, R234 ;  /* 0x000000eacbcb7221 */ /* 0x000fe20000010000 */
[----:B------:R-:W-:Y:S01]  /*6ca0*/  @!P3 PRMT R183, R26, 0x5410, RZ ;  /* 0x000054101ab7b816 */ /* 0x000fe200000000ff */
[----:B------:R-:W-:-:S02]  /*6cb0*/  IMAD.U32 R26, RZ, RZ, UR25 ;  /* 0x00000019ff1a7e24 */ /* 0x000fc4000f8e00ff */
[----:B------:R-:W-:Y:S02]  /*6cc0*/  @!P6 HFMA2.BF16_V2 R30, -RZ.H0_H0, RZ.H0_H0, -R204.H0_H0 ;  /* 0x200000ffff1ee231 */ /* 0x000fe400003409cc */
[----:B------:R-:W-:Y:S01]  /*6cd0*/  FADD.FTZ R201, R201, R235 ;  /* 0x000000ebc9c97221 */ /* 0x000fe20000010000 */
[----:B------:R-:W-:Y:S01]  /*6ce0*/  @!P4 PRMT R186, R27, 0x5410, RZ ;  /* 0x000054101bbac816 */ /* 0x000fe200000000ff */
[----:B------:R-:W-:Y:S01]  /*6cf0*/  HMMA.16816.F32.BF16 R104, R128, R106, RZ ;  /* 0x0000006a8068723c */ /* 0x000fe200000418ff */
[----:B------:R-:W-:-:S04]  /*6d00*/  IMAD.WIDE R26, R26, 0x2, R166 ;  /* 0x000000021a1a7825 */ /* 0x000fc800078e02a6 */
[----:B------:R-:W-:Y:S01]  /*6d10*/  FADD.FTZ R203, R182, R203 ;  /* 0x000000cbb6cb7221 */ /* 0x000fe20000010000 */
[----:B------:R-:W-:Y:S02]  /*6d20*/  @!P0 HFMA2.BF16_V2 R25, -RZ.H0_H0, RZ.H0_H0, -R185.H0_H0 ;  /* 0x200000ffff198231 */ /* 0x000fe400003409b9 */
[----:B------:R-:W-:Y:S01]  /*6d30*/  FADD.FTZ R201, R181, R201 ;  /* 0x000000c9b5c97221 */ /* 0x000fe20000010000 */
[----:B------:R-:W-:Y:S01]  /*6d40*/  @!P5 HFMA2.BF16_V2 R29, -RZ.H0_H0, RZ.H0_H0, -R193.H0_H0 ;  /* 0x200000ffff1dd231 */ /* 0x000fe200003409c1 */
[----:B------:R-:W-:Y:S01]  /*6d50*/  @!P6 PRMT R204, R30, 0x5410, RZ ;  /* 0x000054101ecce816 */ /* 0x000fe200000000ff */
[----:B------:R-:W-:Y:S01]  /*6d60*/  FADD.FTZ R203, R176, R203 ;  /* 0x000000cbb0cb7221 */ /* 0x000fe20000010000 */
[----:B---3--:R-:W-:Y:S01]  /*6d70*/  HMMA.16816.F32.BF16 R84, R16, R20, R84 ;  /* 0x000000141054723c */ /* 0x008fe20000041854 */
[----:B------:R-:W-:Y:S01]  /*6d80*/  STG.E.U16 desc[UR28][R26.64], R222 ;  /* 0x000000de1a007986 */ /* 0x000fe2000c10151c */
[----:B------:R-:W-:Y:S01]  /*6d90*/  @!P0 PRMT R185, R25, 0x5410, RZ ;  /* 0x0000541019b98816 */ /* 0x000fe200000000ff */
[----:B------:R-:W-:Y:S01]  /*6da0*/  FADD.FTZ R201, R174, R201 ;  /* 0x000000c9aec97221 */ /* 0x000fe20000010000 */
[----:B------:R-:W-:Y:S01]  /*6db0*/  @!P5 PRMT R193, R29, 0x5410, RZ ;  /* 0x000054101dc1d816 */ /* 0x000fe200000000ff */
[----:B------:R-:W-:Y:S01]  /*6dc0*/  STG.E.U16 desc[UR28][R26.64+0x2], R221 ;  /* 0x000002dd1a007986 */ /* 0x000fe2000c10151c */
[----:B------:R-:W-:-:S02]  /*6dd0*/  @!P2 HFMA2.BF16_V2 R24, -RZ.H0_H0, RZ.H0_H0, -R184.H0_H0 ;  /* 0x200000ffff18a231 */ /* 0x000fc400003409b8 */
[----:B------:R-:W-:Y:S01]  /*6de0*/  FADD.FTZ R203, R175, R203 ;  /* 0x000000cbafcb7221 */ /* 0x000fe20000010000 */
[----:B------:R-:W-:Y:S01]  /*6df0*/  HMMA.16816.F32.BF16 R88, R16, R22, R88 ;  /* 0x000000161058723c */ /* 0x000fe20000041858 */
[----:B------:R-:W1:Y:S01]  /*6e00*/  LDSM.16.MT88.4 R20, [R219+0x1c800] ;  /* 0x01c80000db14783b */ /* 0x000e620000004200 */
[----:B------:R-:W-:Y:S02]  /*6e10*/  @P1 HFMA2.BF16_V2 R32, -RZ.H0_H0, RZ.H0_H0, -R178.H0_H0 ;  /* 0x200000ffff201231 */ /* 0x000fe400003409b2 */
[----:B------:R-:W-:Y:S01]  /*6e20*/  FADD.FTZ R201, R172, R201 ;  /* 0x000000c9acc97221 */ /* 0x000fe20000010000 */
[----:B------:R-:W-:Y:S01]  /*6e30*/  @!P2 PRMT R184, R24, 0x5410, RZ ;  /* 0x0000541018b8a816 */ /* 0x000fe200000000ff */
[----:B------:R-:W-:Y:S01]  /*6e40*/  STG.E.U16 desc[UR28][R166.64+0x10], R216 ;  /* 0x000010d8a6007986 */ /* 0x000fe2000c10151c */
[----:B------:R-:W-:Y:S01]  /*6e50*/  FADD.FTZ R234, R173, R203 ;  /* 0x000000cbadea7221 */ /* 0x000fe20000010000 */
[----:B------:R-:W-:Y:S01]  /*6e60*/  @P1 PRMT R178, R32, 0x5410, RZ ;  /* 0x0000541020b21816 */ /* 0x000fe200000000ff */
[----:B------:R-:W-:Y:S01]  /*6e70*/  HMMA.16816.F32.BF16 R116, R128, R120, RZ ;  /* 0x000000788074723c */ /* 0x000fe200000418ff */
[----:B------:R-:W-:Y:S01]  /*6e80*/  STG.E.U16 desc[UR28][R166.64+0x12], R215 ;  /* 0x000012d7a6007986 */ /* 0x000fe2000c10151c */
[----:B------:R-:W-:-:S03]  /*6e90*/  FADD.FTZ R231, R171, R201 ;  /* 0x000000c9abe77221 */ /* 0x000fc60000010000 */
[----:B------:R-:W-:Y:S03]  /*6ea0*/  STG.E.U16 desc[UR28][R26.64+0x12], R210 ;  /* 0x000012d21a007986 */ /* 0x000fe6000c10151c */
[----:B------:R-:W-:Y:S01]  /*6eb0*/  HMMA.16816.F32.BF16 R120, R128, R122, RZ ;  /* 0x0000007a8078723c */ /* 0x000fe200000418ff */
[----:B------:R-:W-:Y:S04]  /*6ec0*/  STG.E.U16 desc[UR28][R26.64+0x10], R211 ;  /* 0x000010d31a007986 */ /* 0x000fe8000c10151c */
[----:B------:R-:W-:Y:S04]  /*6ed0*/  STG.E.U16 desc[UR28][R166.64+0x20], R207 ;  /* 0x000020cfa6007986 */ /* 0x000fe8000c10151c */
[----:B------:R-:W-:Y:S04]  /*6ee0*/  STG.E.U16 desc[UR28][R166.64+0x22], R204 ;  /* 0x000022cca6007986 */ /* 0x000fe8000c10151c */
[----:B------:R-:W-:Y:S04]  /*6ef0*/  STG.E.U16 desc[UR28][R26.64+0x20], R200 ;  /* 0x000020c81a007986 */ /* 0x000fe8000c10151c */
[----:B------:R-:W-:Y:S04]  /*6f00*/  STG.E.U16 desc[UR28][R26.64+0x22], R199 ;  /* 0x000022c71a007986 */ /* 0x000fe8000c10151c */
[----:B------:R-:W-:Y:S01]  /*6f10*/  STG.E.U16 desc[UR28][R166.64+0x30], R198 ;  /* 0x000030c6a6007986 */ /* 0x000fe2000c10151c */
[C---:B-1----:R-:W-:Y:S03]  /*6f20*/  HMMA.16816.F32.BF16 R92, R16.reuse, R20, R92 ;  /* 0x00000014105c723c */ /* 0x042fe6000004185c */
[----:B------:R-:W-:Y:S04]  /*6f30*/  STG.E.U16 desc[UR28][R166.64+0x32], R197 ;  /* 0x000032c5a6007986 */ /* 0x000fe8000c10151c */
[----:B------:R-:W-:Y:S01]  /*6f40*/  STG.E.U16 desc[UR28][R26.64+0x30], R196 ;  /* 0x000030c41a007986 */ /* 0x000fe2000c10151c */
[C---:B------:R-:W-:Y:S03]  /*6f50*/  HMMA.16816.F32.BF16 R96, R16.reuse, R22, R96 ;  /* 0x000000161060723c */ /* 0x040fe60000041860 */
[----:B------:R-:W1:Y:S04]  /*6f60*/  LDSM.16.MT88.4 R20, [R0+0x1e800] ;  /* 0x01e800000014783b */ /* 0x000e680000004200 */
        /* <DEDUP_REMOVED lines=19> */
[----:B------:R-:W-:Y:S01]  /*70a0*/  STG.E.U16 desc[UR28][R26.64+0x72], R177 ;  /* 0x000072b11a007986 */ /* 0x000fe2000c10151c */
[C---:B-1----:R-:W-:Y:S08]  /*70b0*/  HMMA.16816.F32.BF16 R116, R16.reuse, R20, R116 ;  /* 0x000000141074723c */ /* 0x042ff00000041874 */
[----:B------:R-:W-:Y:S01]  /*70c0*/  HMMA.16816.F32.BF16 R120, R16, R22, R120 ;  /* 0x000000161078723c */ /* 0x000fe20000041878 */
[----:B------:R-:W1:Y:S07]  /*70d0*/  LDSM.16.MT88.4 R20, [R219+0x1e000] ;  /* 0x01e00000db14783b */ /* 0x000e6e0000004200 */
[C---:B-1----:R-:W-:Y:S08]  /*70e0*/  HMMA.16816.F32.BF16 R124, R128.reuse, R20, RZ ;  /* 0x00000014807c723c */ /* 0x042ff000000418ff */
[----:B------:R-:W-:Y:S01]  /*70f0*/  HMMA.16816.F32.BF16 R128, R128, R22, RZ ;  /* 0x000000168080723c */ /* 0x000fe200000418ff */
[----:B------:R-:W1:Y:S11]  /*7100*/  LDSM.16.MT88.4 R20, [R219+0x1e800] ;  /* 0x01e80000db14783b */ /* 0x000e760000004200 */
        /* <DEDUP_REMOVED lines=14> */
[----:B------:R-:W-:Y:S01]  /*71f0*/  HMMA.16816.F32.BF16 R88, R12, R22, R88 ;  /* 0x000000160c58723c */ /* 0x000fe20000041858 */
        /* <DEDUP_REMOVED lines=8> */
[----:B------:R-:W-:Y:S01]  /*7280*/  HMMA.16816.F32.BF16 R156, R12, R18, R156 ;  /* 0x000000120c9c723c */ /* 0x000fe2000004189c */
[----:B------:R-:W1:Y:S07]  /*7290*/  LDSM.16.MT88.4 R16, [R219+0x19000] ;  /* 0x01900000db10783b */ /* 0x000e6e0000004200 */
[C---:B--2---:R-:W-:Y:S08]  /*72a0*/  HMMA.16816.F32.BF16 R84, R4.reuse, R20, R84 ;  /* 0x000000140454723c */ /* 0x044ff00000041854 */
[----:B------:R-:W-:Y:S01]  /*72b0*/  HMMA.16816.F32.BF16 R88, R4, R22, R88 ;  /* 0x000000160458723c */ /* 0x000fe20000041858 */
[----:B------:R-:W2:Y:S07]  /*72c0*/  LDSM.16.MT88.4 R20, [R219+0x19800] ;  /* 0x01980000db14783b */ /* 0x000eae0000004200 */
[C---:B-1----:R-:W-:Y:S08]  /*72d0*/  HMMA.16816.F32.BF16 R136, R12.reuse, R16, R136 ;  /* 0x000000100c88723c */ /* 0x042ff00000041888 */
[----:B------:R-:W-:Y:S01]  /*72e0*/  HMMA.16816.F32.BF16 R132, R12, R18, R132 ;  /* 0x000000120c84723c */ /* 0x000fe20000041884 */
[----:B------:R-:W1:Y:S11]  /*72f0*/  LDSM.16.MT88.4 R16, [R0+0x1b000] ;  /* 0x01b000000010783b */ /* 0x000e760000004200 */
[C---:B--2---:R-:W-:Y:S08]  /*7300*/  HMMA.16816.F32.BF16 R136, R4.reuse, R20, R136 ;  /* 0x000000140488723c */ /* 0x044ff00000041888 */
[----:B------:R-:W-:Y:S01]  /*7310*/  HMMA.16816.F32.BF16 R132, R4, R22, R132 ;  /* 0x000000160484723c */ /* 0x000fe20000041884 */
[----:B------:R-:W-:Y:S07]  /*7320*/  LDSM.16.MT88.4 R20, [R219+0x1d800] ;  /* 0x01d80000db14783b */ /* 0x000fee0000004200 */
        /* <DEDUP_REMOVED lines=11> */
[----:B------:R-:W1:Y:S11]  /*73e0*/  LDSM.16.MT88.4 R16, [R0+0x1f000] ;  /* 0x01f000000010783b */ /* 0x000e760000004200 */
[C---:B------:R-:W-:Y:S08]  /*73f0*/  HMMA.16816.F32.BF16 R92, R4.reuse, R20, R92 ;  /* 0x00000014045c723c */ /* 0x040ff0000004185c */
[----:B------:R-:W-:Y:S08]  /*7400*/  HMMA.16816.F32.BF16 R96, R4, R22, R96 ;  /* 0x000000160460723c */ /* 0x000ff00000041860 */
[C---:B-1----:R-:W-:Y:S08]  /*7410*/  HMMA.16816.F32.BF16 R100, R12.reuse, R16, R100 ;  /* 0x000000100c64723c */ /* 0x042ff00000041864 */
[C---:B------:R-:W-:Y:S01]  /*7420*/  HMMA.16816.F32.BF16 R104, R12.reuse, R18, R104 ;  /* 0x000000120c68723c */ /* 0x040fe20000041868 */
[----:B------:R-:W1:Y:S07]  /*7430*/  LDSM.16.MT88.4 R16, [R219+0x1f000] ;  /* 0x01f00000db10783b */ /* 0x000e6e0000004200 */
        /* <DEDUP_REMOVED lines=20> */
[C---:B------:R-:W-:Y:S08]  /*7580*/  HMMA.16816.F32.BF16 R104, R4.reuse, R18, R104 ;  /* 0x000000120468723c */ /* 0x040ff00000041868 */
[C---:B-1----:R-:W-:Y:S08]  /*7590*/  HMMA.16816.F32.BF16 R124, R4.reuse, R12, R124 ;  /* 0x0000000c047c723c */ /* 0x042ff0000004187c */
[----:B------:R-:W-:Y:S01]  /*75a0*/  HMMA.16816.F32.BF16 R128, R4, R14, R128 ;  /* 0x0000000e0480723c */ /* 0x000fe20000041880 */
[----:B------:R-:W-:-:S05]  /*75b0*/  IADD3 R4, P0, PT, R166, -0x80, RZ ;  /* 0xffffff80a6047810 */ /* 0x000fca0007f1e0ff */
[----:B------:R1:W-:Y:S04]  /*75c0*/  STL [R1+0x3c], R4 ;  /* 0x00003c0401007387 */ /* 0x0003e80000100800 */
[----:B------:R2:W-:Y:S01]  /*75d0*/  STL [R1+0x44], R234 ;  /* 0x000044ea01007387 */ /* 0x0005e20000100800 */
[----:B-1----:R-:W-:-:S05]  /*75e0*/  IADD3.X R4, PT, PT, R167, -0x1, RZ, P0, !PT ;  /* 0xffffffffa7047810 */ /* 0x002fca00007fe4ff */
[----:B------:R2:W-:Y:S04]  /*75f0*/  STL [R1+0x38], R4 ;  /* 0x0000380401007387 */ /* 0x0005e80000100800 */
[----:B------:R2:W-:Y:S01]  /*7600*/  STL [R1+0x40], R231 ;  /* 0x000040e701007387 */ /* 0x0005e20000100800 */
[----:B------:R-:W-:Y:S05]  /*7610*/  BRA.U !UP1, `(.L_x_998) ;  /* 0x000000a109547547 */ /* 0x000fea000b800000 */
[----:B------:R-:W3:Y:S04]  /*7620*/  LDL R243, [R1+0x34] ;  /* 0x0000340001f37983 */ /* 0x000ee80000100800 */
[----:B------:R-:W4:Y:S04]  /*7630*/  LDL R247, [R1+0x30] ;  /* 0x0000300001f77983 */ /* 0x000f280000100800 */
[----:B------:R-:W4:Y:S01]  /*7640*/  LDL R244, [R1+0x24] ;  /* 0x0000240001f47983 */ /* 0x000f220000100800 */
[----:B------:R-:W-:Y:S01]  /*7650*/  UIADD3 UR25, UPT, UPT, UR24, -0x2, URZ ;  /* 0xfffffffe18197890 */ /* 0x000fe2000fffe0ff */
[----:B------:R-:W-:-:S04]  /*7660*/  DEPBAR.LE SB0, 0x0 ;  /* 0x000080000000791a */ /* 0x000fc80000000000 */
[----:B------:R-:W-:Y:S01]  /*7670*/  UIMAD.WIDE.U32 UR30, UR25, UR8, URZ ;  /* 0x00000008191e72a5 */ /* 0x000fe2000f8e00ff */
[----:B------:R-:W-:Y:S01]  /*7680*/  LOP3.LUT R32, R170, R169, RZ, 0xfc, !PT ;  /* 0x000000a9aa207212 */ /* 0x000fe200078efcff */
[----:B------:R-:W1:Y:S01]  /*7690*/  LDCU UR19, c[0x0][0x440] ;  /* 0x00008800ff1377ac */ /* 0x000e620008000800 */
[----:B------:R-:W-:Y:S02]  /*76a0*/  ISETP.NE.AND P4, PT, R168, RZ, PT ;  /* 0x000000ffa800720c */ /* 0x000fe40003f85270 */
[----:B------:R-:W-:Y:S01]  /*76b0*/  LEA R32, R32, UR5, 0x1 ;  /* 0x0000000520207c11 */ /* 0x000fe2000f8e08ff */
[----:B------:R-:W-:Y:S01]  /*76c0*/  USHF.L.U32 UR26, UR30, 0x6, URZ ;  /* 0x000000061e1a7899 */ /* 0x000fe200080006ff */
[----:B------:R-:W-:Y:S01]  /*76d0*/  IMAD.U32 R16, RZ, RZ, UR30 ;  /* 0x0000001eff107e24 */ /* 0x000fe2000f8e00ff */
[----:B------:R-:W-:Y:S01]  /*76e0*/  UIMAD UR25, UR25, UR9, UR31 ;  /* 0x00000009191972a4 */ /* 0x000fe2000f8e021f */
[----:B------:R-:W-:Y:S01]  /*76f0*/  IMAD.U32 R17, RZ, RZ, UR31 ;  /* 0x0000001fff117e24 */ /* 0x000fe2000f8e00ff */
[----:B------:R-:W-:Y:S01]  /*7700*/  ULEA UR26, UP0, UR8, UR26, 0x5 ;  /* 0x0000001a081a7291 */ /* 0x000fe2000f8028ff */
[----:B-----5:R-:W-:Y:S01]  /*7710*/  SEL R33, R8, 0xffffffe0, !P4 ;  /* 0xffffffe008217807 */ /* 0x020fe20006000000 */
[----:B------:R-:W-:Y:S01]  /*7720*/  USHF.L.U64.HI UR22, UR30, 0x6, UR25 ;  /* 0x000000061e167899 */ /* 0x000fe20008010219 */
[CC--:B------:R-:W-:Y:S01]  /*7730*/  LEA R14, P1, R16.reuse, R249.reuse, 0x7 ;  /* 0x000000f9100e7211 */ /* 0x0c0fe200078238ff */
[----:B------:R-:W-:Y:S01]  /*7740*/  IMAD.U32 R6, RZ, RZ, UR25 ;  /* 0x00000019ff067e24 */ /* 0x000fe2000f8e00ff */
[----:B------:R-:W-:Y:S01]  /*7750*/  UISETP.GE.U32.AND UP1, UPT, UR24, 0x3, UPT ;  /* 0x000000031800788c */ /* 0x000fe2000bf26070 */
[----:B------:R-:W-:Y:S01]  /*7760*/  IMAD.U32 R5, RZ, RZ, UR26 ;  /* 0x0000001aff057e24 */ /* 0x000fe2000f8e00ff */
[----:B------:R-:W-:Y:S01]  /*7770*/  ULEA.HI.X UR22, UR8, UR22, UR9, 0x5, UP0 ;  /* 0x0000001608167291 */ /* 0x000fe200080f2c09 */
[----:B------:R-:W-:Y:S01]  /*7780*/  IMAD.IADD R31, R33, 0x1, R32 ;  /* 0x00000001211f7824 */ /* 0x000fe200078e0220 */
[----:B------:R-:W-:Y:S01]  /*7790*/  LEA.HI.X R15, R16, R248, R6, 0x7, P1 ;  /* 0x000000f8100f7211 */ /* 0x000fe200008f3c06 */
[----:B------:R-:W-:Y:S01]  /*77a0*/  IMAD.IADD R29, R34, 0x1, R33 ;  /* 0x00000001221d7824 */ /* 0x000fe200078e0221 */
[----:B------:R-:W-:Y:S01]  /*77b0*/  BAR.SYNC.DEFER_BLOCKING 0x0 ;  /* 0x0000000000007b1d */ /* 0x000fe20000010000 */
[----:B-1----:R-:W-:Y:S01]  /*77c0*/  ISETP.GE.AND P3, PT, R205, UR19, PT ;  /* 0x00000013cd007c0c */ /* 0x002fe2000bf66270 */
[----:B--2---:R-:W-:Y:S01]  /*77d0*/  IMAD.U32 R4, RZ, RZ, UR22 ;  /* 0x00000016ff047e24 */ /* 0x004fe2000f8e00ff */
[----:B------:R-:W-:Y:S01]  /*77e0*/  LEA R12, P0, R5, R249, 0x1 ;  /* 0x000000f9050c7211 */ /* 0x000fe200078008ff */
[----:B------:R-:W-:-:S02]  /*77f0*/  IMAD.IADD R35, R35, 0x1, R32 ;  /* 0x0000000123237824 */ /* 0x000fc400078e0220 */
[----:B------:R-:W-:Y:S01]  /*7800*/  IMAD.IADD R30, R33, 0x1, R10 ;  /* 0x00000001211e7824 */ /* 0x000fe200078e020a */
[----:B------:R-:W-:Y:S01]  /*7810*/  LEA.HI.X R13, R5, R248, R4, 0x1, P0 ;  /* 0x000000f8050d7211 */ /* 0x000fe200000f0c04 */
[----:B------:R-:W-:-:S06]  /*7820*/  IMAD.IADD R204, R33, 0x1, R35 ;  /* 0x0000000121cc7824 */ /* 0x000fcc00078e0223 */
[----:B------:R-:W-:Y:S01]  /*7830*/  @!PT LDS RZ, [RZ] ;  /* 0x00000000fffff984 */ /* 0x000fe20000000800 */
[----:B------:R-:W-:Y:S01]  /*7840*/  @!PT LDS RZ, [RZ] ;  /* 0x00000000fffff984 */ /* 0x000fe20000000800 */
[----:B------:R-:W-:Y:S01]  /*7850*/  @!PT LDS RZ, [RZ] ;  /* 0x00000000fffff984 */ /* 0x000fe20000000800 */
[----:B------:R-:W-:Y:S04]  /*7860*/  @!P3 LDGSTS.E.BYPASS.LTC128B.128 [R252+0x18000], desc[UR28][R14.64] ;  /* 0x180000000efcbfae */ /* 0x000fe8000b981a1c */
[----:B------:R-:W-:Y:S01]  /*7870*/  @P3 STS.128 [R252+0x18000], RZ ;  /* 0x018000fffc003388 */ /* 0x000fe20000000c00 */
[----:B---3--:R-:W-:Y:S02]  /*7880*/  ISETP.GE.AND P2, PT, R243, UR19, PT ;  /* 0x00000013f3007c0c */ /* 0x008fe4000bf46270 */
        /* <DEDUP_REMOVED lines=39> */
[----:B------:R-:W1:Y:S04]  /*7b00*/  LDSM.16.M88.4 R4, [R34+0x10800] ;  /* 0x010800002204783b */ /* 0x000e680000000200 */
[----:B------:R-:W3:Y:S04]  /*7b10*/  LDSM.16.M88.4 R188, [R34+0x11000] ;  /* 0x0110000022bc783b */ /* 0x000ee80000000200 */
[----:B------:R-:W4:Y:S04]  /*7b20*/  LDSM.16.M88.4 R168, [R34+0x11800] ;  /* 0x0118000022a8783b */ /* 0x000f280000000200 */
[----:B------:R-:W-:Y:S04]  /*7b30*/  LDSM.16.M88.4 R172, [R31] ;  /* 0x000000001fac783b */ /* 0x000fe80000000200 */
[----:B------:R-:W4:Y:S04]  /*7b40*/  LDSM.16.M88.4 R24, [R29+0x10000] ;  /* 0x010000001d18783b */ /* 0x000f280000000200 */
[----:B------:R-:W4:Y:S04]  /*7b50*/  LDSM.16.M88.4 R212, [R29+0x10800] ;  /* 0x010800001dd4783b */ /* 0x000f280000000200 */
[----:B------:R-:W4:Y:S04]  /*7b60*/  LDSM.16.M88.4 R200, [R29+0x11000] ;  /* 0x011000001dc8783b */ /* 0x000f280000000200 */
[----:B------:R-:W-:Y:S04]  /*7b70*/  LDSM.16.M88.4 R176, [R35] ;  /* 0x0000000023b0783b */ /* 0x000fe80000000200 */
[----:B------:R-:W-:Y:S01]  /*7b80*/  LDSM.16.M88.4 R196, [R29+0x11800] ;  /* 0x011800001dc4783b */ /* 0x000fe20000000200 */
[C---:B--2---:R-:W-:Y:S03]  /*7b90*/  HMMA.16816.F32.BF16 R20, R180.reuse, R16, RZ ;  /* 0x00000010b414723c */ /* 0x044fe600000418ff */
[----:B------:R-:W0:Y:S05]  /*7ba0*/  LDGDEPBAR ;  /* 0x00000000000079af */ /* 0x000e2a0000000000 */
[C---:B------:R-:W-:Y:S08]  /*7bb0*/  HMMA.16816.F32.BF16 R16, R180.reuse, R18, RZ ;  /* 0x00000012b410723c */ /* 0x040ff000000418ff */
[C---:B-1----:R-:W-:Y:S08]  /*7bc0*/  HMMA.16816.F32.BF16 R12, R180.reuse, R4, RZ ;  /* 0x00000004b40c723c */ /* 0x042ff000000418ff */
[C---:B---3--:R-:W-:Y:S08]  /*7bd0*/  HMMA.16816.F32.BF16 R192, R180.reuse, R188, RZ ;  /* 0x000000bcb4c0723c */ /* 0x048ff000000418ff */
[C---:B------:R-:W-:Y:S08]  /*7be0*/  HMMA.16816.F32.BF16 R4, R180.reuse, R6, RZ ;  /* 0x00000006b404723c */ /* 0x040ff000000418ff */
[C---:B------:R-:W-:Y:S08]  /*7bf0*/  HMMA.16816.F32.BF16 R188, R180.reuse, R190, RZ ;  /* 0x000000beb4bc723c */ /* 0x040ff000000418ff */
        /* <DEDUP_REMOVED lines=11> */
[----:B------:R-:W-:Y:S07]  /*7cb0*/  LDSM.16.M88.4 R200, [R204] ;  /* 0x00000000ccc8783b */ /* 0x000fee0000000200 */
        /* <DEDUP_REMOVED lines=9> */
[----:B------:R-:W4:Y:S03]  /*7d50*/  LDSM.16.M88.4 R172, [R30+0x10000] ;  /* 0x010000001eac783b */ /* 0x000f260000000200 */
[C---:B---3--:R-:W-:Y:S08]  /*7d60*/  HMMA.16816.F32.BF16 R192, R176.reuse, R212, R192 ;  /* 0x000000d4b0c0723c */ /* 0x048ff000000418c0 */
[----:B------:R-:W-:Y:S01]  /*7d70*/  HMMA.16816.F32.BF16 R188, R176, R214, R188 ;  /* 0x000000d6b0bc723c */ /* 0x000fe200000418bc */
[----:B------:R-:W3:Y:S07]  /*7d80*/  LDSM.16.M88.4 R212, [R30+0x11800] ;  /* 0x011800001ed4783b */ /* 0x000eee0000000200 */
[C---:B-1----:R-:W-:Y:S08]  /*7d90*/  HMMA.16816.F32.BF16 R12, R200.reuse, R168, R12 ;  /* 0x000000a8c80c723c */ /* 0x042ff0000004180c */
[C---:B------:R-:W-:Y:S01]  /*7da0*/  HMMA.16816.F32.BF16 R4, R200.reuse, R170, R4 ;  /* 0x000000aac804723c */ /* 0x040fe20000041804 */
[----:B------:R-:W-:Y:S07]  /*7db0*/  LDSM.16.M88.4 R168, [R34+0x13000] ;  /* 0x0130000022a8783b */ /* 0x000fee0000000200 */
[C---:B--2---:R-:W-:Y:S08]  /*7dc0*/  HMMA.16816.F32.BF16 R192, R200.reuse, R24, R192 ;  /* 0x00000018c8c0723c */ /* 0x044ff000000418c0 */
[----:B------:R-:W-:Y:S01]  /*7dd0*/  HMMA.16816.F32.BF16 R188, R200, R26, R188 ;  /* 0x0000001ac8bc723c */ /* 0x000fe200000418bc */
[----:B------:R-:W1:Y:S07]  /*7de0*/  LDSM.16.M88.4 R24, [R32+0x4000] ;  /* 0x004000002018783b */ /* 0x000e6e0000000200 */
[C---:B----4-:R-:W-:Y:S08]  /*7df0*/  HMMA.16816.F32.BF16 R184, R176.reuse, R196, R184 ;  /* 0x000000c4b0b8723c */ /* 0x050ff000000418b8 */
[----:B------:R-:W-:Y:S01]  /*7e00*/  HMMA.16816.F32.BF16 R180, R176, R198, R180 ;  /* 0x000000c6b0b4723c */ /* 0x000fe200000418b4 */
[----:B------:R-:W2:Y:S04]  /*7e10*/  LDSM.16.M88.4 R196, [R34+0x12000] ;  /* 0x0120000022c4783b */ /* 0x000ea80000000200 */
[----:B------:R-:W4:Y:S03]  /*7e20*/  LDSM.16.M88.4 R176, [R34+0x12800] ;  /* 0x0128000022b0783b */ /* 0x000f260000000200 */
[C---:B------:R-:W-:Y:S08]  /*7e30*/  HMMA.16816.F32.BF16 R20, R200.reuse, R172, R20 ;  /* 0x000000acc814723c */ /* 0x040ff00000041814 */
        /* <DEDUP_REMOVED lines=57> */
[----:B------:R-:W-:Y:S03]  /*81d0*/  LDSM.16.M88.4 R176, [R29+0x14800] ;  /* 0x014800001db0783b */ /* 0x000fe60000000200 */
[C---:B---3--:R-:W-:Y:S08]  /*81e0*/  HMMA.16816.F32.BF16 R12, R200.reuse, R168, R12 ;  /* 0x000000a8c80c723c */ /* 0x048ff0000004180c */
[C---:B------:R-:W-:Y:S01]  /*81f0*/  HMMA.16816.F32.BF16 R4, R200.reuse, R170, R4 ;  /* 0x000000aac804723c */ /* 0x040fe20000041804 */
[----:B------:R-:W-:Y:S07]  /*8200*/  LDSM.16.M88.4 R168, [R29+0x15000] ;  /* 0x015000001da8783b */ /* 0x000fee0000000200 */
[C---:B----4-:R-:W-:Y:S08]  /*8210*/  HMMA.16816.F32.BF16 R192, R200.reuse, R24, R192 ;  /* 0x00000018c8c0723c */ /* 0x050ff000000418c0 */
[C---:B------:R-:W-:Y:S01]  /*8220*/  HMMA.16816.F32.BF16 R188, R200.reuse, R26, R188 ;  /* 0x0000001ac8bc723c */ /* 0x040fe200000418bc */
[----:B------:R-:W2:Y:S07]  /*8230*/  LDSM.16.M88.4 R24, [R31+0x8000] ;  /* 0x008000001f18783b */ /* 0x000eae0000000200 */
[C---:B------:R-:W-:Y:S08]  /*8240*/  HMMA.16816.F32.BF16 R20, R200.reuse, R172, R20 ;  /* 0x000000acc814723c */ /* 0x040ff00000041814 */
[C---:B------:R-:W-:Y:S01]  /*8250*/  HMMA.16816.F32.BF16 R16, R200.reuse, R174, R16 ;  /* 0x000000aec810723c */ /* 0x040fe20000041810 */
[----:B------:R-:W3:Y:S07]  /*8260*/  LDSM.16.M88.4 R172, [R29+0x15800] ;  /* 0x015800001dac783b */ /* 0x000eee0000000200 */
[C---:B-1----:R-:W-:Y:S08]  /*8270*/  HMMA.16816.F32.BF16 R184, R200.reuse, R212, R184 ;  /* 0x000000d4c8b8723c */ /* 0x042ff000000418b8 */
[----:B------:R-:W-:Y:S01]  /*8280*/  HMMA.16816.F32.BF16 R180, R200, R214, R180 ;  /* 0x000000d6c8b4723c */ /* 0x000fe200000418b4 */
[----:B------:R-:W-:Y:S04]  /*8290*/  LDSM.16.M88.4 R200, [R10+0x14800] ;  /* 0x014800000ac8783b */ /* 0x000fe80000000200 */
[----:B------:R-:W-:Y:S03]  /*82a0*/  LDSM.16.M88.4 R212, [R10+0x14000] ;  /* 0x014000000ad4783b */ /* 0x000fe60000000200 */
[C---:B--2---:R-:W-:Y:S08]  /*82b0*/  HMMA.16816.F32.BF16 R20, R24.reuse, R196, R20 ;  /* 0x000000c41814723c */ /* 0x044ff00000041814 */
[C---:B------:R-:W-:Y:S01]  /*82c0*/  HMMA.16816.F32.BF16 R16, R24.reuse, R198, R16 ;  /* 0x000000c61810723c */ /* 0x040fe20000041810 */
[----:B------:R-:W-:Y:S07]  /*82d0*/  LDSM.16.M88.4 R196, [R10+0x15000] ;  /* 0x015000000ac4783b */ /* 0x000fee0000000200 */
[C---:B------:R-:W-:Y:S08]  /*82e0*/  HMMA.16816.F32.BF16 R12, R24.reuse, R176, R12 ;  /* 0x000000b0180c723c */ /* 0x040ff0000004180c */
[C---:B------:R-:W-:Y:S01]  /*82f0*/  HMMA.16816.F32.BF16 R4, R24.reuse, R178, R4 ;  /* 0x000000b21804723c */ /* 0x040fe20000041804 */
[----:B------:R-:W-:Y:S07]  /*8300*/  LDSM.16.M88.4 R176, [R10+0x15800] ;  /* 0x015800000ab0783b */ /* 0x000fee0000000200 */
[C---:B------:R-:W-:Y:S08]  /*8310*/  HMMA.16816.F32.BF16 R192, R24.reuse, R168, R192 ;  /* 0x000000a818c0723c */ /* 0x040ff000000418c0 */
[C---:B------:R-:W-:Y:S01]  /*8320*/  HMMA.16816.F32.BF16 R188, R24.reuse, R170, R188 ;  /* 0x000000aa18bc723c */ /* 0x040fe200000418bc */
[----:B------:R-:W1:Y:S07]  /*8330*/  LDSM.16.M88.4 R168, [R35+0x8000] ;  /* 0x0080000023a8783b */ /* 0x000e6e0000000200 */
[C---:B---3--:R-:W-:Y:S08]  /*8340*/  HMMA.16816.F32.BF16 R184, R24.reuse, R172, R184 ;  /* 0x000000ac18b8723c */ /* 0x048ff000000418b8 */
[----:B------:R-:W-:Y:S01]  /*8350*/  HMMA.16816.F32.BF16 R180, R24, R174, R180 ;  /* 0x000000ae18b4723c */ /* 0x000fe200000418b4 */
[----:B------:R-:W-:Y:S04]  /*8360*/  LDSM.16.M88.4 R172, [R204+0x8000] ;  /* 0x00800000ccac783b */ /* 0x000fe80000000200 */
[----:B------:R-:W-:Y:S03]  /*8370*/  LDSM.16.M88.4 R24, [R30+0x14000] ;  /* 0x014000001e18783b */ /* 0x000fe60000000200 */
[C---:B-1----:R-:W-:Y:S08]  /*8380*/  HMMA.16816.F32.BF16 R12, R168.reuse, R200, R12 ;  /* 0x000000c8a80c723c */ /* 0x042ff0000004180c */
        /* <DEDUP_REMOVED lines=10> */
[----:B------:R-:W-:Y:S04]  /*8430*/  LDSM.16.M88.4 R212, [R32+0xc000] ;  /* 0x00c0000020d4783b */ /* 0x000fe80000000200 */
[----:B------:R-:W4:Y:S03]  /*8440*/  LDSM.16.M88.4 R168, [R34+0x16000] ;  /* 0x0160000022a8783b */ /* 0x000f260000000200 */
[C---:B-1----:R-:W-:Y:S08]  /*8450*/  HMMA.16816.F32.BF16 R12, R172.reuse, R200, R12 ;  /* 0x000000c8ac0c723c */ /* 0x042ff0000004180c */
[C---:B------:R-:W-:Y:S08]  /*8460*/  HMMA.16816.F32.BF16 R20, R172.reuse, R24, R20 ;  /* 0x00000018ac14723c */ /* 0x040ff00000041814 */
[C---:B------:R-:W-:Y:S01]  /*8470*/  HMMA.16816.F32.BF16 R16, R172.reuse, R26, R16 ;  /* 0x0000001aac10723c */ /* 0x040fe20000041810 */
[----:B------:R-:W1:Y:S07]  /*8480*/  LDSM.16.M88.4 R24, [R34+0x16800] ;  /* 0x016800002218783b */ /* 0x000e6e0000000200 */
[C---:B------:R-:W-:Y:S01]  /*8490*/  HMMA.16816.F32.BF16 R4, R172.reuse, R202, R4 ;  /* 0x000000caac04723c */ /* 0x040fe20000041804 */
[----:B------:R-:W1:Y:S07]  /*84a0*/  LDSM.16.M88.4 R200, [R34+0x17000] ;  /* 0x0170000022c8783b */ /* 0x000e6e0000000200 */
[C---:B--2---:R-:W-:Y:S08]  /*84b0*/  HMMA.16816.F32.BF16 R192, R172.reuse, R196, R192 ;  /* 0x000000c4acc0723c */ /* 0x044ff000000418c0 */
[C---:B------:R-:W-:Y:S01]  /*84c0*/  HMMA.16816.F32.BF16 R188, R172.reuse, R198, R188 ;  /* 0x000000c6acbc723c */ /* 0x040fe200000418bc */
[----:B------:R-:W-:Y:S07]  /*84d0*/  LDSM.16.M88.4 R196, [R34+0x17800] ;  /* 0x0178000022c4783b */ /* 0x000fee0000000200 */
[C---:B---3--:R-:W-:Y:S08]  /*84e0*/  HMMA.16816.F32.BF16 R184, R172.reuse, R176, R184 ;  /* 0x000000b0acb8723c */ /* 0x048ff000000418b8 */
[----:B------:R-:W-:Y:S01]  /*84f0*/  HMMA.16816.F32.BF16 R180, R172, R178, R180 ;  /* 0x000000b2acb4723c */ /* 0x000fe200000418b4 */
[----:B------:R-:W-:Y:S04]  /*8500*/  LDSM.16.M88.4 R176, [R31+0xc000] ;  /* 0x00c000001fb0783b */ /* 0x000fe80000000200 */
[----:B------:R-:W2:Y:S03]  /*8510*/  LDSM.16.M88.4 R172, [R29+0x16000] ;  /* 0x016000001dac783b */ /* 0x000ea60000000200 */
[C---:B----4-:R-:W-:Y:S08]  /*8520*/  HMMA.16816.F32.BF16 R20, R212.reuse, R168, R20 ;  /* 0x000000a8d414723c */ /* 0x050ff00000041814 */
[C---:B------:R-:W-:Y:S01]  /*8530*/  HMMA.16816.F32.BF16 R16, R212.reuse, R170, R16 ;  /* 0x000000aad410723c */ /* 0x040fe20000041810 */
[----:B------:R-:W3:Y:S07]  /*8540*/  LDSM.16.M88.4 R168, [R29+0x16800] ;  /* 0x016800001da8783b */ /* 0x000eee0000000200 */
[C---:B-1----:R-:W-:Y:S08]  /*8550*/  HMMA.16816.F32.BF16 R12, R212.reuse, R24, R12 ;  /* 0x00000018d40c723c */ /* 0x042ff0000004180c */
[C---:B------:R-:W-:Y:S01]  /*8560*/  HMMA.16816.F32.BF16 R4, R212.reuse, R26, R4 ;  /* 0x0000001ad404723c */ /* 0x040fe20000041804 */
[----:B------:R-:W1:Y:S07]  /*8570*/  LDSM.16.M88.4 R24, [R29+0x17000] ;  /* 0x017000001d18783b */ /* 0x000e6e0000000200 */
[----:B------:R-:W-:Y:S08]  /*8580*/  HMMA.16816.F32.BF16 R192, R212, R200, R192 ;  /* 0x000000c8d4c0723c */ /* 0x000ff000000418c0 */
[C---:B--2---:R-:W-:Y:S08]  /*8590*/  HMMA.16816.F32.BF16 R20, R176.reuse, R172, R20 ;  /* 0x000000acb014723c */ /* 0x044ff00000041814 */
[----:B------:R-:W-:Y:S01]  /*85a0*/  HMMA.16816.F32.BF16 R16, R176, R174, R16 ;  /* 0x000000aeb010723c */ /* 0x000fe20000041810 */
[----:B------:R-:W2:Y:S07]  /*85b0*/  LDSM.16.M88.4 R172, [R29+0x17800] ;  /* 0x017800001dac783b */ /* 0x000eae0000000200 */
[----:B------:R-:W-:Y:S01]  /*85c0*/  HMMA.16816.F32.BF16 R188, R212, R202, R188 ;  /* 0x000000cad4bc723c */ /* 0x000fe200000418bc */
[----:B------:R-:W-:Y:S07]  /*85d0*/  LDSM.16.M88.4 R200, [R35+0xc000] ;  /* 0x00c0000023c8783b */ /* 0x000fee0000000200 */
[C---:B---3--:R-:W-:Y:S08]  /*85e0*/  HMMA.16816.F32.BF16 R12, R176.reuse, R168, R12 ;  /* 0x000000a8b00c723c */ /* 0x048ff0000004180c */
[----:B------:R-:W-:Y:S01]  /*85f0*/  HMMA.16816.F32.BF16 R4, R176, R170, R4 ;  /* 0x000000aab004723c */ /* 0x000fe20000041804 */
[----:B------:R-:W3:Y:S07]  /*8600*/  LDSM.16.M88.4 R168, [R10+0x16800] ;  /* 0x016800000aa8783b */ /* 0x000eee0000000200 */
[C---:B------:R-:W-:Y:S08]  /*8610*/  HMMA.16816.F32.BF16 R184, R212.reuse, R196, R184 ;  /* 0x000000c4d4b8723c */ /* 0x040ff000000418b8 */
[----:B------:R-:W-:Y:S01]  /*8620*/  HMMA.16816.F32.BF16 R180, R212, R198, R180 ;  /* 0x000000c6d4b4723c */ /* 0x000fe200000418b4 */
[----:B------:R-:W4:Y:S07]  /*8630*/  LDSM.16.M88.4 R196, [R10+0x16000] ;  /* 0x016000000ac4783b */ /* 0x000f2e0000000200 */
[C---:B-1----:R-:W-:Y:S08]  /*8640*/  HMMA.16816.F32.BF16 R192, R176.reuse, R24, R192 ;  /* 0x00000018b0c0723c */ /* 0x042ff000000418c0 */
[C---:B------:R-:W-:Y:S01]  /*8650*/  HMMA.16816.F32.BF16 R188, R176.reuse, R26, R188 ;  /* 0x0000001ab0bc723c */ /* 0x040fe200000418bc */
[----:B------:R-:W1:Y:S07]  /*8660*/  LDSM.16.M88.4 R24, [R10+0x17000] ;  /* 0x017000000a18783b */ /* 0x000e6e0000000200 */
[C---:B--2---:R-:W-:Y:S08]  /*8670*/  HMMA.16816.F32.BF16 R184, R176.reuse, R172, R184 ;  /* 0x000000acb0b8723c */ /* 0x044ff000000418b8 */
[----:B------:R-:W-:Y:S01]  /*8680*/  HMMA.16816.F32.BF16 R180, R176, R174, R180 ;  /* 0x000000aeb0b4723c */ /* 0x000fe200000418b4 */
[----:B------:R2:W1:Y:S04]  /*8690*/  LDSM.16.M88.4 R172, [R10+0x17800] ;  /* 0x017800000aac783b */ /* 0x0004680000000200 */
[----:B------:R-:W-:Y:S03]  /*86a0*/  LDSM.16.M88.4 R176, [R204+0xc000] ;  /* 0x00c00000ccb0783b */ /* 0x000fe60000000200 */
[C---:B---3--:R-:W-:Y:S08]  /*86b0*/  HMMA.16816.F32.BF16 R12, R200.reuse, R168, R12 ;  /* 0x000000a8c80c723c */ /* 0x048ff0000004180c */
[C---:B------:R-:W-:Y:S01]  /*86c0*/  HMMA.16816.F32.BF16 R4, R200.reuse, R170, R4 ;  /* 0x000000aac804723c */ /* 0x040fe20000041804 */
[----:B------:R-:W3:Y:S07]  /*86d0*/  LDSM.16.M88.4 R168, [R30+0x16000] ;  /* 0x016000001ea8783b */ /* 0x000eee0000000200 */
[----:B----4-:R-:W-:Y:S01]  /*86e0*/  HMMA.16816.F32.BF16 R20, R200, R196, R20 ;  /* 0x000000c4c814723c */ /* 0x010fe20000041814 */
[----:B--2---:R-:W-:-:S04]  /*86f0*/  IMAD.U32 R10, RZ, RZ, UR24 ;  /* 0x00000018ff0a7e24 */ /* 0x004fc8000f8e00ff */
[----:B------:R-:W-:-:S03]  /*8700*/  IMAD R10, R10, 0x40, R9 ;  /* 0x000000400a0a7824 */ /* 0x000fc600078e0209 */
[----:B-1----:R-:W-:Y:S01]  /*8710*/  HMMA.16816.F32.BF16 R192, R200, R24, R192 ;  /* 0x00000018c8c0723c */ /* 0x002fe200000418c0 */
[C---:B------:R-:W-:Y:S02]  /*8720*/  VIADD R9, R10.reuse, 0xffffff80 ;  /* 0xffffff800a097836 */ /* 0x040fe40000000000 */
[----:B------:R-:W-:-:S03]  /*8730*/  VIADD R35, R10, 0xffffffb9 ;  /* 0xffffffb90a237836 */ /* 0x000fc60000000000 */
[C---:B------:R-:W-:Y:S02]  /*8740*/  ISETP.GE.AND P5, PT, R9.reuse, R28, PT ;  /* 0x0000001c0900720c */ /* 0x040fe40003fa6270 */
[----:B------:R-:W-:Y:S01]  /*8750*/  HMMA.16816.F32.BF16 R188, R200, R26, R188 ;  /* 0x0000001ac8bc723c */ /* 0x000fe200000418bc */
[----:B------:R-:W1:Y:S01]  /*8760*/  LDSM.16.M88.4 R24, [R30+0x16800] ;  /* 0x016800001e18783b */ /* 0x000e620000000200 */
[----:B------:R-:W-:-:S06]  /*8770*/  ISETP.GE.AND P4, PT, R9, R11, PT ;  /* 0x0000000b0900720c */ /* 0x000fcc0003f86270 */
[C---:B------:R-:W-:Y:S01]  /*8780*/  HMMA.16816.F32.BF16 R16, R200.reuse, R198, R16 ;  /* 0x000000c6c810723c */ /* 0x040fe20000041810 */
[----:B------:R-:W2:Y:S07]  /*8790*/  LDSM.16.M88.4 R196, [R30+0x17000] ;  /* 0x017000001ec4783b */ /* 0x000eae0000000200 */
[C---:B------:R-:W-:Y:S08]  /*87a0*/  HMMA.16816.F32.BF16 R184, R200.reuse, R172, R184 ;  /* 0x000000acc8b8723c */ /* 0x040ff000000418b8 */
[----:B------:R-:W-:Y:S01]  /*87b0*/  HMMA.16816.F32.BF16 R180, R200, R174, R180 ;  /* 0x000000aec8b4723c */ /* 0x000fe200000418b4 */
[----:B------:R4:W2:Y:S01]  /*87c0*/  LDSM.16.M88.4 R172, [R30+0x17800] ;  /* 0x017800001eac783b */ /* 0x0008a20000000200 */
[----:B------:R-:W-:-:S06]  /*87d0*/  DEPBAR.LE SB0, 0x0 ;  /* 0x000080000000791a */ /* 0x000fcc0000000000 */
[----:B---3--:R-:W-:Y:S01]  /*87e0*/  HMMA.16816.F32.BF16 R20, R176, R168, R20 ;  /* 0x000000a8b014723c */ /* 0x008fe20000041814 */
[C---:B------:R-:W-:Y:S02]  /*87f0*/  VIADD R169, R10.reuse, 0xffffffb0 ;  /* 0xffffffb00aa97836 */ /* 0x040fe40000000000 */
[----:B------:R-:W-:-:S05]  /*8800*/  VIADD R168, R10, 0xffffffb1 ;  /* 0xffffffb10aa87836 */ /* 0x000fca0000000000 */
[----:B------:R-:W-:Y:S01]  /*8810*/  HMMA.16816.F32.BF16 R16, R176, R170, R16 ;  /* 0x000000aab010723c */ /* 0x000fe20000041810 */
[C---:B------:R-:W-:Y:S02]  /*8820*/  VIADD R171, R10.reuse, 0xffffffa8 ;  /* 0xffffffa80aab7836 */ /* 0x040fe40000000000 */
[----:B------:R-:W-:-:S05]  /*8830*/  VIADD R170, R10, 0xffffffa9 ;  /* 0xffffffa90aaa7836 */ /* 0x000fca0000000000 */
[C---:B-1----:R-:W-:Y:S01]  /*8840*/  HMMA.16816.F32.BF16 R12, R176.reuse, R24, R12 ;  /* 0x00000018b00c723c */ /* 0x042fe2000004180c */
[----:B------:R-:W-:Y:S02]  /*8850*/  VIADD R24, R10, 0xffffff81 ;  /* 0xffffff810a187836 */ /* 0x000fe40000000000 */
[----:B------:R-:W-:Y:S01]  /*8860*/  FSEL R9, R20, -INF , !P5 ;  /* 0xff80000014097808 */ /* 0x000fe20006800000 */
[----:B------:R-:W-:Y:S02]  /*8870*/  VIADD R20, R10, 0xffffff88 ;  /* 0xffffff880a147836 */ /* 0x000fe40000000000 */
[----:B------:R-:W-:Y:S01]  /*8880*/  ISETP.GE.AND P6, PT, R24, R28, PT ;  /* 0x0000001c1800720c */ /* 0x000fe20003fc6270 */
[----:B----4-:R-:W-:Y:S01]  /*8890*/  VIADD R30, R10, 0xffffffb8 ;  /* 0xffffffb80a1e7836 */ /* 0x010fe20000000000 */
[----:B------:R-:W-:Y:S01]  /*88a0*/  HMMA.16816.F32.BF16 R4, R176, R26, R4 ;  /* 0x0000001ab004723c */ /* 0x000fe20000041804 */
[----:B------:R-:W-:Y:S01]  /*88b0*/  BAR.SYNC.DEFER_BLOCKING 0x0 ;  /* 0x0000000000007b1d */ /* 0x000fe20000010000 */
[----:B------:R-:W-:Y:S01]  /*88c0*/  ISETP.GE.AND P5, PT, R24, R11, PT ;  /* 0x0000000b1800720c */ /* 0x000fe20003fa6270 */
[----:B------:R-:W-:Y:S01]  /*88d0*/  VIADD R24, R10, 0xffffff89 ;  /* 0xffffff890a187836 */ /* 0x000fe20000000000 */
[----:B------:R-:W-:-:S02]  /*88e0*/  FSEL R26, R22, -INF , !P4 ;  /* 0xff800000161a7808 */ /* 0x000fc40006000000 */
[CC--:B------:R-:W-:Y:S02]  /*88f0*/  ISETP.GE.AND P4, PT, R20.reuse, R28.reuse, PT ;  /* 0x0000001c1400720c */ /* 0x0c0fe40003f86270 */
[----:B------:R-:W-:Y:S01]  /*8900*/  FSEL R27, R21, -INF , !P6 ;  /* 0xff800000151b7808 */ /* 0x000fe20007000000 */
[C---:B--2---:R-:W-:Y:S01]  /*8910*/  HMMA.16816.F32.BF16 R192, R176.reuse, R196, R192 ;  /* 0x000000c4b0c0723c */ /* 0x044fe200000418c0 */
[----:B------:R-:W-:Y:S02]  /*8920*/  FSEL R25, R23, -INF , !P5 ;  /* 0xff80000017197808 */ /* 0x000fe40006800000 */
[-C--:B------:R-:W-:Y:S01]  /*8930*/  ISETP.GE.AND P6, PT, R20, R11.reuse, PT ;  /* 0x0000000b1400720c */ /* 0x080fe20003fc6270 */
[----:B------:R-:W-:Y:S01]  /*8940*/  VIADD R20, R10, 0xffffff91 ;  /* 0xffffff910a147836 */ /* 0x000fe20000000000 */
[----:B------:R-:W-:Y:S02]  /*8950*/  ISETP.GE.AND P5, PT, R24, R28, PT ;  /* 0x0000001c1800720c */ /* 0x000fe40003fa6270 */
[----:B------:R-:W-:Y:S01]  /*8960*/  FSEL R23, R16, -INF , !P4 ;  /* 0xff80000010177808 */ /* 0x000fe20006000000 */
[----:B------:R-:W-:Y:S01]  /*8970*/  VIADD R16, R10, 0xffffff90 ;  /* 0xffffff900a107836 */ /* 0x000fe20000000000 */
[-C--:B------:R-:W-:Y:S01]  /*8980*/  ISETP.GE.AND P4, PT, R24, R11.reuse, PT ;  /* 0x0000000b1800720c */ /* 0x080fe20003f86270 */
[----:B------:R-:W-:Y:S01]  /*8990*/  HMMA.16816.F32.BF16 R180, R176, R174, R180 ;  /* 0x000000aeb0b4723c */ /* 0x000fe200000418b4 */
[----:B------:R-:W-:Y:S01]  /*89a0*/  FSEL R24, R17, -INF , !P5 ;  /* 0xff80000011187808 */ /* 0x000fe20006800000 */
[C---:B------:R-:W-:Y:S01]  /*89b0*/  VIADD R175, R10.reuse, 0xffffff98 ;  /* 0xffffff980aaf7836 */ /* 0x040fe20000000000 */
[----:B------:R-:W-:Y:S01]  /*89c0*/  FSEL R17, R19, -INF , !P4 ;  /* 0xff80000013117808 */ /* 0x000fe20006000000 */
[----:B------:R-:W-:Y:S01]  /*89d0*/  VIADD R174, R10, 0xffffff99 ;  /* 0xffffff990aae7836 */ /* 0x000fe20000000000 */
[----:B------:R-:W-:-:S02]  /*89e0*/  ISETP.GE.AND P5, PT, R16, R11, PT ;  /* 0x0000000b1000720c */ /* 0x000fc40003fa6270 */
[-C--:B------:R-:W-:Y:S01]  /*89f0*/  ISETP.GE.AND P4, PT, R20, R28.reuse, PT ;  /* 0x0000001c1400720c */ /* 0x080fe20003f86270 */
[C---:B------:R-:W-:Y:S01]  /*8a00*/  HMMA.16816.F32.BF16 R188, R176.reuse, R198, R188 ;  /* 0x000000c6b0bc723c */ /* 0x040fe200000418bc */
[----:B------:R-:W-:Y:S02]  /*8a10*/  FSEL R21, R18, -INF , !P6 ;  /* 0xff80000012157808 */ /* 0x000fe40007000000 */
[-C--:B------:R-:W-:Y:S02]  /*8a20*/  ISETP.GE.AND P6, PT, R16, R28.reuse, PT ;  /* 0x0000001c1000720c */ /* 0x080fe40003fc6270 */
[----:B------:R-:W-:Y:S02]  /*8a30*/  FSEL R16, R14, -INF , !P5 ;  /* 0xff8000000e107808 */ /* 0x000fe40006800000 */
[----:B------:R-:W-:Y:S01]  /*8a40*/  FSEL R22, R13, -INF , !P4 ;  /* 0xff8000000d167808 */ /* 0x000fe20006000000 */
[----:B------:R-:W-:Y:S01]  /*8a50*/  HMMA.16816.F32.BF16 R184, R176, R172, R184 ;  /* 0x000000acb0b8723c */ /* 0x000fe200000418b8 */
[C---:B------:R-:W-:Y:S01]  /*8a60*/  VIADD R173, R10.reuse, 0xffffffa0 ;  /* 0xffffffa00aad7836 */ /* 0x040fe20000000000 */
[-C--:B------:R-:W-:Y:S01]  /*8a70*/  ISETP.GE.AND P5, PT, R175, R28.reuse, PT ;  /* 0x0000001caf00720c */ /* 0x080fe20003fa6270 */
[----:B------:R-:W-:Y:S01]  /*8a80*/  VIADD R172, R10, 0xffffffa1 ;  /* 0xffffffa10aac7836 */ /* 0x000fe20000000000 */
[----:B------:R-:W-:-:S02]  /*8a90*/  ISETP.GE.AND P4, PT, R174, R28, PT ;  /* 0x0000001cae00720c */ /* 0x000fc40003f86270 */
[----:B------:R-:W-:Y:S02]  /*8aa0*/  FMNMX3.FTZ R10, R3, R9, R27, !PT ;  /* 0x00000009030a7276 */ /* 0x000fe4000781001b */
[----:B------:R-:W-:Y:S02]  /*8ab0*/  FSEL R18, R12, -INF , !P6 ;  /* 0xff8000000c127808 */ /* 0x000fe40007000000 */
[----:B------:R-:W-:Y:S02]  /*8ac0*/  ISETP.GE.AND P6, PT, R20, R11, PT ;  /* 0x0000000b1400720c */ /* 0x000fe40003fc6270 */
[----:B------:R-:W-:Y:S02]  /*8ad0*/  FSEL R20, R4, -INF , !P5 ;  /* 0xff80000004147808 */ /* 0x000fe40006800000 */
[----:B------:R-:W-:Y:S02]  /*8ae0*/  FSEL R19, R5, -INF , !P4 ;  /* 0xff80000005137808 */ /* 0x000fe40006000000 */
[----:B------:R-:W-:-:S02]  /*8af0*/  FMNMX3.FTZ R10, R10, R23, R24, !PT ;  /* 0x000000170a0a7276 */ /* 0x000fc40007810018 */
        /* <DEDUP_REMOVED lines=9> */
[----:B------:R-:W-:Y:S02]  /*8b90*/  FSEL R13, R189, -INF , !P4 ;  /* 0xff800000bd0d7808 */ /* 0x000fe40006000000 */
[-C--:B------:R-:W-:Y:S02]  /*8ba0*/  ISETP.GE.AND P5, PT, R169, R28.reuse, PT ;  /* 0x0000001ca900720c */ /* 0x080fe40003fa6270 */
[----:B------:R-:W-:-:S02]  /*8bb0*/  ISETP.GE.AND P4, PT, R168, R28, PT ;  /* 0x0000001ca800720c */ /* 0x000fc40003f86270 */
[----:B------:R-:W-:Y:S02]  /*8bc0*/  FMNMX3.FTZ R10, R10, R4, R5, !PT ;  /* 0x000000040a0a7276 */ /* 0x000fe40007810005 */
[----:B------:R-:W-:Y:S02]  /*8bd0*/  FSEL R197, R184, -INF , !P5 ;  /* 0xff800000b8c57808 */ /* 0x000fe40006800000 */
        /* <DEDUP_REMOVED lines=67> */
.L_x_999:
[----:B------:R-:W2:Y:S04]  /*9010*/  LDL.64 R242, [R1+0x10] ;  /* 0x0000100001f27983 */ /* 0x000ea80000100a00 */
[----:B------:R-:W3:Y:S04]  /*9020*/  LDL.64 R246, [R1+0x28] ;  /* 0x0000280001f67983 */ /* 0x000ee80000100a00 */
[----:B------:R-:W4:Y:S04]  /*9030*/  LDL.64 R244, [R1] ;  /* 0x0000000001f47983 */ /* 0x000f280000100a00 */
[----:B------:R-:W5:Y:S04]  /*9040*/  LDL.64 R218, [R1+0x8] ;  /* 0x0000080001da7983 */ /* 0x000f680000100a00 */
[----:B------:R-:W1:Y:S01]  /*9050*/  SHFL.BFLY PT, R10, R175, 0x2, 0x1f ;  /* 0x0c401f00af0a7f89 */ /* 0x000e6200000e0000 */
[----:B------:R-:W-:-:S02]  /*9060*/  FSEL R198, R15, -INF , !P6 ;  /* 0xff8000000fc67808 */ /* 0x000fc40007000000 */
[-C--:B------:R-:W-:Y:S02]  /*9070*/  ISETP.GE.AND P6, PT, R173, R11.reuse, PT ;  /* 0x0000000bad00720c */ /* 0x080fe40003fc6270 */
[----:B------:R-:W-:Y:S02]  /*9080*/  FMNMX3.FTZ R173, R2, R26, R25, !PT ;  /* 0x0000001a02ad7276 */ /* 0x000fe40007810019 */
[----:B------:R-:W-:Y:S02]  /*9090*/  ISETP.GE.AND P4, PT, R174, R11, PT ;  /* 0x0000000bae00720c */ /* 0x000fe40003f86270 */
[----:B------:R-:W-:Y:S02]  /*90a0*/  FMNMX3.FTZ R173, R173, R21, R17, !PT ;  /* 0x00000015adad7276 */ /* 0x000fe40007810011 */
[----:B------:R-:W-:Y:S02]  /*90b0*/  FSEL R192, R6, -INF , !P5 ;  /* 0xff80000006c07808 */ /* 0x000fe40006800000 */
[----:B------:R-:W-:-:S02]  /*90c0*/  ISETP.GE.AND P5, PT, R172, R11, PT ;  /* 0x0000000bac00720c */ /* 0x000fc40003fa6270 */
[----:B------:R-:W-:Y:S02]  /*90d0*/  FSEL R184, R7, -INF , !P4 ;  /* 0xff80000007b87808 */ /* 0x000fe40006000000 */
[----:B------:R-:W-:Y:S02]  /*90e0*/  FMNMX3.FTZ R174, R173, R16, R198, !PT ;  /* 0x00000010adae7276 */ /* 0x000fe400078100c6 */
[-C--:B------:R-:W-:Y:S02]  /*90f0*/  ISETP.GE.AND P4, PT, R171, R11.reuse, PT ;  /* 0x0000000bab00720c */ /* 0x080fe40003f86270 */
[----:B------:R-:W-:Y:S02]  /*9100*/  FSEL R207, R194, -INF , !P6 ;  /* 0xff800000c2cf7808 */ /* 0x000fe40007000000 */
[----:B------:R-:W-:Y:S02]  /*9110*/  ISETP.GE.AND P6, PT, R170, R11, PT ;  /* 0x0000000baa00720c */ /* 0x000fe40003fc6270 */
[----:B------:R-:W-:-:S02]  /*9120*/  FSEL R213, R195, -INF , !P5 ;  /* 0xff800000c3d57808 */ /* 0x000fc40006800000 */
[----:B------:R-:W-:Y:S01]  /*9130*/  FMNMX3.FTZ R174, R174, R192, R184, !PT ;  /* 0x000000c0aeae7276 */ /* 0x000fe200078100b8 */
[----:B------:R-:W-:Y:S01]  /*9140*/  UIADD3 UR19, UPT, UPT, UR23, -0x2, URZ ;  /* 0xfffffffe17137890 */ /* 0x000fe2000fffe0ff */
[-C--:B------:R-:W-:Y:S01]  /*9150*/  ISETP.GE.AND P5, PT, R169, R11.reuse, PT ;  /* 0x0000000ba900720c */ /* 0x080fe20003fa6270 */
[----:B------:R-:W-:Y:S01]  /*9160*/  IMAD.U32 R173, RZ, RZ, UR35 ;  /* 0x00000023ffad7e24 */ /* 0x000fe2000f8e00ff */
[----:B------:R-:W-:Y:S02]  /*9170*/  FSEL R215, R190, -INF , !P4 ;  /* 0xff800000bed77808 */ /* 0x000fe40006000000 */
[----:B------:R-:W-:Y:S02]  /*9180*/  ISETP.GE.AND P4, PT, R168, R11, PT ;  /* 0x0000000ba800720c */ /* 0x000fe40003f86270 */
[----:B------:R-:W-:Y:S02]  /*9190*/  FSEL R214, R191, -INF , !P6 ;  /* 0xff800000bfd67808 */ /* 0x000fe40007000000 */
[----:B------:R-:W-:-:S02]  /*91a0*/  FMNMX3.FTZ R174, R174, R207, R213, !PT ;  /* 0x000000cfaeae7276 */ /* 0x000fc400078100d5 */
[----:B-1----:R-:W-:Y:S02]  /*91b0*/  FMNMX.FTZ R10, R175, R10, !PT ;  /* 0x0000000aaf0a7209 */ /* 0x002fe40007810000 */
[----:B------:R-:W-:Y:S02]  /*91c0*/  FSEL R230, R186, -INF , !P5 ;  /* 0xff800000bae67808 */ /* 0x000fe40006800000 */
[-C--:B------:R-:W-:Y:S01]  /*91d0*/  ISETP.GE.AND P6, PT, R30, R11.reuse, PT ;  /* 0x0000000b1e00720c */ /* 0x080fe20003fc6270 */
[----:B------:R-:W1:Y:S01]  /*91e0*/  SHFL.BFLY PT, R175, R10, 0x1, 0x1f ;  /* 0x0c201f000aaf7f89 */ /* 0x000e6200000e0000 */
[----:B------:R-:W-:Y:S02]  /*91f0*/  ISETP.GE.AND P5, PT, R35, R11, PT ;  /* 0x0000000b2300720c */ /* 0x000fe40003fa6270 */
[----:B------:R-:W-:Y:S02]  /*9200*/  FSEL R226, R187, -INF , !P4 ;  /* 0xff800000bbe27808 */ /* 0x000fe40006000000 */
[----:B------:R-:W-:-:S02]  /*9210*/  FMNMX3.FTZ R174, R174, R215, R214, !PT ;  /* 0x000000d7aeae7276 */ /* 0x000fc400078100d6 */
[----:B------:R-:W-:Y:S02]  /*9220*/  FSEL R222, R182, -INF , !P6 ;  /* 0xff800000b6de7808 */ /* 0x000fe40007000000 */
[----:B------:R-:W-:Y:S02]  /*9230*/  FSEL R221, R183, -INF , !P5 ;  /* 0xff800000b7dd7808 */ /* 0x000fe40006800000 */
[----:B------:R-:W-:-:S04]  /*9240*/  FMNMX3.FTZ R174, R174, R230, R226, !PT ;  /* 0x000000e6aeae7276 */ /* 0x000fc800078100e2 */
[----:B------:R-:W-:Y:S01]  /*9250*/  FMNMX3.FTZ R178, R174, R222, R221, !PT ;  /* 0x000000deaeb27276 */ /* 0x000fe200078100dd */
[----:B------:R-:W-:Y:S01]  /*9260*/  UIADD3 UR22, UPT, UPT, UR35, 0x32370b8f, URZ ;  /* 0x32370b8f23167890 */ /* 0x000fe2000fffe0ff */
[----:B-1----:R-:W-:-:S04]  /*9270*/  FMNMX.FTZ R10, R10, R175, !PT ;  /* 0x000000af0a0a7209 */ /* 0x002fc80007810000 */
[C---:B------:R-:W-:Y:S01]  /*9280*/  FSETP.NEU.FTZ.AND P6, PT, R10.reuse, -INF , PT ;  /* 0xff8000000a00780b */ /* 0x040fe20003fdd000 */
[----:B------:R-:W-:Y:S01]  /*9290*/  FMUL.FTZ R223, R10, UR4 ;  /* 0x000000040adf7c20 */ /* 0x000fe20008410000 */
[----:B------:R-:W-:Y:S02]  /*92a0*/  UIADD3 UR25, UPT, UPT, UR35, -0x56f99767, URZ ;  /* 0xa906689923197890 */ /* 0x000fe4000fffe0ff */
[----:B------:R-:W-:Y:S02]  /*92b0*/  UIADD3 UR26, UPT, UPT, UR35, -0x126145ec, URZ ;  /* 0xed9eba14231a7890 */ /* 0x000fe4000fffe0ff */
[----:B------:R-:W-:-:S05]  /*92c0*/  FSEL R223, R223, RZ, P6 ;  /* 0x000000ffdfdf7208 */ /* 0x000fca0003000000 */
[--C-:B------:R-:W-:Y:S01]  /*92d0*/  FFMA.FTZ R196, R9, UR4, -R223.reuse ;  /* 0x0000000409c47c23 */ /* 0x100fe200080108df */
[----:B------:R-:W-:-:S05]  /*92e0*/  FFMA.FTZ R190, R27, UR4, -R223 ;  /* 0x000000041bbe7c23 */ /* 0x000fca00080108df */
[----:B------:R-:W-:Y:S08]  /*92f0*/  MUFU.EX2 R196, R196 ;  /* 0x000000c400c47308 */ /* 0x000ff00000000800 */
[----:B------:R-:W1:Y:S02]  /*9300*/  MUFU.EX2 R190, R190 ;  /* 0x000000be00be7308 */ /* 0x000e640000000800 */
[----:B-1----:R-:W-:-:S04]  /*9310*/  F2FP.BF16.F32.PACK_AB R182, R190, R196 ;  /* 0x000000c4beb6723e */ /* 0x002fc800000010ff */
[----:B------:R-:W-:-:S04]  /*9320*/  PRMT R181, R182, 0x7632, R181 ;  /* 0x00007632b6b57816 */ /* 0x000fc800000000b5 */
[----:B------:R-:W-:Y:S01]  /*9330*/  PRMT R236, R182, 0x5410, R181 ;  /* 0x00005410b6ec7816 */ /* 0x000fe200000000b5 */
[--C-:B------:R-:W-:Y:S01]  /*9340*/  FFMA.FTZ R199, R23, UR4, -R223.reuse ;  /* 0x0000000417c77c23 */ /* 0x100fe200080108df */
[----:B------:R-:W-:-:S05]  /*9350*/  FFMA.FTZ R195, R24, UR4, -R223 ;  /* 0x0000000418c37c23 */ /* 0x000fca00080108df */
[----:B------:R-:W-:Y:S08]  /*9360*/  MUFU.EX2 R199, R199 ;  /* 0x000000c700c77308 */ /* 0x000ff00000000800 */
[----:B------:R-:W-:Y:S01]  /*9370*/  MUFU.EX2 R195, R195 ;  /* 0x000000c300c37308 */ /* 0x000fe20000000800 */
[----:B--2---:R-:W-:-:S05]  /*9380*/  LOP3.LUT R173, R173, UR19, R243, 0x96, !PT ;  /* 0x00000013adad7c12 */ /* 0x004fca000f8e96f3 */
[----:B------:R-:W-:Y:S02]  /*9390*/  IMAD.WIDE.U32 R186, R173, -0x326172a9, RZ ;  /* 0xcd9e8d57adba7825 */ /* 0x000fe400078e00ff */
[----:B------:R-:W1:Y:S03]  /*93a0*/  SHFL.BFLY PT, R173, R178, 0x2, 0x1f ;  /* 0x0c401f00b2ad7f89 */ /* 0x000e6600000e0000 */
[----:B---3--:R-:W-:Y:S02]  /*93b0*/  LOP3.LUT R174, R246, UR17, R187, 0x96, !PT ;  /* 0x00000011f6ae7c12 */ /* 0x008fe4000f8e96bb */
[----:B----4-:R-:W-:Y:S01]  /*93c0*/  LOP3.LUT R186, R186, UR16, R245, 0x96, !PT ;  /* 0x00000010baba7c12 */ /* 0x010fe2000f8e96f5 */
[----:B------:R-:W-:Y:S02]  /*93d0*/  UIADD3 UR19, UPT, UPT, UR35, 0x76cf5d0a, URZ ;  /* 0x76cf5d0a23137890 */ /* 0x000fe4000fffe0ff */
[----:B------:R-:W-:-:S04]  /*93e0*/  IMAD.WIDE.U32 R176, R174, -0x2daee0ad, RZ ;  /* 0xd2511f53aeb07825 */ /* 0x000fc800078e00ff */
[----:B------:R-:W-:Y:S01]  /*93f0*/  IMAD.WIDE.U32 R186, R186, -0x2daee0ad, RZ ;  /* 0xd2511f53baba7825 */ /* 0x000fe200078e00ff */
[----:B-----5:R-:W-:-:S04]  /*9400*/  LOP3.LUT R174, R218, UR19, R177, 0x96, !PT ;  /* 0x00000013daae7c12 */ /* 0x020fc8000f8e96b1 */
[----:B------:R-:W-:Y:S01]  /*9410*/  LOP3.LUT R176, R176, UR22, R187, 0x96, !PT ;  /* 0x00000016b0b07c12 */ /* 0x000fe2000f8e96bb */
[----:B------:R-:W-:-:S04]  /*9420*/  IMAD.WIDE.U32 R174, R174, -0x326172a9, RZ ;  /* 0xcd9e8d57aeae7825 */ /* 0x000fc800078e00ff */
[----:B------:R-:W-:Y:S01]  /*9430*/  IMAD.WIDE.U32 R176, R176, -0x326172a9, RZ ;  /* 0xcd9e8d57b0b07825 */ /* 0x000fe200078e00ff */
[----:B------:R-:W-:-:S04]  /*9440*/  LOP3.LUT R175, R244, UR15, R175, 0x96, !PT ;  /* 0x0000000ff4af7c12 */ /* 0x000fc8000f8e96af */
[----:B------:R-:W-:Y:S01]  /*9450*/  LOP3.LUT R174, R174, UR14, R177, 0x96, !PT ;  /* 0x0000000eaeae7c12 */ /* 0x000fe2000f8e96b1 */
[----:B------:R-:W-:Y:S01]  /*9460*/  IMAD.WIDE.U32 R216, R175, -0x2daee0ad, RZ ;  /* 0xd2511f53afd87825 */ /* 0x000fe200078e00ff */
[----:B-1----:R-:W-:-:S03]  /*9470*/  FMNMX.FTZ R173, R178, R173, !PT ;  /* 0x000000adb2ad7209 */ /* 0x002fc60007810000 */
[----:B------:R-:W-:Y:S01]  /*9480*/  IMAD.WIDE.U32 R174, R174, -0x2daee0ad, RZ ;  /* 0xd2511f53aeae7825 */ /* 0x000fe200078e00ff */
[----:B------:R-:W-:Y:S01]  /*9490*/  LOP3.LUT R186, R186, UR26, R217, 0x96, !PT ;  /* 0x0000001ababa7c12 */ /* 0x000fe2000f8e96d9 */
[----:B------:R-:W1:Y:S03]  /*94a0*/  SHFL.BFLY PT, R9, R173, 0x1, 0x1f ;  /* 0x0c201f00ad097f89 */ /* 0x000e6600000e0000 */
[----:B------:R-:W-:Y:S01]  /*94b0*/  LOP3.LUT R216, R216, UR25, R175, 0x96, !PT ;  /* 0x00000019d8d87c12 */ /* 0x000fe2000f8e96af */
[----:B------:R-:W-:-:S04]  /*94c0*/  IMAD.WIDE.U32 R186, R186, -0x326172a9, RZ ;  /* 0xcd9e8d57baba7825 */ /* 0x000fc800078e00ff */
[----:B------:R-:W-:-:S05]  /*94d0*/  IMAD.WIDE.U32 R216, R216, -0x326172a9, RZ ;  /* 0xcd9e8d57d8d87825 */ /* 0x000fca00078e00ff */
[----:B------:R-:W-:-:S04]  /*94e0*/  LOP3.LUT R189, R186, UR12, R217, 0x96, !PT ;  /* 0x0000000cbabd7c12 */ /* 0x000fc8000f8e96d9 */
[----:B------:R-:W-:-:S04]  /*94f0*/  LOP3.LUT R175, R189, 0xff, RZ, 0xc0, !PT ;  /* 0x000000ffbdaf7812 */ /* 0x000fc800078ec0ff */
[----:B------:R-:W-:Y:S02]  /*9500*/  ISETP.LE.U32.AND P4, PT, R175, UR6, PT ;  /* 0x00000006af007c0c */ /* 0x000fe4000bf83070 */
[----:B-1----:R-:W-:Y:S02]  /*9510*/  FMNMX.FTZ R9, R173, R9, !PT ;  /* 0x00000009ad097209 */ /* 0x002fe40007810000 */
[----:B------:R-:W-:-:S04]  /*9520*/  LOP3.LUT R173, R189, 0xffff, RZ, 0xc0, !PT ;  /* 0x0000ffffbdad7812 */ /* 0x000fc800078ec0ff */
[----:B------:R-:W-:Y:S01]  /*9530*/  SHF.R.U32.HI R173, RZ, 0x8, R173 ;  /* 0x00000008ffad7819 */ /* 0x000fe200000116ad */
[C---:B------:R-:W-:Y:S01]  /*9540*/  FMUL.FTZ R210, R9.reuse, UR4 ;  /* 0x0000000409d27c20 */ /* 0x040fe20008410000 */
[----:B------:R-:W-:-:S03]  /*9550*/  FSETP.NEU.FTZ.AND P5, PT, R9, -INF , PT ;  /* 0xff8000000900780b */ /* 0x000fc60003fbd000 */
[----:B------:R-:W-:Y:S01]  /*9560*/  @!P4 HFMA2.BF16_V2 R172, -RZ.H0_H0, RZ.H0_H0, -R182.H0_H0 ;  /* 0x200000ffffacc231 */ /* 0x000fe200003409b6 */
[----:B------:R-:W-:Y:S02]  /*9570*/  LOP3.LUT R173, R173, 0xffff, RZ, 0xc0, !PT ;  /* 0x0000ffffadad7812 */ /* 0x000fe400078ec0ff */
[----:B------:R-:W-:Y:S02]  /*9580*/  FSEL R210, R210, RZ, P5 ;  /* 0x000000ffd2d27208 */ /* 0x000fe40002800000 */
[----:B------:R-:W-:Y:S02]  /*9590*/  @!P4 PRMT R182, R172, 0x5410, RZ ;  /* 0x00005410acb6c816 */ /* 0x000fe400000000ff */
[----:B------:R-:W-:Y:S01]  /*95a0*/  ISETP.LE.U32.AND P4, PT, R173, UR6, PT ;  /* 0x00000006ad007c0c */ /* 0x000fe2000bf83070 */
[--C-:B------:R-:W-:Y:S01]  /*95b0*/  FFMA.FTZ R227, R26, UR4, -R210.reuse ;  /* 0x000000041ae37c23 */ /* 0x100fe200080108d2 */
[----:B------:R-:W-:Y:S01]  /*95c0*/  FFMA.FTZ R202, R25, UR4, -R210 ;  /* 0x0000000419ca7c23 */ /* 0x000fe200080108d2 */
[----:B------:R-:W-:-:S04]  /*95d0*/  PRMT R172, R189, 0x7632, R172 ;  /* 0x00007632bdac7816 */ /* 0x000fc800000000ac */
[----:B------:R-:W-:Y:S01]  /*95e0*/  MUFU.EX2 R227, R227 ;  /* 0x000000e300e37308 */ /* 0x000fe20000000800 */
[----:B------:R-:W-:-:S07]  /*95f0*/  LOP3.LUT R172, R172, 0xff, RZ, 0xc0, !PT ;  /* 0x000000ffacac7812 */ /* 0x000fce00078ec0ff */
[----:B------:R-:W1:Y:S01]  /*9600*/  MUFU.EX2 R202, R202 ;  /* 0x000000ca00ca7308 */ /* 0x000e620000000800 */
[----:B------:R-:W-:-:S05]  /*9610*/  @!P4 HFMA2.BF16_V2 R171, -RZ.H0_H0, RZ.H0_H0, -R181.H0_H0 ;  /* 0x200000ffffabc231 */ /* 0x000fca00003409b5 */
[----:B------:R-:W-:Y:S02]  /*9620*/  @!P4 PRMT R181, R171, 0x5410, RZ ;  /* 0x00005410abb5c816 */ /* 0x000fe400000000ff */
[----:B------:R-:W-:Y:S02]  /*9630*/  ISETP.LE.U32.AND P4, PT, R172, UR6, PT ;  /* 0x00000006ac007c0c */ /* 0x000fe4000bf83070 */
[----:B------:R-:W-:Y:S02]  /*9640*/  SHF.R.U32.HI R171, RZ, 0x18, R189 ;  /* 0x00000018ffab7819 */ /* 0x000fe400000116bd */
[----:B-1----:R-:W-:-:S04]  /*9650*/  F2FP.BF16.F32.PACK_AB R180, R202, R227 ;  /* 0x000000e3cab4723e */ /* 0x002fc800000010ff */
[----:B------:R-:W-:-:S05]  /*9660*/  PRMT R179, R180, 0x7632, R179 ;  /* 0x00007632b4b37816 */ /* 0x000fca00000000b3 */
[----:B------:R-:W-:Y:S01]  /*9670*/  @!P4 HFMA2.BF16_V2 R170, -RZ.H0_H0, RZ.H0_H0, -R180.H0_H0 ;  /* 0x200000ffffaac231 */ /* 0x000fe200003409b4 */
[----:B------:R-:W-:-:S04]  /*9680*/  PRMT R235, R180, 0x5410, R179 ;  /* 0x00005410b4eb7816 */ /* 0x000fc800000000b3 */
[----:B------:R-:W-:Y:S02]  /*9690*/  @!P4 PRMT R180, R170, 0x5410, RZ ;  /* 0x00005410aab4c816 */ /* 0x000fe400000000ff */
[----:B------:R-:W-:Y:S01]  /*96a0*/  ISETP.LE.U32.AND P4, PT, R171, UR6, PT ;  /* 0x00000006ab007c0c */ /* 0x000fe2000bf83070 */
[----:B------:R-:W-:-:S05]  /*96b0*/  IMAD.MOV.U32 R170, RZ, RZ, R216 ;  /* 0x000000ffffaa7224 */ /* 0x000fca00078e00d8 */
[----:B------:R-:W-:-:S07]  /*96c0*/  LOP3.LUT R170, R170, 0xff, RZ, 0xc0, !PT ;  /* 0x000000ffaaaa7812 */ /* 0x000fce00078ec0ff */
[----:B------:R-:W-:-:S05]  /*96d0*/  @!P4 HFMA2.BF16_V2 R169, -RZ.H0_H0, RZ.H0_H0, -R179.H0_H0 ;  /* 0x200000ffffa9c231 */ /* 0x000fca00003409b3 */
[----:B------:R-:W-:Y:S02]  /*96e0*/  @!P4 PRMT R179, R169, 0x5410, RZ ;  /* 0x00005410a9b3c816 */ /* 0x000fe400000000ff */
[----:B------:R-:W-:Y:S02]  /*96f0*/  ISETP.LE.U32.AND P4, PT, R170, UR6, PT ;  /* 0x00000006aa007c0c */ /* 0x000fe4000bf83070 */
[----:B------:R-:W-:Y:S02]  /*9700*/  F2FP.BF16.F32.PACK_AB R178, R195, R199 ;  /* 0x000000c7c3b2723e */ /* 0x000fe400000010ff */
[----:B------:R-:W-:Y:S02]  /*9710*/  PRMT R169, R216, 0x7771, RZ ;  /* 0x00007771d8a97816 */ /* 0x000fe400000000ff */
[----:B------:R-:W-:Y:S01]  /*9720*/  PRMT R177, R178, 0x7632, R177 ;  /* 0x00007632b2b17816 */ /* 0x000fe200000000b1 */
[--C-:B------:R-:W-:Y:S01]  /*9730*/  FFMA.FTZ R188, R21, UR4, -R210.reuse ;  /* 0x0000000415bc7c23 */ /* 0x100fe200080108d2 */
[----:B------:R-:W-:-:S05]  /*9740*/  FFMA.FTZ R193, R17, UR4, -R210 ;  /* 0x0000000411c17c23 */ /* 0x000fca00080108d2 */
[----:B------:R-:W-:Y:S01]  /*9750*/  @!P4 HFMA2.BF16_V2 R168, -RZ.H0_H0, RZ.H0_H0, -R178.H0_H0 ;  /* 0x200000ffffa8c231 */ /* 0x000fe200003409b2 */
[----:B------:R-:W-:-:S04]  /*9760*/  PRMT R225, R178, 0x5410, R177 ;  /* 0x00005410b2e17816 */ /* 0x000fc800000000b1 */
[----:B------:R-:W-:Y:S02]  /*9770*/  @!P4 PRMT R178, R168, 0x5410, RZ ;  /* 0x00005410a8b2c816 */ /* 0x000fe400000000ff */
[----:B------:R-:W-:Y:S01]  /*9780*/  ISETP.GT.U32.AND P4, PT, R169, UR6, PT ;  /* 0x00000006a9007c0c */ /* 0x000fe2000bf84070 */
[----:B------:R-:W-:Y:S01]  /*9790*/  MUFU.EX2 R188, R188 ;  /* 0x000000bc00bc7308 */ /* 0x000fe20000000800 */
[----:B------:R-:W-:-:S07]  /*97a0*/  PRMT R170, R216, 0x7772, RZ ;  /* 0x00007772d8aa7816 */ /* 0x000fce00000000ff */
[----:B------:R-:W1:Y:S01]  /*97b0*/  MUFU.EX2 R193, R193 ;  /* 0x000000c100c17308 */ /* 0x000e620000000800 */
[----:B------:R-:W-:Y:S02]  /*97c0*/  FSEL R186, R10, RZ, P6 ;  /* 0x000000ff0aba7208 */ /* 0x000fe40003000000 */
[----:B------:R-:W-:Y:S01]  /*97d0*/  ISETP.GT.U32.AND P6, PT, R170, UR6, PT ;  /* 0x00000006aa007c0c */ /* 0x000fe2000bfc4070 */
[----:B------:R-:W-:Y:S01]  /*97e0*/  @P4 HFMA2.BF16_V2 R17, -RZ.H0_H0, RZ.H0_H0, -R177.H0_H0 ;  /* 0x200000ffff114231 */ /* 0x000fe200003409b1 */
[----:B------:R-:W-:Y:S01]  /*97f0*/  LOP3.LUT R200, R176, UR13, R187, 0x96, !PT ;  /* 0x0000000db0c87c12 */ /* 0x000fe2000f8e96bb */
[--C-:B------:R-:W-:Y:S01]  /*9800*/  FFMA.FTZ R194, R18, UR4, -R223.reuse ;  /* 0x0000000412c27c23 */ /* 0x100fe200080108df */
[----:B------:R-:W-:Y:S02]  /*9810*/  FFMA.FTZ R229, R22, UR4, -R223 ;  /* 0x0000000416e57c23 */ /* 0x000fe400080108df */
[----:B------:R-:W-:Y:S01]  /*9820*/  @P4 PRMT R177, R17, 0x5410, RZ ;  /* 0x0000541011b14816 */ /* 0x000fe200000000ff */
[----:B------:R-:W-:Y:S01]  /*9830*/  IMAD.WIDE.U32 R200, R200, -0x2daee0ad, RZ ;  /* 0xd2511f53c8c87825 */ /* 0x000fe200078e00ff */
[----:B------:R-:W-:Y:S01]  /*9840*/  PRMT R17, R216, 0x7773, RZ ;  /* 0x00007773d8117816 */ /* 0x000fe200000000ff */
[----:B------:R-:W-:Y:S01]  /*9850*/  MUFU.EX2 R194, R194 ;  /* 0x000000c200c27308 */ /* 0x000fe20000000800 */
[----:B------:R-:W-:-:S02]  /*9860*/  UIADD3 UR23, UPT, UPT, UR23, -0x1, URZ ;  /* 0xffffffff17177890 */ /* 0x000fc4000fffe0ff */
[----:B------:R-:W-:Y:S02]  /*9870*/  ISETP.GT.U32.AND P4, PT, R17, UR6, PT ;  /* 0x0000000611007c0c */ /* 0x000fe4000bf84070 */
[----:B-1----:R-:W-:Y:S01]  /*9880*/  F2FP.BF16.F32.PACK_AB R176, R193, R188 ;  /* 0x000000bcc1b0723e */ /* 0x002fe200000010ff */
[----:B------:R-:W-:Y:S01]  /*9890*/  IMAD.U32 R168, RZ, RZ, UR35 ;  /* 0x00000023ffa87e24 */ /* 0x000fe2000f8e00ff */
[----:B------:R-:W-:Y:S01]  /*98a0*/  LOP3.LUT R17, R174, UR7, R201, 0x96, !PT ;  /* 0x00000007ae117c12 */ /* 0x000fe2000f8e96c9 */
[----:B------:R-:W1:Y:S01]  /*98b0*/  MUFU.EX2 R229, R229 ;  /* 0x000000e500e57308 */ /* 0x000e620000000800 */
[----:B------:R-:W-:Y:S01]  /*98c0*/  PRMT R175, R176, 0x7632, R175 ;  /* 0x00007632b0af7816 */ /* 0x000fe200000000af */
[----:B------:R-:W-:Y:S01]  /*98d0*/  @P6 HFMA2.BF16_V2 R27, -RZ.H0_H0, RZ.H0_H0, -R176.H0_H0 ;  /* 0x200000ffff1b6231 */ /* 0x000fe200003409b0 */
[----:B------:R-:W-:Y:S02]  /*98e0*/  LOP3.LUT R171, R17, 0xff, RZ, 0xc0, !PT ;  /* 0x000000ff11ab7812 */ /* 0x000fe400078ec0ff */
[----:B------:R-:W-:-:S02]  /*98f0*/  LOP3.LUT R168, R168, UR23, R243, 0x96, !PT ;  /* 0x00000017a8a87c12 */ /* 0x000fc4000f8e96f3 */
[----:B------:R-:W-:Y:S02]  /*9900*/  PRMT R217, R176, 0x5410, R175 ;  /* 0x00005410b0d97816 */ /* 0x000fe400000000af */
[----:B------:R-:W-:Y:S02]  /*9910*/  @P6 PRMT R176, R27, 0x5410, RZ ;  /* 0x000054101bb06816 */ /* 0x000fe400000000ff */
[----:B------:R-:W-:Y:S01]  /*9920*/  ISETP.LE.U32.AND P6, PT, R171, UR6, PT ;  /* 0x00000006ab007c0c */ /* 0x000fe2000bfc3070 */
[----:B------:R-:W-:Y:S01]  /*9930*/  IMAD.WIDE.U32 R168, R168, -0x326172a9, RZ ;  /* 0xcd9e8d57a8a87825 */ /* 0x000fe200078e00ff */
[----:B------:R-:W-:-:S03]  /*9940*/  LOP3.LUT R170, R17, 0xffff, RZ, 0xc0, !PT ;  /* 0x0000ffff11aa7812 */ /* 0x000fc600078ec0ff */
[----:B------:R-:W-:Y:S01]  /*9950*/  @P4 HFMA2.BF16_V2 R18, -RZ.H0_H0, RZ.H0_H0, -R175.H0_H0 ;  /* 0x200000ffff124231 */ /* 0x000fe200003409af */
[----:B------:R-:W-:Y:S02]  /*9960*/  SHF.R.U32.HI R170, RZ, 0x8, R170 ;  /* 0x00000008ffaa7819 */ /* 0x000fe400000116aa */
[----:B------:R-:W-:Y:S02]  /*9970*/  LOP3.LUT R169, R246, UR17, R169, 0x96, !PT ;  /* 0x00000011f6a97c12 */ /* 0x000fe4000f8e96a9 */
[----:B-1----:R-:W-:Y:S02]  /*9980*/  F2FP.BF16.F32.PACK_AB R174, R229, R194 ;  /* 0x000000c2e5ae723e */ /* 0x002fe400000010ff */
[----:B------:R-:W-:Y:S02]  /*9990*/  LOP3.LUT R168, R168, UR16, R245, 0x96, !PT ;  /* 0x00000010a8a87c12 */ /* 0x000fe4000f8e96f5 */
[----:B------:R-:W-:Y:S01]  /*99a0*/  LOP3.LUT R170, R170, 0xffff, RZ, 0xc0, !PT ;  /* 0x0000ffffaaaa7812 */ /* 0x000fe200078ec0ff */
[----:B------:R-:W-:Y:S01]  /*99b0*/  @!P6 HFMA2.BF16_V2 R26, -RZ.H0_H0, RZ.H0_H0, -R174.H0_H0 ;  /* 0x200000ffff1ae231 */ /* 0x000fe200003409ae */
[----:B------:R-:W-:Y:S01]  /*99c0*/  PRMT R173, R174, 0x7632, R173 ;  /* 0x00007632aead7816 */ /* 0x000fe200000000ad */
[----:B------:R-:W-:Y:S01]  /*99d0*/  IMAD.WIDE.U32 R232, R169, -0x2daee0ad, RZ ;  /* 0xd2511f53a9e87825 */ /* 0x000fe200078e00ff */
[----:B------:R-:W-:-:S03]  /*99e0*/  @P4 PRMT R175, R18, 0x5410, RZ ;  /* 0x0000541012af4816 */ /* 0x000fc600000000ff */
[----:B------:R-:W-:Y:S01]  /*99f0*/  FFMA.FTZ R187, R16, UR4, -R210 ;  /* 0x0000000410bb7c23 */ /* 0x000fe200080108d2 */
[----:B------:R-:W-:Y:S01]  /*9a00*/  ISETP.LE.U32.AND P4, PT, R170, UR6, PT ;  /* 0x00000006aa007c0c */ /* 0x000fe2000bf83070 */
[----:B------:R-:W-:Y:S01]  /*9a10*/  IMAD.WIDE.U32 R168, R168, -0x2daee0ad, RZ ;  /* 0xd2511f53a8a87825 */ /* 0x000fe200078e00ff */
[----:B------:R-:W-:-:S03]  /*9a20*/  PRMT R27, R17, 0x7632, R27 ;  /* 0x00007632111b7816 */ /* 0x000fc6000000001b */
[----:B------:R-:W-:Y:S01]  /*9a30*/  FFMA.FTZ R228, R198, UR4, -R210 ;  /* 0x00000004c6e47c23 */ /* 0x000fe200080108d2 */
[----:B------:R-:W-:Y:S02]  /*9a40*/  PRMT R18, R174, 0x5410, R173 ;  /* 0x00005410ae127816 */ /* 0x000fe400000000ad */
[----:B------:R-:W-:Y:S02]  /*9a50*/  @!P6 PRMT R174, R26, 0x5410, RZ ;  /* 0x000054101aaee816 */ /* 0x000fe400000000ff */
[----:B------:R-:W-:Y:S02]  /*9a60*/  LOP3.LUT R27, R27, 0xff, RZ, 0xc0, !PT ;  /* 0x000000ff1b1b7812 */ /* 0x000fe400078ec0ff */
[----:B------:R-:W-:Y:S02]  /*9a70*/  LOP3.LUT R26, R218, UR19, R233, 0x96, !PT ;  /* 0x00000013da1a7c12 */ /* 0x000fe4000f8e96e9 */
[----:B------:R-:W-:Y:S01]  /*9a80*/  LOP3.LUT R232, R232, UR22, R169, 0x96, !PT ;  /* 0x00000016e8e87c12 */ /* 0x000fe2000f8e96a9 */
[----:B------:R-:W-:Y:S01]  /*9a90*/  MUFU.EX2 R187, R187 ;  /* 0x000000bb00bb7308 */ /* 0x000fe20000000800 */
[----:B------:R-:W-:Y:S01]  /*9aa0*/  ISETP.LE.U32.AND P6, PT, R27, UR6, PT ;  /* 0x000000061b007c0c */ /* 0x000fe2000bfc3070 */
[----:B------:R-:W-:-:S06]  /*9ab0*/  IMAD.WIDE.U32 R26, R26, -0x326172a9, RZ ;  /* 0xcd9e8d571a1a7825 */ /* 0x000fcc00078e00ff */
[----:B------:R-:W1:Y:S01]  /*9ac0*/  MUFU.EX2 R228, R228 ;  /* 0x000000e400e47308 */ /* 0x000e620000000800 */
[----:B------:R-:W-:-:S04]  /*9ad0*/  IMAD.WIDE.U32 R232, R232, -0x326172a9, RZ ;  /* 0xcd9e8d57e8e87825 */ /* 0x000fc800078e00ff */
[----:B------:R-:W-:Y:S01]  /*9ae0*/  @!P4 HFMA2.BF16_V2 R16, -RZ.H0_H0, RZ.H0_H0, -R173.H0_H0 ;  /* 0x200000ffff10c231 */ /* 0x000fe200003409ad */
[----:B------:R-:W-:Y:S02]  /*9af0*/  LOP3.LUT R238, R26, UR14, R233, 0x96, !PT ;  /* 0x0000000e1aee7c12 */ /* 0x000fe4000f8e96e9 */
[----:B------:R-:W-:Y:S02]  /*9b00*/  SHF.R.U32.HI R26, RZ, 0x18, R17 ;  /* 0x00000018ff1a7819 */ /* 0x000fe40000011611 */
[----:B------:R-:W-:Y:S02]  /*9b10*/  @!P4 PRMT R173, R16, 0x5410, RZ ;  /* 0x0000541010adc816 */ /* 0x000fe400000000ff */
[----:B------:R-:W-:Y:S01]  /*9b20*/  ISETP.LE.U32.AND P4, PT, R26, UR6, PT ;  /* 0x000000061a007c0c */ /* 0x000fe2000bf83070 */
[--C-:B------:R-:W-:Y:S01]  /*9b30*/  FFMA.FTZ R220, R20, UR4, -R223.reuse ;  /* 0x0000000414dc7c23 */ /* 0x100fe200080108df */
[----:B------:R-:W-:Y:S01]  /*9b40*/  FFMA.FTZ R219, R19, UR4, -R223 ;  /* 0x0000000413db7c23 */ /* 0x000fe200080108df */
[----:B------:R-:W-:-:S02]  /*9b50*/  LOP3.LUT R16, R244, UR15, R27, 0x96, !PT ;  /* 0x0000000ff4107c12 */ /* 0x000fc4000f8e961b */
[----:B-1----:R-:W-:Y:S02]  /*9b60*/  F2FP.BF16.F32.PACK_AB R172, R228, R187 ;  /* 0x000000bbe4ac723e */ /* 0x002fe400000010ff */
[----:B------:R-:W-:Y:S02]  /*9b70*/  MUFU.EX2 R220, R220 ;  /* 0x000000dc00dc7308 */ /* 0x000fe40000000800 */
[----:B------:R-:W-:Y:S01]  /*9b80*/  PRMT R171, R172, 0x7632, R171 ;  /* 0x00007632acab7816 */ /* 0x000fe200000000ab */
[----:B------:R-:W-:-:S04]  /*9b90*/  IMAD.WIDE.U32 R26, R16, -0x2daee0ad, RZ ;  /* 0xd2511f53101a7825 */ /* 0x000fc800078e00ff */
[----:B------:R-:W-:Y:S02]  /*9ba0*/  @!P6 HFMA2.BF16_V2 R24, -RZ.H0_H0, RZ.H0_H0, -R172.H0_H0 ;  /* 0x200000ffff18e231 */ /* 0x000fe400003409ac */
[----:B------:R-:W-:Y:S01]  /*9bb0*/  IMAD.MOV.U32 R16, RZ, RZ, R200 ;  /* 0x000000ffff107224 */ /* 0x000fe200078e00c8 */
[----:B------:R-:W1:Y:S01]  /*9bc0*/  MUFU.EX2 R219, R219 ;  /* 0x000000db00db7308 */ /* 0x000e620000000800 */
[----:B------:R-:W-:-:S04]  /*9bd0*/  IMAD.WIDE.U32 R238, R238, -0x2daee0ad, RZ ;  /* 0xd2511f53eeee7825 */ /* 0x000fc800078e00ff */
[----:B------:R-:W-:Y:S01]  /*9be0*/  @!P4 HFMA2.BF16_V2 R21, -RZ.H0_H0, RZ.H0_H0, -R171.H0_H0 ;  /* 0x200000ffff15c231 */ /* 0x000fe200003409ab */
[----:B------:R-:W-:Y:S02]  /*9bf0*/  LOP3.LUT R27, R168, UR26, R27, 0x96, !PT ;  /* 0x0000001aa81b7c12 */ /* 0x000fe4000f8e961b */
[----:B------:R-:W-:Y:S02]  /*9c00*/  LOP3.LUT R168, R16, 0xff, RZ, 0xc0, !PT ;  /* 0x000000ff10a87812 */ /* 0x000fe400078ec0ff */
[----:B------:R-:W-:Y:S02]  /*9c10*/  LOP3.LUT R26, R26, UR25, R239, 0x96, !PT ;  /* 0x000000191a1a7c12 */ /* 0x000fe4000f8e96ef */
[----:B------:R-:W-:Y:S02]  /*9c20*/  PRMT R16, R172, 0x5410, R171 ;  /* 0x00005410ac107816 */ /* 0x000fe400000000ab */
[----:B------:R-:W-:Y:S02]  /*9c30*/  @!P4 PRMT R171, R21, 0x5410, RZ ;  /* 0x0000541015abc816 */ /* 0x000fe400000000ff */
[----:B------:R-:W-:-:S02]  /*9c40*/  @!P6 PRMT R172, R24, 0x5410, RZ ;  /* 0x0000541018ace816 */ /* 0x000fc400000000ff */
[----:B------:R-:W-:Y:S02]  /*9c50*/  PRMT R21, R200, 0x7771, RZ ;  /* 0x00007771c8157816 */ /* 0x000fe400000000ff */
[----:B------:R-:W-:Y:S01]  /*9c60*/  ISETP.LE.U32.AND P6, PT, R168, UR6, PT ;  /* 0x00000006a8007c0c */ /* 0x000fe2000bfc3070 */
[----:B------:R-:W-:Y:S01]  /*9c70*/  IMAD.WIDE.U32 R168, R27, -0x326172a9, RZ ;  /* 0xcd9e8d571ba87825 */ /* 0x000fe200078e00ff */
[----:B------:R-:W-:-:S03]  /*9c80*/  ISETP.GT.U32.AND P4, PT, R21, UR6, PT ;  /* 0x0000000615007c0c */ /* 0x000fc6000bf84070 */
[----:B------:R-:W-:Y:S01]  /*9c90*/  IMAD.WIDE.U32 R26, R26, -0x326172a9, RZ ;  /* 0xcd9e8d571a1a7825 */ /* 0x000fe200078e00ff */
[----:B-1----:R-:W-:-:S04]  /*9ca0*/  F2FP.BF16.F32.PACK_AB R170, R219, R220 ;  /* 0x000000dcdbaa723e */ /* 0x002fc800000010ff */
[----:B------:R-:W-:Y:S02]  /*9cb0*/  LOP3.LUT R24, R168, UR12, R27, 0x96, !PT ;  /* 0x0000000ca8187c12 */ /* 0x000fe4000f8e961b */
[--C-:B------:R-:W-:Y:S01]  /*9cc0*/  LOP3.LUT R232, R232, UR13, R169.reuse, 0x96, !PT ;  /* 0x0000000de8e87c12 */ /* 0x100fe2000f8e96a9 */
[--C-:B------:R-:W-:Y:S01]  /*9cd0*/  FFMA.FTZ R218, R192, UR4, -R210.reuse ;  /* 0x00000004c0da7c23 */ /* 0x100fe200080108d2 */
[----:B------:R-:W-:Y:S01]  /*9ce0*/  LOP3.LUT R21, R24, 0xffff, RZ, 0xc0, !PT ;  /* 0x0000ffff18157812 */ /* 0x000fe200078ec0ff */
[----:B------:R-:W-:Y:S01]  /*9cf0*/  FFMA.FTZ R198, R184, UR4, -R210 ;  /* 0x00000004b8c67c23 */ /* 0x000fe200080108d2 */
[----:B------:R-:W-:Y:S02]  /*9d00*/  PRMT R169, R170, 0x7632, R169 ;  /* 0x00007632aaa97816 */ /* 0x000fe400000000a9 */
[----:B------:R-:W-:Y:S01]  /*9d10*/  SHF.R.U32.HI R21, RZ, 0x8, R21 ;  /* 0x00000008ff157819 */ /* 0x000fe20000011615 */
[----:B------:R-:W-:Y:S02]  /*9d20*/  MUFU.EX2 R218, R218 ;  /* 0x000000da00da7308 */ /* 0x000fe40000000800 */
[----:B------:R-:W-:Y:S01]  /*9d30*/  @P4 HFMA2.BF16_V2 R20, -RZ.H0_H0, RZ.H0_H0, -R169.H0_H0 ;  /* 0x200000ffff144231 */ /* 0x000fe200003409a9 */
[----:B------:R-:W-:-:S02]  /*9d40*/  LOP3.LUT R27, R21, 0xffff, RZ, 0xc0, !PT ;  /* 0x0000ffff151b7812 */ /* 0x000fc400078ec0ff */
[----:B------:R-:W-:-:S03]  /*9d50*/  PRMT R21, R170, 0x5410, R169 ;  /* 0x00005410aa157816 */ /* 0x000fc600000000a9 */
[----:B------:R-:W1:Y:S01]  /*9d60*/  MUFU.EX2 R198, R198 ;  /* 0x000000c600c67308 */ /* 0x000e620000000800 */
[----:B------:R-:W-:Y:S02]  /*9d70*/  @P4 PRMT R169, R20, 0x5410, RZ ;  /* 0x0000541014a94816 */ /* 0x000fe400000000ff */
[----:B------:R-:W-:-:S04]  /*9d80*/  PRMT R20, R200, 0x7772, RZ ;  /* 0x00007772c8147816 */ /* 0x000fc800000000ff */
[----:B------:R-:W-:Y:S02]  /*9d90*/  ISETP.GT.U32.AND P4, PT, R20, UR6, PT ;  /* 0x0000000614007c0c */ /* 0x000fe4000bf84070 */
[----:B------:R-:W-:Y:S02]  /*9da0*/  PRMT R20, R200, 0x7773, RZ ;  /* 0x00007773c8147816 */ /* 0x000fe400000000ff */
[----:B------:R-:W-:Y:S02]  /*9db0*/  FSEL R184, R9, RZ, P5 ;  /* 0x000000ff09b87208 */ /* 0x000fe40002800000 */
[----:B------:R-:W-:Y:S01]  /*9dc0*/  ISETP.GT.U32.AND P5, PT, R20, UR6, PT ;  /* 0x0000000614007c0c */ /* 0x000fe2000bfa4070 */
[----:B------:R-:W-:Y:S01]  /*9dd0*/  @!P6 HFMA2.BF16_V2 R35, -RZ.H0_H0, RZ.H0_H0, -R170.H0_H0 ;  /* 0x200000ffff23e231 */ /* 0x000fe200003409aa */
[----:B-1----:R-:W-:Y:S01]  /*9de0*/  F2FP.BF16.F32.PACK_AB R168, R198, R218 ;  /* 0x000000dac6a8723e */ /* 0x002fe200000010ff */
[----:B------:R-:W-:-:S03]  /*9df0*/  FFMA.FTZ R192, R4, UR4, -R223 ;  /* 0x0000000404c07c23 */ /* 0x000fc600080108df */
[----:B------:R-:W-:Y:S01]  /*9e00*/  @!P6 PRMT R170, R35, 0x5410, RZ ;  /* 0x0000541023aae816 */ /* 0x000fe200000000ff */
[----:B------:R-:W-:Y:S01]  /*9e10*/  FFMA.FTZ R191, R5, UR4, -R223 ;  /* 0x0000000405bf7c23 */ /* 0x000fe200080108df */
[C---:B------:R-:W-:Y:S01]  /*9e20*/  PRMT R35, R168.reuse, 0x7632, R35 ;  /* 0x00007632a8237816 */ /* 0x040fe20000000023 */
[----:B------:R-:W-:Y:S01]  /*9e30*/  FADD.FTZ R186, R3, -R186 ;  /* 0x800000ba03ba7221 */ /* 0x000fe20000010000 */
[----:B------:R-:W-:Y:S03]  /*9e40*/  MUFU.EX2 R192, R192 ;  /* 0x000000c000c07308 */ /* 0x000fe60000000800 */
[----:B------:R-:W-:Y:S01]  /*9e50*/  @P5 HFMA2.BF16_V2 R25, -RZ.H0_H0, RZ.H0_H0, -R35.H0_H0 ;  /* 0x200000ffff195231 */ /* 0x000fe20000340923 */
[----:B------:R-:W-:-:S04]  /*9e60*/  PRMT R20, R168, 0x5410, R35 ;  /* 0x00005410a8147816 */ /* 0x000fc80000000023 */
[----:B------:R-:W1:Y:S01]  /*9e70*/  MUFU.EX2 R191, R191 ;  /* 0x000000bf00bf7308 */ /* 0x000e620000000800 */
[----:B------:R-:W-:Y:S01]  /*9e80*/  @P5 PRMT R35, R25, 0x5410, RZ ;  /* 0x0000541019235816 */ /* 0x000fe200000000ff */
[----:B------:R-:W-:Y:S01]  /*9e90*/  FMUL.FTZ R204, R186, UR4 ;  /* 0x00000004bacc7c20 */ /* 0x000fe20008410000 */
[C---:B------:R-:W-:Y:S02]  /*9ea0*/  LOP3.LUT R25, R24.reuse, 0xff, RZ, 0xc0, !PT ;  /* 0x000000ff18197812 */ /* 0x040fe400078ec0ff */
[----:B------:R-:W-:Y:S01]  /*9eb0*/  PRMT R203, R24, 0x7632, R203 ;  /* 0x0000763218cb7816 */ /* 0x000fe200000000cb */
[----:B------:R-:W-:Y:S01]  /*9ec0*/  @P4 HFMA2.BF16_V2 R183, -RZ.H0_H0, RZ.H0_H0, -R168.H0_H0 ;  /* 0x200000ffffb74231 */ /* 0x000fe200003409a8 */
[----:B------:R-:W-:Y:S01]  /*9ed0*/  ISETP.LE.U32.AND P5, PT, R25, UR6, PT ;  /* 0x0000000619007c0c */ /* 0x000fe2000bfa3070 */
[----:B------:R-:W2:Y:S01]  /*9ee0*/  MUFU.EX2 R204, R204 ;  /* 0x000000cc00cc7308 */ /* 0x000ea20000000800 */
[----:B------:R-:W-:Y:S02]  /*9ef0*/  LOP3.LUT R203, R203, 0xff, RZ, 0xc0, !PT ;  /* 0x000000ffcbcb7812 */ /* 0x000fe400078ec0ff */
[----:B------:R-:W-:-:S02]  /*9f00*/  @P4 PRMT R168, R183, 0x5410, RZ ;  /* 0x00005410b7a84816 */ /* 0x000fc400000000ff */
[----:B------:R-:W-:Y:S01]  /*9f10*/  ISETP.LE.U32.AND P4, PT, R203, UR6, PT ;  /* 0x00000006cb007c0c */ /* 0x000fe2000bf83070 */
[----:B------:R-:W-:Y:S01]  /*9f20*/  FADD.FTZ R203, R2, -R184 ;  /* 0x800000b802cb7221 */ /* 0x000fe20000010000 */
[----:B-1----:R-:W-:Y:S01]  /*9f30*/  F2FP.BF16.F32.PACK_AB R184, R191, R192 ;  /* 0x000000c0bfb8723e */ /* 0x002fe200000010ff */
[----:B------:R-:W-:Y:S02]  /*9f40*/  IMAD.MOV.U32 R25, RZ, RZ, R26 ;  /* 0x000000ffff197224 */ /* 0x000fe400078e001a */
[----:B------:R-:W-:Y:S01]  /*9f50*/  FFMA.FTZ R201, R185, UR4, -R223 ;  /* 0x00000004b9c97c23 */ /* 0x000fe200080108df */
[----:B------:R-:W-:Y:S01]  /*9f60*/  ISETP.LE.U32.AND P6, PT, R27, UR6, PT ;  /* 0x000000061b007c0c */ /* 0x000fe2000bfc3070 */
[----:B------:R-:W-:Y:S01]  /*9f70*/  @!P5 HFMA2.BF16_V2 R185, -RZ.H0_H0, RZ.H0_H0, -R184.H0_H0 ;  /* 0x200000ffffb9d231 */ /* 0x000fe200003409b8 */
[C---:B------:R-:W-:Y:S01]  /*9f80*/  PRMT R183, R184.reuse, 0x7632, R183 ;  /* 0x00007632b8b77816 */ /* 0x040fe200000000b7 */
[----:B------:R-:W-:Y:S01]  /*9f90*/  FFMA.FTZ R27, R13, UR4, -R223 ;  /* 0x000000040d1b7c23 */ /* 0x000fe200080108df */
[--C-:B------:R-:W-:Y:S01]  /*9fa0*/  FFMA.FTZ R213, R213, UR4, -R210.reuse ;  /* 0x00000004d5d57c23 */ /* 0x100fe200080108d2 */
[----:B------:R-:W-:Y:S01]  /*9fb0*/  LOP3.LUT R212, R25, 0xff, RZ, 0xc0, !PT ;  /* 0x000000ff19d47812 */ /* 0x000fe200078ec0ff */
[----:B------:R-:W-:Y:S01]  /*9fc0*/  FFMA.FTZ R207, R207, UR4, -R210 ;  /* 0x00000004cfcf7c23 */ /* 0x000fe200080108d2 */
[----:B------:R-:W-:-:S02]  /*9fd0*/  PRMT R25, R184, 0x5410, R183 ;  /* 0x00005410b8197816 */ /* 0x000fc400000000b7 */
[----:B------:R-:W-:Y:S02]  /*9fe0*/  @!P5 PRMT R184, R185, 0x5410, RZ ;  /* 0x00005410b9b8d816 */ /* 0x000fe400000000ff */
[----:B------:R2:W-:Y:S08]  /*9ff0*/  MUFU.EX2 R185, R27 ;  /* 0x0000001b00b97308 */ /* 0x0005f00000000800 */
[----:B------:R-:W-:Y:S01]  /*a000*/  MUFU.EX2 R213, R213 ;  /* 0x000000d500d57308 */ /* 0x000fe20000000800 */
[----:B--2---:R-:W-:-:S07]  /*a010*/  FFMA.FTZ R27, R234, R204, R196 ;  /* 0x000000ccea1b7223 */ /* 0x004fce00000100c4 */
[----:B------:R-:W1:Y:S01]  /*a020*/  MUFU.EX2 R196, R207 ;  /* 0x000000cf00c47308 */ /* 0x000e620000000800 */
[----:B------:R-:W-:Y:S01]  /*a030*/  FFMA.FTZ R211, R12, UR4, -R223 ;  /* 0x000000040cd37c23 */ /* 0x000fe200080108df */
[----:B------:R-:W-:Y:S02]  /*a040*/  @!P6 HFMA2.BF16_V2 R5, -RZ.H0_H0, RZ.H0_H0, -R183.H0_H0 ;  /* 0x200000ffff05e231 */ /* 0x000fe400003409b7 */
[--C-:B------:R-:W-:Y:S01]  /*a050*/  FFMA.FTZ R215, R215, UR4, -R210.reuse ;  /* 0x00000004d7d77c23 */ /* 0x100fe200080108d2 */
[--C-:B------:R-:W-:Y:S01]  /*a060*/  FFMA.FTZ R214, R214, UR4, -R210.reuse ;  /* 0x00000004d6d67c23 */ /* 0x100fe200080108d2 */
[--C-:B------:R-:W-:Y:S01]  /*a070*/  FFMA.FTZ R230, R230, UR4, -R210.reuse ;  /* 0x00000004e6e67c23 */ /* 0x100fe200080108d2 */
[--C-:B------:R-:W-:Y:S01]  /*a080*/  FFMA.FTZ R226, R226, UR4, -R210.reuse ;  /* 0x00000004e2e27c23 */ /* 0x100fe200080108d2 */
[--C-:B------:R-:W-:Y:S01]  /*a090*/  FFMA.FTZ R222, R222, UR4, -R210.reuse ;  /* 0x00000004dede7c23 */ /* 0x100fe200080108d2 */
[----:B------:R-:W2:Y:S01]  /*a0a0*/  MUFU.EX2 R186, R211 ;  /* 0x000000d300ba7308 */ /* 0x000ea20000000800 */
[----:B------:R-:W-:Y:S01]  /*a0b0*/  FFMA.FTZ R221, R221, UR4, -R210 ;  /* 0x00000004dddd7c23 */ /* 0x000fe200080108d2 */
[----:B------:R-:W-:-:S02]  /*a0c0*/  @!P6 PRMT R183, R5, 0x5410, RZ ;  /* 0x0000541005b7e816 */ /* 0x000fc400000000ff */
[----:B------:R-:W-:Y:S02]  /*a0d0*/  SHF.R.U32.HI R5, RZ, 0x18, R24 ;  /* 0x00000018ff057819 */ /* 0x000fe40000011618 */
[----:B-1----:R-:W-:Y:S02]  /*a0e0*/  F2FP.BF16.F32.PACK_AB R210, R213, R196 ;  /* 0x000000c4d5d2723e */ /* 0x002fe400000010ff */
[----:B------:R-:W-:Y:S02]  /*a0f0*/  ISETP.LE.U32.AND P5, PT, R212, UR6, PT ;  /* 0x00000006d4007c0c */ /* 0x000fe4000bfa3070 */
[----:B------:R-:W-:Y:S01]  /*a100*/  PRMT R212, R210, 0x7632, R212 ;  /* 0x00007632d2d47816 */ /* 0x000fe200000000d4 */
[----:B------:R-:W-:Y:S01]  /*a110*/  @!P4 HFMA2.BF16_V2 R30, -RZ.H0_H0, RZ.H0_H0, -R210.H0_H0 ;  /* 0x200000ffff1ec231 */ /* 0x000fe200003409d2 */
[----:B------:R-:W-:Y:S02]  /*a120*/  ISETP.LE.U32.AND P6, PT, R5, UR6, PT ;  /* 0x0000000605007c0c */ /* 0x000fe4000bfc3070 */
[----:B------:R-:W-:-:S02]  /*a130*/  PRMT R5, R26, 0x7771, RZ ;  /* 0x000077711a057816 */ /* 0x000fc400000000ff */
[----:B------:R-:W-:Y:S02]  /*a140*/  PRMT R234, R210, 0x5410, R212 ;  /* 0x00005410d2ea7816 */ /* 0x000fe400000000d4 */
[----:B------:R-:W-:Y:S02]  /*a150*/  @!P4 PRMT R210, R30, 0x5410, RZ ;  /* 0x000054101ed2c816 */ /* 0x000fe400000000ff */
[----:B------:R-:W-:Y:S01]  /*a160*/  ISETP.GT.U32.AND P4, PT, R5, UR6, PT ;  /* 0x0000000605007c0c */ /* 0x000fe2000bf84070 */
[----:B------:R-:W-:Y:S01]  /*a170*/  FMUL.FTZ R203, R203, UR4 ;  /* 0x00000004cbcb7c20 */ /* 0x000fe20008410000 */
[----:B--2---:R-:W-:-:S04]  /*a180*/  F2FP.BF16.F32.PACK_AB R211, R185, R186 ;  /* 0x000000bab9d3723e */ /* 0x004fc800000010ff */
[----:B------:R-:W-:Y:S01]  /*a190*/  PRMT R207, R211, 0x7632, R207 ;  /* 0x00007632d3cf7816 */ /* 0x000fe200000000cf */
[----:B------:R-:W1:Y:S01]  /*a1a0*/  MUFU.EX2 R203, R203 ;  /* 0x000000cb00cb7308 */ /* 0x000e620000000800 */
[----:B------:R-:W-:Y:S01]  /*a1b0*/  FADD.FTZ R5, R190, R27 ;  /* 0x0000001bbe057221 */ /* 0x000fe20000010000 */
[----:B------:R-:W-:-:S04]  /*a1c0*/  @!P6 HFMA2.BF16_V2 R23, -RZ.H0_H0, RZ.H0_H0, -R212.H0_H0 ;  /* 0x200000ffff17e231 */ /* 0x000fc800003409d4 */
[----:B------:R-:W-:Y:S02]  /*a1d0*/  @P4 HFMA2.BF16_V2 R19, -RZ.H0_H0, RZ.H0_H0, -R207.H0_H0 ;  /* 0x200000ffff134231 */ /* 0x000fe400003409cf */
[----:B------:R-:W-:Y:S01]  /*a1e0*/  MUFU.EX2 R215, R215 ;  /* 0x000000d700d77308 */ /* 0x000fe20000000800 */
[----:B------:R-:W-:Y:S02]  /*a1f0*/  PRMT R27, R211, 0x5410, R207 ;  /* 0x00005410d31b7816 */ /* 0x000fe400000000cf */
[----:B------:R-:W-:-:S05]  /*a200*/  @P4 PRMT R207, R19, 0x5410, RZ ;  /* 0x0000541013cf4816 */ /* 0x000fca00000000ff */
[----:B------:R-:W2:Y:S01]  /*a210*/  MUFU.EX2 R214, R214 ;  /* 0x000000d600d67308 */ /* 0x000ea20000000800 */
[----:B------:R-:W-:Y:S01]  /*a220*/  PRMT R19, R26, 0x7772, RZ ;  /* 0x000077721a137816 */ /* 0x000fe200000000ff */
[----:B------:R-:W-:Y:S01]  /*a230*/  IMAD.WIDE.U32 R232, R232, -0x2daee0ad, RZ ;  /* 0xd2511f53e8e87825 */ /* 0x000fe200078e00ff */
[----:B------:R-:W-:-:S03]  /*a240*/  @!P6 PRMT R212, R23, 0x5410, RZ ;  /* 0x0000541017d4e816 */ /* 0x000fc600000000ff */
[----:B------:R-:W-:Y:S01]  /*a250*/  @!P5 HFMA2.BF16_V2 R22, -RZ.H0_H0, RZ.H0_H0, -R211.H0_H0 ;  /* 0x200000ffff16d231 */ /* 0x000fe200003409d3 */
[----:B------:R-:W-:Y:S01]  /*a260*/  ISETP.GT.U32.AND P6, PT, R19, UR6, PT ;  /* 0x0000000613007c0c */ /* 0x000fe2000bfc4070 */
[----:B-1----:R-:W-:Y:S01]  /*a270*/  FFMA.FTZ R227, R231, R203, R227 ;  /* 0x000000cbe7e37223 */ /* 0x002fe200000100e3 */
[----:B------:R-:W-:Y:S02]  /*a280*/  PRMT R19, R26, 0x7773, RZ ;  /* 0x000077731a137816 */ /* 0x000fe400000000ff */
[----:B------:R-:W-:Y:S01]  /*a290*/  LOP3.LUT R231, R238, UR7, R233, 0x96, !PT ;  /* 0x00000007eee77c12 */ /* 0x000fe2000f8e96e9 */
[----:B------:R-:W-:Y:S01]  /*a2a0*/  FFMA.FTZ R197, R197, UR4, -R223 ;  /* 0x00000004c5c57c23 */ /* 0x000fe200080108df */
[----:B------:R-:W-:Y:S01]  /*a2b0*/  @!P5 PRMT R211, R22, 0x5410, RZ ;  /* 0x0000541016d3d816 */ /* 0x000fe200000000ff */
        /* <DEDUP_REMOVED lines=64> */
[----:B------:R-:W-:-:S02]  /*a6c0*/  ISETP.GT.U32.AND P5, PT, R19, UR6, PT ;  /* 0x0000000613007c0c */ /* 0x000fc4000bfa4070 */
[----:B------:R-:W-:Y:S02]  /*a6d0*/  LOP3.LUT R19, R231, 0xff, RZ, 0xc0, !PT ;  /* 0x000000ffe7137812 */ /* 0x000fe400078ec0ff */
        /* <DEDUP_REMOVED lines=65> */
[----:B------:R-:W-:Y:S01]  /*aaf0*/  ISETP.LE.U32.AND P4, PT, R19, UR6, PT ;  /* 0x0000000613007c0c */ /* 0x000fe2000bf83070 */
[----:B------:R-:W-:Y:S01]  /*ab00*/  MUFU.EX2 R197, R197 ;  /* 0x000000c500c57308 */ /* 0x000fe20000000800 */
[----:B------:R-:W-:Y:S01]  /*ab10*/  LOP3.LUT R19, R231, 0xffff, RZ, 0xc0, !PT ;  /* 0x0000ffffe7137812 */ /* 0x000fe200078ec0ff */
[----:B------:R-:W-:Y:S01]  /*ab20*/  @P6 HFMA2.BF16_V2 R15, -RZ.H0_H0, RZ.H0_H0, -R204.H0_H0 ;  /* 0x200000ffff0f6231 */ /* 0x000fe200003409cc */
[----:B------:R-:W-:-:S05]  /*ab30*/  PRMT R203, R204, 0x7632, R203 ;  /* 0x00007632cccb7816 */ /* 0x000fca00000000cb */
[----:B------:R-:W1:Y:S01]  /*ab40*/  MUFU.EX2 R190, R201 ;  /* 0x000000c900be7308 */ /* 0x000e620000000800 */
[----:B------:R-:W-:Y:S02]  /*ab50*/  SHF.R.U32.HI R19, RZ, 0x8, R19 ;  /* 0x00000008ff137819 */ /* 0x000fe40000011613 */
[----:B------:R-:W-:Y:S01]  /*ab60*/  PRMT R233, R204, 0x5410, R203 ;  /* 0x00005410cce97816 */ /* 0x000fe200000000cb */
[--C-:B------:R-:W-:Y:S01]  /*ab70*/  FFMA.FTZ R224, R224, UR4, -R223.reuse ;  /* 0x00000004e0e07c23 */ /* 0x100fe200080108df */
[----:B------:R-:W-:Y:S01]  /*ab80*/  @P6 PRMT R204, R15, 0x5410, RZ ;  /* 0x000054100fcc6816 */ /* 0x000fe200000000ff */
[----:B------:R-:W-:Y:S01]  /*ab90*/  FFMA.FTZ R223, R14, UR4, -R223 ;  /* 0x000000040edf7c23 */ /* 0x000fe200080108df */
[----:B------:R-:W-:Y:S01]  /*aba0*/  PRMT R15, R231, 0x7632, R15 ;  /* 0x00007632e70f7816 */ /* 0x000fe2000000000f */
[----:B------:R-:W-:Y:S01]  /*abb0*/  @P5 HFMA2.BF16_V2 R14, -RZ.H0_H0, RZ.H0_H0, -R203.H0_H0 ;  /* 0x200000ffff0e5231 */ /* 0x000fe200003409cb */
[----:B------:R-:W-:Y:S02]  /*abc0*/  LOP3.LUT R19, R19, 0xffff, RZ, 0xc0, !PT ;  /* 0x0000ffff13137812 */ /* 0x000fe400078ec0ff */
[----:B------:R-:W-:-:S02]  /*abd0*/  LOP3.LUT R15, R15, 0xff, RZ, 0xc0, !PT ;  /* 0x000000ff0f0f7812 */ /* 0x000fc400078ec0ff */
[----:B------:R-:W-:Y:S02]  /*abe0*/  ISETP.LE.U32.AND P6, PT, R19, UR6, PT ;  /* 0x0000000613007c0c */ /* 0x000fe4000bfc3070 */
[----:B------:R-:W-:Y:S02]  /*abf0*/  @P5 PRMT R203, R14, 0x5410, RZ ;  /* 0x000054100ecb5816 */ /* 0x000fe400000000ff */
[----:B------:R-:W-:Y:S01]  /*ac00*/  ISETP.LE.U32.AND P5, PT, R15, UR6, PT ;  /* 0x000000060f007c0c */ /* 0x000fe2000bfa3070 */
[----:B------:R-:W-:Y:S01]  /*ac10*/  FADD.FTZ R15, R202, R227 ;  /* 0x000000e3ca0f7221 */ /* 0x000fe20000010000 */
[----:B-1----:R-:W-:Y:S01]  /*ac20*/  F2FP.BF16.F32.PACK_AB R202, R190, R197 ;  /* 0x000000c5beca723e */ /* 0x002fe200000010ff */
[----:B------:R-:W-:Y:S01]  /*ac30*/  FADD.FTZ R199, R199, R5 ;  /* 0x00000005c7c77221 */ /* 0x000fe20000010000 */
[----:B------:R-:W-:Y:S02]  /*ac40*/  IMAD.MOV.U32 R5, RZ, RZ, R232 ;  /* 0x000000ffff057224 */ /* 0x000fe400078e00e8 */
[----:B------:R-:W-:Y:S01]  /*ac50*/  PRMT R201, R202, 0x7632, R201 ;  /* 0x00007632cac97816 */ /* 0x000fe200000000c9 */
[----:B------:R-:W-:-:S02]  /*ac60*/  @!P4 HFMA2.BF16_V2 R13, -RZ.H0_H0, RZ.H0_H0, -R202.H0_H0 ;  /* 0x200000ffff0dc231 */ /* 0x000fc400003409ca */
[----:B------:R-:W-:Y:S02]  /*ac70*/  LOP3.LUT R5, R5, 0xff, RZ, 0xc0, !PT ;  /* 0x000000ff05057812 */ /* 0x000fe400078ec0ff */
[----:B------:R-:W-:Y:S01]  /*ac80*/  @!P6 HFMA2.BF16_V2 R12, -RZ.H0_H0, RZ.H0_H0, -R201.H0_H0 ;  /* 0x200000ffff0ce231 */ /* 0x000fe200003409c9 */
[----:B------:R-:W-:Y:S02]  /*ac90*/  PRMT R227, R202, 0x5410, R201 ;  /* 0x00005410cae37816 */ /* 0x000fe400000000c9 */
[----:B------:R-:W-:Y:S02]  /*aca0*/  @!P4 PRMT R202, R13, 0x5410, RZ ;  /* 0x000054100dcac816 */ /* 0x000fe400000000ff */
[----:B------:R-:W-:Y:S02]  /*acb0*/  ISETP.LE.U32.AND P4, PT, R5, UR6, PT ;  /* 0x0000000605007c0c */ /* 0x000fe4000bf83070 */
[----:B------:R-:W-:Y:S02]  /*acc0*/  @!P6 PRMT R201, R12, 0x5410, RZ ;  /* 0x000054100cc9e816 */ /* 0x000fe400000000ff */
[----:B------:R-:W-:-:S02]  /*acd0*/  PRMT R12, R216, 0x7773, RZ ;  /* 0x00007773d80c7816 */ /* 0x000fc400000000ff */
[----:B------:R-:W-:Y:S02]  /*ace0*/  PRMT R5, R216, 0x7772, RZ ;  /* 0x00007772d8057816 */ /* 0x000fe400000000ff */
[C---:B------:R-:W-:Y:S02]  /*acf0*/  PRMT R22, R200.reuse, 0x7772, RZ ;  /* 0x00007772c8167816 */ /* 0x040fe400000000ff */
[----:B------:R-:W-:Y:S02]  /*ad00*/  PRMT R5, R5, 0x5410, R12 ;  /* 0x0000541005057816 */ /* 0x000fe4000000000c */
[----:B------:R-:W-:-:S04]  /*ad10*/  PRMT R12, R200, 0x7773, RZ ;  /* 0x00007773c80c7816 */ /* 0x000fc800000000ff */
[----:B------:R-:W-:Y:S02]  /*ad20*/  PRMT R22, R22, 0x5410, R12 ;  /* 0x0000541016167816 */ /* 0x000fe4000000000c */
[----:B------:R-:W-:Y:S01]  /*ad30*/  LOP3.LUT R12, R189, 0xffff, RZ, 0xc0, !PT ;  /* 0x0000ffffbd0c7812 */ /* 0x000fe200078ec0ff */
[----:B------:R-:W-:Y:S01]  /*ad40*/  FADD.FTZ R15, R188, R15 ;  /* 0x0000000fbc0f7221 */ /* 0x000fe20000010000 */
[----:B------:R-:W-:Y:S01]  /*ad50*/  FADD.FTZ R199, R195, R199 ;  /* 0x000000c7c3c77221 */ /* 0x000fe20000010000 */
[----:B------:R-:W-:Y:S01]  /*ad60*/  LOP3.LUT R30, R189, 0xff, RZ, 0xc0, !PT ;  /* 0x000000ffbd1e7812 */ /* 0x000fe200078ec0ff */
[----:B------:R1:W-:Y:S01]  /*ad70*/  MUFU.EX2 R195, R230 ;  /* 0x000000e600c37308 */ /* 0x0003e20000000800 */
[----:B------:R-:W-:Y:S01]  /*ad80*/  SHF.R.U32.HI R12, RZ, 0x8, R12 ;  /* 0x00000008ff0c7819 */ /* 0x000fe2000001160c */
[----:B------:R-:W-:-:S06]  /*ad90*/  IMAD.MOV.U32 R13, RZ, RZ, R216 ;  /* 0x000000ffff0d7224 */ /* 0x000fcc00078e00d8 */
[----:B------:R-:W2:Y:S01]  /*ada0*/  MUFU.EX2 R188, R226 ;  /* 0x000000e200bc7308 */ /* 0x000ea20000000800 */
[----:B------:R-:W-:Y:S02]  /*adb0*/  PRMT R12, R30, 0x5410, R12 ;  /* 0x000054101e0c7816 */ /* 0x000fe4000000000c */
[----:B------:R-:W-:Y:S02]  /*adc0*/  PRMT R30, R189, 0x7632, R30 ;  /* 0x00007632bd1e7816 */ /* 0x000fe4000000001e */
[----:B------:R-:W-:Y:S02]  /*add0*/  PRMT R14, R216, 0x7771, RZ ;  /* 0x00007771d80e7816 */ /* 0x000fe400000000ff */
[----:B------:R-:W-:Y:S02]  /*ade0*/  LOP3.LUT R13, R13, 0xff, RZ, 0xc0, !PT ;  /* 0x000000ff0d0d7812 */ /* 0x000fe400078ec0ff */
[----:B------:R-:W-:Y:S01]  /*adf0*/  SHF.R.U32.HI R189, RZ, 0x18, R189 ;  /* 0x00000018ffbd7819 */ /* 0x000fe200000116bd */
[----:B------:R-:W-:Y:S01]  /*ae00*/  IMAD.MOV.U32 R23, RZ, RZ, R200 ;  /* 0x000000ffff177224 */ /* 0x000fe200078e00c8 */
[----:B------:R-:W-:Y:S01]  /*ae10*/  LOP3.LUT R30, R30, 0xff, RZ, 0xc0, !PT ;  /* 0x000000ff1e1e7812 */ /* 0x000fe200078ec0ff */
[----:B-1----:R-:W1:Y:S01]  /*ae20*/  LDC R230, c[0x0][0x4f8] ;  /* 0x00013e00ffe67b82 */ /* 0x002e620000000800 */
[----:B------:R-:W-:-:S02]  /*ae30*/  PRMT R13, R13, 0x5410, R14 ;  /* 0x000054100d0d7816 */ /* 0x000fc4000000000e */
[----:B------:R-:W-:Y:S02]  /*ae40*/  PRMT R14, R30, 0x5410, R189 ;  /* 0x000054101e0e7816 */ /* 0x000fe400000000bd */
[----:B------:R-:W-:Y:S02]  /*ae50*/  SHF.R.U32.HI R30, RZ, 0x18, R231 ;  /* 0x00000018ff1e7819 */ /* 0x000fe400000116e7 */
[----:B------:R-:W-:Y:S02]  /*ae60*/  PRMT R19, R200, 0x7771, RZ ;  /* 0x00007771c8137816 */ /* 0x000fe400000000ff */
[----:B--2---:R-:W-:Y:S01]  /*ae70*/  F2FP.BF16.F32.PACK_AB R200, R188, R195 ;  /* 0x000000c3bcc8723e */ /* 0x004fe200000010ff */
[----:B------:R-:W-:Y:S01]  /*ae80*/  FADD.FTZ R15, R193, R15 ;  /* 0x0000000fc10f7221 */ /* 0x000fe20000010000 */
[----:B------:R-:W-:Y:S01]  /*ae90*/  ISETP.LE.U32.AND P6, PT, R30, UR6, PT ;  /* 0x000000061e007c0c */ /* 0x000fe2000bfc3070 */
[--C-:B------:R-:W-:Y:S01]  /*aea0*/  FADD.FTZ R194, R194, R199.reuse ;  /* 0x000000c7c2c27221 */ /* 0x100fe20000010000 */
[----:B------:R-:W-:Y:S01]  /*aeb0*/  PRMT R199, R200, 0x7632, R199 ;  /* 0x00007632c8c77816 */ /* 0x000fe200000000c7 */
[----:B------:R-:W-:-:S02]  /*aec0*/  @!P5 HFMA2.BF16_V2 R7, -RZ.H0_H0, RZ.H0_H0, -R200.H0_H0 ;  /* 0x200000ffff07d231 */ /* 0x000fc400003409c8 */
[----:B------:R-:W-:Y:S01]  /*aed0*/  FADD.FTZ R15, R187, R15 ;  /* 0x0000000fbb0f7221 */ /* 0x000fe20000010000 */
[----:B------:R-:W-:Y:S01]  /*aee0*/  MUFU.EX2 R189, R224 ;  /* 0x000000e000bd7308 */ /* 0x000fe20000000800 */
[----:B------:R-:W-:Y:S02]  /*aef0*/  PRMT R226, R200, 0x5410, R199 ;  /* 0x00005410c8e27816 */ /* 0x000fe400000000c7 */
[----:B------:R-:W-:-:S05]  /*af00*/  @!P5 PRMT R200, R7, 0x5410, RZ ;  /* 0x0000541007c8d816 */ /* 0x000fca00000000ff */
[----:B------:R2:W3:Y:S01]  /*af10*/  MUFU.EX2 R187, R223 ;  /* 0x000000df00bb7308 */ /* 0x0004e20000000800 */
[----:B------:R-:W-:Y:S01]  /*af20*/  LOP3.LUT P5, R30, R206, 0x4, RZ, 0xc0, !PT ;  /* 0x00000004ce1e7812 */ /* 0x000fe200078ac0ff */
[----:B------:R-:W-:Y:S02]  /*af30*/  @!P6 HFMA2.BF16_V2 R6, -RZ.H0_H0, RZ.H0_H0, -R199.H0_H0 ;  /* 0x200000ffff06e231 */ /* 0x000fe400003409c7 */
[----:B------:R-:W-:-:S03]  /*af40*/  FADD.FTZ R229, R229, R194 ;  /* 0x000000c2e5e57221 */ /* 0x000fc60000010000 */
[----:B------:R-:W-:Y:S01]  /*af50*/  @!P6 PRMT R199, R6, 0x5410, RZ ;  /* 0x0000541006c7e816 */ /* 0x000fe200000000ff */
[----:B------:R-:W-:Y:S01]  /*af60*/  VIADD R6, R0, 0x18000 ;  /* 0x0001800000067836 */ /* 0x000fe20000000000 */
[----:B-1----:R-:W-:Y:S01]  /*af70*/  LOP3.LUT R230, R230, 0xff, RZ, 0xc0, !PT ;  /* 0x000000ffe6e67812 */ /* 0x002fe200078ec0ff */
[----:B--2---:R-:W-:Y:S01]  /*af80*/  VIADD R223, R0, 0x18040 ;  /* 0x0001804000df7836 */ /* 0x004fe20000000000 */
[----:B---3--:R-:W-:-:S03]  /*af90*/  F2FP.BF16.F32.PACK_AB R194, R187, R189 ;  /* 0x000000bdbbc2723e */ /* 0x008fc600000010ff */
[----:B------:R-:W-:Y:S01]  /*afa0*/  @P5 VIADD R223, R6, 0xffffffc0 ;  /* 0xffffffc006df5836 */ /* 0x000fe20000000000 */
[----:B------:R-:W-:Y:S01]  /*afb0*/  PRMT R6, R232, 0x7772, RZ ;  /* 0x00007772e8067816 */ /* 0x000fe200000000ff */
[----:B------:R-:W-:Y:S01]  /*afc0*/  IMAD R230, R230, 0x10000, R230 ;  /* 0x00010000e6e67824 */ /* 0x000fe200078e02e6 */
[----:B------:R-:W-:Y:S01]  /*afd0*/  PRMT R193, R194, 0x7632, R193 ;  /* 0x00007632c2c17816 */ /* 0x000fe200000000c1 */
[----:B------:R-:W-:Y:S01]  /*afe0*/  @!P4 HFMA2.BF16_V2 R4, -RZ.H0_H0, RZ.H0_H0, -R194.H0_H0 ;  /* 0x200000ffff04c231 */ /* 0x000fe200003409c2 */
[----:B------:R-:W-:Y:S02]  /*aff0*/  ISETP.GT.U32.AND P6, PT, R6, UR6, PT ;  /* 0x0000000606007c0c */ /* 0x000fe4000bfc4070 */
[----:B------:R-:W-:Y:S02]  /*b000*/  PRMT R6, R232, 0x7773, RZ ;  /* 0x00007773e8067816 */ /* 0x000fe400000000ff */
[----:B------:R-:W-:Y:S01]  /*b010*/  PRMT R224, R194, 0x5410, R193 ;  /* 0x00005410c2e07816 */ /* 0x000fe200000000c1 */
[----:B------:R-:W-:Y:S01]  /*b020*/  FADD.FTZ R228, R228, R15 ;  /* 0x0000000fe4e47221 */ /* 0x000fe20000010000 */
[----:B------:R-:W-:-:S02]  /*b030*/  ISETP.GT.U32.AND P5, PT, R6, UR6, PT ;  /* 0x0000000606007c0c */ /* 0x000fc4000bfa4070 */
[----:B------:R-:W-:Y:S02]  /*b040*/  @!P4 PRMT R194, R4, 0x5410, RZ ;  /* 0x0000541004c2c816 */ /* 0x000fe400000000ff */
[----:B------:R-:W-:Y:S02]  /*b050*/  LOP3.LUT R7, R5, 0xff00ff, RZ, 0xc0, !PT ;  /* 0x00ff00ff05077812 */ /* 0x000fe400078ec0ff */
[--C-:B------:R-:W-:Y:S02]  /*b060*/  HSET2.LE.AND R4, R12, R230.reuse, PT ;  /* 0x000000e60c047233 */ /* 0x100fe40003803000 */
[--C-:B------:R-:W-:Y:S02]  /*b070*/  HSET2.LE.AND R5, R14, R230.reuse, PT ;  /* 0x000000e60e057233 */ /* 0x100fe40003803000 */
[----:B------:R-:W-:Y:S02]  /*b080*/  HSET2.LE.AND R6, R13, R230, PT ;  /* 0x000000e60d067233 */ /* 0x000fe40003803000 */
[----:B------:R-:W1:Y:S01]  /*b090*/  LDSM.16.MT88.4 R12, [R0+0x18000] ;  /* 0x01800000000c783b */ /* 0x000e620000004200 */
[----:B------:R-:W-:-:S02]  /*b0a0*/  LOP3.LUT P4, RZ, R206, 0x2, RZ, 0xc0, !PT ;  /* 0x00000002ceff7812 */ /* 0x000fc4000788c0ff */
[----:B------:R-:W-:Y:S02]  /*b0b0*/  HSET2.LE.AND R7, R7, R230, PT ;  /* 0x000000e607077233 */ /* 0x000fe40003803000 */
[----:B------:R-:W-:Y:S02]  /*b0c0*/  SEL R237, R8, 0xffffffe0, !P4 ;  /* 0xffffffe008ed7807 */ /* 0x000fe40006000000 */
[----:B------:R-:W-:Y:S02]  /*b0d0*/  LOP3.LUT R4, R236, R4, RZ, 0xc0, !PT ;  /* 0x00000004ec047212 */ /* 0x000fe400078ec0ff */
[----:B------:R-:W-:Y:S02]  /*b0e0*/  LOP3.LUT R5, R235, R5, RZ, 0xc0, !PT ;  /* 0x00000005eb057212 */ /* 0x000fe400078ec0ff */
[----:B------:R-:W-:Y:S02]  /*b0f0*/  LOP3.LUT R6, R225, R6, RZ, 0xc0, !PT ;  /* 0x00000006e1067212 */ /* 0x000fe400078ec0ff */
[----:B------:R-:W-:Y:S01]  /*b100*/  LOP3.LUT R7, R217, R7, RZ, 0xc0, !PT ;  /* 0x00000007d9077212 */ /* 0x000fe200078ec0ff */
[----:B------:R-:W-:-:S06]  /*b110*/  IMAD.IADD R225, R237, 0x1, R0 ;  /* 0x00000001ede17824 */ /* 0x000fcc00078e0200 */
[C---:B-1----:R-:W-:Y:S08]  /*b120*/  HMMA.16816.F32.BF16 R160, R4.reuse, R12, R160 ;  /* 0x0000000c04a0723c */ /* 0x042ff000000418a0 */
[----:B------:R-:W-:Y:S01]  /*b130*/  HMMA.16816.F32.BF16 R156, R4, R14, R156 ;  /* 0x0000000e049c723c */ /* 0x000fe2000004189c */
[----:B------:R-:W1:Y:S01]  /*b140*/  LDSM.16.MT88.4 R12, [R225+0x18000] ;  /* 0x01800000e10c783b */ /* 0x000e620000004200 */
[----:B------:R-:W-:-:S06]  /*b150*/  IMAD.IADD R217, R237, 0x1, R223 ;  /* 0x00000001edd97824 */ /* 0x000fcc00078e02df */
[C---:B-1----:R-:W-:Y:S08]  /*b160*/  HMMA.16816.F32.BF16 R152, R4.reuse, R12, R152 ;  /* 0x0000000c0498723c */ /* 0x042ff00000041898 */
        /* <DEDUP_REMOVED lines=43> */
[C---:B------:R-:W-:Y:S01]  /*b420*/  LOP3.LUT R5, R17.reuse, 0xffff, RZ, 0xc0, !PT ;  /* 0x0000ffff11057812 */ /* 0x040fe200078ec0ff */
[----:B------:R-:W-:Y:S01]  /*b430*/  LDSM.16.MT88.4 R12, [R0+0x18800] ;  /* 0x01880000000c783b */ /* 0x000fe20000004200 */
[----:B------:R-:W-:-:S02]  /*b440*/  PRMT R4, R17, 0x7632, R4 ;  /* 0x0000763211047816 */ /* 0x000fc40000000004 */
[----:B------:R-:W-:Y:S02]  /*b450*/  LOP3.LUT R6, R17, 0xff, RZ, 0xc0, !PT ;  /* 0x000000ff11067812 */ /* 0x000fe400078ec0ff */
[----:B------:R-:W-:Y:S02]  /*b460*/  SHF.R.U32.HI R5, RZ, 0x8, R5 ;  /* 0x00000008ff057819 */ /* 0x000fe40000011605 */
[----:B------:R-:W-:Y:S02]  /*b470*/  SHF.R.U32.HI R17, RZ, 0x18, R17 ;  /* 0x00000018ff117819 */ /* 0x000fe40000011611 */
[----:B------:R-:W-:Y:S02]  /*b480*/  LOP3.LUT R4, R4, 0xff, RZ, 0xc0, !PT ;  /* 0x000000ff04047812 */ /* 0x000fe400078ec0ff */
[----:B------:R-:W-:Y:S02]  /*b490*/  PRMT R5, R6, 0x5410, R5 ;  /* 0x0000541006057816 */ /* 0x000fe40000000005 */
[----:B------:R-:W-:-:S03]  /*b4a0*/  PRMT R4, R4, 0x5410, R17 ;  /* 0x0000541004047816 */ /* 0x000fc60000000011 */
[--C-:B------:R-:W-:Y:S02]  /*b4b0*/  HSET2.LE.AND R7, R5, R230.reuse, PT ;  /* 0x000000e605077233 */ /* 0x100fe40003803000 */
[----:B------:R-:W-:Y:S02]  /*b4c0*/  LOP3.LUT R6, R23, 0xff, RZ, 0xc0, !PT ;  /* 0x000000ff17067812 */ /* 0x000fe400078ec0ff */
[----:B------:R-:W-:Y:S02]  /*b4d0*/  HSET2.LE.AND R5, R4, R230, PT ;  /* 0x000000e604057233 */ /* 0x000fe40003803000 */
[----:B------:R-:W-:Y:S02]  /*b4e0*/  LOP3.LUT R4, R18, R7, RZ, 0xc0, !PT ;  /* 0x0000000712047212 */ /* 0x000fe400078ec0ff */
[----:B------:R-:W-:Y:S02]  /*b4f0*/  PRMT R6, R6, 0x5410, R19 ;  /* 0x0000541006067816 */ /* 0x000fe40000000013 */
[----:B------:R-:W-:-:S03]  /*b500*/  LOP3.LUT R7, R22, 0xff00ff, RZ, 0xc0, !PT ;  /* 0x00ff00ff16077812 */ /* 0x000fc600078ec0ff */
[--C-:B------:R-:W-:Y:S02]  /*b510*/  HSET2.LE.AND R6, R6, R230.reuse, PT ;  /* 0x000000e606067233 */ /* 0x100fe40003803000 */
[----:B------:R-:W-:-:S03]  /*b520*/  HSET2.LE.AND R7, R7, R230, PT ;  /* 0x000000e607077233 */ /* 0x000fc60003803000 */
[----:B------:R-:W-:Y:S02]  /*b530*/  LOP3.LUT R6, R21, R6, RZ, 0xc0, !PT ;  /* 0x0000000615067212 */ /* 0x000fe400078ec0ff */
[----:B------:R-:W-:Y:S02]  /*b540*/  LOP3.LUT R7, R20, R7, RZ, 0xc0, !PT ;  /* 0x0000000714077212 */ /* 0x000fe400078ec0ff */
[----:B------:R-:W1:Y:S01]  /*b550*/  LDSM.16.MT88.4 R20, [R223+0x800] ;  /* 0x00080000df14783b */ /* 0x000e620000004200 */
[----:B------:R-:W-:-:S03]  /*b560*/  LOP3.LUT R5, R16, R5, RZ, 0xc0, !PT ;  /* 0x0000000510057212 */ /* 0x000fc600078ec0ff */
[----:B------:R-:W-:Y:S04]  /*b570*/  LDSM.16.MT88.4 R16, [R225+0x18800] ;  /* 0x01880000e110783b */ /* 0x000fe80000004200 */
        /* <DEDUP_REMOVED lines=12> */
[C---:B------:R-:W-:Y:S08]  /*b640*/  HMMA.16816.F32.BF16 R152, R4.reuse, R16, R152 ;  /* 0x000000100498723c */ /* 0x040ff00000041898 */
        /* <DEDUP_REMOVED lines=29> */
[----:B--2---:R-:W-:Y:S01]  /*b820*/  HMMA.16816.F32.BF16 R124, R4, R12, R124 ;  /* 0x0000000c047c723c */ /* 0x004fe2000004187c */
[----:B------:R-:W-:-:S07]  /*b830*/  LOP3.LUT R12, R24, 0xffff, RZ, 0xc0, !PT ;  /* 0x0000ffff180c7812 */ /* 0x000fce00078ec0ff */
[----:B------:R-:W-:Y:S01]  /*b840*/  HMMA.16816.F32.BF16 R128, R4, R14, R128 ;  /* 0x0000000e0480723c */ /* 0x000fe20000041880 */
[----:B------:R-:W-:Y:S02]  /*b850*/  LOP3.LUT R13, R24, 0xff, RZ, 0xc0, !PT ;  /* 0x000000ff180d7812 */ /* 0x000fe400078ec0ff */
[----:B------:R-:W-:-:S05]  /*b860*/  SHF.R.U32.HI R12, RZ, 0x8, R12 ;  /* 0x00000008ff0c7819 */ /* 0x000fca000001160c */
[C---:B-1----:R-:W-:Y:S08]  /*b870*/  HMMA.16816.F32.BF16 R116, R4.reuse, R20, R116 ;  /* 0x000000140474723c */ /* 0x042ff00000041874 */
[----:B------:R-:W-:Y:S01]  /*b880*/  HMMA.16816.F32.BF16 R120, R4, R22, R120 ;  /* 0x000000160478723c */ /* 0x000fe20000041878 */
[----:B------:R-:W-:Y:S01]  /*b890*/  IMAD.MOV.U32 R4, RZ, RZ, R26 ;  /* 0x000000ffff047224 */ /* 0x000fe200078e001a */
[C---:B------:R-:W-:Y:S01]  /*b8a0*/  PRMT R6, R26.reuse, 0x7771, RZ ;  /* 0x000077711a067816 */ /* 0x040fe200000000ff */
[----:B------:R-:W1:Y:S01]  /*b8b0*/  LDSM.16.MT88.4 R20, [R225+0x19000] ;  /* 0x01900000e114783b */ /* 0x000e620000004200 */
[----:B------:R-:W-:-:S02]  /*b8c0*/  PRMT R5, R26, 0x7773, RZ ;  /* 0x000077731a057816 */ /* 0x000fc400000000ff */
[----:B------:R-:W-:Y:S02]  /*b8d0*/  LOP3.LUT R4, R4, 0xff, RZ, 0xc0, !PT ;  /* 0x000000ff04047812 */ /* 0x000fe400078ec0ff */
[----:B------:R-:W-:Y:S02]  /*b8e0*/  PRMT R7, R26, 0x7772, RZ ;  /* 0x000077721a077816 */ /* 0x000fe400000000ff */
[----:B------:R-:W-:Y:S02]  /*b8f0*/  PRMT R4, R4, 0x5410, R6 ;  /* 0x0000541004047816 */ /* 0x000fe40000000006 */
[----:B------:R-:W-:Y:S02]  /*b900*/  PRMT R12, R13, 0x5410, R12 ;  /* 0x000054100d0c7816 */ /* 0x000fe4000000000c */
[--C-:B------:R-:W-:Y:S02]  /*b910*/  PRMT R7, R7, 0x5410, R5.reuse ;  /* 0x0000541007077816 */ /* 0x100fe40000000005 */
[----:B------:R-:W-:-:S02]  /*b920*/  PRMT R5, R24, 0x7632, R5 ;  /* 0x0000763218057816 */ /* 0x000fc40000000005 */
[----:B------:R-:W-:Y:S02]  /*b930*/  SHF.R.U32.HI R24, RZ, 0x18, R24 ;  /* 0x00000018ff187819 */ /* 0x000fe40000011618 */
[--C-:B------:R-:W-:Y:S02]  /*b940*/  HSET2.LE.AND R12, R12, R230.reuse, PT ;  /* 0x000000e60c0c7233 */ /* 0x100fe40003803000 */
[----:B------:R-:W-:Y:S02]  /*b950*/  HSET2.LE.AND R6, R4, R230, PT ;  /* 0x000000e604067233 */ /* 0x000fe40003803000 */
[----:B------:R-:W-:Y:S02]  /*b960*/  LOP3.LUT R5, R5, 0xff, RZ, 0xc0, !PT ;  /* 0x000000ff05057812 */ /* 0x000fe400078ec0ff */
[----:B------:R-:W-:Y:S02]  /*b970*/  LOP3.LUT R4, R25, R12, RZ, 0xc0, !PT ;  /* 0x0000000c19047212 */ /* 0x000fe400078ec0ff */
[----:B------:R-:W-:Y:S01]  /*b980*/  PRMT R5, R5, 0x5410, R24 ;  /* 0x0000541005057816 */ /* 0x000fe20000000018 */
[----:B------:R-:W-:Y:S01]  /*b990*/  LDSM.16.MT88.4 R12, [R217+0x1000] ;  /* 0x00100000d90c783b */ /* 0x000fe20000004200 */
[----:B------:R-:W-:-:S03]  /*b9a0*/  LOP3.LUT R6, R27, R6, RZ, 0xc0, !PT ;  /* 0x000000061b067212 */ /* 0x000fc600078ec0ff */
[----:B------:R-:W2:Y:S01]  /*b9b0*/  LDSM.16.MT88.4 R24, [R0+0x19000] ;  /* 0x019000000018783b */ /* 0x000ea20000004200 */
[----:B------:R-:W-:Y:S02]  /*b9c0*/  LOP3.LUT R7, R7, 0xff00ff, RZ, 0xc0, !PT ;  /* 0x00ff00ff07077812 */ /* 0x000fe400078ec0ff */
[----:B------:R-:W-:-:S03]  /*b9d0*/  HSET2.LE.AND R5, R5, R230, PT ;  /* 0x000000e605057233 */ /* 0x000fc60003803000 */
[----:B------:R-:W-:Y:S02]  /*b9e0*/  HSET2.LE.AND R7, R7, R230, PT ;  /* 0x000000e607077233 */ /* 0x000fe40003803000 */
[----:B------:R-:W-:-:S03]  /*b9f0*/  LOP3.LUT R5, R234, R5, RZ, 0xc0, !PT ;  /* 0x00000005ea057212 */ /* 0x000fc600078ec0ff */
[----:B------:R-:W-:-:S07]  /*ba00*/  LOP3.LUT R7, R233, R7, RZ, 0xc0, !PT ;  /* 0x00000007e9077212 */ /* 0x000fce00078ec0ff */
[C---:B-1----:R-:W-:Y:S08]  /*ba10*/  HMMA.16816.F32.BF16 R152, R4.reuse, R20, R152 ;  /* 0x000000140498723c */ /* 0x042ff00000041898 */
[C---:B------:R-:W-:Y:S01]  /*ba20*/  HMMA.16816.F32.BF16 R148, R4.reuse, R22, R148 ;  /* 0x000000160494723c */ /* 0x040fe20000041894 */
[----:B------:R-:W1:Y:S07]  /*ba30*/  LDSM.16.MT88.4 R20, [R225+0x1b000] ;  /* 0x01b00000e114783b */ /* 0x000e6e0000004200 */
[C---:B------:R-:W-:Y:S08]  /*ba40*/  HMMA.16816.F32.BF16 R144, R4.reuse, R16, R144 ;  /* 0x000000100490723c */ /* 0x040ff00000041890 */
[C---:B--2---:R-:W-:Y:S08]  /*ba50*/  HMMA.16816.F32.BF16 R160, R4.reuse, R24, R160 ;  /* 0x0000001804a0723c */ /* 0x044ff000000418a0 */
        /* <DEDUP_REMOVED lines=19> */
[C---:B-1----:R-:W-:Y:S08]  /*bb90*/  HMMA.16816.F32.BF16 R76, R4.reuse, R20, R76 ;  /* 0x00000014044c723c */ /* 0x042ff0000004184c */
[C---:B--2---:R-:W-:Y:S08]  /*bba0*/  HMMA.16816.F32.BF16 R68, R4.reuse, R24, R68 ;  /* 0x000000180444723c */ /* 0x044ff00000041844 */
[C---:B------:R-:W-:Y:S01]  /*bbb0*/  HMMA.16816.F32.BF16 R72, R4.reuse, R26, R72 ;  /* 0x0000001a0448723c */ /* 0x040fe20000041848 */
[----:B------:R-:W1:Y:S07]  /*bbc0*/  LDSM.16.MT88.4 R24, [R0+0x1f000] ;  /* 0x01f000000018783b */ /* 0x000e6e0000004200 */
        /* <DEDUP_REMOVED lines=10> */
[----:B------:R-:W-:Y:S08]  /*bc70*/  MUFU.EX2 R222, R222 ;  /* 0x000000de00de7308 */ /* 0x000ff00000000800 */
[----:B------:R-:W1:Y:S01]  /*bc80*/  MUFU.EX2 R221, R221 ;  /* 0x000000dd00dd7308 */ /* 0x000e620000000800 */
[C---:B--2---:R-:W-:Y:S01]  /*bc90*/  HMMA.16816.F32.BF16 R108, R4.reuse, R20, R108 ;  /* 0x00000014046c723c */ /* 0x044fe2000004186c */
[----:B------:R-:W-:Y:S01]  /*bca0*/  FADD.FTZ R220, R220, R229 ;  /* 0x000000e5dcdc7221 */ /* 0x000fe20000010000 */
[----:B------:R-:W-:Y:S01]  /*bcb0*/  FADD.FTZ R228, R218, R228 ;  /* 0x000000e4dae47221 */ /* 0x000fe20000010000 */
[----:B------:R-:W-:Y:S05]  /*bcc0*/  LDSM.16.MT88.4 R24, [R223+0x5800] ;  /* 0x00580000df18783b */ /* 0x000fea0000004200 */
[C---:B------:R-:W-:Y:S08]  /*bcd0*/  HMMA.16816.F32.BF16 R112, R4.reuse, R22, R112 ;  /* 0x000000160470723c */ /* 0x040ff00000041870 */
[----:B---3--:R-:W-:Y:S01]  /*bce0*/  HMMA.16816.F32.BF16 R116, R4, R16, R116 ;  /* 0x000000100474723c */ /* 0x008fe20000041874 */
[----:B------:R-:W-:-:S07]  /*bcf0*/  PRMT R16, R231, 0x7632, R16 ;  /* 0x00007632e7107816 */ /* 0x000fce0000000010 */
[C---:B------:R-:W-:Y:S08]  /*bd00*/  HMMA.16816.F32.BF16 R120, R4.reuse, R18, R120 ;  /* 0x000000120478723c */ /* 0x040ff00000041878 */
[----:B----4-:R-:W-:Y:S01]  /*bd10*/  HMMA.16816.F32.BF16 R124, R4, R12, R124 ;  /* 0x0000000c047c723c */ /* 0x010fe2000004187c */
[----:B------:R-:W-:-:S07]  /*bd20*/  PRMT R12, R232, 0x7773, RZ ;  /* 0x00007773e80c7816 */ /* 0x000fce00000000ff */
[----:B------:R-:W-:Y:S01]  /*bd30*/  HMMA.16816.F32.BF16 R128, R4, R14, R128 ;  /* 0x0000000e0480723c */ /* 0x000fe20000041880 */
[----:B------:R-:W-:Y:S01]  /*bd40*/  IMAD.MOV.U32 R5, RZ, RZ, R232 ;  /* 0x000000ffff057224 */ /* 0x000fe200078e00e8 */
[C---:B------:R-:W-:Y:S01]  /*bd50*/  PRMT R4, R232.reuse, 0x7772, RZ ;  /* 0x00007772e8047816 */ /* 0x040fe200000000ff */
[----:B------:R-:W-:Y:S01]  /*bd60*/  FADD.FTZ R220, R219, R220 ;  /* 0x000000dcdbdc7221 */ /* 0x000fe20000010000 */
[----:B------:R-:W-:Y:S01]  /*bd70*/  PRMT R6, R232, 0x7771, RZ ;  /* 0x00007771e8067816 */ /* 0x000fe200000000ff */
[----:B------:R-:W-:Y:S01]  /*bd80*/  LDSM.16.MT88.4 R20, [R225+0x1d800] ;  /* 0x01d80000e114783b */ /* 0x000fe20000004200 */
[----:B------:R-:W-:Y:S02]  /*bd90*/  LOP3.LUT R5, R5, 0xff, RZ, 0xc0, !PT ;  /* 0x000000ff05057812 */ /* 0x000fe400078ec0ff */
[----:B------:R-:W-:Y:S02]  /*bda0*/  LOP3.LUT R7, R231, 0xffff, RZ, 0xc0, !PT ;  /* 0x0000ffffe7077812 */ /* 0x000fe400078ec0ff */
[----:B------:R-:W-:-:S02]  /*bdb0*/  PRMT R4, R4, 0x5410, R12 ;  /* 0x0000541004047816 */ /* 0x000fc4000000000c */
[----:B------:R-:W-:Y:S02]  /*bdc0*/  PRMT R6, R5, 0x5410, R6 ;  /* 0x0000541005067816 */ /* 0x000fe40000000006 */
[----:B------:R-:W-:Y:S02]  /*bdd0*/  LOP3.LUT R12, R231, 0xff, RZ, 0xc0, !PT ;  /* 0x000000ffe70c7812 */ /* 0x000fe400078ec0ff */
[----:B------:R-:W-:Y:S02]  /*bde0*/  SHF.R.U32.HI R7, RZ, 0x8, R7 ;  /* 0x00000008ff077819 */ /* 0x000fe40000011607 */
[----:B------:R-:W-:Y:S02]  /*bdf0*/  SHF.R.U32.HI R5, RZ, 0x18, R231 ;  /* 0x00000018ff057819 */ /* 0x000fe400000116e7 */
[----:B------:R-:W-:Y:S02]  /*be00*/  LOP3.LUT R16, R16, 0xff, RZ, 0xc0, !PT ;  /* 0x000000ff10107812 */ /* 0x000fe400078ec0ff */
[----:B------:R-:W-:-:S02]  /*be10*/  PRMT R7, R12, 0x5410, R7 ;  /* 0x000054100c077816 */ /* 0x000fc40000000007 */
[----:B------:R-:W-:Y:S01]  /*be20*/  PRMT R5, R16, 0x5410, R5 ;  /* 0x0000541010057816 */ /* 0x000fe20000000005 */
[----:B------:R-:W2:Y:S01]  /*be30*/  LDSM.16.MT88.4 R12, [R225+0x19800] ;  /* 0x01980000e10c783b */ /* 0x000ea20000004200 */
[----:B------:R-:W-:Y:S02]  /*be40*/  LOP3.LUT R16, R4, 0xff00ff, RZ, 0xc0, !PT ;  /* 0x00ff00ff04107812 */ /* 0x000fe400078ec0ff */
[--C-:B------:R-:W-:Y:S02]  /*be50*/  HSET2.LE.AND R4, R7, R230.reuse, PT ;  /* 0x000000e607047233 */ /* 0x100fe40003803000 */
[--C-:B------:R-:W-:Y:S02]  /*be60*/  HSET2.LE.AND R5, R5, R230.reuse, PT ;  /* 0x000000e605057233 */ /* 0x100fe40003803000 */
[--C-:B------:R-:W-:Y:S02]  /*be70*/  HSET2.LE.AND R6, R6, R230.reuse, PT ;  /* 0x000000e606067233 */ /* 0x100fe40003803000 */
[----:B------:R-:W-:-:S02]  /*be80*/  HSET2.LE.AND R230, R16, R230, PT ;  /* 0x000000e610e67233 */ /* 0x000fc40003803000 */
[----:B------:R-:W3:Y:S01]  /*be90*/  LDSM.16.MT88.4 R16, [R225+0x1b800] ;  /* 0x01b80000e110783b */ /* 0x000ee20000004200 */
[----:B-1----:R-:W-:-:S04]  /*bea0*/  F2FP.BF16.F32.PACK_AB R7, R221, R222 ;  /* 0x000000dedd07723e */ /* 0x002fc800000010ff */
[C---:B------:R-:W-:Y:S02]  /*beb0*/  PRMT R218, R7.reuse, 0x7610, R218 ;  /* 0x0000761007da7816 */ /* 0x040fe400000000da */
[----:B------:R-:W-:-:S04]  /*bec0*/  PRMT R219, R7, 0x7632, R219 ;  /* 0x0000763207db7816 */ /* 0x000fc800000000db */
[----:B------:R-:W-:Y:S02]  /*bed0*/  PRMT R7, R218, 0x5410, R219 ;  /* 0x00005410da077816 */ /* 0x000fe400000000db */
[----:B------:R-:W-:Y:S02]  /*bee0*/  LOP3.LUT R4, R227, R4, RZ, 0xc0, !PT ;  /* 0x00000004e3047212 */ /* 0x000fe400078ec0ff */
[----:B------:R-:W-:Y:S02]  /*bef0*/  LOP3.LUT R5, R226, R5, RZ, 0xc0, !PT ;  /* 0x00000005e2057212 */ /* 0x000fe400078ec0ff */
[----:B------:R-:W-:Y:S02]  /*bf00*/  LOP3.LUT R6, R224, R6, RZ, 0xc0, !PT ;  /* 0x00000006e0067212 */ /* 0x000fe400078ec0ff */
[----:B------:R-:W-:-:S07]  /*bf10*/  LOP3.LUT R7, R7, R230, RZ, 0xc0, !PT ;  /* 0x000000e607077212 */ /* 0x000fce00078ec0ff */
[C---:B--2---:R-:W-:Y:S08]  /*bf20*/  HMMA.16816.F32.BF16 R152, R4.reuse, R12, R152 ;  /* 0x0000000c0498723c */ /* 0x044ff00000041898 */
        /* <DEDUP_REMOVED lines=21> */
[C---:B--2---:R-:W-:Y:S08]  /*c080*/  HMMA.16816.F32.BF16 R116, R4.reuse, R16, R116 ;  /* 0x000000100474723c */ /* 0x044ff00000041874 */
[C---:B------:R-:W-:Y:S01]  /*c090*/  HMMA.16816.F32.BF16 R120, R4.reuse, R18, R120 ;  /* 0x000000120478723c */ /* 0x040fe20000041878 */
[----:B------:R-:W1:Y:S07]  /*c0a0*/  LDSM.16.MT88.4 R16, [R217+0x3800] ;  /* 0x00380000d910783b */ /* 0x000e6e0000004200 */
[C---:B------:R-:W-:Y:S01]  /*c0b0*/  HMMA.16816.F32.BF16 R156, R4.reuse, R14, R156 ;  /* 0x0000000e049c723c */ /* 0x040fe2000004189c */
[----:B------:R-:W2:Y:S07]  /*c0c0*/  LDSM.16.MT88.4 R12, [R0+0x1d800] ;  /* 0x01d80000000c783b */ /* 0x000eae0000004200 */
[----:B----4-:R-:W-:Y:S01]  /*c0d0*/  HMMA.16816.F32.BF16 R36, R4, R24, R36 ;  /* 0x000000180424723c */ /* 0x010fe20000041824 */
[----:B------:R-:W4:Y:S01]  /*c0e0*/  LDC R24, c[0x0][0x448] ;  /* 0x00011200ff187b82 */ /* 0x000f220000000800 */
[----:B------:R-:W-:Y:S01]  /*c0f0*/  @P6 HFMA2.BF16_V2 R3, -RZ.H0_H0, RZ.H0_H0, -R218.H0_H0 ;  /* 0x200000ffff036231 */ /* 0x000fe200003409da */
[----:B------:R-:W-:Y:S01]  /*c100*/  PRMT R216, R232, 0x7771, RZ ;  /* 0x00007771e8d87816 */ /* 0x000fe200000000ff */
[----:B------:R-:W-:-:S02]  /*c110*/  @P5 HFMA2.BF16_V2 R2, -RZ.H0_H0, RZ.H0_H0, -R219.H0_H0 ;  /* 0x200000ffff025231 */ /* 0x000fc400003409db */
[----:B------:R-:W-:Y:S02]  /*c120*/  FADD.FTZ R228, R198, R228 ;  /* 0x000000e4c6e47221 */ /* 0x000fe40000010000 */
[----:B---3--:R-:W-:Y:S01]  /*c130*/  HMMA.16816.F32.BF16 R136, R4, R20, R136 ;  /* 0x000000140488723c */ /* 0x008fe20000041888 */
[----:B------:R-:W-:Y:S01]  /*c140*/  FADD.FTZ R220, R192, R220 ;  /* 0x000000dcc0dc7221 */ /* 0x000fe20000010000 */
[----:B------:R-:W-:-:S06]  /*c150*/  ISETP.GT.U32.AND P4, PT, R216, UR6, PT ;  /* 0x00000006d8007c0c */ /* 0x000fcc000bf84070 */
[----:B------:R-:W-:Y:S01]  /*c160*/  HMMA.16816.F32.BF16 R132, R4, R22, R132 ;  /* 0x000000160484723c */ /* 0x000fe20000041884 */
[----:B------:R-:W3:Y:S01]  /*c170*/  LDSM.16.MT88.4 R20, [R217+0x5800] ;  /* 0x00580000d914783b */ /* 0x000ee20000004200 */
[----:B------:R-:W-:Y:S01]  /*c180*/  @P6 PRMT R218, R3, 0x5410, RZ ;  /* 0x0000541003da6816 */ /* 0x000fe200000000ff */
[----:B------:R-:W-:Y:S01]  /*c190*/  FADD.FTZ R228, R196, R228 ;  /* 0x000000e4c4e47221 */ /* 0x000fe20000010000 */
[----:B------:R-:W-:-:S04]  /*c1a0*/  @P5 PRMT R219, R2, 0x5410, RZ ;  /* 0x0000541002db5816 */ /* 0x000fc800000000ff */
[----:B-1----:R-:W-:Y:S01]  /*c1b0*/  HMMA.16816.F32.BF16 R60, R4, R16, R60 ;  /* 0x00000010043c723c */ /* 0x002fe2000004183c */
[----:B----4-:R-:W-:-:S07]  /*c1c0*/  IMAD.SHL.U32 R24, R24, 0x8, RZ ;  /* 0x0000000818187824 */ /* 0x010fce00078e00ff */
[----:B------:R-:W-:Y:S01]  /*c1d0*/  HMMA.16816.F32.BF16 R64, R4, R18, R64 ;  /* 0x000000120440723c */ /* 0x000fe20000041840 */
[----:B------:R-:W1:Y:S01]  /*c1e0*/  LDSM.16.MT88.4 R16, [R0+0x1f800] ;  /* 0x01f800000010783b */ /* 0x000e620000004200 */
[----:B------:R-:W-:-:S06]  /*c1f0*/  IMAD.MOV.U32 R2, RZ, RZ, R166 ;  /* 0x000000ffff027224 */ /* 0x000fcc00078e00a6 */
[----:B--2---:R-:W-:Y:S01]  /*c200*/  HMMA.16816.F32.BF16 R68, R4, R12, R68 ;  /* 0x0000000c0444723c */ /* 0x004fe20000041844 */
[----:B------:R-:W-:-:S07]  /*c210*/  IMAD.MOV.U32 R3, RZ, RZ, R167 ;  /* 0x000000ffff037224 */ /* 0x000fce00078e00a7 */
[----:B------:R-:W-:Y:S01]  /*c220*/  HMMA.16816.F32.BF16 R72, R4, R14, R72 ;  /* 0x0000000e0448723c */ /* 0x000fe20000041848 */
[----:B------:R-:W2:Y:S01]  /*c230*/  LDSM.16.MT88.4 R12, [R217+0x7800] ;  /* 0x00780000d90c783b */ /* 0x000ea20000004200 */
[----:B------:R-:W-:Y:S01]  /*c240*/  FADD.FTZ R191, R191, R220 ;  /* 0x000000dcbfbf7221 */ /* 0x000fe20000010000 */
[----:B------:R-:W-:Y:S01]  /*c250*/  FADD.FTZ R213, R213, R228 ;  /* 0x000000e4d5d57221 */ /* 0x000fe20000010000 */
[----:B------:R-:W-:-:S04]  /*c260*/  IMAD.WIDE R24, R24, 0x2, R2 ;  /* 0x0000000218187825 */ /* 0x000fc800078e0202 */
[----:B------:R-:W-:Y:S01]  /*c270*/  FADD.FTZ R191, R186, R191 ;  /* 0x000000bfbabf7221 */ /* 0x000fe20000010000 */
[----:B------:R-:W-:Y:S01]  /*c280*/  STG.E.U16 desc[UR28][R2.64+-0x80], R182 ;  /* 0xffff80b602007986 */ /* 0x000fe2000c10151c */
[----:B------:R-:W-:-:S03]  /*c290*/  FADD.FTZ R213, R215, R213 ;  /* 0x000000d5d7d57221 */ /* 0x000fc60000010000 */
[----:B------:R-:W-:Y:S01]  /*c2a0*/  STG.E.U16 desc[UR28][R2.64+-0x7e], R181 ;  /* 0xffff82b502007986 */ /* 0x000fe2000c10151c */
[----:B------:R-:W-:-:S03]  /*c2b0*/  FADD.FTZ R185, R185, R191 ;  /* 0x000000bfb9b97221 */ /* 0x000fc60000010000 */
[----:B------:R-:W-:Y:S01]  /*c2c0*/  STG.E.U16 desc[UR28][R24.64+-0x80], R180 ;  /* 0xffff80b418007986 */ /* 0x000fe2000c10151c */
[----:B------:R-:W-:-:S03]  /*c2d0*/  @P4 HFMA2.BF16_V2 R8, -RZ.H0_H0, RZ.H0_H0, -R193.H0_H0 ;  /* 0x200000ffff084231 */ /* 0x000fc600003409c1 */
        /* <DEDUP_REMOVED lines=8> */
[----:B------:R-:W-:Y:S01]  /*c360*/  STG.E.U16 desc[UR28][R2.64+-0x5e], R173 ;  /* 0xffffa2ad02007986 */ /* 0x000fe2000c10151c */
[----:B------:R-:W-:-:S03]  /*c370*/  FADD.FTZ R214, R195, R214 ;  /* 0x000000d6c3d67221 */ /* 0x000fc60000010000 */
[----:B------:R-:W-:Y:S04]  /*c380*/  STG.E.U16 desc[UR28][R24.64+-0x60], R172 ;  /* 0xffffa0ac18007986 */ /* 0x000fe8000c10151c */
[----:B------:R-:W-:Y:S01]  /*c390*/  STG.E.U16 desc[UR28][R24.64+-0x5e], R171 ;  /* 0xffffa2ab18007986 */ /* 0x000fe2000c10151c */
[----:B------:R-:W-:-:S03]  /*c3a0*/  @P4 PRMT R193, R8, 0x5410, RZ ;  /* 0x0000541008c14816 */ /* 0x000fc600000000ff */
        /* <DEDUP_REMOVED lines=21> */
[----:B------:R4:W-:Y:S01]  /*c500*/  STG.E.U16 desc[UR28][R2.64+-0xe], R193 ;  /* 0xfffff2c102007986 */ /* 0x0009e2000c10151c */
[----:B------:R-:W-:Y:S01]  /*c510*/  FADD.FTZ R225, R187, R185 ;  /* 0x000000b9bbe17221 */ /* 0x000fe20000010000 */
[----:B------:R-:W-:-:S02]  /*c520*/  FADD.FTZ R241, R221, R214 ;  /* 0x000000d6ddf17221 */ /* 0x000fc40000010000 */
[----:B------:R-:W-:Y:S01]  /*c530*/  STG.E.U16 desc[UR28][R24.64+-0x10], R218 ;  /* 0xfffff0da18007986 */ /* 0x000fe2000c10151c */
[C---:B------:R-:W-:Y:S03]  /*c540*/  HMMA.16816.F32.BF16 R40, R4.reuse, R26, R40 ;  /* 0x0000001a0428723c */ /* 0x040fe60000041828 */
[----:B------:R-:W-:Y:S05]  /*c550*/  STG.E.U16 desc[UR28][R24.64+-0xe], R219 ;  /* 0xfffff2db18007986 */ /* 0x000fea000c10151c */
[----:B---3--:R-:W-:Y:S01]  /*c560*/  HMMA.16816.F32.BF16 R92, R4, R20, R92 ;  /* 0x00000014045c723c */ /* 0x008fe2000004185c */
[----:B----4-:R-:W-:-:S04]  /*c570*/  IADD3 R2, P4, PT, R166, -0x100, RZ ;  /* 0xffffff00a6027810 */ /* 0x010fc80007f9e0ff */
[----:B------:R-:W-:Y:S01]  /*c580*/  IADD3.X R3, PT, PT, R167, -0x1, RZ, P4, !PT ;  /* 0xffffffffa7037810 */ /* 0x000fe200027fe4ff */
[----:B------:R3:W-:Y:S04]  /*c590*/  STL [R1+0x3c], R2 ;  /* 0x00003c0201007387 */ /* 0x0007e80000100800 */
[----:B------:R-:W-:Y:S01]  /*c5a0*/  STL [R1+0x44], R225 ;  /* 0x000044e101007387 */ /* 0x000fe20000100800 */
[C---:B------:R-:W-:Y:S03]  /*c5b0*/  HMMA.16816.F32.BF16 R96, R4.reuse, R22, R96 ;  /* 0x000000160460723c */ /* 0x040fe60000041860 */
[----:B------:R4:W-:Y:S04]  /*c5c0*/  STL [R1+0x38], R3 ;  /* 0x0000380301007387 */ /* 0x0009e80000100800 */
[----:B------:R3:W-:Y:S01]  /*c5d0*/  STL [R1+0x40], R241 ;  /* 0x000040f101007387 */ /* 0x0007e20000100800 */
[C---:B-1----:R-:W-:Y:S08]  /*c5e0*/  HMMA.16816.F32.BF16 R100, R4.reuse, R16, R100 ;  /* 0x000000100464723c */ /* 0x042ff00000041864 */
[C---:B------:R-:W-:Y:S08]  /*c5f0*/  HMMA.16816.F32.BF16 R104, R4.reuse, R18, R104 ;  /* 0x000000120468723c */ /* 0x040ff00000041868 */
[C---:B--2---:R-:W-:Y:S08]  /*c600*/  HMMA.16816.F32.BF16 R124, R4.reuse, R12, R124 ;  /* 0x0000000c047c723c */ /* 0x044ff0000004187c */
[----:B------:R-:W-:Y:S01]  /*c610*/  HMMA.16816.F32.BF16 R128, R4, R14, R128 ;  /* 0x0000000e0480723c */ /* 0x000fe20000041880 */
[----:B---3--:R-:W-:-:S02]  /*c620*/  IMAD.MOV.U32 R2, RZ, RZ, R9 ;  /* 0x000000ffff027224 */ /* 0x008fc400078e0009 */
[----:B----4-:R-:W-:Y:S01]  /*c630*/  IMAD.MOV.U32 R3, RZ, RZ, R10 ;  /* 0x000000ffff037224 */ /* 0x010fe200078e000a */
[----:B------:R-:W-:-:S01]  /*c640*/  NOP ;  /* 0x0000000000007918 */ /* 0x000fc20000000000 */
        /* <DEDUP_REMOVED lines=14> */
[----:B------:R-:W-:Y:S01]  /*c730*/  IMAD.U32 R3, RZ, RZ, UR7 ;  /* 0x00000007ff037e24 */ /* 0x000fe2000f8e00ff */
[----:B------:R-:W-:Y:S01]  /*c740*/  LEA.HI.X R5, R6, R248, R2, 0x7, P4 ;  /* 0x000000f806057211 */ /* 0x000fe200020f3c02 */
[----:B------:R-:W-:Y:S02]  /*c750*/  UISETP.NE.AND UP0, UPT, UR24, 0x3, UPT ;  /* 0x000000031800788c */ /* 0x000fe4000bf05270 */
[----:B------:R-:W-:Y:S02]  /*c760*/  MOV R2, UR12 ;  /* 0x0000000c00027c02 */ /* 0x000fe40008000f00 */
        /* <DEDUP_REMOVED lines=9> */
[--C-:B------:R-:W-:Y:S02]  /*c800*/  IMAD.IADD R8, R32, 0x1, R2.reuse ;  /* 0x0000000120087824 */ /* 0x100fe400078e0202 */
[----:B------:R-:W-:Y:S01]  /*c810*/  IMAD.IADD R2, R34, 0x1, R2 ;  /* 0x0000000122027824 */ /* 0x000fe200078e0202 */
[----:B------:R-:W-:Y:S02]  /*c820*/  @P3 STS.128 [R252+0x18000], RZ ;  /* 0x018000fffc003388 */ /* 0x000fe40000000c00 */
        /* <DEDUP_REMOVED lines=37> */
[----:B-1----:R-:W-:Y:S04]  /*ca80*/  LDSM.16.M88.4 R4, [R32] ;  /* 0x000000002004783b */ /* 0x002fe80000000200 */
[----:B------:R-:W1:Y:S04]  /*ca90*/  LDSM.16.M88.4 R176, [R34+0x10000] ;  /* 0x0100000022b0783b */ /* 0x000e680000000200 */
[----:B------:R-:W3:Y:S04]  /*caa0*/  LDSM.16.M88.4 R24, [R34+0x10800] ;  /* 0x010800002218783b */ /* 0x000ee80000000200 */
[----:B------:R-:W4:Y:S04]  /*cab0*/  LDSM.16.M88.4 R16, [R34+0x11000] ;  /* 0x011000002210783b */ /* 0x000f280000000200 */
[----:B------:R-:W2:Y:S04]  /*cac0*/  LDSM.16.M88.4 R188, [R34+0x11800] ;  /* 0x0118000022bc783b */ /* 0x000ea80000000200 */
[----:B------:R-:W-:Y:S04]  /*cad0*/  LDSM.16.M88.4 R172, [R31] ;  /* 0x000000001fac783b */ /* 0x000fe80000000200 */
[----:B------:R-:W5:Y:S04]  /*cae0*/  LDSM.16.M88.4 R184, [R29+0x10000] ;  /* 0x010000001db8783b */ /* 0x000f680000000200 */
[----:B------:R-:W5:Y:S04]  /*caf0*/  LDSM.16.M88.4 R212, [R29+0x10800] ;  /* 0x010800001dd4783b */ /* 0x000f680000000200 */
[----:B------:R-:W5:Y:S04]  /*cb00*/  LDSM.16.M88.4 R200, [R29+0x11000] ;  /* 0x011000001dc8783b */ /* 0x000f680000000200 */
[----:B------:R-:W5:Y:S04]  /*cb10*/  LDSM.16.M88.4 R196, [R29+0x11800] ;  /* 0x011800001dc4783b */ /* 0x000f680000000200 */
[----:B------:R-:W-:Y:S01]  /*cb20*/  LDSM.16.M88.4 R192, [R8] ;  /* 0x0000000008c0783b */ /* 0x000fe20000000200 */
[C---:B-1----:R-:W-:Y:S03]  /*cb30*/  HMMA.16816.F32.BF16 R180, R4.reuse, R176, RZ ;  /* 0x000000b004b4723c */ /* 0x042fe600000418ff */
[----:B------:R-:W0:Y:S05]  /*cb40*/  LDGDEPBAR ;  /* 0x00000000000079af */ /* 0x000e2a0000000000 */
[C---:B---3--:R-:W-:Y:S08]  /*cb50*/  HMMA.16816.F32.BF16 R168, R4.reuse, R24, RZ ;  /* 0x0000001804a8723c */ /* 0x048ff000000418ff */
[C---:B----4-:R-:W-:Y:S08]  /*cb60*/  HMMA.16816.F32.BF16 R20, R4.reuse, R16, RZ ;  /* 0x000000100414723c */ /* 0x050ff000000418ff */
[C---:B------:R-:W-:Y:S08]  /*cb70*/  HMMA.16816.F32.BF16 R176, R4.reuse, R178, RZ ;  /* 0x000000b204b0723c */ /* 0x040ff000000418ff */
[C---:B------:R-:W-:Y:S08]  /*cb80*/  HMMA.16816.F32.BF16 R24, R4.reuse, R26, RZ ;  /* 0x0000001a0418723c */ /* 0x040ff000000418ff */
[C---:B------:R-:W-:Y:S08]  /*cb90*/  HMMA.16816.F32.BF16 R16, R4.reuse, R18, RZ ;  /* 0x000000120410723c */ /* 0x040ff000000418ff */
[C---:B--2---:R-:W-:Y:S08]  /*cba0*/  HMMA.16816.F32.BF16 R12, R4.reuse, R188, RZ ;  /* 0x000000bc040c723c */ /* 0x044ff000000418ff */
[----:B------:R-:W-:Y:S01]  /*cbb0*/  HMMA.16816.F32.BF16 R4, R4, R190, RZ ;  /* 0x000000be0404723c */ /* 0x000fe200000418ff */
[----:B------:R-:W1:Y:S07]  /*cbc0*/  LDSM.16.M88.4 R188, [R2+0x10000] ;  /* 0x0100000002bc783b */ /* 0x000e6e0000000200 */
        /* <DEDUP_REMOVED lines=11> */
[----:B------:R-:W4:Y:S04]  /*cc80*/  LDSM.16.M88.4 R172, [R2+0x11000] ;  /* 0x0110000002ac783b */ /* 0x000f280000000200 */
[----:B------:R-:W-:Y:S03]  /*cc90*/  LDSM.16.M88.4 R196, [R30] ;  /* 0x000000001ec4783b */ /* 0x000fe60000000200 */
[C---:B-1----:R-:W-:Y:S08]  /*cca0*/  HMMA.16816.F32.BF16 R180, R192.reuse, R188, R180 ;  /* 0x000000bcc0b4723c */ /* 0x042ff000000418b4 */
[C---:B------:R-:W-:Y:S01]  /*ccb0*/  HMMA.16816.F32.BF16 R176, R192.reuse, R190, R176 ;  /* 0x000000bec0b0723c */ /* 0x040fe200000418b0 */
[----:B------:R-:W1:Y:S07]  /*ccc0*/  LDSM.16.M88.4 R188, [R3+0x10000] ;  /* 0x0100000003bc783b */ /* 0x000e6e0000000200 */
[C---:B--2---:R-:W-:Y:S08]  /*ccd0*/  HMMA.16816.F32.BF16 R168, R192.reuse, R184, R168 ;  /* 0x000000b8c0a8723c */ /* 0x044ff000000418a8 */
[C---:B------:R-:W-:Y:S01]  /*cce0*/  HMMA.16816.F32.BF16 R24, R192.reuse, R186, R24 ;  /* 0x000000bac018723c */ /* 0x040fe20000041818 */
[----:B------:R-:W2:Y:S07]  /*ccf0*/  LDSM.16.M88.4 R184, [R3+0x11000] ;  /* 0x0110000003b8783b */ /* 0x000eae0000000200 */
[C---:B---3--:R-:W-:Y:S08]  /*cd00*/  HMMA.16816.F32.BF16 R12, R192.reuse, R200, R12 ;  /* 0x000000c8c00c723c */ /* 0x048ff0000004180c */
[C---:B----4-:R-:W-:Y:S08]  /*cd10*/  HMMA.16816.F32.BF16 R20, R192.reuse, R172, R20 ;  /* 0x000000acc014723c */ /* 0x050ff00000041814 */
[----:B------:R-:W-:Y:S01]  /*cd20*/  HMMA.16816.F32.BF16 R16, R192, R174, R16 ;  /* 0x000000aec010723c */ /* 0x000fe20000041810 */
[----:B------:R-:W3:Y:S07]  /*cd30*/  LDSM.16.M88.4 R172, [R3+0x11800] ;  /* 0x0118000003ac783b */ /* 0x000eee0000000200 */
[C---:B-1----:R-:W-:Y:S08]  /*cd40*/  HMMA.16816.F32.BF16 R180, R196.reuse, R188, R180 ;  /* 0x000000bcc4b4723c */ /* 0x042ff000000418b4 */
[C---:B------:R-:W-:Y:S01]  /*cd50*/  HMMA.16816.F32.BF16 R176, R196.reuse, R190, R176 ;  /* 0x000000bec4b0723c */ /* 0x040fe200000418b0 */
[----:B------:R-:W-:Y:S07]  /*cd60*/  LDSM.16.M88.4 R188, [R34+0x13000] ;  /* 0x0130000022bc783b */ /* 0x000fee0000000200 */
[C---:B------:R-:W-:Y:S08]  /*cd70*/  HMMA.16816.F32.BF16 R168, R196.reuse, R212, R168 ;  /* 0x000000d4c4a8723c */ /* 0x040ff000000418a8 */
[----:B------:R-:W-:Y:S01]  /*cd80*/  HMMA.16816.F32.BF16 R24, R196, R214, R24 ;  /* 0x000000d6c418723c */ /* 0x000fe20000041818 */
[----:B------:R-:W1:Y:S07]  /*cd90*/  LDSM.16.M88.4 R212, [R32+0x4000] ;  /* 0x0040000020d4783b */ /* 0x000e6e0000000200 */
[----:B------:R-:W-:Y:S01]  /*cda0*/  HMMA.16816.F32.BF16 R4, R192, R202, R4 ;  /* 0x000000cac004723c */ /* 0x000fe20000041804 */
[----:B------:R-:W4:Y:S04]  /*cdb0*/  LDSM.16.M88.4 R200, [R34+0x12000] ;  /* 0x0120000022c8783b */ /* 0x000f280000000200 */
[----:B------:R-:W5:Y:S03]  /*cdc0*/  LDSM.16.M88.4 R192, [R34+0x12800] ;  /* 0x0128000022c0783b */ /* 0x000f660000000200 */
[C---:B--2---:R-:W-:Y:S08]  /*cdd0*/  HMMA.16816.F32.BF16 R20, R196.reuse, R184, R20 ;  /* 0x000000b8c414723c */ /* 0x044ff00000041814 */
[C---:B------:R-:W-:Y:S01]  /*cde0*/  HMMA.16816.F32.BF16 R16, R196.reuse, R186, R16 ;  /* 0x000000bac410723c */ /* 0x040fe20000041810 */
[----:B------:R-:W2:Y:S07]  /*cdf0*/  LDSM.16.M88.4 R184, [R34+0x13800] ;  /* 0x0138000022b8783b */ /* 0x000eae0000000200 */
[C---:B---3--:R-:W-:Y:S08]  /*ce00*/  HMMA.16816.F32.BF16 R12, R196.reuse, R172, R12 ;  /* 0x000000acc40c723c */ /* 0x048ff0000004180c */
[----:B------:R-:W-:Y:S01]  /*ce10*/  HMMA.16816.F32.BF16 R4, R196, R174, R4 ;  /* 0x000000aec404723c */ /* 0x000fe20000041804 */
[----:B------:R-:W-:Y:S04]  /*ce20*/  LDSM.16.M88.4 R172, [R29+0x12000] ;  /* 0x012000001dac783b */ /* 0x000fe80000000200 */
[----:B------:R-:W-:Y:S03]  /*ce30*/  LDSM.16.M88.4 R196, [R29+0x13000] ;  /* 0x013000001dc4783b */ /* 0x000fe60000000200 */
[C---:B-1----:R-:W-:Y:S08]  /*ce40*/  HMMA.16816.F32.BF16 R20, R212.reuse, R188, R20 ;  /* 0x000000bcd414723c */ /* 0x042ff00000041814 */
[C---:B------:R-:W-:Y:S01]  /*ce50*/  HMMA.16816.F32.BF16 R16, R212.reuse, R190, R16 ;  /* 0x000000bed410723c */ /* 0x040fe20000041810 */
[----:B------:R-:W1:Y:S07]  /*ce60*/  LDSM.16.M88.4 R188, [R31+0x4000] ;  /* 0x004000001fbc783b */ /* 0x000e6e0000000200 */
[C---:B----4-:R-:W-:Y:S08]  /*ce70*/  HMMA.16816.F32.BF16 R180, R212.reuse, R200, R180 ;  /* 0x000000c8d4b4723c */ /* 0x050ff000000418b4 */
[C---:B------:R-:W-:Y:S01]  /*ce80*/  HMMA.16816.F32.BF16 R176, R212.reuse, R202, R176 ;  /* 0x000000cad4b0723c */ /* 0x040fe200000418b0 */
[----:B------:R-:W3:Y:S07]  /*ce90*/  LDSM.16.M88.4 R200, [R29+0x12800] ;  /* 0x012800001dc8783b */ /* 0x000eee0000000200 */
[C---:B-----5:R-:W-:Y:S08]  /*cea0*/  HMMA.16816.F32.BF16 R168, R212.reuse, R192, R168 ;  /* 0x000000c0d4a8723c */ /* 0x060ff000000418a8 */
        /* <DEDUP_REMOVED lines=18> */
[----:B------:R-:W5:Y:S03]  /*cfd0*/  LDSM.16.M88.4 R192, [R3+0x12000] ;  /* 0x0120000003c0783b */ /* 0x000f660000000200 */
[C---:B--2---:R-:W-:Y:S08]  /*cfe0*/  HMMA.16816.F32.BF16 R180, R184.reuse, R4, R180 ;  /* 0x00000004b8b4723c */ /* 0x044ff000000418b4 */
[C---:B------:R-:W-:Y:S01]  /*cff0*/  HMMA.16816.F32.BF16 R176, R184.reuse, R6, R176 ;  /* 0x00000006b8b0723c */ /* 0x040fe200000418b0 */
[----:B------:R-:W2:Y:S07]  /*d000*/  LDSM.16.M88.4 R4, [R3+0x12800] ;  /* 0x012800000304783b */ /* 0x000eae0000000200 */
[C---:B-1----:R-:W-:Y:S08]  /*d010*/  HMMA.16816.F32.BF16 R168, R184.reuse, R172, R168 ;  /* 0x000000acb8a8723c */ /* 0x042ff000000418a8 */
[C---:B------:R-:W-:Y:S01]  /*d020*/  HMMA.16816.F32.BF16 R24, R184.reuse, R174, R24 ;  /* 0x000000aeb818723c */ /* 0x040fe20000041818 */
[----:B------:R-:W1:Y:S07]  /*d030*/  LDSM.16.M88.4 R172, [R3+0x13000] ;  /* 0x0130000003ac783b */ /* 0x000e6e0000000200 */
[C---:B---3--:R-:W-:Y:S08]  /*d040*/  HMMA.16816.F32.BF16 R12, R184.reuse, R200, R12 ;  /* 0x000000c8b80c723c */ /* 0x048ff0000004180c */
[C---:B----4-:R-:W-:Y:S08]  /*d050*/  HMMA.16816.F32.BF16 R20, R184.reuse, R188, R20 ;  /* 0x000000bcb814723c */ /* 0x050ff00000041814 */
[----:B------:R-:W-:Y:S01]  /*d060*/  HMMA.16816.F32.BF16 R16, R184, R190, R16 ;  /* 0x000000beb810723c */ /* 0x000fe20000041810 */
[----:B------:R-:W-:Y:S07]  /*d070*/  LDSM.16.M88.4 R188, [R32+0x8000] ;  /* 0x0080000020bc783b */ /* 0x000fee0000000200 */
[C---:B-----5:R-:W-:Y:S08]  /*d080*/  HMMA.16816.F32.BF16 R180, R196.reuse, R192, R180 ;  /* 0x000000c0c4b4723c */ /* 0x060ff000000418b4 */
[C---:B------:R-:W-:Y:S01]  /*d090*/  HMMA.16816.F32.BF16 R176, R196.reuse, R194, R176 ;  /* 0x000000c2c4b0723c */ /* 0x040fe200000418b0 */
[----:B------:R-:W3:Y:S07]  /*d0a0*/  LDSM.16.M88.4 R192, [R3+0x13800] ;  /* 0x0138000003c0783b */ /* 0x000eee0000000200 */
[C---:B--2---:R-:W-:Y:S08]  /*d0b0*/  HMMA.16816.F32.BF16 R168, R196.reuse, R4, R168 ;  /* 0x00000004c4a8723c */ /* 0x044ff000000418a8 */
[C---:B------:R-:W-:Y:S01]  /*d0c0*/  HMMA.16816.F32.BF16 R24, R196.reuse, R6, R24 ;  /* 0x00000006c418723c */ /* 0x040fe20000041818 */
[----:B------:R-:W2:Y:S07]  /*d0d0*/  LDSM.16.M88.4 R4, [R34+0x15000] ;  /* 0x015000002204783b */ /* 0x000eae0000000200 */
[C---:B-1----:R-:W-:Y:S08]  /*d0e0*/  HMMA.16816.F32.BF16 R20, R196.reuse, R172, R20 ;  /* 0x000000acc414723c */ /* 0x042ff00000041814 */
[----:B------:R-:W-:Y:S01]  /*d0f0*/  HMMA.16816.F32.BF16 R16, R196, R174, R16 ;  /* 0x000000aec410723c */ /* 0x000fe20000041810 */
[----:B------:R-:W1:Y:S07]  /*d100*/  LDSM.16.M88.4 R172, [R34+0x15800] ;  /* 0x0158000022ac783b */ /* 0x000e6e0000000200 */
[----:B------:R-:W-:Y:S01]  /*d110*/  HMMA.16816.F32.BF16 R212, R184, R202, R212 ;  /* 0x000000cab8d4723c */ /* 0x000fe200000418d4 */
[----:B------:R-:W4:Y:S04]  /*d120*/  LDSM.16.M88.4 R184, [R34+0x14000] ;  /* 0x0140000022b8783b */ /* 0x000f280000000200 */
[----:B------:R-:W5:Y:S03]  /*d130*/  LDSM.16.M88.4 R200, [R34+0x14800] ;  /* 0x0148000022c8783b */ /* 0x000f660000000200 */
[----:B---3--:R-:W-:Y:S08]  /*d140*/  HMMA.16816.F32.BF16 R12, R196, R192, R12 ;  /* 0x000000c0c40c723c */ /* 0x008ff0000004180c */
[----:B--2---:R-:W-:Y:S08]  /*d150*/  HMMA.16816.F32.BF16 R20, R188, R4, R20 ;  /* 0x00000004bc14723c */ /* 0x004ff00000041814 */
[----:B------:R-:W-:Y:S01]  /*d160*/  HMMA.16816.F32.BF16 R212, R196, R194, R212 ;  /* 0x000000c2c4d4723c */ /* 0x000fe200000418d4 */
[----:B------:R-:W-:Y:S04]  /*d170*/  LDSM.16.M88.4 R196, [R31+0x8000] ;  /* 0x008000001fc4783b */ /* 0x000fe80000000200 */
[----:B------:R-:W2:Y:S03]  /*d180*/  LDSM.16.M88.4 R192, [R29+0x14000] ;  /* 0x014000001dc0783b */ /* 0x000ea60000000200 */
        /* <DEDUP_REMOVED lines=29> */
[C---:B-1----:R-:W-:Y:S08]  /*d360*/  HMMA.16816.F32.BF16 R20, R192.reuse, R172, R20 ;  /* 0x000000acc014723c */ /* 0x042ff00000041814 */
[C---:B------:R-:W-:Y:S01]  /*d370*/  HMMA.16816.F32.BF16 R16, R192.reuse, R174, R16 ;  /* 0x000000aec010723c */ /* 0x040fe20000041810 */
[----:B------:R-:W1:Y:S07]  /*d380*/  LDSM.16.M88.4 R172, [R3+0x15000] ;  /* 0x0150000003ac783b */ /* 0x000e6e0000000200 */
[C---:B------:R-:W-:Y:S01]  /*d390*/  HMMA.16816.F32.BF16 R212, R192.reuse, R6, R212 ;  /* 0x00000006c0d4723c */ /* 0x040fe200000418d4 */
[----:B------:R-:W3:Y:S07]  /*d3a0*/  LDSM.16.M88.4 R4, [R3+0x15800] ;  /* 0x015800000304783b */ /* 0x000eee0000000200 */
[C---:B----4-:R-:W-:Y:S08]  /*d3b0*/  HMMA.16816.F32.BF16 R168, R192.reuse, R184, R168 ;  /* 0x000000b8c0a8723c */ /* 0x050ff000000418a8 */
        /* <DEDUP_REMOVED lines=11> */
[----:B------:R-:W3:Y:S04]  /*d470*/  LDSM.16.M88.4 R4, [R34+0x17000] ;  /* 0x017000002204783b */ /* 0x000ee80000000200 */
[----:B------:R-:W5:Y:S03]  /*d480*/  LDSM.16.M88.4 R32, [R34+0x17800] ;  /* 0x017800002220783b */ /* 0x000f660000000200 */
[C---:B----4-:R-:W-:Y:S08]  /*d490*/  HMMA.16816.F32.BF16 R168, R196.reuse, R184, R168 ;  /* 0x000000b8c4a8723c */ /* 0x050ff000000418a8 */
        /* <DEDUP_REMOVED lines=8> */
[----:B------:R-:W-:Y:S07]  /*d520*/  LDSM.16.M88.4 R172, [R2+0x16000] ;  /* 0x0160000002ac783b */ /* 0x000fee0000000200 */
[C---:B---3--:R-:W-:Y:S08]  /*d530*/  HMMA.16816.F32.BF16 R20, R192.reuse, R4, R20 ;  /* 0x00000004c014723c */ /* 0x048ff00000041814 */
[C---:B------:R-:W-:Y:S01]  /*d540*/  HMMA.16816.F32.BF16 R16, R192.reuse, R6, R16 ;  /* 0x00000006c010723c */ /* 0x040fe20000041810 */
[----:B------:R-:W1:Y:S07]  /*d550*/  LDSM.16.M88.4 R4, [R29+0x17000] ;  /* 0x017000001d04783b */ /* 0x000e6e0000000200 */
[C---:B-----5:R-:W-:Y:S08]  /*d560*/  HMMA.16816.F32.BF16 R12, R192.reuse, R32, R12 ;  /* 0x00000020c00c723c */ /* 0x060ff0000004180c */
[----:B------:R-:W-:Y:S01]  /*d570*/  HMMA.16816.F32.BF16 R212, R192, R34, R212 ;  /* 0x00000022c0d4723c */ /* 0x000fe200000418d4 */
[----:B------:R3:W4:Y:S04]  /*d580*/  LDSM.16.M88.4 R192, [R29+0x17800] ;  /* 0x017800001dc0783b */ /* 0x0007280000000200 */
[----:B------:R-:W-:Y:S03]  /*d590*/  LDSM.16.M88.4 R32, [R2+0x16800] ;  /* 0x016800000220783b */ /* 0x000fe60000000200 */
[C---:B--2---:R-:W-:Y:S08]  /*d5a0*/  HMMA.16816.F32.BF16 R180, R196.reuse, R188, R180 ;  /* 0x000000bcc4b4723c */ /* 0x044ff000000418b4 */
[C---:B------:R-:W-:Y:S01]  /*d5b0*/  HMMA.16816.F32.BF16 R176, R196.reuse, R190, R176 ;  /* 0x000000bec4b0723c */ /* 0x040fe200000418b0 */
[----:B------:R-:W2:Y:S07]  /*d5c0*/  LDSM.16.M88.4 R188, [R8+0xc000] ;  /* 0x00c0000008bc783b */ /* 0x000eae0000000200 */
[----:B------:R-:W-:Y:S01]  /*d5d0*/  HMMA.16816.F32.BF16 R168, R196, R184, R168 ;  /* 0x000000b8c4a8723c */ /* 0x000fe200000418a8 */
[----:B---3--:R-:W-:-:S07]  /*d5e0*/  MOV R29, UR24 ;  /* 0x00000018001d7c02 */ /* 0x008fce0008000f00 */
[C---:B------:R-:W-:Y:S01]  /*d5f0*/  HMMA.16816.F32.BF16 R24, R196.reuse, R186, R24 ;  /* 0x000000bac418723c */ /* 0x040fe20000041818 */
[----:B------:R-:W3:Y:S07]  /*d600*/  LDSM.16.M88.4 R184, [R2+0x17000] ;  /* 0x0170000002b8783b */ /* 0x000eee0000000200 */
[C---:B-1----:R-:W-:Y:S08]  /*d610*/  HMMA.16816.F32.BF16 R20, R196.reuse, R4, R20 ;  /* 0x00000004c414723c */ /* 0x042ff00000041814 */
[C---:B----4-:R-:W-:Y:S08]  /*d620*/  HMMA.16816.F32.BF16 R12, R196.reuse, R192, R12 ;  /* 0x000000c0c40c723c */ /* 0x050ff0000004180c */
[C---:B------:R-:W-:Y:S01]  /*d630*/  HMMA.16816.F32.BF16 R212, R196.reuse, R194, R212 ;  /* 0x000000c2c4d4723c */ /* 0x040fe200000418d4 */
[----:B------:R1:W4:Y:S07]  /*d640*/  LDSM.16.M88.4 R192, [R2+0x17800] ;  /* 0x0178000002c0783b */ /* 0x00032e0000000200 */
[----:B------:R-:W-:Y:S01]  /*d650*/  HMMA.16816.F32.BF16 R16, R196, R6, R16 ;  /* 0x00000006c410723c */ /* 0x000fe20000041810 */
[----:B------:R-:W-:Y:S04]  /*d660*/  LDSM.16.M88.4 R4, [R3+0x16000] ;  /* 0x016000000304783b */ /* 0x000fe80000000200 */
[----:B------:R-:W-:Y:S03]  /*d670*/  LDSM.16.M88.4 R196, [R3+0x16800] ;  /* 0x0168000003c4783b */ /* 0x000fe60000000200 */
[C---:B--2---:R-:W-:Y:S08]  /*d680*/  HMMA.16816.F32.BF16 R180, R188.reuse, R172, R180 ;  /* 0x000000acbcb4723c */ /* 0x044ff000000418b4 */
[----:B------:R-:W-:Y:S01]  /*d690*/  HMMA.16816.F32.BF16 R176, R188, R174, R176 ;  /* 0x000000aebcb0723c */ /* 0x000fe200000418b0 */
[----:B------:R-:W2:Y:S01]  /*d6a0*/  LDSM.16.M88.4 R172, [R30+0xc000] ;  /* 0x00c000001eac783b */ /* 0x000ea20000000200 */
[----:B-1----:R-:W-:-:S05]  /*d6b0*/  IMAD.SHL.U32 R2, R206, 0x2, RZ ;  /* 0x00000002ce027824 */ /* 0x002fca00078e00ff */
[----:B------:R-:W-:Y:S01]  /*d6c0*/  LOP3.LUT R2, R2, 0x6, RZ, 0xc0, !PT ;  /* 0x0000000602027812 */ /* 0x000fe200078ec0ff */
[----:B------:R-:W-:Y:S04]  /*d6d0*/  HMMA.16816.F32.BF16 R168, R188, R32, R168 ;  /* 0x00000020bca8723c */ /* 0x000fe800000418a8 */
[----:B------:R-:W-:-:S04]  /*d6e0*/  IMAD R29, R29, 0x40, R2 ;  /* 0x000000401d1d7824 */ /* 0x000fc800078e0202 */
[----:B------:R-:W-:Y:S01]  /*d6f0*/  HMMA.16816.F32.BF16 R24, R188, R34, R24 ;  /* 0x00000022bc18723c */ /* 0x000fe20000041818 */
[----:B------:R1:W5:Y:S01]  /*d700*/  LDSM.16.M88.4 R32, [R3+0x17000] ;  /* 0x017000000320783b */ /* 0x0003620000000200 */
[----:B------:R-:W-:-:S04]  /*d710*/  DEPBAR.LE SB0, 0x0 ;  /* 0x000080000000791a */ /* 0x000fc80000000000 */
[----:B------:R-:W-:Y:S02]  /*d720*/  IADD3 R2, PT, PT, R29, -0xbf, RZ ;  /* 0xffffff411d027810 */ /* 0x000fe40007ffe0ff */
[----:B---3--:R-:W-:Y:S02]  /*d730*/  HMMA.16816.F32.BF16 R20, R188, R184, R20 ;  /* 0x000000b8bc14723c */ /* 0x008fe40000041814 */
[----:B------:R-:W-:-:S06]  /*d740*/  ISETP.GE.AND P6, PT, R2, R28, PT ;  /* 0x0000001c0200720c */ /* 0x000fcc0003fc6270 */
[C---:B------:R-:W-:Y:S08]  /*d750*/  HMMA.16816.F32.BF16 R16, R188.reuse, R186, R16 ;  /* 0x000000babc10723c */ /* 0x040ff00000041810 */
[----:B----4-:R-:W-:Y:S01]  /*d760*/  HMMA.16816.F32.BF16 R12, R188, R192, R12 ;  /* 0x000000c0bc0c723c */ /* 0x010fe2000004180c */
[----:B-1----:R-:W-:-:S05]  /*d770*/  VIADD R3, R29, 0xffffff40 ;  /* 0xffffff401d037836 */ /* 0x002fca0000000000 */
[C---:B------:R-:W-:Y:S02]  /*d780*/  ISETP.GE.AND P4, PT, R3.reuse, R28, PT ;  /* 0x0000001c0300720c */ /* 0x040fe40003f86270 */
[----:B------:R-:W-:Y:S01]  /*d790*/  HMMA.16816.F32.BF16 R212, R188, R194, R212 ;  /* 0x000000c2bcd4723c */ /* 0x000fe200000418d4 */
[----:B------:R-:W-:Y:S01]  /*d7a0*/  ISETP.GE.AND P5, PT, R3, R11, PT ;  /* 0x0000000b0300720c */ /* 0x000fe20003fa6270 */
[----:B------:R-:W-:-:S06]  /*d7b0*/  VIADD R3, R29, 0xffffff48 ;  /* 0xffffff481d037836 */ /* 0x000fcc0000000000 */
[C---:B--2---:R-:W-:Y:S08]  /*d7c0*/  HMMA.16816.F32.BF16 R180, R172.reuse, R4, R180 ;  /* 0x00000004acb4723c */ /* 0x044ff000000418b4 */
[C---:B------:R-:W-:Y:S08]  /*d7d0*/  HMMA.16816.F32.BF16 R168, R172.reuse, R196, R168 ;  /* 0x000000c4aca8723c */ /* 0x040ff000000418a8 */
[C---:B------:R-:W-:Y:S08]  /*d7e0*/  HMMA.16816.F32.BF16 R24, R172.reuse, R198, R24 ;  /* 0x000000c6ac18723c */ /* 0x040ff00000041818 */
[C---:B-----5:R-:W-:Y:S08]  /*d7f0*/  HMMA.16816.F32.BF16 R20, R172.reuse, R32, R20 ;  /* 0x00000020ac14723c */ /* 0x060ff00000041814 */
[C---:B------:R-:W-:Y:S08]  /*d800*/  HMMA.16816.F32.BF16 R16, R172.reuse, R34, R16 ;  /* 0x00000022ac10723c */ /* 0x040ff00000041810 */
[C---:B------:R-:W-:Y:S08]  /*d810*/  HMMA.16816.F32.BF16 R12, R172.reuse, R200, R12 ;  /* 0x000000c8ac0c723c */ /* 0x040ff0000004180c */
[C---:B------:R-:W-:Y:S08]  /*d820*/  HMMA.16816.F32.BF16 R212, R172.reuse, R202, R212 ;  /* 0x000000caacd4723c */ /* 0x040ff000000418d4 */
[----:B------:R-:W-:Y:S01]  /*d830*/  HMMA.16816.F32.BF16 R176, R172, R6, R176 ;  /* 0x00000006acb0723c */ /* 0x000fe200000418b0 */
[----:B------:R-:W-:Y:S01]  /*d840*/  P2R R6, PR, RZ, 0x10 ;  /* 0x00000010ff067803 */ /* 0x000fe20000000000 */
[----:B------:R-:W-:Y:S06]  /*d850*/  BAR.SYNC.DEFER_BLOCKING 0x0 ;  /* 0x0000000000007b1d */ /* 0x000fec0000010000 */
[----:B------:R-:W-:-:S12]  /*d860*/  BRA.U !UP0, `(.L_x_1000) ;  /* 0x0000000108e47547 */ /* 0x000fd8000b800000 */
[----:B------:R-:W-:-:S04]  /*d870*/  UIADD3 UR8, UPT, UPT, UR24, -0x4, URZ ;  /* 0xfffffffc18087890 */ /* 0x000fc8000fffe0ff */
[----:B------:R-:W-:-:S04]  /*d880*/  UIMAD.WIDE.U32 UR12, UR8, UR10, URZ ;  /* 0x0000000a080c72a5 */ /* 0x000fc8000f8e00ff */
[----:B------:R-:W-:Y:S02]  /*d890*/  UIMAD UR8, UR8, UR11, UR13 ;  /* 0x0000000b080872a4 */ /* 0x000fe4000f8e020d */
[----:B------:R-:W-:Y:S01]  /*d8a0*/  USHF.L.U32 UR7, UR12, 0x6, URZ ;  /* 0x000000060c077899 */ /* 0x000fe200080006ff */
[----:B------:R-:W-:Y:S02]  /*d8b0*/  IMAD.U32 R32, RZ, RZ, UR12 ;  /* 0x0000000cff207e24 */ /* 0x000fe4000f8e00ff */
[----:B------:R-:W-:Y:S01]  /*d8c0*/  IMAD.U32 R33, RZ, RZ, UR13 ;  /* 0x0000000dff217e24 */ /* 0x000fe2000f8e00ff */
[----:B------:R-:W-:Y:S01]  /*d8d0*/  MOV R4, UR8 ;  /* 0x0000000800047c02 */ /* 0x000fe20008000f00 */
[----:B------:R-:W-:Y:S01]  /*d8e0*/  ULEA UR7, UP0, UR10, UR7, 0x5 ;  /* 0x000000070a077291 */ /* 0x000fe2000f8028ff */
[----:B------:R-:W-:Y:S01]  /*d8f0*/  LEA R30, P4, R32, R251, 0x7 ;  /* 0x000000fb201e7211 */ /* 0x000fe200078838ff */
[----:B------:R-:W-:-:S03]  /*d900*/  USHF.L.U64.HI UR8, UR12, 0x6, UR8 ;  /* 0x000000060c087899 */ /* 0x000fc60008010208 */
[----:B------:R-:W-:Y:S01]  /*d910*/  LEA.HI.X R31, R32, R250, R4, 0x7, P4 ;  /* 0x000000fa201f7211 */ /* 0x000fe200020f3c04 */
[----:B------:R-:W-:Y:S01]  /*d920*/  ULEA.HI.X UR8, UR10, UR8, UR11, 0x5, UP0 ;  /* 0x000000080a087291 */ /* 0x000fe200080f2c0b */
[----:B------:R-:W-:-:S03]  /*d930*/  IMAD.U32 R5, RZ, RZ, UR7 ;  /* 0x00000007ff057e24 */ /* 0x000fc6000f8e00ff */
[----:B------:R-:W-:Y:S01]  /*d940*/  @!PT LDS RZ, [RZ] ;  /* 0x00000000fffff984 */ /* 0x000fe20000000800 */
[----:B------:R-:W-:Y:S01]  /*d950*/  @!PT LDS RZ, [RZ] ;  /* 0x00000000fffff984 */ /* 0x000fe20000000800 */
[----:B------:R-:W-:Y:S01]  /*d960*/  @!PT LDS RZ, [RZ] ;  /* 0x00000000fffff984 */ /* 0x000fe20000000800 */
[----:B------:R1:W-:Y:S02]  /*d970*/  @!P3 LDGSTS.E.BYPASS.LTC128B.128 [R252+0x10000], desc[UR28][R30.64] ;  /* 0x100000001efcbfae */ /* 0x0003e4000b981a1c */
[----:B------:R-:W-:Y:S02]  /*d980*/  MOV R4, UR8 ;  /* 0x0000000800047c02 */ /* 0x000fe40008000f00 */
        /* <DEDUP_REMOVED lines=39> */
.L_x_1000:
[----:B------:R2:W-:Y:S01]  /*dc00*/  STL.64 [R1+0x48], R164 ;  /* 0x000048a401007387 */ /* 0x0005e20000100a00 */
[----:B------:R-:W-:Y:S02]  /*dc10*/  IMAD.MOV.U32 R35, RZ, RZ, R245 ;  /* 0x000000ffff237224 */ /* 0x000fe400078e00f5 */
[----:B------:R-:W-:Y:S01]  /*dc20*/  IMAD.MOV.U32 R34, RZ, RZ, R244 ;  /* 0x000000ffff227224 */ /* 0x000fe200078e00f4 */
[----:B--2---:R-:W2:Y:S01]  /*dc30*/  LDL.64 R164, [R1+0x8] ;  /* 0x0000080001a47983 */ /* 0x004ea20000100a00 */
[-C--:B------:R-:W-:Y:S01]  /*dc40*/  ISETP.GE.AND P1, PT, R2, R11.reuse, PT ;  /* 0x0000000b0200720c */ /* 0x080fe20003f26270 */
[----:B------:R-:W-:Y:S01]  /*dc50*/  VIADD R2, R29, 0xffffff49 ;  /* 0xffffff491d027836 */ /* 0x000fe20000000000 */
[-C--:B------:R-:W-:Y:S01]  /*dc60*/  ISETP.GE.AND P3, PT, R3, R28.reuse, PT ;  /* 0x0000001c0300720c */ /* 0x080fe20003f66270 */
[----:B------:R-:W-:Y:S01]  /*dc70*/  VIADD R8, R29, 0xffffff61 ;  /* 0xffffff611d087836 */ /* 0x000fe20000000000 */
[-C--:B------:R-:W-:Y:S01]  /*dc80*/  ISETP.GE.AND P0, PT, R3, R11.reuse, PT ;  /* 0x0000000b0300720c */ /* 0x080fe20003f06270 */
[C---:B------:R-:W-:Y:S01]  /*dc90*/  VIADD R3, R29.reuse, 0xffffff50 ;  /* 0xffffff501d037836 */ /* 0x040fe20000000000 */
[----:B------:R-:W-:Y:S01]  /*dca0*/  ISETP.NE.AND P4, PT, R6, RZ, PT ;  /* 0x000000ff0600720c */ /* 0x000fe20003f85270 */
[C---:B------:R-:W-:Y:S01]  /*dcb0*/  VIADD R7, R29.reuse, 0xffffff68 ;  /* 0xffffff681d077836 */ /* 0x040fe20000000000 */
[----:B------:R-:W-:Y:S01]  /*dcc0*/  FSEL R182, R182, -INF , !P5 ;  /* 0xff800000b6b67808 */ /* 0x000fe20006800000 */
[C---:B------:R-:W-:Y:S01]  /*dcd0*/  VIADD R6, R29.reuse, 0xffffff69 ;  /* 0xffffff691d067836 */ /* 0x040fe20000000000 */
[----:B------:R-:W-:Y:S01]  /*dce0*/  FSEL R180, R180, -INF , !P4 ;  /* 0xff800000b4b47808 */ /* 0x000fe20006000000 */
[----:B------:R-:W-:Y:S01]  /*dcf0*/  VIADD R5, R29, 0xffffff70 ;  /* 0xffffff701d057836 */ /* 0x000fe20000000000 */
[----:B------:R-:W-:Y:S01]  /*dd00*/  FSEL R181, R181, -INF , !P6 ;  /* 0xff800000b5b57808 */ /* 0x000fe20007000000 */
[C---:B------:R-:W-:Y:S01]  /*dd10*/  VIADD R4, R29.reuse, 0xffffff71 ;  /* 0xffffff711d047836 */ /* 0x040fe20000000000 */
[CC--:B------:R-:W-:Y:S01]  /*dd20*/  ISETP.GE.AND P2, PT, R2.reuse, R28.reuse, PT ;  /* 0x0000001c0200720c */ /* 0x0c0fe20003f46270 */
[----:B------:R-:W-:Y:S01]  /*dd30*/  UIADD3 UR7, UPT, UPT, UR24, -0x1, URZ ;  /* 0xffffffff18077890 */ /* 0x000fe2000fffe0ff */
[-C--:B------:R-:W-:Y:S01]  /*dd40*/  ISETP.GE.AND P4, PT, R2, R11.reuse, PT ;  /* 0x0000000b0200720c */ /* 0x080fe20003f86270 */
[----:B------:R-:W-:Y:S01]  /*dd50*/  VIADD R2, R29, 0xffffff51 ;  /* 0xffffff511d027836 */ /* 0x000fe20000000000 */
[CC--:B------:R-:W-:Y:S01]  /*dd60*/  ISETP.GE.AND P5, PT, R3.reuse, R28.reuse, PT ;  /* 0x0000001c0300720c */ /* 0x0c0fe20003fa6270 */
[----:B------:R-:W-:Y:S01]  /*dd70*/  USHF.L.U32 UR7, UR7, 0x1, URZ ;  /* 0x0000000107077899 */ /* 0x000fe200080006ff */
[-C--:B------:R-:W-:Y:S01]  /*dd80*/  ISETP.GE.AND P6, PT, R3, R11.reuse, PT ;  /* 0x0000000b0300720c */ /* 0x080fe20003fc6270 */
[----:B------:R-:W-:Y:S01]  /*dd90*/  VIADD R3, R29, 0xffffff58 ;  /* 0xffffff581d037836 */ /* 0x000fe20000000000 */
[----:B------:R-:W-:Y:S01]  /*dda0*/  FSEL R183, R183, -INF , !P1 ;  /* 0xff800000b7b77808 */ /* 0x000fe20004800000 */
[----:B------:R-:W-:Y:S01]  /*ddb0*/  UIADD3 UR8, UPT, UPT, UR7, -0x4, URZ ;  /* 0xfffffffc07087890 */ /* 0x000fe2000fffe0ff */
[----:B------:R-:W-:Y:S01]  /*ddc0*/  FSEL R176, R176, -INF , !P3 ;  /* 0xff800000b0b07808 */ /* 0x000fe20005800000 */
[----:B------:R-:W-:Y:S01]  /*ddd0*/  UIADD3 UR12, UPT, UPT, UR34, -0x61c88647, URZ ;  /* 0x9e3779b9220c7890 */ /* 0x000fe2000fffe0ff */
[----:B------:R-:W-:Y:S01]  /*dde0*/  FSEL R178, R178, -INF , !P0 ;  /* 0xff800000b2b27808 */ /* 0x000fe20004000000 */
[----:B------:R-:W-:Y:S01]  /*ddf0*/  UIADD3 UR11, UPT, UPT, UR34, 0x3c6ef372, URZ ;  /* 0x3c6ef372220b7890 */ /* 0x000fe2000fffe0ff */
[----:B------:R-:W-:Y:S01]  /*de00*/  FSEL R177, R177, -INF , !P2 ;  /* 0xff800000b1b17808 */ /* 0x000fe20005000000 */
[----:B------:R-:W-:Y:S01]  /*de10*/  UIADD3 UR15, UPT, UPT, UR35, 0x76cf5d0a, URZ ;  /* 0x76cf5d0a230f7890 */ /* 0x000fe2000fffe0ff */
[CC--:B------:R-:W-:Y:S01]  /*de20*/  ISETP.GE.AND P1, PT, R2.reuse, R28.reuse, PT ;  /* 0x0000001c0200720c */ /* 0x0c0fe20003f26270 */
[----:B------:R-:W-:Y:S01]  /*de30*/  UIADD3 UR16, UPT, UPT, UR35, 0x32370b8f, URZ ;  /* 0x32370b8f23107890 */ /* 0x000fe2000fffe0ff */
[-C--:B------:R-:W-:Y:S01]  /*de40*/  ISETP.GE.AND P3, PT, R2, R11.reuse, PT ;  /* 0x0000000b0200720c */ /* 0x080fe20003f66270 */
[----:B------:R-:W-:Y:S01]  /*de50*/  VIADD R2, R29, 0xffffff59 ;  /* 0xffffff591d027836 */ /* 0x000fe20000000000 */
[C---:B------:R-:W-:Y:S01]  /*de60*/  ISETP.GE.AND P0, PT, R3.reuse, R28, PT ;  /* 0x0000001c0300720c */ /* 0x040fe20003f06270 */
[----:B------:R-:W-:Y:S01]  /*de70*/  UIADD3 UR10, UPT, UPT, UR34, -0x255992d5, URZ ;  /* 0xdaa66d2b220a7890 */ /* 0x000fe2000fffe0ff */
[----:B------:R-:W-:Y:S01]  /*de80*/  ISETP.GE.AND P2, PT, R3, R11, PT ;  /* 0x0000000b0300720c */ /* 0x000fe20003f46270 */
[----:B------:R-:W-:Y:S01]  /*de90*/  VIADD R3, R29, 0xffffff60 ;  /* 0xffffff601d037836 */ /* 0x000fe20000000000 */
[----:B------:R-:W-:Y:S01]  /*dea0*/  FSEL R179, R179, -INF , !P4 ;  /* 0xff800000b3b37808 */ /* 0x000fe20006000000 */
[----:B------:R-:W-:Y:S01]  /*deb0*/  UIADD3 UR9, UPT, UPT, UR34, 0x78dde6e4, URZ ;  /* 0x78dde6e422097890 */ /* 0x000fe2000fffe0ff */
[----:B------:R-:W-:Y:S01]  /*dec0*/  FSEL R219, R168, -INF , !P5 ;  /* 0xff800000a8db7808 */ /* 0x000fe20006800000 */
[----:B------:R-:W-:Y:S01]  /*ded0*/  UIADD3 UR14, UPT, UPT, UR35, -0x56f99767, URZ ;  /* 0xa9066899230e7890 */ /* 0x000fe2000fffe0ff */
[----:B------:R-:W-:Y:S01]  /*dee0*/  FSEL R216, R170, -INF , !P6 ;  /* 0xff800000aad87808 */ /* 0x000fe20007000000 */
[----:B------:R-:W-:Y:S01]  /*def0*/  UIADD3 UR13, UPT, UPT, UR35, -0x126145ec, URZ ;  /* 0xed9eba14230d7890 */ /* 0x000fe2000fffe0ff */
[----:B------:R-:W-:-:S02]  /*df00*/  FSEL R220, R169, -INF , !P1 ;  /* 0xff800000a9dc7808 */ /* 0x000fc40004800000 */
[CC--:B------:R-:W-:Y:S02]  /*df10*/  ISETP.GE.AND P4, PT, R2.reuse, R28.reuse, PT ;  /* 0x0000001c0200720c */ /* 0x0c0fe40003f86270 */
[-C--:B------:R-:W-:Y:S01]  /*df20*/  ISETP.GE.AND P5, PT, R2, R11.reuse, PT ;  /* 0x0000000b0200720c */ /* 0x080fe20003fa6270 */
[----:B------:R-:W-:Y:S01]  /*df30*/  VIADD R2, R29, 0xffffff79 ;  /* 0xffffff791d027836 */ /* 0x000fe20000000000 */
[C---:B------:R-:W-:Y:S02]  /*df40*/  ISETP.GE.AND P6, PT, R3.reuse, R28, PT ;  /* 0x0000001c0300720c */ /* 0x040fe40003fc6270 */
[----:B------:R-:W-:Y:S01]  /*df50*/  ISETP.GE.AND P1, PT, R3, R11, PT ;  /* 0x0000000b0300720c */ /* 0x000fe20003f26270 */
[----:B------:R-:W-:Y:S01]  /*df60*/  VIADD R3, R29, 0xffffff78 ;  /* 0xffffff781d037836 */ /* 0x000fe20000000000 */
[----:B------:R-:W-:Y:S02]  /*df70*/  FMNMX3.FTZ R29, R10, R180, R181, !PT ;  /* 0x000000b40a1d7276 */ /* 0x000fe400078100b5 */
[----:B------:R-:W-:-:S02]  /*df80*/  FSEL R217, R25, -INF , !P4 ;  /* 0xff80000019d97808 */ /* 0x000fc40006000000 */
[----:B------:R-:W-:Y:S02]  /*df90*/  FMNMX3.FTZ R29, R29, R176, R177, !PT ;  /* 0x000000b01d1d7276 */ /* 0x000fe400078100b1 */
[----:B------:R-:W-:Y:S01]  /*dfa0*/  FSEL R218, R24, -INF , !P0 ;  /* 0xff80000018da7808 */ /* 0x000fe20004000000 */
[----:B------:R-:W-:Y:S01]  /*dfb0*/  VIADD R24, R0, 0x18000 ;  /* 0x0001800000187836 */ /* 0x000fe20000000000 */
        /* <DEDUP_REMOVED lines=8> */
[-C--:B------:R-:W-:Y:S02]  /*e040*/  ISETP.GE.AND P0, PT, R5, R28.reuse, PT ;  /* 0x0000001c0500720c */ /* 0x080fe40003f06270 */
[----:B------:R-:W-:-:S02]  /*e050*/  ISETP.GE.AND P4, PT, R4, R28, PT ;  /* 0x0000001c0400720c */ /* 0x000fc40003f86270 */
[----:B------:R-:W-:Y:S02]  /*e060*/  FSEL R231, R17, -INF , !P6 ;  /* 0xff80000011e77808 */ /* 0x000fe40007000000 */
[----:B------:R-:W-:Y:S02]  /*e070*/  FMNMX3.FTZ R16, R16, R234, R233, !PT ;  /* 0x000000ea10107276 */ /* 0x000fe400078100e9 */
[-C--:B------:R-:W-:Y:S02]  /*e080*/  ISETP.GE.AND P6, PT, R3, R28.reuse, PT ;  /* 0x0000001c0300720c */ /* 0x080fe40003fc6270 */
[----:B------:R-:W-:Y:S02]  /*e090*/  FSEL R198, R12, -INF , !P0 ;  /* 0xff8000000cc67808 */ /* 0x000fe40004000000 */
[----:B------:R-:W-:Y:S02]  /*e0a0*/  ISETP.GE.AND P0, PT, R2, R28, PT ;  /* 0x0000001c0200720c */ /* 0x000fe40003f06270 */
[----:B------:R-:W-:-:S02]  /*e0b0*/  FSEL R200, R13, -INF , !P4 ;  /* 0xff8000000dc87808 */ /* 0x000fc40006000000 */
[----:B------:R-:W-:Y:S02]  /*e0c0*/  FMNMX3.FTZ R16, R16, R232, R231, !PT ;  /* 0x000000e810107276 */ /* 0x000fe400078100e7 */
[----:B------:R-:W-:Y:S02]  /*e0d0*/  FSEL R197, R212, -INF , !P6 ;  /* 0xff800000d4c57808 */ /* 0x000fe40007000000 */
[----:B------:R-:W-:Y:S02]  /*e0e0*/  FSEL R196, R213, -INF , !P0 ;  /* 0xff800000d5c47808 */ /* 0x000fe40004000000 */
[----:B------:R-:W-:Y:S02]  /*e0f0*/  FMNMX3.FTZ R16, R16, R198, R200, !PT ;  /* 0x000000c610107276 */ /* 0x000fe400078100c8 */
[----:B------:R-:W-:Y:S02]  /*e100*/  ISETP.GE.AND P6, PT, R7, R11, PT ;  /* 0x0000000b0700720c */ /* 0x000fe40003fc6270 */
[----:B------:R-:W-:-:S02]  /*e110*/  FMNMX3.FTZ R7, R9, R182, R183, !PT ;  /* 0x000000b609077276 */ /* 0x000fc400078100b7 */
[----:B------:R-:W-:Y:S02]  /*e120*/  ISETP.GE.AND P0, PT, R6, R11, PT ;  /* 0x0000000b0600720c */ /* 0x000fe40003f06270 */
[----:B------:R-:W-:Y:S02]  /*e130*/  FMNMX3.FTZ R6, R16, R197, R196, !PT ;  /* 0x000000c510067276 */ /* 0x000fe400078100c4 */
[----:B------:R-:W-:Y:S02]  /*e140*/  FSEL R224, R171, -INF , !P3 ;  /* 0xff800000abe07808 */ /* 0x000fe40005800000 */
[----:B------:R-:W-:Y:S02]  /*e150*/  FMNMX3.FTZ R7, R7, R178, R179, !PT ;  /* 0x000000b207077276 */ /* 0x000fe400078100b3 */
[-C--:B------:R-:W-:Y:S02]  /*e160*/  ISETP.GE.AND P3, PT, R5, R11.reuse, PT ;  /* 0x0000000b0500720c */ /* 0x080fe40003f66270 */
[----:B------:R-:W-:Y:S01]  /*e170*/  ISETP.GE.AND P4, PT, R8, R11, PT ;  /* 0x0000000b0800720c */ /* 0x000fe20003f86270 */
[----:B------:R-:W3:Y:S01]  /*e180*/  SHFL.BFLY PT, R5, R6, 0x2, 0x1f ;  /* 0x0c401f0006057f89 */ /* 0x000ee200000e0000 */
[----:B------:R-:W-:-:S02]  /*e190*/  FSEL R222, R26, -INF , !P2 ;  /* 0xff8000001ade7808 */ /* 0x000fc40005000000 */
[----:B------:R-:W-:Y:S02]  /*e1a0*/  FSEL R221, R27, -INF , !P5 ;  /* 0xff8000001bdd7808 */ /* 0x000fe40006800000 */
[----:B------:R-:W-:Y:S02]  /*e1b0*/  FMNMX3.FTZ R7, R7, R216, R224, !PT ;  /* 0x000000d807077276 */ /* 0x000fe400078100e0 */
[----:B------:R-:W-:Y:S02]  /*e1c0*/  FSEL R236, R22, -INF , !P1 ;  /* 0xff80000016ec7808 */ /* 0x000fe40004800000 */
[----:B------:R-:W-:Y:S02]  /*e1d0*/  FSEL R238, R23, -INF , !P4 ;  /* 0xff80000017ee7808 */ /* 0x000fe40006000000 */
[----:B------:R-:W-:Y:S02]  /*e1e0*/  FMNMX3.FTZ R7, R7, R222, R221, !PT ;  /* 0x000000de07077276 */ /* 0x000fe400078100dd */
[----:B------:R-:W-:-:S02]  /*e1f0*/  ISETP.GE.AND P2, PT, R4, R11, PT ;  /* 0x0000000b0400720c */ /* 0x000fc40003f46270 */
[----:B------:R-:W-:Y:S02]  /*e200*/  FSEL R235, R18, -INF , !P6 ;  /* 0xff80000012eb7808 */ /* 0x000fe40007000000 */
[----:B------:R-:W-:Y:S02]  /*e210*/  FSEL R237, R19, -INF , !P0 ;  /* 0xff80000013ed7808 */ /* 0x000fe40004000000 */
[----:B------:R-:W-:Y:S02]  /*e220*/  FMNMX3.FTZ R7, R7, R236, R238, !PT ;  /* 0x000000ec07077276 */ /* 0x000fe400078100ee */
[-C--:B------:R-:W-:Y:S02]  /*e230*/  ISETP.GE.AND P1, PT, R3, R11.reuse, PT ;  /* 0x0000000b0300720c */ /* 0x080fe40003f26270 */
[----:B------:R-:W-:Y:S01]  /*e240*/  ISETP.GE.AND P0, PT, R2, R11, PT ;  /* 0x0000000b0200720c */ /* 0x000fe20003f06270 */
[----:B------:R-:W-:Y:S01]  /*e250*/  IMAD.U32 R2, RZ, RZ, UR8 ;  /* 0x00000008ff027e24 */ /* 0x000fe2000f8e00ff */
[----:B------:R-:W-:Y:S01]  /*e260*/  FSEL R195, R14, -INF , !P3 ;  /* 0xff8000000ec37808 */ /* 0x000fe20005800000 */
[----:B------:R-:W-:Y:S01]  /*e270*/  UIADD3 UR8, UPT, UPT, UR34, -0x4ab325aa, URZ ;  /* 0xb54cda5622087890 */ /* 0x000fe2000fffe0ff */
[----:B------:R-:W-:Y:S01]  /*e280*/  FSEL R190, R15, -INF , !P2 ;  /* 0xff8000000fbe7808 */ /* 0x000fe20005000000 */
[----:B------:R-:W4:Y:S01]  /*e290*/  LDC R11, c[0x0][0x4f8] ;  /* 0x00013e00ff0b7b82 */ /* 0x000f220000000800 */
[----:B------:R-:W-:-:S02]  /*e2a0*/  FMNMX3.FTZ R7, R7, R235, R237, !PT ;  /* 0x000000eb07077276 */ /* 0x000fc400078100ed */
[----:B------:R-:W-:Y:S02]  /*e2b0*/  FSEL R189, R214, -INF , !P1 ;  /* 0xff800000d6bd7808 */ /* 0x000fe40004800000 */
[----:B------:R-:W-:Y:S02]  /*e2c0*/  FSEL R188, R215, -INF , !P0 ;  /* 0xff800000d7bc7808 */ /* 0x000fe40004000000 */
[----:B------:R-:W-:Y:S02]  /*e2d0*/  FMNMX3.FTZ R4, R7, R195, R190, !PT ;  /* 0x000000c307047276 */ /* 0x000fe400078100be */
[----:B---3--:R-:W-:Y:S02]  /*e2e0*/  FMNMX.FTZ R5, R6, R5, !PT ;  /* 0x0000000506057209 */ /* 0x008fe40007810000 */
[----:B------:R-:W-:Y:S02]  /*e2f0*/  FMNMX3.FTZ R4, R4, R189, R188, !PT ;  /* 0x000000bd04047276 */ /* 0x000fe400078100bc */
[----:B------:R-:W-:Y:S01]  /*e300*/  LOP3.LUT R2, R2, UR35, R243, 0x96, !PT ;  /* 0x0000002302027c12 */ /* 0x000fe2000f8e96f3 */
[----:B------:R-:W3:Y:S04]  /*e310*/  SHFL.BFLY PT, R3, R5, 0x1, 0x1f ;  /* 0x0c201f0005037f89 */ /* 0x000ee800000e0000 */
[----:B------:R-:W1:Y:S01]  /*e320*/  SHFL.BFLY PT, R6, R4, 0x2, 0x1f ;  /* 0x0c401f0004067f89 */ /* 0x000e6200000e0000 */
[----:B------:R-:W-:-:S05]  /*e330*/  IMAD.WIDE.U32 R242, R2, -0x326172a9, RZ ;  /* 0xcd9e8d5702f27825 */ /* 0x000fca00078e00ff */
[----:B------:R-:W-:Y:S02]  /*e340*/  LOP3.LUT R2, R246, UR12, R243, 0x96, !PT ;  /* 0x0000000cf6027c12 */ /* 0x000fe4000f8e96f3 */
[----:B------:R-:W-:Y:S02]  /*e350*/  LOP3.LUT R242, R242, UR11, R35, 0x96, !PT ;  /* 0x0000000bf2f27c12 */ /* 0x000fe4000f8e9623 */
[----:B----4-:R-:W-:Y:S01]  /*e360*/  LOP3.LUT R11, R11, 0xff, RZ, 0xc0, !PT ;  /* 0x000000ff0b0b7812 */ /* 0x010fe200078ec0ff */
[----:B------:R-:W-:-:S04]  /*e370*/  IMAD.WIDE.U32 R244, R2, -0x2daee0ad, RZ ;  /* 0xd2511f5302f47825 */ /* 0x000fc800078e00ff */
[----:B------:R-:W-:-:S04]  /*e380*/  IMAD.WIDE.U32 R242, R242, -0x2daee0ad, RZ ;  /* 0xd2511f53f2f27825 */ /* 0x000fc800078e00ff */
[----:B------:R-:W-:Y:S01]  /*e390*/  IMAD R185, R11, 0x10000, R11 ;  /* 0x000100000bb97824 */ /* 0x000fe200078e020b */
[----:B---3--:R-:W-:Y:S02]  /*e3a0*/  FMNMX.FTZ R3, R5, R3, !PT ;  /* 0x0000000305037209 */ /* 0x008fe40007810000 */
[----:B------:R-:W-:Y:S02]  /*e3b0*/  LOP3.LUT R244, R244, UR16, R243, 0x96, !PT ;  /* 0x00000010f4f47c12 */ /* 0x000fe4000f8e96f3 */
[----:B-1----:R-:W-:Y:S01]  /*e3c0*/  FMNMX.FTZ R4, R4, R6, !PT ;  /* 0x0000000604047209 */ /* 0x002fe20007810000 */
[C---:B------:R-:W-:Y:S01]  /*e3d0*/  FMUL.FTZ R199, R3.reuse, UR4 ;  /* 0x0000000403c77c20 */ /* 0x040fe20008410000 */
[----:B------:R-:W-:-:S03]  /*e3e0*/  FSETP.NEU.FTZ.AND P1, PT, R3, -INF , PT ;  /* 0xff8000000300780b */ /* 0x000fc60003f3d000 */
[----:B------:R-:W1:Y:S01]  /*e3f0*/  SHFL.BFLY PT, R2, R4, 0x1, 0x1f ;  /* 0x0c201f0004027f89 */ /* 0x000e6200000e0000 */
[----:B------:R-:W-:Y:S02]  /*e400*/  FSEL R199, R199, RZ, P1 ;  /* 0x000000ffc7c77208 */ /* 0x000fe40000800000 */
[----:B------:R-:W-:-:S03]  /*e410*/  FSEL R12, R3, RZ, P1 ;  /* 0x000000ff030c7208 */ /* 0x000fc60000800000 */
[--C-:B------:R-:W-:Y:S01]  /*e420*/  FFMA.FTZ R239, R180, UR4, -R199.reuse ;  /* 0x00000004b4ef7c23 */ /* 0x100fe200080108c7 */
[--C-:B------:R-:W-:Y:S01]  /*e430*/  FFMA.FTZ R194, R181, UR4, -R199.reuse ;  /* 0x00000004b5c27c23 */ /* 0x100fe200080108c7 */
[----:B------:R-:W-:Y:S02]  /*e440*/  IMAD.MOV.U32 R181, RZ, RZ, 0x20 ;  /* 0x00000020ffb57424 */ /* 0x000fe400078e00ff */
[--C-:B------:R-:W-:Y:S01]  /*e450*/  FFMA.FTZ R187, R176, UR4, -R199.reuse ;  /* 0x00000004b0bb7c23 */ /* 0x100fe200080108c7 */
[----:B------:R-:W-:Y:S01]  /*e460*/  FFMA.FTZ R184, R177, UR4, -R199 ;  /* 0x00000004b1b87c23 */ /* 0x000fe200080108c7 */
[----:B------:R-:W-:Y:S01]  /*e470*/  FADD.FTZ R10, R10, -R12 ;  /* 0x8000000c0a0a7221 */ /* 0x000fe20000010000 */
[----:B------:R-:W-:Y:S03]  /*e480*/  MUFU.EX2 R239, R239 ;  /* 0x000000ef00ef7308 */ /* 0x000fe60000000800 */
[----:B------:R-:W-:-:S05]  /*e490*/  FMUL.FTZ R10, R10, UR4 ;  /* 0x000000040a0a7c20 */ /* 0x000fca0008410000 */
[----:B------:R-:W3:Y:S01]  /*e4a0*/  MUFU.EX2 R194, R194 ;  /* 0x000000c200c27308 */ /* 0x000ee20000000800 */
[----:B-1----:R-:W-:-:S04]  /*e4b0*/  FMNMX.FTZ R2, R4, R2, !PT ;  /* 0x0000000204027209 */ /* 0x002fc80007810000 */
[C---:B------:R-:W-:Y:S01]  /*e4c0*/  FSETP.NEU.FTZ.AND P0, PT, R2.reuse, -INF , PT ;  /* 0xff8000000200780b */ /* 0x040fe20003f1d000 */
[----:B------:R-:W-:Y:S02]  /*e4d0*/  FMUL.FTZ R193, R2, UR4 ;  /* 0x0000000402c17c20 */ /* 0x000fe40008410000 */
[----:B------:R-:W-:Y:S01]  /*e4e0*/  MUFU.EX2 R187, R187 ;  /* 0x000000bb00bb7308 */ /* 0x000fe20000000800 */
[----:B------:R-:W-:Y:S02]  /*e4f0*/  R2P PR, R206, 0x6 ;  /* 0x00000006ce007804 */ /* 0x000fe40000000000 */
[----:B------:R-:W-:-:S03]  /*e500*/  FSEL R193, R193, RZ, P0 ;  /* 0x000000ffc1c17208 */ /* 0x000fc60000000000 */
[----:B------:R-:W-:Y:S02]  /*e510*/  SEL R181, R181, 0xffffffe0, !P1 ;  /* 0xffffffe0b5b57807 */ /* 0x000fe40004800000 */
[----:B------:R-:W1:Y:S01]  /*e520*/  MUFU.EX2 R184, R184 ;  /* 0x000000b800b87308 */ /* 0x000e620000000800 */
[--C-:B------:R-:W-:Y:S01]  /*e530*/  FFMA.FTZ R240, R182, UR4, -R193.reuse ;  /* 0x00000004b6f07c23 */ /* 0x100fe200080108c1 */
[--C-:B------:R-:W-:Y:S01]  /*e540*/  FFMA.FTZ R192, R183, UR4, -R193.reuse ;  /* 0x00000004b7c07c23 */ /* 0x100fe200080108c1 */
[--C-:B------:R-:W-:Y:S01]  /*e550*/  FFMA.FTZ R191, R178, UR4, -R193.reuse ;  /* 0x00000004b2bf7c23 */ /* 0x100fe200080108c1 */
[----:B------:R-:W-:Y:S01]  /*e560*/  FFMA.FTZ R186, R179, UR4, -R193 ;  /* 0x00000004b3ba7c23 */ /* 0x000fe200080108c1 */
[----:B------:R-:W-:Y:S01]  /*e570*/  IMAD.IADD R182, R0, 0x1, R181 ;  /* 0x0000000100b67824 */ /* 0x000fe200078e02b5 */
[----:B---3--:R-:W-:Y:S01]  /*e580*/  F2FP.BF16.F32.PACK_AB R180, R194, R239 ;  /* 0x000000efc2b4723e */ /* 0x008fe200000010ff */
[----:B------:R-:W-:Y:S01]  /*e590*/  VIADD R183, R0, 0x18040 ;  /* 0x0001804000b77836 */ /* 0x000fe20000000000 */
[----:B------:R-:W-:Y:S01]  /*e5a0*/  MUFU.EX2 R240, R240 ;  /* 0x000000f000f07308 */ /* 0x000fe20000000800 */
[----:B------:R-:W-:Y:S01]  /*e5b0*/  @P2 VIADD R183, R24, 0xffffffc0 ;  /* 0xffffffc018b72836 */ /* 0x000fe20000000000 */
[----:B------:R-:W-:Y:S01]  /*e5c0*/  LDSM.16.MT88.4 R20, [R182+0x18000] ;  /* 0x01800000b614783b */ /* 0x000fe20000004200 */
[----:B------:R-:W-:-:S02]  /*e5d0*/  PRMT R179, R180, 0x7632, R179 ;  /* 0x00007632b4b37816 */ /* 0x000fc400000000b3 */
[----:B------:R-:W-:Y:S01]  /*e5e0*/  IMAD.IADD R181, R181, 0x1, R183 ;  /* 0x00000001b5b57824 */ /* 0x000fe200078e02b7 */
[----:B------:R-:W-:Y:S02]  /*e5f0*/  LDSM.16.MT88.4 R28, [R183] ;  /* 0x00000000b71c783b */ /* 0x000fe40000004200 */
[----:B------:R-:W3:Y:S01]  /*e600*/  MUFU.EX2 R192, R192 ;  /* 0x000000c000c07308 */ /* 0x000ee20000000800 */
[----:B-1----:R-:W-:-:S04]  /*e610*/  F2FP.BF16.F32.PACK_AB R176, R184, R187 ;  /* 0x000000bbb8b0723e */ /* 0x002fc800000010ff */
[----:B------:R-:W-:-:S03]  /*e620*/  PRMT R175, R176, 0x7632, R175 ;  /* 0x00007632b0af7816 */ /* 0x000fc600000000af */
[----:B------:R-:W-:Y:S08]  /*e630*/  MUFU.EX2 R191, R191 ;  /* 0x000000bf00bf7308 */ /* 0x000ff00000000800 */
[----:B------:R-:W1:Y:S01]  /*e640*/  MUFU.EX2 R186, R186 ;  /* 0x000000ba00ba7308 */ /* 0x000e620000000800 */
[----:B---3--:R-:W-:-:S04]  /*e650*/  F2FP.BF16.F32.PACK_AB R178, R192, R240 ;  /* 0x000000f0c0b2723e */ /* 0x008fc800000010ff */
[----:B------:R-:W-:Y:S02]  /*e660*/  PRMT R177, R178, 0x7632, R177 ;  /* 0x00007632b2b17816 */ /* 0x000fe400000000b1 */
[----:B-1----:R-:W-:-:S04]  /*e670*/  F2FP.BF16.F32.PACK_AB R174, R186, R191 ;  /* 0x000000bfbaae723e */ /* 0x002fc800000010ff */
[----:B------:R-:W-:Y:S02]  /*e680*/  PRMT R173, R174, 0x7632, R173 ;  /* 0x00007632aead7816 */ /* 0x000fe400000000ad */
[----:B--2---:R-:W-:Y:S01]  /*e690*/  LOP3.LUT R5, R164, UR15, R245, 0x96, !PT ;  /* 0x0000000fa4057c12 */ /* 0x004fe2000f8e96f5 */
[----:B------:R-:W-:-:S04]  /*e6a0*/  IMAD.WIDE.U32 R244, R244, -0x326172a9, RZ ;  /* 0xcd9e8d57f4f47825 */ /* 0x000fc800078e00ff */
[----:B------:R-:W-:-:S05]  /*e6b0*/  IMAD.WIDE.U32 R228, R5, -0x326172a9, RZ ;  /* 0xcd9e8d5705e47825 */ /* 0x000fca00078e00ff */
[----:B------:R-:W-:Y:S02]  /*e6c0*/  LOP3.LUT R6, R34, UR10, R229, 0x96, !PT ;  /* 0x0000000a22067c12 */ /* 0x000fe4000f8e96e5 */
[----:B------:R-:W-:-:S03]  /*e6d0*/  LOP3.LUT R228, R228, UR9, R245, 0x96, !PT ;  /* 0x00000009e4e47c12 */ /* 0x000fc6000f8e96f5 */
[----:B------:R-:W-:-:S04]  /*e6e0*/  IMAD.WIDE.U32 R6, R6, -0x2daee0ad, RZ ;  /* 0xd2511f5306067825 */ /* 0x000fc800078e00ff */
[----:B------:R-:W-:Y:S01]  /*e6f0*/  IMAD.WIDE.U32 R228, R228, -0x2daee0ad, RZ ;  /* 0xd2511f53e4e47825 */ /* 0x000fe200078e00ff */
[----:B------:R-:W-:-:S04]  /*e700*/  LOP3.LUT R242, R242, UR13, R7, 0x96, !PT ;  /* 0x0000000df2f27c12 */ /* 0x000fc8000f8e9607 */
[----:B------:R-:W-:Y:S01]  /*e710*/  LOP3.LUT R226, R6, UR14, R229, 0x96, !PT ;  /* 0x0000000e06e27c12 */ /* 0x000fe2000f8e96e5 */
[----:B------:R-:W-:-:S04]  /*e720*/  IMAD.WIDE.U32 R242, R242, -0x326172a9, RZ ;  /* 0xcd9e8d57f2f27825 */ /* 0x000fc800078e00ff */
[----:B------:R-:W-:-:S04]  /*e730*/  IMAD.WIDE.U32 R226, R226, -0x326172a9, RZ ;  /* 0xcd9e8d57e2e27825 */ /* 0x000fc800078e00ff */
[----:B------:R-:W-:Y:S01]  /*e740*/  IMAD.MOV.U32 R5, RZ, RZ, R226 ;  /* 0x000000ffff057224 */ /* 0x000fe200078e00e2 */
[----:B------:R-:W-:Y:S02]  /*e750*/  LOP3.LUT R223, R242, UR8, R227, 0x96, !PT ;  /* 0x00000008f2df7c12 */ /* 0x000fe4000f8e96e3 */
[C---:B------:R-:W-:Y:S01]  /*e760*/  PRMT R4, R226.reuse, 0x7771, RZ ;  /* 0x00007771e2047816 */ /* 0x040fe200000000ff */
[----:B------:R-:W1:Y:S01]  /*e770*/  MUFU.EX2 R227, R10 ;  /* 0x0000000a00e37308 */ /* 0x000e620000000800 */
[----:B------:R-:W-:Y:S02]  /*e780*/  LOP3.LUT R5, R5, 0xff, RZ, 0xc0, !PT ;  /* 0x000000ff05057812 */ /* 0x000fe400078ec0ff */
[----:B------:R-:W-:Y:S02]  /*e790*/  PRMT R13, R223, 0x7632, R13 ;  /* 0x00007632df0d7816 */ /* 0x000fe4000000000d */
[C---:B------:R-:W-:Y:S02]  /*e7a0*/  PRMT R6, R226.reuse, 0x7773, RZ ;  /* 0x00007773e2067816 */ /* 0x040fe400000000ff */
[----:B------:R-:W-:-:S02]  /*e7b0*/  PRMT R7, R226, 0x7772, RZ ;  /* 0x00007772e2077816 */ /* 0x000fc400000000ff */
[----:B------:R-:W-:Y:S02]  /*e7c0*/  LOP3.LUT R8, R223, 0xffff, RZ, 0xc0, !PT ;  /* 0x0000ffffdf087812 */ /* 0x000fe400078ec0ff */
[----:B------:R-:W-:Y:S02]  /*e7d0*/  PRMT R4, R5, 0x5410, R4 ;  /* 0x0000541005047816 */ /* 0x000fe40000000004 */
[----:B------:R-:W-:Y:S02]  /*e7e0*/  LOP3.LUT R13, R13, 0xff, RZ, 0xc0, !PT ;  /* 0x000000ff0d0d7812 */ /* 0x000fe400078ec0ff */
[----:B------:R-:W-:Y:S02]  /*e7f0*/  PRMT R7, R7, 0x5410, R6 ;  /* 0x0000541007077816 */ /* 0x000fe40000000006 */
[----:B------:R-:W-:Y:S01]  /*e800*/  SHF.R.U32.HI R5, RZ, 0x18, R223 ;  /* 0x00000018ff057819 */ /* 0x000fe200000116df */
[-C--:B-1----:R-:W-:Y:S01]  /*e810*/  FMUL.FTZ R16, R156, R227.reuse ;  /* 0x000000e39c107220 */ /* 0x082fe20000410000 */
[----:B------:R-:W-:Y:S01]  /*e820*/  LOP3.LUT R6, R223, 0xff, RZ, 0xc0, !PT ;  /* 0x000000ffdf067812 */ /* 0x000fe200078ec0ff */
[-C--:B------:R-:W-:Y:S01]  /*e830*/  FMUL.FTZ R17, R157, R227.reuse ;  /* 0x000000e39d117220 */ /* 0x080fe20000410000 */
[----:B------:R-:W-:Y:S01]  /*e840*/  SHF.R.U32.HI R8, RZ, 0x8, R8 ;  /* 0x00000008ff087819 */ /* 0x000fe20000011608 */
[-C--:B------:R-:W-:Y:S01]  /*e850*/  FMUL.FTZ R148, R148, R227.reuse ;  /* 0x000000e394947220 */ /* 0x080fe20000410000 */
[----:B------:R-:W-:Y:S01]  /*e860*/  PRMT R5, R13, 0x5410, R5 ;  /* 0x000054100d057816 */ /* 0x000fe20000000005 */
[-C--:B------:R-:W-:Y:S01]  /*e870*/  FMUL.FTZ R149, R149, R227.reuse ;  /* 0x000000e395957220 */ /* 0x080fe20000410000 */
[----:B------:R-:W-:Y:S01]  /*e880*/  PRMT R6, R6, 0x5410, R8 ;  /* 0x0000541006067816 */ /* 0x000fe20000000008 */
[----:B------:R-:W1:Y:S01]  /*e890*/  LDSM.16.MT88.4 R12, [R0+0x18000] ;  /* 0x01800000000c783b */ /* 0x000e620000004200 */
[----:B------:R-:W-:Y:S01]  /*e8a0*/  FSEL R8, R2, RZ, P0 ;  /* 0x000000ff02087208 */ /* 0x000fe20000000000 */
[-C--:B------:R-:W-:Y:S01]  /*e8b0*/  FMUL.FTZ R32, R136, R227.reuse ;  /* 0x000000e388207220 */ /* 0x080fe20000410000 */
[--C-:B------:R-:W-:Y:S01]  /*e8c0*/  HSET2.LE.AND R5, R5, R185.reuse, PT ;  /* 0x000000b905057233 */ /* 0x100fe20003803000 */
[-C--:B------:R-:W-:Y:S01]  /*e8d0*/  FMUL.FTZ R33, R137, R227.reuse ;  /* 0x000000e389217220 */ /* 0x080fe20000410000 */
[--C-:B------:R-:W-:Y:S01]  /*e8e0*/  HSET2.LE.AND R6, R6, R185.reuse, PT ;  /* 0x000000b906067233 */ /* 0x100fe20003803000 */
[----:B------:R-:W-:Y:S01]  /*e8f0*/  FADD.FTZ R8, R9, -R8 ;  /* 0x8000000809087221 */ /* 0x000fe20000010000 */
[--C-:B------:R-:W-:Y:S01]  /*e900*/  HSET2.LE.AND R9, R4, R185.reuse, PT ;  /* 0x000000b904097233 */ /* 0x100fe20003803000 */
[----:B------:R-:W-:Y:S01]  /*e910*/  IMAD.MOV.U32 R136, RZ, RZ, R34 ;  /* 0x000000ffff887224 */ /* 0x000fe200078e0022 */
[----:B------:R-:W-:Y:S01]  /*e920*/  PRMT R4, R180, 0x5410, R179 ;  /* 0x00005410b4047816 */ /* 0x000fe200000000b3 */
[----:B------:R-:W-:Y:S01]  /*e930*/  FMUL.FTZ R215, R8, UR4 ;  /* 0x0000000408d77c20 */ /* 0x000fe20008410000 */
[----:B------:R-:W-:Y:S01]  /*e940*/  LOP3.LUT R7, R7, 0xff00ff, RZ, 0xc0, !PT ;  /* 0x00ff00ff07077812 */ /* 0x000fe200078ec0ff */
[----:B------:R-:W-:Y:S01]  /*e950*/  IMAD.MOV.U32 R137, RZ, RZ, R35 ;  /* 0x000000ffff897224 */ /* 0x000fe200078e0023 */
[----:B------:R-:W-:Y:S01]  /*e960*/  LOP3.LUT R4, R4, R6, RZ, 0xc0, !PT ;  /* 0x0000000604047212 */ /* 0x000fe200078ec0ff */
[-C--:B------:R-:W-:Y:S01]  /*e970*/  FMUL.FTZ R24, R144, R227.reuse ;  /* 0x000000e390187220 */ /* 0x080fe20000410000 */
[----:B------:R-:W-:Y:S01]  /*e980*/  PRMT R6, R178, 0x5410, R177 ;  /* 0x00005410b2067816 */ /* 0x000fe200000000b1 */
[----:B------:R-:W2:Y:S01]  /*e990*/  MUFU.EX2 R215, R215 ;  /* 0x000000d700d77308 */ /* 0x000ea20000000800 */
[----:B------:R-:W-:Y:S01]  /*e9a0*/  HSET2.LE.AND R8, R7, R185, PT ;  /* 0x000000b907087233 */ /* 0x000fe20003803000 */
[----:B------:R-:W-:Y:S01]  /*e9b0*/  FMUL.FTZ R25, R145, R227 ;  /* 0x000000e391197220 */ /* 0x000fe20000410000 */
[----:B------:R-:W-:Y:S01]  /*e9c0*/  LOP3.LUT R5, R6, R5, RZ, 0xc0, !PT ;  /* 0x0000000506057212 */ /* 0x000fe200078ec0ff */
[-C--:B------:R-:W-:Y:S01]  /*e9d0*/  FMUL.FTZ R132, R132, R227.reuse ;  /* 0x000000e384847220 */ /* 0x080fe20000410000 */
[----:B------:R-:W-:Y:S01]  /*e9e0*/  PRMT R6, R176, 0x5410, R175 ;  /* 0x00005410b0067816 */ /* 0x000fe200000000af */
[-C--:B------:R-:W-:Y:S01]  /*e9f0*/  FMUL.FTZ R133, R133, R227.reuse ;  /* 0x000000e385857220 */ /* 0x080fe20000410000 */
[----:B------:R-:W-:Y:S01]  /*ea00*/  PRMT R7, R174, 0x5410, R173 ;  /* 0x00005410ae077816 */ /* 0x000fe200000000ad */
[----:B------:R-:W-:Y:S01]  /*ea10*/  FMUL.FTZ R140, R140, R227 ;  /* 0x000000e38c8c7220 */ /* 0x000fe20000410000 */
[----:B------:R-:W-:Y:S01]  /*ea20*/  LOP3.LUT R6, R6, R9, RZ, 0xc0, !PT ;  /* 0x0000000906067212 */ /* 0x000fe200078ec0ff */
[-C--:B------:R-:W-:Y:S01]  /*ea30*/  FMUL.FTZ R9, R161, R227.reuse ;  /* 0x000000e3a1097220 */ /* 0x080fe20000410000 */
[----:B------:R-:W-:Y:S01]  /*ea40*/  LOP3.LUT R7, R7, R8, RZ, 0xc0, !PT ;  /* 0x0000000807077212 */ /* 0x000fe200078ec0ff */
[-C--:B------:R-:W-:Y:S01]  /*ea50*/  FMUL.FTZ R8, R160, R227.reuse ;  /* 0x000000e3a0087220 */ /* 0x080fe20000410000 */
[----:B------:R-:W-:Y:S01]  /*ea60*/  FMUL.FTZ R141, R141, R227 ;  /* 0x000000e38d8d7220 */ /* 0x000fe20000410000 */
        /* <DEDUP_REMOVED lines=8> */
[----:B-1----:R-:W-:Y:S01]  /*eaf0*/  HMMA.16816.F32.BF16 R8, R4, R12, R8 ;  /* 0x0000000c0408723c */ /* 0x002fe20000041808 */
[-C--:B------:R-:W-:Y:S01]  /*eb00*/  FMUL.FTZ R26, R146, R215.reuse ;  /* 0x000000d7921a7220 */ /* 0x080fe20000410000 */
[-C--:B------:R-:W-:Y:S01]  /*eb10*/  FMUL.FTZ R27, R147, R215.reuse ;  /* 0x000000d7931b7220 */ /* 0x080fe20000410000 */
[-C--:B------:R-:W-:Y:S01]  /*eb20*/  FMUL.FTZ R134, R134, R215.reuse ;  /* 0x000000d786867220 */ /* 0x080fe20000410000 */
[-C--:B------:R-:W-:Y:S01]  /*eb30*/  FMUL.FTZ R135, R135, R215.reuse ;  /* 0x000000d787877220 */ /* 0x080fe20000410000 */
[-C--:B------:R-:W-:Y:S01]  /*eb40*/  FMUL.FTZ R142, R142, R215.reuse ;  /* 0x000000d78e8e7220 */ /* 0x080fe20000410000 */
[----:B------:R-:W-:-:S02]  /*eb50*/  FMUL.FTZ R143, R143, R215 ;  /* 0x000000d78f8f7220 */ /* 0x000fc40000410000 */
[----:B------:R-:W-:Y:S01]  /*eb60*/  HMMA.16816.F32.BF16 R12, R4, R14, R16 ;  /* 0x0000000e040c723c */ /* 0x000fe20000041810 */
[-C--:B------:R-:W-:Y:S01]  /*eb70*/  FMUL.FTZ R16, R152, R227.reuse ;  /* 0x000000e398107220 */ /* 0x080fe20000410000 */
[----:B------:R-:W-:Y:S01]  /*eb80*/  FMUL.FTZ R17, R153, R227 ;  /* 0x000000e399117220 */ /* 0x000fe20000410000 */
[-C--:B------:R-:W-:Y:S01]  /*eb90*/  FMUL.FTZ R18, R154, R215.reuse ;  /* 0x000000d79a127220 */ /* 0x080fe20000410000 */
[----:B------:R-:W-:-:S04]  /*eba0*/  FMUL.FTZ R19, R155, R215 ;  /* 0x000000d79b137220 */ /* 0x000fc80000410000 */
[C---:B------:R-:W-:Y:S08]  /*ebb0*/  HMMA.16816.F32.BF16 R24, R4.reuse, R28, R24 ;  /* 0x0000001c0418723c */ /* 0x040ff00000041818 */
[C---:B------:R-:W-:Y:S08]  /*ebc0*/  HMMA.16816.F32.BF16 R16, R4.reuse, R20, R16 ;  /* 0x000000140410723c */ /* 0x040ff00000041810 */
[C---:B------:R-:W-:Y:S01]  /*ebd0*/  HMMA.16816.F32.BF16 R20, R4.reuse, R22, R148 ;  /* 0x000000160414723c */ /* 0x040fe20000041894 */
[----:B------:R-:W1:Y:S07]  /*ebe0*/  LDSM.16.MT88.4 R148, [R181] ;  /* 0x00000000b594783b */ /* 0x000e6e0000004200 */
[C---:B------:R-:W-:Y:S01]  /*ebf0*/  HMMA.16816.F32.BF16 R28, R4.reuse, R30, R140 ;  /* 0x0000001e041c723c */ /* 0x040fe2000004188c */
[----:B------:R-:W2:Y:S07]  /*ec00*/  LDSM.16.MT88.4 R140, [R0+0x1a000] ;  /* 0x01a00000008c783b */ /* 0x000eae0000004200 */
[C---:B-1----:R-:W-:Y:S01]  /*ec10*/  HMMA.16816.F32.BF16 R32, R4.reuse, R148, R32 ;  /* 0x000000940420723c */ /* 0x042fe20000041820 */
[----:B------:R-:W3:Y:S01]  /*ec20*/  LDL.64 R148, [R1+0x10] ;  /* 0x0000100001947983 */ /* 0x000ee20000100a00 */
[-C--:B------:R-:W-:Y:S01]  /*ec30*/  FMUL.FTZ R36, R36, R227.reuse ;  /* 0x000000e324247220 */ /* 0x080fe20000410000 */
[----:B------:R-:W-:Y:S01]  /*ec40*/  FMUL.FTZ R37, R37, R227 ;  /* 0x000000e325257220 */ /* 0x000fe20000410000 */
[-C--:B------:R-:W-:Y:S01]  /*ec50*/  FMUL.FTZ R38, R38, R215.reuse ;  /* 0x000000d726267220 */ /* 0x080fe20000410000 */
[----:B------:R-:W-:Y:S01]  /*ec60*/  FMUL.FTZ R39, R39, R215 ;  /* 0x000000d727277220 */ /* 0x000fe20000410000 */
[-C--:B------:R-:W-:Y:S01]  /*ec70*/  FMUL.FTZ R40, R40, R227.reuse ;  /* 0x000000e328287220 */ /* 0x080fe20000410000 */
[----:B------:R-:W-:Y:S01]  /*ec80*/  FMUL.FTZ R41, R41, R227 ;  /* 0x000000e329297220 */ /* 0x000fe20000410000 */
[----:B------:R-:W-:Y:S01]  /*ec90*/  HMMA.16816.F32.BF16 R132, R4, R150, R132 ;  /* 0x000000960484723c */ /* 0x000fe20000041884 */
[----:B------:R-:W-:-:S02]  /*eca0*/  IMAD.MOV.U32 R150, RZ, RZ, R136 ;  /* 0x000000ffff967224 */ /* 0x000fc400078e0088 */
[-C--:B------:R-:W-:Y:S01]  /*ecb0*/  FMUL.FTZ R42, R42, R215.reuse ;  /* 0x000000d72a2a7220 */ /* 0x080fe20000410000 */
[----:B------:R-:W-:Y:S02]  /*ecc0*/  IMAD.MOV.U32 R151, RZ, RZ, R137 ;  /* 0x000000ffff977224 */ /* 0x000fe400078e0089 */
[----:B------:R-:W-:Y:S01]  /*ecd0*/  FMUL.FTZ R43, R43, R215 ;  /* 0x000000d72b2b7220 */ /* 0x000fe20000410000 */
[----:B------:R-:W1:Y:S01]  /*ece0*/  LDSM.16.MT88.4 R136, [R182+0x1a000] ;  /* 0x01a00000b688783b */ /* 0x000e620000004200 */
        /* <DEDUP_REMOVED lines=17> */
[----:B------:R-:W2:Y:S01]  /*ee00*/  LDSM.16.MT88.4 R140, [R183+0x2000] ;  /* 0x00200000b78c783b */ /* 0x000ea20000004200 */
        /* <DEDUP_REMOVED lines=21> */
[C---:B-1----:R-:W-:Y:S01]  /*ef60*/  HMMA.16816.F32.BF16 R44, R4.reuse, R136, R44 ;  /* 0x00000088042c723c */ /* 0x042fe2000004182c */
        /* <DEDUP_REMOVED lines=8> */
[----:B------:R-:W1:Y:S01]  /*eff0*/  LDSM.16.MT88.4 R136, [R181+0x2000] ;  /* 0x00200000b588783b */ /* 0x000e620000004200 */
        /* <DEDUP_REMOVED lines=69> */
[----:B------:R-:W-:Y:S01]  /*f450*/  UIADD3 UR7, UPT, UPT, UR7, -0x3, URZ ;  /* 0xfffffffd07077890 */ /* 0x000fe2000fffe0ff */
[----:B--2---:R-:W-:Y:S01]  /*f460*/  HMMA.16816.F32.BF16 R116, R4, R140, R116 ;  /* 0x0000008c0474723c */ /* 0x004fe20000041874 */
[----:B------:R-:W-:-:S02]  /*f470*/  IMAD.MOV.U32 R140, RZ, RZ, R164 ;  /* 0x000000ffff8c7224 */ /* 0x000fc400078e00a4 */
[----:B------:R-:W-:Y:S01]  /*f480*/  FFMA.FTZ R230, R219, UR4, -R199 ;  /* 0x00000004dbe67c23 */ /* 0x000fe200080108c7 */
[----:B------:R-:W-:Y:S01]  /*f490*/  FFMA.FTZ R229, R216, UR4, -R193 ;  /* 0x00000004d8e57c23 */ /* 0x000fe200080108c1 */
[----:B------:R-:W-:-:S03]  /*f4a0*/  IMAD.MOV.U32 R141, RZ, RZ, R165 ;  /* 0x000000ffff8d7224 */ /* 0x000fc600078e00a5 */
[----:B------:R-:W-:Y:S01]  /*f4b0*/  HMMA.16816.F32.BF16 R120, R4, R142, R120 ;  /* 0x0000008e0478723c */ /* 0x000fe20000041878 */
[----:B------:R-:W-:-:S07]  /*f4c0*/  IMAD.MOV.U32 R143, RZ, RZ, R151 ;  /* 0x000000ffff8f7224 */ /* 0x000fce00078e0097 */
[----:B-1----:R-:W-:Y:S01]  /*f4d0*/  HMMA.16816.F32.BF16 R124, R4, R136, R124 ;  /* 0x00000088047c723c */ /* 0x002fe2000004187c */
[----:B---3--:R-:W-:Y:S01]  /*f4e0*/  IMAD.MOV.U32 R148, RZ, RZ, R226 ;  /* 0x000000ffff947224 */ /* 0x008fe200078e00e2 */
[----:B------:R-:W-:Y:S01]  /*f4f0*/  MUFU.EX2 R230, R230 ;  /* 0x000000e600e67308 */ /* 0x000fe20000000800 */
[----:B------:R-:W-:Y:S01]  /*f500*/  FFMA.FTZ R240, R241, R215, R240 ;  /* 0x000000d7f1f07223 */ /* 0x000fe200000100f0 */
[----:B------:R-:W-:Y:S01]  /*f510*/  FFMA.FTZ R232, R232, UR4, -R199 ;  /* 0x00000004e8e87c23 */ /* 0x000fe200080108c7 */
[----:B------:R-:W-:-:S03]  /*f520*/  FFMA.FTZ R195, R195, UR4, -R193 ;  /* 0x00000004c3c37c23 */ /* 0x000fc600080108c1 */
[----:B------:R-:W-:Y:S01]  /*f530*/  HMMA.16816.F32.BF16 R4, R4, R138, R128 ;  /* 0x0000008a0404723c */ /* 0x000fe20000041880 */
[----:B------:R-:W-:Y:S02]  /*f540*/  IMAD.U32 R128, RZ, RZ, UR7 ;  /* 0x00000007ff807e24 */ /* 0x000fe4000f8e00ff */
[--C-:B------:R-:W-:Y:S01]  /*f550*/  FFMA.FTZ R190, R190, UR4, -R193.reuse ;  /* 0x00000004bebe7c23 */ /* 0x100fe200080108c1 */
[--C-:B------:R-:W-:Y:S01]  /*f560*/  FFMA.FTZ R189, R189, UR4, -R193.reuse ;  /* 0x00000004bdbd7c23 */ /* 0x100fe200080108c1 */
[----:B------:R-:W-:Y:S01]  /*f570*/  MUFU.EX2 R229, R229 ;  /* 0x000000e500e57308 */ /* 0x000fe20000000800 */
[----:B------:R-:W-:Y:S01]  /*f580*/  FFMA.FTZ R188, R188, UR4, -R193 ;  /* 0x00000004bcbc7c23 */ /* 0x000fe200080108c1 */
[----:B------:R-:W-:Y:S01]  /*f590*/  LOP3.LUT R128, R128, UR35, R149, 0x96, !PT ;  /* 0x0000002380807c12 */ /* 0x000fe2000f8e9695 */
[----:B------:R1:W5:Y:S01]  /*f5a0*/  LDL.LU.64 R164, [R1+0x48] ;  /* 0x0000480001a47983 */ /* 0x0003620000300a00 */
[----:B------:R-:W-:Y:S01]  /*f5b0*/  IMAD.MOV.U32 R142, RZ, RZ, R150 ;  /* 0x000000ffff8e7224 */ /* 0x000fe200078e0096 */
[----:B------:R-:W-:Y:S01]  /*f5c0*/  UIADD3 UR7, UPT, UPT, UR34, 0x1715609d, URZ ;  /* 0x1715609d22077890 */ /* 0x000fe2000fffe0ff */
[----:B------:R-:W-:Y:S01]  /*f5d0*/  PRMT R130, R226, 0x7772, RZ ;  /* 0x00007772e2827816 */ /* 0x000fe200000000ff */
[----:B------:R-:W-:Y:S01]  /*f5e0*/  IMAD.WIDE.U32 R128, R128, -0x326172a9, RZ ;  /* 0xcd9e8d5780807825 */ /* 0x000fe200078e00ff */
[----:B------:R-:W-:Y:S01]  /*f5f0*/  PRMT R131, R226, 0x7771, RZ ;  /* 0x00007771e2837816 */ /* 0x000fe200000000ff */
[----:B------:R-:W-:Y:S01]  /*f600*/  MUFU.EX2 R195, R195 ;  /* 0x000000c300c37308 */ /* 0x000fe20000000800 */
[----:B------:R-:W-:Y:S01]  /*f610*/  ISETP.GT.U32.AND P3, PT, R130, UR6, PT ;  /* 0x0000000682007c0c */ /* 0x000fe2000bf64070 */
[----:B------:R-:W-:Y:S01]  /*f620*/  IMAD.MOV.U32 R141, RZ, RZ, R225 ;  /* 0x000000ffff8d7224 */ /* 0x000fe200078e00e1 */
[----:B------:R-:W-:Y:S01]  /*f630*/  LOP3.LUT R129, R246, UR12, R129, 0x96, !PT ;  /* 0x0000000cf6817c12 */ /* 0x000fe2000f8e9681 */
[----:B------:R-:W-:Y:S01]  /*f640*/  FFMA.FTZ R225, R218, UR4, -R199 ;  /* 0x00000004dae17c23 */ /* 0x000fe200080108c7 */
[----:B------:R-:W-:Y:S01]  /*f650*/  LOP3.LUT R128, R128, UR11, R143, 0x96, !PT ;  /* 0x0000000b80807c12 */ /* 0x000fe2000f8e968f */
[----:B------:R-:W-:Y:S01]  /*f660*/  FFMA.FTZ R239, R141, R227, R239 ;  /* 0x000000e38def7223 */ /* 0x000fe200000100ef */
[----:B------:R-:W-:Y:S01]  /*f670*/  LOP3.LUT R244, R244, UR7, R243, 0x96, !PT ;  /* 0x00000007f4f47c12 */ /* 0x000fe2000f8e96f3 */
[----:B------:R-:W-:Y:S01]  /*f680*/  IMAD.WIDE.U32 R246, R129, -0x2daee0ad, RZ ;  /* 0xd2511f5381f67825 */ /* 0x000fe200078e00ff */
[----:B------:R-:W-:-:S03]  /*f690*/  ISETP.GT.U32.AND P2, PT, R131, UR6, PT ;  /* 0x0000000683007c0c */ /* 0x000fc6000bf44070 */
[----:B------:R-:W-:Y:S01]  /*f6a0*/  FFMA.FTZ R227, R222, UR4, -R193 ;  /* 0x00000004dee37c23 */ /* 0x000fe200080108c1 */
[----:B------:R-:W-:Y:S01]  /*f6b0*/  PRMT R129, R223, 0x7632, R129 ;  /* 0x00007632df817816 */ /* 0x000fe20000000081 */
[----:B------:R-:W-:Y:S01]  /*f6c0*/  IMAD.WIDE.U32 R150, R128, -0x2daee0ad, RZ ;  /* 0xd2511f5380967825 */ /* 0x000fe200078e00ff */
[----:B------:R-:W-:Y:S01]  /*f6d0*/  LOP3.LUT R128, R140, UR15, R247, 0x96, !PT ;  /* 0x0000000f8c807c12 */ /* 0x000fe2000f8e96f7 */
[----:B------:R-:W-:Y:S01]  /*f6e0*/  MUFU.EX2 R225, R225 ;  /* 0x000000e100e17308 */ /* 0x000fe20000000800 */
[----:B------:R-:W-:Y:S01]  /*f6f0*/  PRMT R136, R226, 0x7773, RZ ;  /* 0x00007773e2887816 */ /* 0x000fe200000000ff */
[----:B------:R-:W-:Y:S01]  /*f700*/  IMAD.WIDE.U32 R244, R244, -0x2daee0ad, RZ ;  /* 0xd2511f53f4f47825 */ /* 0x000fe200078e00ff */
[----:B------:R-:W-:-:S03]  /*f710*/  LOP3.LUT R246, R246, UR16, R151, 0x96, !PT ;  /* 0x00000010f6f67c12 */ /* 0x000fc6000f8e9697 */
[----:B------:R-:W-:Y:S01]  /*f720*/  FFMA.FTZ R226, R220, UR4, -R199 ;  /* 0x00000004dce27c23 */ /* 0x000fe200080108c7 */
[----:B------:R-:W-:Y:S01]  /*f730*/  LOP3.LUT R129, R129, 0xff, RZ, 0xc0, !PT ;  /* 0x000000ff81817812 */ /* 0x000fe200078ec0ff */
[----:B------:R-:W-:Y:S01]  /*f740*/  IMAD.WIDE.U32 R242, R128, -0x326172a9, RZ ;  /* 0xcd9e8d5780f27825 */ /* 0x000fe200078e00ff */
[----:B------:R-:W-:Y:S01]  /*f750*/  LOP3.LUT R128, R223, 0xff, RZ, 0xc0, !PT ;  /* 0x000000ffdf807812 */ /* 0x000fe200078ec0ff */
[----:B------:R-:W-:Y:S01]  /*f760*/  MUFU.EX2 R227, R227 ;  /* 0x000000e300e37308 */ /* 0x000fe20000000800 */
[----:B------:R-:W-:Y:S01]  /*f770*/  ISETP.GT.U32.AND P1, PT, R136, UR6, PT ;  /* 0x0000000688007c0c */ /* 0x000fe2000bf24070 */
[----:B------:R-:W-:Y:S01]  /*f780*/  IMAD.WIDE.U32 R246, R246, -0x326172a9, RZ ;  /* 0xcd9e8d57f6f67825 */ /* 0x000fe200078e00ff */
[----:B------:R-:W-:-:S03]  /*f790*/  ISETP.LE.U32.AND P0, PT, R128, UR6, PT ;  /* 0x0000000680007c0c */ /* 0x000fc6000bf03070 */
[----:B------:R-:W-:Y:S01]  /*f7a0*/  @P2 HFMA2.BF16_V2 R154, -RZ.H0_H0, RZ.H0_H0, -R175.H0_H0 ;  /* 0x200000ffff9a2231 */ /* 0x000fe200003409af */
[----:B------:R-:W-:Y:S01]  /*f7b0*/  SHF.R.U32.HI R128, RZ, 0x18, R223 ;  /* 0x00000018ff807819 */ /* 0x000fe200000116df */
[----:B------:R-:W-:Y:S01]  /*f7c0*/  @P3 HFMA2.BF16_V2 R212, -RZ.H0_H0, RZ.H0_H0, -R174.H0_H0 ;  /* 0x200000ffffd43231 */ /* 0x000fe200003409ae */
[----:B------:R-:W-:Y:S01]  /*f7d0*/  LOP3.LUT R130, R142, UR10, R243, 0x96, !PT ;  /* 0x0000000a8e827c12 */ /* 0x000fe2000f8e96f3 */
[----:B------:R-:W2:Y:S01]  /*f7e0*/  MUFU.EX2 R226, R226 ;  /* 0x000000e200e27308 */ /* 0x000ea20000000800 */
[----:B------:R-:W-:Y:S01]  /*f7f0*/  ISETP.LE.U32.AND P6, PT, R128, UR6, PT ;  /* 0x0000000680007c0c */ /* 0x000fe2000bfc3070 */
[----:B------:R-:W-:Y:S01]  /*f800*/  LDSM.16.MT88.4 R140, [R0+0x18800] ;  /* 0x01880000008c783b */ /* 0x000fe20000004200 */
[----:B------:R-:W-:Y:S01]  /*f810*/  LOP3.LUT R128, R223, 0xffff, RZ, 0xc0, !PT ;  /* 0x0000ffffdf807812 */ /* 0x000fe200078ec0ff */
[----:B------:R-:W-:Y:S01]  /*f820*/  IMAD.WIDE.U32 R130, R130, -0x2daee0ad, RZ ;  /* 0xd2511f5382827825 */ /* 0x000fe200078e00ff */
[----:B------:R-:W-:Y:S01]  /*f830*/  LOP3.LUT R242, R242, UR9, R247, 0x96, !PT ;  /* 0x00000009f2f27c12 */ /* 0x000fe2000f8e96f7 */
[----:B------:R-:W-:Y:S01]  /*f840*/  UIADD3 UR9, UPT, UPT, UR35, 0x646e171e, URZ ;  /* 0x646e171e23097890 */ /* 0x000fe2000fffe0ff */
[----:B------:R-:W-:Y:S01]  /*f850*/  SHF.R.U32.HI R128, RZ, 0x8, R128 ;  /* 0x00000008ff807819 */ /* 0x000fe20000011680 */
[----:B------:R-:W-:Y:S01]  /*f860*/  FFMA.FTZ R223, R217, UR4, -R199 ;  /* 0x00000004d9df7c23 */ /* 0x000fe200080108c7 */
[----:B------:R-:W-:Y:S01]  /*f870*/  LOP3.LUT R150, R150, UR13, R131, 0x96, !PT ;  /* 0x0000000d96967c12 */ /* 0x000fe2000f8e9683 */
[----:B------:R-:W-:Y:S01]  /*f880*/  IMAD.WIDE.U32 R242, R242, -0x2daee0ad, RZ ;  /* 0xd2511f53f2f27825 */ /* 0x000fe200078e00ff */
[----:B------:R-:W-:-:S03]  /*f890*/  LOP3.LUT R128, R128, 0xffff, RZ, 0xc0, !PT ;  /* 0x0000ffff80807812 */ /* 0x000fc600078ec0ff */
[----:B------:R-:W-:Y:S01]  /*f8a0*/  @!P0 HFMA2.BF16_V2 R202, -RZ.H0_H0, RZ.H0_H0, -R180.H0_H0 ;  /* 0x200000ffffca8231 */ /* 0x000fe200003409b4 */
[----:B------:R-:W-:Y:S01]  /*f8b0*/  LOP3.LUT R149, R228, UR9, R245, 0x96, !PT ;  /* 0x00000009e4957c12 */ /* 0x000fe2000f8e96f5 */
[----:B------:R-:W-:Y:S01]  /*f8c0*/  FFMA.FTZ R228, R224, UR4, -R193 ;  /* 0x00000004e0e47c23 */ /* 0x000fe200080108c1 */
[----:B------:R-:W-:Y:S01]  /*f8d0*/  LOP3.LUT R151, R130, UR14, R243, 0x96, !PT ;  /* 0x0000000e82977c12 */ /* 0x000fe2000f8e96f3 */
[----:B------:R-:W-:Y:S01]  /*f8e0*/  FFMA.FTZ R224, R221, UR4, -R193 ;  /* 0x00000004dde07c23 */ /* 0x000fe200080108c1 */
[----:B------:R-:W-:Y:S01]  /*f8f0*/  ISETP.LE.U32.AND P5, PT, R128, UR6, PT ;  /* 0x0000000680007c0c */ /* 0x000fe2000bfa3070 */
[----:B------:R-:W-:Y:S01]  /*f900*/  MUFU.EX2 R223, R223 ;  /* 0x000000df00df7308 */ /* 0x000fe20000000800 */
[C---:B------:R-:W-:Y:S01]  /*f910*/  PRMT R130, R244.reuse, 0x7773, RZ ;  /* 0x00007773f4827816 */ /* 0x040fe200000000ff */
[----:B------:R-:W-:Y:S01]  /*f920*/  @!P6 HFMA2.BF16_V2 R213, -RZ.H0_H0, RZ.H0_H0, -R177.H0_H0 ;  /* 0x200000ffffd5e231 */ /* 0x000fe200003409b1 */
[----:B------:R-:W-:Y:S01]  /*f930*/  PRMT R128, R244, 0x7772, RZ ;  /* 0x00007772f4807816 */ /* 0x000fe200000000ff */
[----:B------:R-:W-:Y:S01]  /*f940*/  @P1 HFMA2.BF16_V2 R211, -RZ.H0_H0, RZ.H0_H0, -R173.H0_H0 ;  /* 0x200000ffffd31231 */ /* 0x000fe200003409ad */
[----:B------:R-:W-:Y:S01]  /*f950*/  ISETP.LE.U32.AND P4, PT, R129, UR6, PT ;  /* 0x0000000681007c0c */ /* 0x000fe2000bf83070 */
[----:B------:R-:W-:Y:S01]  /*f960*/  UIADD3 UR18, UPT, UPT, UR24, -0x4, URZ ;  /* 0xfffffffc18127890 */ /* 0x000fe2000fffe0ff */
[----:B------:R-:W-:Y:S01]  /*f970*/  PRMT R130, R128, 0x5410, R130 ;  /* 0x0000541080827816 */ /* 0x000fe20000000082 */
[----:B------:R-:W-:Y:S01]  /*f980*/  IMAD.MOV.U32 R128, RZ, RZ, R244 ;  /* 0x000000ffff807224 */ /* 0x000fe200078e00f4 */
[----:B------:R-:W-:Y:S01]  /*f990*/  PRMT R131, R244, 0x7771, RZ ;  /* 0x00007771f4837816 */ /* 0x000fe200000000ff */
[----:B------:R-:W3:Y:S01]  /*f9a0*/  MUFU.EX2 R228, R228 ;  /* 0x000000e400e47308 */ /* 0x000ee20000000800 */
[----:B------:R-:W-:Y:S01]  /*f9b0*/  PRMT R136, R149, 0x7632, R136 ;  /* 0x0000763295887816 */ /* 0x000fe20000000088 */
[----:B------:R-:W-:Y:S01]  /*f9c0*/  @!P5 HFMA2.BF16_V2 R201, -RZ.H0_H0, RZ.H0_H0, -R179.H0_H0 ;  /* 0x200000ffffc9d231 */ /* 0x000fe200003409b3 */
[----:B------:R-:W-:-:S02]  /*f9d0*/  LOP3.LUT R128, R128, 0xff, RZ, 0xc0, !PT ;  /* 0x000000ff80807812 */ /* 0x000fc400078ec0ff */
[C---:B------:R-:W-:Y:S02]  /*f9e0*/  LOP3.LUT R129, R149.reuse, 0xffff, RZ, 0xc0, !PT ;  /* 0x0000ffff95817812 */ /* 0x040fe400078ec0ff */
[----:B------:R-:W-:Y:S01]  /*f9f0*/  LOP3.LUT R137, R149, 0xff, RZ, 0xc0, !PT ;  /* 0x000000ff95897812 */ /* 0x000fe200078ec0ff */
[----:B------:R-:W4:Y:S01]  /*fa00*/  MUFU.EX2 R224, R224 ;  /* 0x000000e000e07308 */ /* 0x000f220000000800 */
[----:B------:R-:W-:Y:S01]  /*fa10*/  PRMT R131, R128, 0x5410, R131 ;  /* 0x0000541080837816 */ /* 0x000fe20000000083 */
[----:B------:R-:W-:Y:S01]  /*fa20*/  @!P4 HFMA2.BF16_V2 R214, -RZ.H0_H0, RZ.H0_H0, -R178.H0_H0 ;  /* 0x200000ffffd6c231 */ /* 0x000fe200003409b2 */
[----:B------:R-:W-:Y:S02]  /*fa30*/  LOP3.LUT R136, R136, 0xff, RZ, 0xc0, !PT ;  /* 0x000000ff88887812 */ /* 0x000fe400078ec0ff */
[----:B------:R-:W-:Y:S02]  /*fa40*/  SHF.R.U32.HI R129, RZ, 0x8, R129 ;  /* 0x00000008ff817819 */ /* 0x000fe40000011681 */
[----:B------:R-:W-:Y:S01]  /*fa50*/  SHF.R.U32.HI R128, RZ, 0x18, R149 ;  /* 0x00000018ff807819 */ /* 0x000fe20000011695 */
[----:B------:R-:W-:Y:S01]  /*fa60*/  MUFU.EX2 R190, R190 ;  /* 0x000000be00be7308 */ /* 0x000fe20000000800 */
[----:B------:R-:W-:-:S02]  /*fa70*/  PRMT R129, R137, 0x5410, R129 ;  /* 0x0000541089817816 */ /* 0x000fc40000000081 */
[----:B------:R-:W-:Y:S02]  /*fa80*/  PRMT R128, R136, 0x5410, R128 ;  /* 0x0000541088807816 */ /* 0x000fe40000000080 */
[----:B------:R-:W1:Y:S01]  /*fa90*/  LDSM.16.MT88.4 R136, [R182+0x18800] ;  /* 0x01880000b688783b */ /* 0x000e620000004200 */
[----:B--2---:R-:W-:Y:S02]  /*faa0*/  F2FP.BF16.F32.PACK_AB R222, R226, R230 ;  /* 0x000000e6e2de723e */ /* 0x004fe400000010ff */
[----:B---3--:R-:W-:Y:S01]  /*fab0*/  F2FP.BF16.F32.PACK_AB R220, R228, R229 ;  /* 0x000000e5e4dc723e */ /* 0x008fe200000010ff */
[----:B------:R-:W-:Y:S01]  /*fac0*/  MUFU.EX2 R189, R189 ;  /* 0x000000bd00bd7308 */ /* 0x000fe20000000800 */
[----:B------:R-:W-:Y:S02]  /*fad0*/  PRMT R221, R222, 0x7632, R221 ;  /* 0x00007632dedd7816 */ /* 0x000fe400000000dd */
[--C-:B------:R-:W-:Y:S02]  /*fae0*/  HSET2.LE.AND R129, R129, R185.reuse, PT ;  /* 0x000000b981817233 */ /* 0x100fe40003803000 */
[----:B------:R-:W-:-:S02]  /*faf0*/  HSET2.LE.AND R215, R128, R185, PT ;  /* 0x000000b980d77233 */ /* 0x000fc40003803000 */
[----:B------:R-:W-:Y:S01]  /*fb00*/  PRMT R128, R222, 0x5410, R221 ;  /* 0x00005410de807816 */ /* 0x000fe200000000dd */
[----:B------:R-:W-:Y:S01]  /*fb10*/  MUFU.EX2 R188, R188 ;  /* 0x000000bc00bc7308 */ /* 0x000fe20000000800 */
[----:B------:R-:W-:Y:S02]  /*fb20*/  PRMT R219, R220, 0x7632, R219 ;  /* 0x00007632dcdb7816 */ /* 0x000fe400000000db */
[----:B------:R-:W-:Y:S02]  /*fb30*/  F2FP.BF16.F32.PACK_AB R218, R223, R225 ;  /* 0x000000e1dfda723e */ /* 0x000fe400000010ff */
[----:B------:R-:W-:Y:S02]  /*fb40*/  LOP3.LUT R130, R130, 0xff00ff, RZ, 0xc0, !PT ;  /* 0x00ff00ff82827812 */ /* 0x000fe400078ec0ff */
[----:B------:R-:W-:Y:S02]  /*fb50*/  LOP3.LUT R128, R128, R129, RZ, 0xc0, !PT ;  /* 0x0000008180807212 */ /* 0x000fe400078ec0ff */
[----:B------:R-:W-:-:S02]  /*fb60*/  PRMT R129, R220, 0x5410, R219 ;  /* 0x00005410dc817816 */ /* 0x000fc400000000db */
[----:B------:R-:W-:Y:S02]  /*fb70*/  PRMT R217, R218, 0x7632, R217 ;  /* 0x00007632dad97816 */ /* 0x000fe400000000d9 */
[----:B----4-:R-:W-:Y:S02]  /*fb80*/  F2FP.BF16.F32.PACK_AB R216, R224, R227 ;  /* 0x000000e3e0d8723e */ /* 0x010fe400000010ff */
[--C-:B------:R-:W-:Y:S02]  /*fb90*/  HSET2.LE.AND R131, R131, R185.reuse, PT ;  /* 0x000000b983837233 */ /* 0x100fe40003803000 */
[----:B------:R-:W-:Y:S02]  /*fba0*/  HSET2.LE.AND R241, R130, R185, PT ;  /* 0x000000b982f17233 */ /* 0x000fe40003803000 */
[----:B------:R-:W-:Y:S02]  /*fbb0*/  LOP3.LUT R129, R129, R215, RZ, 0xc0, !PT ;  /* 0x000000d781817212 */ /* 0x000fe400078ec0ff */
[----:B------:R-:W-:-:S02]  /*fbc0*/  PRMT R130, R218, 0x5410, R217 ;  /* 0x00005410da827816 */ /* 0x000fc400000000d9 */
[----:B------:R-:W-:Y:S02]  /*fbd0*/  PRMT R215, R216, 0x7632, R215 ;  /* 0x00007632d8d77816 */ /* 0x000fe400000000d7 */
[----:B------:R-:W-:Y:S02]  /*fbe0*/  LOP3.LUT R130, R130, R131, RZ, 0xc0, !PT ;  /* 0x0000008382827212 */ /* 0x000fe400078ec0ff */
[----:B------:R-:W-:Y:S02]  /*fbf0*/  PRMT R131, R216, 0x5410, R215 ;  /* 0x00005410d8837816 */ /* 0x000fe400000000d7 */
[----:B------:R-:W-:Y:S02]  /*fc00*/  LOP3.LUT R148, R148, 0xff, RZ, 0xc0, !PT ;  /* 0x000000ff94947812 */ /* 0x000fe400078ec0ff */
[----:B------:R-:W-:Y:S02]  /*fc10*/  LOP3.LUT R131, R131, R241, RZ, 0xc0, !PT ;  /* 0x000000f183837212 */ /* 0x000fe400078ec0ff */
[----:B------:R-:W-:-:S02]  /*fc20*/  @!P0 PRMT R180, R202, 0x5410, RZ ;  /* 0x00005410cab48816 */ /* 0x000fc400000000ff */
[----:B------:R-:W-:Y:S02]  /*fc30*/  ISETP.LE.U32.AND P0, PT, R148, UR6, PT ;  /* 0x0000000694007c0c */ /* 0x000fe4000bf03070 */
[----:B------:R-:W-:Y:S01]  /*fc40*/  @!P6 PRMT R177, R213, 0x5410, RZ ;  /* 0x00005410d5b1e816 */ /* 0x000fe200000000ff */
[C---:B-1----:R-:W-:Y:S01]  /*fc50*/  HMMA.16816.F32.BF16 R16, R128.reuse, R136, R16 ;  /* 0x000000888010723c */ /* 0x042fe20000041810 */
[----:B------:R-:W-:Y:S01]  /*fc60*/  @P2 PRMT R175, R154, 0x5410, RZ ;  /* 0x000054109aaf2816 */ /* 0x000fe200000000ff */
[----:B------:R-:W-:Y:S01]  /*fc70*/  FFMA.FTZ R213, R233, UR4, -R199 ;  /* 0x00000004e9d57c23 */ /* 0x000fe200080108c7 */
[----:B------:R-:W-:Y:S01]  /*fc80*/  @P3 PRMT R174, R212, 0x5410, RZ ;  /* 0x00005410d4ae3816 */ /* 0x000fe200000000ff */
[----:B------:R-:W-:Y:S01]  /*fc90*/  FFMA.FTZ R233, R235, UR4, -R193 ;  /* 0x00000004ebe97c23 */ /* 0x000fe200080108c1 */
[----:B------:R-:W-:Y:S01]  /*fca0*/  @P1 PRMT R173, R211, 0x5410, RZ ;  /* 0x00005410d3ad1816 */ /* 0x000fe200000000ff */
[----:B------:R-:W-:Y:S01]  /*fcb0*/  FFMA.FTZ R211, R234, UR4, -R199 ;  /* 0x00000004ead37c23 */ /* 0x000fe200080108c7 */
[----:B------:R-:W-:Y:S01]  /*fcc0*/  @!P5 PRMT R179, R201, 0x5410, RZ ;  /* 0x00005410c9b3d816 */ /* 0x000fe200000000ff */
[C---:B------:R-:W-:Y:S01]  /*fcd0*/  HMMA.16816.F32.BF16 R20, R128.reuse, R138, R20 ;  /* 0x0000008a8014723c */ /* 0x040fe20000041814 */
[----:B------:R-:W1:Y:S01]  /*fce0*/  LDSM.16.MT88.4 R136, [R181+0x800] ;  /* 0x00080000b588783b */ /* 0x000e620000004200 */
[----:B------:R-:W-:Y:S01]  /*fcf0*/  @!P0 HFMA2.BF16_V2 R155, -RZ.H0_H0, RZ.H0_H0, -R176.H0_H0 ;  /* 0x200000ffff9b8231 */ /* 0x000fe200003409b0 */
[----:B------:R-:W-:Y:S01]  /*fd00*/  @!P4 PRMT R178, R214, 0x5410, RZ ;  /* 0x00005410d6b2c816 */ /* 0x000fe200000000ff */
[----:B------:R-:W-:Y:S01]  /*fd10*/  MUFU.EX2 R211, R211 ;  /* 0x000000d300d37308 */ /* 0x000fe20000000800 */
[--C-:B------:R-:W-:Y:S01]  /*fd20*/  FFMA.FTZ R234, R236, UR4, -R193.reuse ;  /* 0x00000004ecea7c23 */ /* 0x100fe200080108c1 */
[--C-:B------:R-:W-:Y:S01]  /*fd30*/  FFMA.FTZ R236, R238, UR4, -R193.reuse ;  /* 0x00000004eeec7c23 */ /* 0x100fe200080108c1 */
[----:B------:R-:W-:Y:S01]  /*fd40*/  @!P0 PRMT R176, R155, 0x5410, RZ ;  /* 0x000054109bb08816 */ /* 0x000fe200000000ff */
[----:B------:R-:W-:Y:S01]  /*fd50*/  HMMA.16816.F32.BF16 R8, R128, R140, R8 ;  /* 0x0000008c8008723c */ /* 0x000fe20000041808 */
[----:B------:R-:W-:Y:S01]  /*fd60*/  FFMA.FTZ R235, R237, UR4, -R193 ;  /* 0x00000004edeb7c23 */ /* 0x000fe200080108c1 */
[--C-:B------:R-:W-:Y:S01]  /*fd70*/  FFMA.FTZ R237, R198, UR4, -R199.reuse ;  /* 0x00000004c6ed7c23 */ /* 0x100fe200080108c7 */
[----:B------:R-:W-:Y:S01]  /*fd80*/  FFMA.FTZ R198, R200, UR4, -R199 ;  /* 0x00000004c8c67c23 */ /* 0x000fe200080108c7 */
[----:B------:R-:W2:Y:S01]  /*fd90*/  MUFU.EX2 R213, R213 ;  /* 0x000000d500d57308 */ /* 0x000ea20000000800 */
[----:B------:R-:W-:Y:S01]  /*fda0*/  FADD.FTZ R193, R194, R239 ;  /* 0x000000efc2c17221 */ /* 0x000fe20000010000 */
[----:B------:R-:W-:-:S02]  /*fdb0*/  FADD.FTZ R194, R192, R240 ;  /* 0x000000f0c0c27221 */ /* 0x000fc40000010000 */
[----:B------:R-:W-:Y:S01]  /*fdc0*/  HMMA.16816.F32.BF16 R12, R128, R142, R12 ;  /* 0x0000008e800c723c */ /* 0x000fe2000004180c */
[----:B------:R-:W3:Y:S01]  /*fdd0*/  LDSM.16.MT88.4 R140, [R183+0x800] ;  /* 0x00080000b78c783b */ /* 0x000ee20000004200 */
[----:B------:R-:W-:Y:S01]  /*fde0*/  FADD.FTZ R193, R187, R193 ;  /* 0x000000c1bbc17221 */ /* 0x000fe20000010000 */
[----:B------:R-:W-:Y:S01]  /*fdf0*/  FADD.FTZ R194, R191, R194 ;  /* 0x000000c2bfc27221 */ /* 0x000fe20000010000 */
[----:B------:R-:W4:Y:S02]  /*fe00*/  MUFU.EX2 R234, R234 ;  /* 0x000000ea00ea7308 */ /* 0x000f240000000800 */
[----:B------:R-:W-:Y:S01]  /*fe10*/  FADD.FTZ R193, R184, R193 ;  /* 0x000000c1b8c17221 */ /* 0x000fe20000010000 */
[----:B------:R-:W-:-:S03]  /*fe20*/  FADD.FTZ R194, R186, R194 ;  /* 0x000000c2bac27221 */ /* 0x000fc60000010000 */
[----:B------:R-:W-:Y:S01]  /*fe30*/  FADD.FTZ R193, R230, R193 ;  /* 0x000000c1e6c17221 */ /* 0x000fe20000010000 */
[----:B------:R-:W-:Y:S01]  /*fe40*/  FADD.FTZ R194, R229, R194 ;  /* 0x000000c2e5c27221 */ /* 0x000fe20000010000 */
[----:B------:R-:W-:Y:S01]  /*fe50*/  MUFU.EX2 R236, R236 ;  /* 0x000000ec00ec7308 */ /* 0x000fe20000000800 */
[----:B--2---:R-:W-:Y:S01]  /*fe60*/  F2FP.BF16.F32.PACK_AB R201, R213, R211 ;  /* 0x000000d3d5c9723e */ /* 0x004fe200000010ff */
[----:B------:R-:W-:Y:S01]  /*fe70*/  FADD.FTZ R193, R226, R193 ;  /* 0x000000c1e2c17221 */ /* 0x000fe20000010000 */
[----:B------:R-:W-:Y:S02]  /*fe80*/  FADD.FTZ R194, R228, R194 ;  /* 0x000000c2e4c27221 */ /* 0x000fe40000010000 */
[----:B------:R-:W-:Y:S01]  /*fe90*/  PRMT R202, R201, 0x7632, R202 ;  /* 0x00007632c9ca7816 */ /* 0x000fe200000000ca */
[----:B------:R-:W-:Y:S01]  /*fea0*/  FADD.FTZ R225, R225, R193 ;  /* 0x000000c1e1e17221 */ /* 0x000fe20000010000 */
[----:B------:R-:W-:Y:S01]  /*feb0*/  FADD.FTZ R227, R227, R194 ;  /* 0x000000c2e3e37221 */ /* 0x000fe20000010000 */
[----:B------:R-:W-:Y:S02]  /*fec0*/  MUFU.EX2 R233, R233 ;  /* 0x000000e900e97308 */ /* 0x000fe40000000800 */
[----:B------:R-:W-:Y:S01]  /*fed0*/  FADD.FTZ R225, R223, R225 ;  /* 0x000000e1dfe17221 */ /* 0x000fe20000010000 */
[----:B------:R-:W-:Y:S01]  /*fee0*/  FADD.FTZ R227, R224, R227 ;  /* 0x000000e3e0e37221 */ /* 0x000fe20000010000 */
[----:B-1----:R-:W-:Y:S02]  /*fef0*/  HMMA.16816.F32.BF16 R32, R128, R136, R32 ;  /* 0x000000888020723c */ /* 0x002fe40000041820 */
[----:B------:R-:W-:Y:S01]  /*ff00*/  FADD.FTZ R225, R211, R225 ;  /* 0x000000e1d3e17221 */ /* 0x000fe20000010000 */
[----:B----4-:R-:W-:Y:S01]  /*ff10*/  FADD.FTZ R227, R234, R227 ;  /* 0x000000e3eae37221 */ /* 0x010fe20000010000 */
[----:B------:R-:W-:Y:S02]  /*ff20*/  MUFU.EX2 R235, R235 ;  /* 0x000000eb00eb7308 */ /* 0x000fe40000000800 */
[----:B------:R-:W-:-:S02]  /*ff30*/  FADD.FTZ R213, R213, R225 ;  /* 0x000000e1d5d57221 */ /* 0x000fc40000010000 */
[C---:B------:R-:W-:Y:S01]  /*ff40*/  HMMA.16816.F32.BF16 R132, R128.reuse, R138, R132 ;  /* 0x0000008a8084723c */ /* 0x040fe20000041884 */
[----:B------:R-:W1:Y:S03]  /*ff50*/  LDSM.16.MT88.4 R136, [R182+0x1a800] ;  /* 0x01a80000b688783b */ /* 0x000e660000004200 */
[----:B------:R-:W-:Y:S04]  /*ff60*/  MUFU.EX2 R237, R237 ;  /* 0x000000ed00ed7308 */ /* 0x000fe80000000800 */
[C---:B---3--:R-:W-:Y:S04]  /*ff70*/  HMMA.16816.F32.BF16 R24, R128.reuse, R140, R24 ;  /* 0x0000008c8018723c */ /* 0x048fe80000041818 */
[----:B------:R-:W-:Y:S04]  /*ff80*/  MUFU.EX2 R198, R198 ;  /* 0x000000c600c67308 */ /* 0x000fe80000000800 */
        /* <DEDUP_REMOVED lines=32> */
[----:B-1----:R-:W-:Y:S01]  /*10190*/  HMMA.16816.F32.BF16 R124, R128, R136, R124 ;  /* 0x00000088807c723c */ /* 0x002fe2000004187c */
[----:B------:R-:W-:-:S04]  /*101a0*/  IMAD.WIDE.U32 R136, R150, -0x326172a9, RZ ;  /* 0xcd9e8d5796887825 */ /* 0x000fc800078e00ff */
[----:B------:R-:W-:Y:S01]  /*101b0*/  IMAD.WIDE.U32 R150, R151, -0x326172a9, RZ ;  /* 0xcd9e8d5797967825 */ /* 0x000fe200078e00ff */
[----:B------:R-:W-:Y:S02]  /*101c0*/  LOP3.LUT R241, R246, UR7, R137, 0x96, !PT ;  /* 0x00000007f6f17c12 */ /* 0x000fe4000f8e9689 */
[C---:B------:R-:W-:Y:S02]  /*101d0*/  PRMT R148, R150.reuse, 0x7772, RZ ;  /* 0x0000777296947816 */ /* 0x040fe400000000ff */
[----:B------:R-:W-:Y:S02]  /*101e0*/  PRMT R137, R150, 0x7771, RZ ;  /* 0x0000777196897816 */ /* 0x000fe400000000ff */
[----:B------:R-:W-:Y:S01]  /*101f0*/  LOP3.LUT R136, R136, UR8, R151, 0x96, !PT ;  /* 0x0000000888887c12 */ /* 0x000fe2000f8e9697 */
[----:B--2---:R-:W-:Y:S01]  /*10200*/  HMMA.16816.F32.BF16 R120, R128, R142, R120 ;  /* 0x0000008e8078723c */ /* 0x004fe20000041878 */
[C---:B------:R-:W-:Y:S02]  /*10210*/  PRMT R143, R150.reuse, 0x7773, RZ ;  /* 0x00007773968f7816 */ /* 0x040fe400000000ff */
[----:B------:R-:W-:-:S02]  /*10220*/  PRMT R142, R150, 0x7773, RZ ;  /* 0x00007773968e7816 */ /* 0x000fc400000000ff */
[----:B------:R-:W-:Y:S02]  /*10230*/  ISETP.GT.U32.AND P6, PT, R143, UR6, PT ;  /* 0x000000068f007c0c */ /* 0x000fe4000bfc4070 */
[----:B------:R-:W-:Y:S01]  /*10240*/  LOP3.LUT R143, R149, 0xffff, RZ, 0xc0, !PT ;  /* 0x0000ffff958f7812 */ /* 0x000fe200078ec0ff */
[C---:B------:R-:W-:Y:S01]  /*10250*/  HMMA.16816.F32.BF16 R116, R128.reuse, R140, R116 ;  /* 0x0000008c8074723c */ /* 0x040fe20000041874 */
[----:B------:R-:W-:Y:S01]  /*10260*/  PRMT R148, R148, 0x5410, R142 ;  /* 0x0000541094947816 */ /* 0x000fe2000000008e */
[--C-:B------:R-:W-:Y:S01]  /*10270*/  IMAD.MOV.U32 R140, RZ, RZ, R150.reuse ;  /* 0x000000ffff8c7224 */ /* 0x100fe200078e0096 */
[----:B------:R-:W-:Y:S01]  /*10280*/  SHF.R.U32.HI R143, RZ, 0x8, R143 ;  /* 0x00000008ff8f7819 */ /* 0x000fe2000001168f */
[----:B------:R-:W-:Y:S01]  /*10290*/  IMAD.MOV.U32 R141, RZ, RZ, R150 ;  /* 0x000000ffff8d7224 */ /* 0x000fe200078e0096 */
[----:B------:R-:W-:Y:S02]  /*102a0*/  PRMT R142, R244, 0x7772, RZ ;  /* 0x00007772f48e7816 */ /* 0x000fe400000000ff */
[----:B------:R-:W-:Y:S01]  /*102b0*/  LOP3.LUT R143, R143, 0xffff, RZ, 0xc0, !PT ;  /* 0x0000ffff8f8f7812 */ /* 0x000fe200078ec0ff */
[----:B------:R-:W-:Y:S01]  /*102c0*/  HMMA.16816.F32.BF16 R128, R128, R138, R4 ;  /* 0x0000008a8080723c */ /* 0x000fe20000041804 */
[----:B------:R-:W-:-:S02]  /*102d0*/  ISETP.GT.U32.AND P5, PT, R137, UR6, PT ;  /* 0x0000000689007c0c */ /* 0x000fc4000bfa4070 */
[----:B------:R-:W-:Y:S02]  /*102e0*/  ISETP.LE.U32.AND P0, PT, R143, UR6, PT ;  /* 0x000000068f007c0c */ /* 0x000fe4000bf03070 */
[----:B------:R-:W-:Y:S02]  /*102f0*/  LOP3.LUT R143, R149, 0xff, RZ, 0xc0, !PT ;  /* 0x000000ff958f7812 */ /* 0x000fe400078ec0ff */
[----:B------:R-:W-:Y:S02]  /*10300*/  PRMT R137, R150, 0x7772, RZ ;  /* 0x0000777296897816 */ /* 0x000fe400000000ff */
[----:B------:R-:W-:Y:S02]  /*10310*/  ISETP.LE.U32.AND P2, PT, R143, UR6, PT ;  /* 0x000000068f007c0c */ /* 0x000fe4000bf43070 */
[--C-:B------:R-:W-:Y:S02]  /*10320*/  SHF.R.U32.HI R143, RZ, 0x18, R149.reuse ;  /* 0x00000018ff8f7819 */ /* 0x100fe40000011695 */
[----:B------:R-:W-:-:S02]  /*10330*/  PRMT R149, R149, 0x7632, R149 ;  /* 0x0000763295957816 */ /* 0x000fc40000000095 */
[----:B------:R-:W-:Y:S01]  /*10340*/  ISETP.LE.U32.AND P3, PT, R143, UR6, PT ;  /* 0x000000068f007c0c */ /* 0x000fe2000bf63070 */
[----:B------:R-:W-:Y:S01]  /*10350*/  IMAD.MOV.U32 R143, RZ, RZ, R244 ;  /* 0x000000ffff8f7224 */ /* 0x000fe200078e00f4 */
[----:B------:R-:W-:Y:S01]  /*10360*/  LOP3.LUT R149, R149, 0xff, RZ, 0xc0, !PT ;  /* 0x000000ff95957812 */ /* 0x000fe200078ec0ff */
[----:B------:R-:W-:Y:S01]  /*10370*/  @!P0 HFMA2.BF16_V2 R152, -RZ.H0_H0, RZ.H0_H0, -R221.H0_H0 ;  /* 0x200000ffff988231 */ /* 0x000fe200003409dd */
[----:B------:R-:W-:Y:S02]  /*10380*/  ISETP.GT.U32.AND P4, PT, R137, UR6, PT ;  /* 0x0000000689007c0c */ /* 0x000fe4000bf84070 */
[----:B------:R-:W-:Y:S01]  /*10390*/  LOP3.LUT R143, R143, 0xff, RZ, 0xc0, !PT ;  /* 0x000000ff8f8f7812 */ /* 0x000fe200078ec0ff */
[----:B------:R-:W-:Y:S01]  /*103a0*/  @!P2 HFMA2.BF16_V2 R153, -RZ.H0_H0, RZ.H0_H0, -R222.H0_H0 ;  /* 0x200000ffff99a231 */ /* 0x000fe200003409de */
[----:B------:R-:W-:Y:S02]  /*103b0*/  ISETP.LE.U32.AND P1, PT, R149, UR6, PT ;  /* 0x0000000695007c0c */ /* 0x000fe4000bf23070 */
[----:B------:R-:W-:-:S02]  /*103c0*/  @!P0 PRMT R221, R152, 0x5410, RZ ;  /* 0x0000541098dd8816 */ /* 0x000fc400000000ff */
[----:B------:R-:W-:Y:S01]  /*103d0*/  @!P2 PRMT R222, R153, 0x5410, RZ ;  /* 0x0000541099dea816 */ /* 0x000fe200000000ff */
[----:B------:R-:W-:Y:S01]  /*103e0*/  @!P3 HFMA2.BF16_V2 R146, -RZ.H0_H0, RZ.H0_H0, -R219.H0_H0 ;  /* 0x200000ffff92b231 */ /* 0x000fe200003409db */
[----:B------:R-:W-:Y:S01]  /*103f0*/  ISETP.LE.U32.AND P2, PT, R143, UR6, PT ;  /* 0x000000068f007c0c */ /* 0x000fe2000bf43070 */
[----:B------:R-:W-:Y:S01]  /*10400*/  LDSM.16.MT88.4 R152, [R181+0x1000] ;  /* 0x00100000b598783b */ /* 0x000fe20000004200 */
[C---:B------:R-:W-:Y:S02]  /*10410*/  PRMT R143, R244.reuse, 0x7771, RZ ;  /* 0x00007771f48f7816 */ /* 0x040fe400000000ff */
[----:B------:R-:W-:Y:S02]  /*10420*/  PRMT R244, R244, 0x7773, RZ ;  /* 0x00007773f4f47816 */ /* 0x000fe400000000ff */
[----:B------:R-:W-:Y:S01]  /*10430*/  ISETP.GT.U32.AND P0, PT, R143, UR6, PT ;  /* 0x000000068f007c0c */ /* 0x000fe2000bf04070 */
[----:B------:R-:W-:Y:S01]  /*10440*/  @!P1 HFMA2.BF16_V2 R147, -RZ.H0_H0, RZ.H0_H0, -R220.H0_H0 ;  /* 0x200000ffff939231 */ /* 0x000fe200003409dc */
[----:B------:R-:W-:-:S02]  /*10450*/  PRMT R137, R150, 0x7771, RZ ;  /* 0x0000777196897816 */ /* 0x000fc400000000ff */
[----:B------:R-:W-:Y:S02]  /*10460*/  LOP3.LUT R140, R140, 0xff, RZ, 0xc0, !PT ;  /* 0x000000ff8c8c7812 */ /* 0x000fe400078ec0ff */
[----:B------:R-:W-:Y:S01]  /*10470*/  @!P1 PRMT R220, R147, 0x5410, RZ ;  /* 0x0000541093dc9816 */ /* 0x000fe200000000ff */
[----:B------:R-:W-:Y:S01]  /*10480*/  @!P2 HFMA2.BF16_V2 R145, -RZ.H0_H0, RZ.H0_H0, -R218.H0_H0 ;  /* 0x200000ffff91a231 */ /* 0x000fe200003409da */
[----:B------:R-:W-:Y:S02]  /*10490*/  ISETP.GT.U32.AND P1, PT, R142, UR6, PT ;  /* 0x000000068e007c0c */ /* 0x000fe4000bf24070 */
[----:B------:R-:W-:Y:S02]  /*104a0*/  LOP3.LUT R142, R136, 0xff, RZ, 0xc0, !PT ;  /* 0x000000ff888e7812 */ /* 0x000fe400078ec0ff */
[----:B------:R-:W-:Y:S01]  /*104b0*/  @!P2 PRMT R218, R145, 0x5410, RZ ;  /* 0x0000541091daa816 */ /* 0x000fe200000000ff */
[----:B------:R-:W-:Y:S01]  /*104c0*/  @P0 HFMA2.BF16_V2 R144, -RZ.H0_H0, RZ.H0_H0, -R217.H0_H0 ;  /* 0x200000ffff900231 */ /* 0x000fe200003409d9 */
[----:B------:R-:W-:-:S02]  /*104d0*/  ISETP.GT.U32.AND P2, PT, R244, UR6, PT ;  /* 0x00000006f4007c0c */ /* 0x000fc4000bf44070 */
[----:B------:R-:W-:Y:S02]  /*104e0*/  PRMT R149, R140, 0x5410, R137 ;  /* 0x000054108c957816 */ /* 0x000fe40000000089 */
[----:B------:R-:W-:Y:S02]  /*104f0*/  LOP3.LUT R137, R136, 0xffff, RZ, 0xc0, !PT ;  /* 0x0000ffff88897812 */ /* 0x000fe400078ec0ff */
[----:B------:R-:W-:Y:S01]  /*10500*/  @P0 PRMT R217, R144, 0x5410, RZ ;  /* 0x0000541090d90816 */ /* 0x000fe200000000ff */
[----:B------:R-:W-:Y:S01]  /*10510*/  @P1 HFMA2.BF16_V2 R210, -RZ.H0_H0, RZ.H0_H0, -R216.H0_H0 ;  /* 0x200000ffffd21231 */ /* 0x000fe200003409d8 */
[----:B------:R-:W-:Y:S02]  /*10520*/  ISETP.LE.U32.AND P0, PT, R142, UR6, PT ;  /* 0x000000068e007c0c */ /* 0x000fe4000bf03070 */
[----:B------:R-:W-:Y:S02]  /*10530*/  SHF.R.U32.HI R137, RZ, 0x8, R137 ;  /* 0x00000008ff897819 */ /* 0x000fe40000011689 */
[----:B------:R-:W-:Y:S01]  /*10540*/  LOP3.LUT R141, R141, 0xff, RZ, 0xc0, !PT ;  /* 0x000000ff8d8d7812 */ /* 0x000fe200078ec0ff */
[----:B------:R-:W-:Y:S01]  /*10550*/  @P2 HFMA2.BF16_V2 R207, -RZ.H0_H0, RZ.H0_H0, -R215.H0_H0 ;  /* 0x200000ffffcf2231 */ /* 0x000fe200003409d7 */
[----:B------:R-:W-:-:S02]  /*10560*/  LOP3.LUT R137, R137, 0xffff, RZ, 0xc0, !PT ;  /* 0x0000ffff89897812 */ /* 0x000fc400078ec0ff */
[----:B------:R-:W-:Y:S02]  /*10570*/  @!P3 PRMT R219, R146, 0x5410, RZ ;  /* 0x0000541092dbb816 */ /* 0x000fe400000000ff */
[----:B------:R-:W-:Y:S01]  /*10580*/  @P2 PRMT R215, R207, 0x5410, RZ ;  /* 0x00005410cfd72816 */ /* 0x000fe200000000ff */
[----:B------:R-:W-:Y:S01]  /*10590*/  LDSM.16.MT88.4 R144, [R0+0x19000] ;  /* 0x019000000090783b */ /* 0x000fe20000004200 */
[----:B------:R-:W-:Y:S01]  /*105a0*/  ISETP.LE.U32.AND P3, PT, R141, UR6, PT ;  /* 0x000000068d007c0c */ /* 0x000fe2000bf63070 */
[----:B------:R-:W-:Y:S01]  /*105b0*/  @!P0 HFMA2.BF16_V2 R204, -RZ.H0_H0, RZ.H0_H0, -R201.H0_H0 ;  /* 0x200000ffffcc8231 */ /* 0x000fe200003409c9 */
[----:B------:R-:W-:Y:S02]  /*105c0*/  ISETP.LE.U32.AND P2, PT, R137, UR6, PT ;  /* 0x0000000689007c0c */ /* 0x000fe4000bf43070 */
[C---:B------:R-:W-:Y:S02]  /*105d0*/  PRMT R141, R136.reuse, 0x7632, R141 ;  /* 0x00007632888d7816 */ /* 0x040fe4000000008d */
[----:B------:R-:W-:-:S02]  /*105e0*/  LOP3.LUT R137, R136, 0xffff, RZ, 0xc0, !PT ;  /* 0x0000ffff88897812 */ /* 0x000fc400078ec0ff */
[----:B------:R-:W-:Y:S02]  /*105f0*/  LOP3.LUT R141, R141, 0xff, RZ, 0xc0, !PT ;  /* 0x000000ff8d8d7812 */ /* 0x000fe400078ec0ff */
[----:B------:R-:W-:Y:S02]  /*10600*/  SHF.R.U32.HI R137, RZ, 0x8, R137 ;  /* 0x00000008ff897819 */ /* 0x000fe40000011689 */
[----:B------:R-:W-:Y:S02]  /*10610*/  LOP3.LUT R140, R136, 0xff, RZ, 0xc0, !PT ;  /* 0x000000ff888c7812 */ /* 0x000fe400078ec0ff */
[----:B------:R-:W-:Y:S01]  /*10620*/  PRMT R150, R201, 0x5410, R202 ;  /* 0x00005410c9967816 */ /* 0x000fe200000000ca */
[----:B------:R-:W-:Y:S01]  /*10630*/  @!P2 HFMA2.BF16_V2 R203, -RZ.H0_H0, RZ.H0_H0, -R202.H0_H0 ;  /* 0x200000ffffcba231 */ /* 0x000fe200003409ca */
[----:B------:R-:W-:Y:S02]  /*10640*/  @P1 PRMT R216, R210, 0x5410, RZ ;  /* 0x00005410d2d81816 */ /* 0x000fe400000000ff */
[----:B------:R-:W-:Y:S01]  /*10650*/  @!P0 PRMT R201, R204, 0x5410, RZ ;  /* 0x00005410ccc98816 */ /* 0x000fe200000000ff */
[----:B------:R-:W-:Y:S01]  /*10660*/  FFMA.FTZ R204, R231, UR4, -R199 ;  /* 0x00000004e7cc7c23 */ /* 0x000fe200080108c7 */
[----:B------:R-:W-:Y:S01]  /*10670*/  ISETP.LE.U32.AND P1, PT, R141, UR6, PT ;  /* 0x000000068d007c0c */ /* 0x000fe2000bf23070 */
[----:B------:R-:W1:Y:S01]  /*10680*/  MUFU.EX2 R210, R232 ;  /* 0x000000e800d27308 */ /* 0x000e620000000800 */
[----:B------:R-:W-:-:S02]  /*10690*/  PRMT R137, R140, 0x5410, R137 ;  /* 0x000054108c897816 */ /* 0x000fc40000000089 */
[----:B------:R-:W-:Y:S02]  /*106a0*/  SHF.R.U32.HI R141, RZ, 0x18, R136 ;  /* 0x00000018ff8d7819 */ /* 0x000fe40000011688 */
[----:B------:R-:W-:Y:S02]  /*106b0*/  PRMT R140, R136, 0x7632, R140 ;  /* 0x00007632888c7816 */ /* 0x000fe4000000008c */
[----:B------:R-:W-:Y:S01]  /*106c0*/  SHF.R.U32.HI R151, RZ, 0x18, R136 ;  /* 0x00000018ff977819 */ /* 0x000fe20000011688 */
[----:B------:R-:W2:Y:S01]  /*106d0*/  MUFU.EX2 R204, R204 ;  /* 0x000000cc00cc7308 */ /* 0x000ea20000000800 */
[----:B------:R-:W-:Y:S02]  /*106e0*/  ISETP.LE.U32.AND P0, PT, R141, UR6, PT ;  /* 0x000000068d007c0c */ /* 0x000fe4000bf03070 */
[----:B------:R-:W-:Y:S02]  /*106f0*/  LOP3.LUT R136, R140, 0xff, RZ, 0xc0, !PT ;  /* 0x000000ff8c887812 */ /* 0x000fe400078ec0ff */
[----:B------:R-:W3:Y:S01]  /*10700*/  LDSM.16.MT88.4 R140, [R182+0x19000] ;  /* 0x01900000b68c783b */ /* 0x000ee20000004200 */
[----:B------:R-:W-:-:S02]  /*10710*/  LOP3.LUT R148, R148, 0xff00ff, RZ, 0xc0, !PT ;  /* 0x00ff00ff94947812 */ /* 0x000fc400078ec0ff */
[----:B------:R-:W-:Y:S01]  /*10720*/  PRMT R151, R136, 0x5410, R151 ;  /* 0x0000541088977816 */ /* 0x000fe20000000097 */
[----:B-1----:R-:W-:Y:S01]  /*10730*/  FADD.FTZ R213, R210, R213 ;  /* 0x000000d5d2d57221 */ /* 0x002fe20000010000 */
[C---:B------:R-:W-:Y:S01]  /*10740*/  F2FP.BF16.F32.PACK_AB R232, R236.reuse, R234 ;  /* 0x000000eaece8723e */ /* 0x040fe200000010ff */
[----:B------:R-:W-:Y:S01]  /*10750*/  FADD.FTZ R236, R236, R227 ;  /* 0x000000e3ecec7221 */ /* 0x000fe20000010000 */
[----:B------:R-:W-:Y:S02]  /*10760*/  F2FP.BF16.F32.PACK_AB R207, R235, R233 ;  /* 0x000000e9ebcf723e */ /* 0x000fe400000010ff */
[----:B------:R-:W-:Y:S01]  /*10770*/  PRMT R231, R232, 0x7632, R231 ;  /* 0x00007632e8e77816 */ /* 0x000fe200000000e7 */
[----:B------:R-:W-:Y:S01]  /*10780*/  @!P1 HFMA2.BF16_V2 R158, -RZ.H0_H0, RZ.H0_H0, -R232.H0_H0 ;  /* 0x200000ffff9e9231 */ /* 0x000fe200003409e8 */
[----:B------:R-:W-:Y:S01]  /*10790*/  HSET2.LE.AND R5, R151, R185, PT ;  /* 0x000000b997057233 */ /* 0x000fe20003803000 */
[----:B------:R-:W-:Y:S01]  /*107a0*/  @P4 HFMA2.BF16_V2 R161, -RZ.H0_H0, RZ.H0_H0, -R207.H0_H0 ;  /* 0x200000ffffa14231 */ /* 0x000fe200003409cf */
[----:B--2---:R-:W-:Y:S01]  /*107b0*/  F2FP.BF16.F32.PACK_AB R214, R204, R210 ;  /* 0x000000d2ccd6723e */ /* 0x004fe200000010ff */
[----:B------:R-:W-:Y:S01]  /*107c0*/  @!P0 HFMA2.BF16_V2 R157, -RZ.H0_H0, RZ.H0_H0, -R231.H0_H0 ;  /* 0x200000ffff9d8231 */ /* 0x000fe200003409e7 */
[----:B------:R-:W-:Y:S01]  /*107d0*/  PRMT R6, R232, 0x5410, R231 ;  /* 0x00005410e8067816 */ /* 0x000fe200000000e7 */
[----:B------:R-:W-:Y:S01]  /*107e0*/  FADD.FTZ R236, R233, R236 ;  /* 0x000000ece9ec7221 */ /* 0x000fe20000010000 */
[----:B------:R-:W-:Y:S01]  /*107f0*/  PRMT R212, R214, 0x7632, R212 ;  /* 0x00007632d6d47816 */ /* 0x000fe200000000d4 */
[----:B------:R-:W-:Y:S01]  /*10800*/  @!P3 HFMA2.BF16_V2 R163, -RZ.H0_H0, RZ.H0_H0, -R214.H0_H0 ;  /* 0x200000ffffa3b231 */ /* 0x000fe200003409d6 */
[----:B------:R-:W-:Y:S01]  /*10810*/  LOP3.LUT R5, R6, R5, RZ, 0xc0, !PT ;  /* 0x0000000506057212 */ /* 0x000fe200078ec0ff */
[----:B------:R-:W-:Y:S01]  /*10820*/  FADD.FTZ R204, R204, R213 ;  /* 0x000000d5cccc7221 */ /* 0x000fe20000010000 */
[--C-:B------:R-:W-:Y:S01]  /*10830*/  HSET2.LE.AND R6, R149, R185.reuse, PT ;  /* 0x000000b995067233 */ /* 0x100fe20003803000 */
[----:B------:R-:W-:Y:S01]  /*10840*/  @P5 HFMA2.BF16_V2 R162, -RZ.H0_H0, RZ.H0_H0, -R212.H0_H0 ;  /* 0x200000ffffa25231 */ /* 0x000fe200003409d4 */
[--C-:B------:R-:W-:Y:S01]  /*10850*/  HSET2.LE.AND R7, R148, R185.reuse, PT ;  /* 0x000000b994077233 */ /* 0x100fe20003803000 */
[----:B------:R-:W-:Y:S01]  /*10860*/  FADD.FTZ R235, R235, R236 ;  /* 0x000000ecebeb7221 */ /* 0x000fe20000010000 */
[----:B------:R-:W-:Y:S01]  /*10870*/  @!P2 PRMT R202, R203, 0x5410, RZ ;  /* 0x00005410cbcaa816 */ /* 0x000fe200000000ff */
[----:B------:R-:W-:Y:S01]  /*10880*/  FADD.FTZ R204, R237, R204 ;  /* 0x000000ccedcc7221 */ /* 0x000fe20000010000 */
[----:B------:R-:W-:Y:S01]  /*10890*/  PRMT R148, R214, 0x5410, R212 ;  /* 0x00005410d6947816 */ /* 0x000fe200000000d4 */
[----:B------:R-:W-:Y:S01]  /*108a0*/  FADD.FTZ R235, R195, R235 ;  /* 0x000000ebc3eb7221 */ /* 0x000fe20000010000 */
[C---:B------:R-:W-:Y:S01]  /*108b0*/  PRMT R203, R207.reuse, 0x7632, R203 ;  /* 0x00007632cfcb7816 */ /* 0x040fe200000000cb */
[----:B------:R-:W-:Y:S01]  /*108c0*/  FADD.FTZ R204, R198, R204 ;  /* 0x000000ccc6cc7221 */ /* 0x000fe20000010000 */
[----:B------:R-:W-:Y:S01]  /*108d0*/  HSET2.LE.AND R4, R137, R185, PT ;  /* 0x000000b989047233 */ /* 0x000fe20003803000 */
[----:B------:R-:W-:Y:S01]  /*108e0*/  FADD.FTZ R235, R190, R235 ;  /* 0x000000ebbeeb7221 */ /* 0x000fe20000010000 */
[----:B------:R-:W-:Y:S01]  /*108f0*/  LOP3.LUT R6, R148, R6, RZ, 0xc0, !PT ;  /* 0x0000000694067212 */ /* 0x000fe200078ec0ff */
[----:B------:R-:W1:Y:S01]  /*10900*/  LDSM.16.MT88.4 R136, [R183+0x1000] ;  /* 0x00100000b788783b */ /* 0x000e620000004200 */
[----:B------:R-:W-:Y:S01]  /*10910*/  PRMT R148, R207, 0x5410, R203 ;  /* 0x00005410cf947816 */ /* 0x000fe200000000cb */
[----:B------:R-:W-:Y:S01]  /*10920*/  @P6 HFMA2.BF16_V2 R160, -RZ.H0_H0, RZ.H0_H0, -R203.H0_H0 ;  /* 0x200000ffffa06231 */ /* 0x000fe200003409cb */
[----:B------:R-:W-:Y:S01]  /*10930*/  LOP3.LUT R4, R150, R4, RZ, 0xc0, !PT ;  /* 0x0000000496047212 */ /* 0x000fe200078ec0ff */
[----:B------:R-:W-:Y:S01]  /*10940*/  FADD.FTZ R235, R189, R235 ;  /* 0x000000ebbdeb7221 */ /* 0x000fe20000010000 */
[----:B------:R-:W-:-:S02]  /*10950*/  LOP3.LUT R7, R148, R7, RZ, 0xc0, !PT ;  /* 0x0000000794077212 */ /* 0x000fc400078ec0ff */
[----:B------:R-:W-:Y:S01]  /*10960*/  LDSM.16.MT88.4 R148, [R0+0x1b000] ;  /* 0x01b000000094783b */ /* 0x000fe20000004200 */
[----:B------:R-:W-:Y:S02]  /*10970*/  @!P1 PRMT R232, R158, 0x5410, RZ ;  /* 0x000054109ee89816 */ /* 0x000fe400000000ff */
[----:B------:R-:W-:Y:S02]  /*10980*/  @!P0 PRMT R231, R157, 0x5410, RZ ;  /* 0x000054109de78816 */ /* 0x000fe400000000ff */
[----:B---3--:R-:W-:Y:S01]  /*10990*/  HMMA.16816.F32.BF16 R16, R4, R140, R16 ;  /* 0x0000008c0410723c */ /* 0x008fe20000041810 */
[----:B------:R-:W-:Y:S02]  /*109a0*/  @P5 PRMT R212, R162, 0x5410, RZ ;  /* 0x00005410a2d45816 */ /* 0x000fe400000000ff */
[----:B------:R-:W-:Y:S02]  /*109b0*/  @!P3 PRMT R214, R163, 0x5410, RZ ;  /* 0x00005410a3d6b816 */ /* 0x000fe400000000ff */
[----:B------:R-:W-:-:S02]  /*109c0*/  @P4 PRMT R207, R161, 0x5410, RZ ;  /* 0x00005410a1cf4816 */ /* 0x000fc400000000ff */
[----:B------:R-:W-:Y:S01]  /*109d0*/  @P6 PRMT R203, R160, 0x5410, RZ ;  /* 0x00005410a0cb6816 */ /* 0x000fe200000000ff */
[C---:B------:R-:W-:Y:S01]  /*109e0*/  HMMA.16816.F32.BF16 R20, R4.reuse, R142, R20 ;  /* 0x0000008e0414723c */ /* 0x040fe20000041814 */
[----:B------:R-:W2:Y:S07]  /*109f0*/  LDSM.16.MT88.4 R140, [R183+0x3000] ;  /* 0x00300000b78c783b */ /* 0x000eae0000004200 */
[C---:B------:R-:W-:Y:S08]  /*10a00*/  HMMA.16816.F32.BF16 R8, R4.reuse, R144, R8 ;  /* 0x000000900408723c */ /* 0x040ff00000041808 */
[C---:B------:R-:W-:Y:S01]  /*10a10*/  HMMA.16816.F32.BF16 R12, R4.reuse, R146, R12 ;  /* 0x00000092040c723c */ /* 0x040fe2000004180c */
[----:B------:R-:W3:Y:S07]  /*10a20*/  LDSM.16.MT88.4 R144, [R182+0x1b000] ;  /* 0x01b00000b690783b */ /* 0x000eee0000004200 */
[C---:B-1----:R-:W-:Y:S08]  /*10a30*/  HMMA.16816.F32.BF16 R24, R4.reuse, R136, R24 ;  /* 0x000000880418723c */ /* 0x042ff00000041818 */
[C---:B------:R-:W-:Y:S08]  /*10a40*/  HMMA.16816.F32.BF16 R28, R4.reuse, R138, R28 ;  /* 0x0000008a041c723c */ /* 0x040ff0000004181c */
        /* <DEDUP_REMOVED lines=20> */
[C---:B-1----:R-:W-:Y:S08]  /*10b90*/  HMMA.16816.F32.BF16 R116, R4.reuse, R32, R116 ;  /* 0x000000200474723c */ /* 0x042ff00000041874 */
[C---:B------:R-:W-:Y:S08]  /*10ba0*/  HMMA.16816.F32.BF16 R120, R4.reuse, R34, R120 ;  /* 0x000000220478723c */ /* 0x040ff00000041878 */
[----:B--2---:R-:W-:Y:S01]  /*10bb0*/  HMMA.16816.F32.BF16 R112, R4, R142, R112 ;  /* 0x0000008e0470723c */ /* 0x004fe20000041870 */
[----:B------:R-:W-:-:S04]  /*10bc0*/  IMAD.WIDE.U32 R142, R241, -0x2daee0ad, RZ ;  /* 0xd2511f53f18e7825 */ /* 0x000fc800078e00ff */
[----:B------:R-:W-:Y:S01]  /*10bd0*/  IMAD.MOV.U32 R33, RZ, RZ, R142 ;  /* 0x000000ffff217224 */ /* 0x000fe200078e008e */
[C---:B------:R-:W-:Y:S02]  /*10be0*/  PRMT R32, R142.reuse, 0x7771, RZ ;  /* 0x000077718e207816 */ /* 0x040fe400000000ff */
[C---:B------:R-:W-:Y:S01]  /*10bf0*/  HMMA.16816.F32.BF16 R108, R4.reuse, R140, R108 ;  /* 0x0000008c046c723c */ /* 0x040fe2000004186c */
[----:B------:R-:W-:Y:S02]  /*10c00*/  PRMT R140, R142, 0x7773, RZ ;  /* 0x000077738e8c7816 */ /* 0x000fe400000000ff */
[----:B------:R-:W-:Y:S02]  /*10c10*/  ISETP.GT.U32.AND P2, PT, R32, UR6, PT ;  /* 0x0000000620007c0c */ /* 0x000fe4000bf44070 */
[C---:B------:R-:W-:Y:S02]  /*10c20*/  PRMT R32, R142.reuse, 0x7772, RZ ;  /* 0x000077728e207816 */ /* 0x040fe400000000ff */
[----:B------:R-:W-:Y:S01]  /*10c30*/  PRMT R141, R142, 0x7772, RZ ;  /* 0x000077728e8d7816 */ /* 0x000fe200000000ff */
[----:B----4-:R-:W-:Y:S01]  /*10c40*/  HMMA.16816.F32.BF16 R60, R4, R148, R60 ;  /* 0x00000094043c723c */ /* 0x010fe2000004183c */
[----:B------:R-:W-:-:S02]  /*10c50*/  ISETP.GT.U32.AND P1, PT, R32, UR6, PT ;  /* 0x0000000620007c0c */ /* 0x000fc4000bf24070 */
[----:B------:R-:W-:Y:S02]  /*10c60*/  PRMT R32, R142, 0x7773, RZ ;  /* 0x000077738e207816 */ /* 0x000fe400000000ff */
[----:B------:R-:W-:Y:S02]  /*10c70*/  LOP3.LUT R242, R242, UR9, R143, 0x96, !PT ;  /* 0x00000009f2f27c12 */ /* 0x000fe4000f8e968f */
[----:B------:R-:W-:Y:S01]  /*10c80*/  ISETP.GT.U32.AND P0, PT, R32, UR6, PT ;  /* 0x0000000620007c0c */ /* 0x000fe2000bf04070 */
[----:B------:R-:W-:Y:S01]  /*10c90*/  IMAD.MOV.U32 R32, RZ, RZ, R142 ;  /* 0x000000ffff207224 */ /* 0x000fe200078e008e */
[----:B------:R-:W-:Y:S01]  /*10ca0*/  PRMT R142, R142, 0x7771, RZ ;  /* 0x000077718e8e7816 */ /* 0x000fe200000000ff */
[----:B------:R-:W-:Y:S01]  /*10cb0*/  HMMA.16816.F32.BF16 R64, R4, R150, R64 ;  /* 0x000000960440723c */ /* 0x000fe20000041840 */
[----:B------:R-:W1:Y:S01]  /*10cc0*/  LDSM.16.MT88.4 R148, [R181+0x5000] ;  /* 0x00500000b594783b */ /* 0x000e620000004200 */
[----:B------:R-:W-:Y:S02]  /*10cd0*/  LOP3.LUT R33, R33, 0xff, RZ, 0xc0, !PT ;  /* 0x000000ff21217812 */ /* 0x000fe400078ec0ff */
[----:B------:R-:W-:-:S02]  /*10ce0*/  LOP3.LUT R32, R32, 0xff, RZ, 0xc0, !PT ;  /* 0x000000ff20207812 */ /* 0x000fc400078ec0ff */
[----:B------:R-:W-:Y:S02]  /*10cf0*/  ISETP.LE.U32.AND P3, PT, R33, UR6, PT ;  /* 0x0000000621007c0c */ /* 0x000fe4000bf63070 */
[----:B------:R-:W-:Y:S01]  /*10d00*/  PRMT R142, R32, 0x5410, R142 ;  /* 0x00005410208e7816 */ /* 0x000fe2000000008e */
[C---:B---3--:R-:W-:Y:S01]  /*10d10*/  HMMA.16816.F32.BF16 R100, R4.reuse, R144, R100 ;  /* 0x000000900464723c */ /* 0x048fe20000041864 */
[C---:B------:R-:W-:Y:S02]  /*10d20*/  PRMT R32, R242.reuse, 0x7632, R32 ;  /* 0x00007632f2207816 */ /* 0x040fe40000000020 */
[----:B------:R-:W-:Y:S02]  /*10d30*/  LOP3.LUT R33, R242, 0xffff, RZ, 0xc0, !PT ;  /* 0x0000fffff2217812 */ /* 0x000fe400078ec0ff */
[----:B------:R-:W-:Y:S02]  /*10d40*/  LOP3.LUT R32, R32, 0xff, RZ, 0xc0, !PT ;  /* 0x000000ff20207812 */ /* 0x000fe400078ec0ff */
[----:B------:R-:W-:Y:S01]  /*10d50*/  PRMT R141, R141, 0x5410, R140 ;  /* 0x000054108d8d7816 */ /* 0x000fe2000000008c */
[--C-:B------:R-:W-:Y:S01]  /*10d60*/  FFMA.FTZ R140, R197, UR4, -R199.reuse ;  /* 0x00000004c58c7c23 */ /* 0x100fe200080108c7 */
[----:B------:R-:W-:Y:S01]  /*10d70*/  ISETP.LE.U32.AND P5, PT, R32, UR6, PT ;  /* 0x0000000620007c0c */ /* 0x000fe2000bfa3070 */
[----:B------:R-:W-:Y:S01]  /*10d80*/  FFMA.FTZ R197, R196, UR4, -R199 ;  /* 0x00000004c4c57c23 */ /* 0x000fe200080108c7 */
[C---:B------:R-:W-:Y:S01]  /*10d90*/  LOP3.LUT R32, R242.reuse, 0xff, RZ, 0xc0, !PT ;  /* 0x000000fff2207812 */ /* 0x040fe200078ec0ff */
[----:B------:R-:W2:Y:S01]  /*10da0*/  MUFU.EX2 R196, R140 ;  /* 0x0000008c00c47308 */ /* 0x000ea20000000800 */
[----:B------:R-:W-:Y:S01]  /*10db0*/  LOP3.LUT R145, R242, 0xffff, RZ, 0xc0, !PT ;  /* 0x0000fffff2917812 */ /* 0x000fe200078ec0ff */
[----:B------:R-:W-:Y:S01]  /*10dc0*/  HMMA.16816.F32.BF16 R104, R4, R146, R104 ;  /* 0x000000920468723c */ /* 0x000fe20000041868 */
[----:B------:R-:W-:-:S02]  /*10dd0*/  ISETP.LE.U32.AND P4, PT, R32, UR6, PT ;  /* 0x0000000620007c0c */ /* 0x000fc4000bf83070 */
[----:B------:R-:W-:Y:S02]  /*10de0*/  SHF.R.U32.HI R32, RZ, 0x8, R33 ;  /* 0x00000008ff207819 */ /* 0x000fe40000011621 */
[----:B------:R-:W-:Y:S01]  /*10df0*/  PRMT R144, R242, 0x7632, R144 ;  /* 0x00007632f2907816 */ /* 0x000fe20000000090 */
[----:B------:R-:W3:Y:S01]  /*10e00*/  MUFU.EX2 R197, R197 ;  /* 0x000000c500c57308 */ /* 0x000ee20000000800 */
[----:B------:R-:W-:Y:S01]  /*10e10*/  LOP3.LUT R143, R32, 0xffff, RZ, 0xc0, !PT ;  /* 0x0000ffff208f7812 */ /* 0x000fe200078ec0ff */
[C---:B------:R-:W-:Y:S01]  /*10e20*/  HMMA.16816.F32.BF16 R132, R4.reuse, R154, R132 ;  /* 0x0000009a0484723c */ /* 0x040fe20000041884 */
[----:B------:R-:W4:Y:S01]  /*10e30*/  LDSM.16.MT88.4 R32, [R181+0x7000] ;  /* 0x00700000b520783b */ /* 0x000f220000004200 */
[----:B------:R-:W-:Y:S02]  /*10e40*/  SHF.R.U32.HI R145, RZ, 0x8, R145 ;  /* 0x00000008ff917819 */ /* 0x000fe40000011691 */
[----:B------:R-:W-:Y:S02]  /*10e50*/  ISETP.LE.U32.AND P6, PT, R143, UR6, PT ;  /* 0x000000068f007c0c */ /* 0x000fe4000bfc3070 */
[----:B------:R-:W-:Y:S01]  /*10e60*/  LOP3.LUT R144, R144, 0xff, RZ, 0xc0, !PT ;  /* 0x000000ff90907812 */ /* 0x000fe200078ec0ff */
[----:B--2---:R-:W-:Y:S01]  /*10e70*/  FADD.FTZ R204, R196, R204 ;  /* 0x000000ccc4cc7221 */ /* 0x004fe20000010000 */
[----:B------:R-:W-:Y:S01]  /*10e80*/  F2FP.BF16.F32.PACK_AB R140, R198, R237 ;  /* 0x000000edc68c723e */ /* 0x000fe200000010ff */
[----:B-1----:R-:W-:Y:S01]  /*10e90*/  HMMA.16816.F32.BF16 R92, R4, R148, R92 ;  /* 0x00000094045c723c */ /* 0x002fe2000004185c */
[----:B------:R-:W-:-:S02]  /*10ea0*/  LOP3.LUT R143, R242, 0xff, RZ, 0xc0, !PT ;  /* 0x000000fff28f7812 */ /* 0x000fc400078ec0ff */
[C---:B------:R-:W-:Y:S02]  /*10eb0*/  PRMT R199, R140.reuse, 0x7610, R199 ;  /* 0x000076108cc77816 */ /* 0x040fe400000000c7 */
[----:B------:R-:W-:Y:S02]  /*10ec0*/  PRMT R200, R140, 0x7632, R200 ;  /* 0x000076328cc87816 */ /* 0x000fe400000000c8 */
[----:B------:R-:W-:Y:S01]  /*10ed0*/  SHF.R.U32.HI R140, RZ, 0x18, R242 ;  /* 0x00000018ff8c7819 */ /* 0x000fe200000116f2 */
[----:B------:R-:W-:Y:S01]  /*10ee0*/  @!P4 HFMA2.BF16_V2 R159, -RZ.H0_H0, RZ.H0_H0, -R199.H0_H0 ;  /* 0x200000ffff9fc231 */ /* 0x000fe200003409c7 */
[----:B------:R-:W-:Y:S01]  /*10ef0*/  PRMT R148, R199, 0x5410, R200 ;  /* 0x00005410c7947816 */ /* 0x000fe200000000c8 */
[----:B------:R-:W-:Y:S01]  /*10f00*/  HMMA.16816.F32.BF16 R96, R4, R150, R96 ;  /* 0x000000960460723c */ /* 0x000fe20000041860 */
[----:B------:R-:W-:Y:S01]  /*10f10*/  PRMT R143, R143, 0x5410, R145 ;  /* 0x000054108f8f7816 */ /* 0x000fe20000000091 */
[----:B------:R-:W-:Y:S01]  /*10f20*/  @!P6 HFMA2.BF16_V2 R156, -RZ.H0_H0, RZ.H0_H0, -R200.H0_H0 ;  /* 0x200000ffff9ce231 */ /* 0x000fe200003409c8 */
[----:B------:R-:W-:-:S02]  /*10f30*/  @!P4 PRMT R199, R159, 0x5410, RZ ;  /* 0x000054109fc7c816 */ /* 0x000fc400000000ff */
[----:B------:R-:W-:Y:S02]  /*10f40*/  ISETP.LE.U32.AND P4, PT, R140, UR6, PT ;  /* 0x000000068c007c0c */ /* 0x000fe4000bf83070 */
[----:B------:R-:W-:Y:S02]  /*10f50*/  PRMT R140, R144, 0x5410, R140 ;  /* 0x00005410908c7816 */ /* 0x000fe4000000008c */
[----:B------:R-:W1:Y:S01]  /*10f60*/  LDSM.16.MT88.4 R144, [R0+0x19800] ;  /* 0x019800000090783b */ /* 0x000e620000004200 */
[--C-:B------:R-:W-:Y:S02]  /*10f70*/  HSET2.LE.AND R149, R143, R185.reuse, PT ;  /* 0x000000b98f957233 */ /* 0x100fe40003803000 */
[----:B------:R-:W-:Y:S02]  /*10f80*/  HSET2.LE.AND R150, R140, R185, PT ;  /* 0x000000b98c967233 */ /* 0x000fe40003803000 */
[----:B------:R-:W-:Y:S01]  /*10f90*/  @!P6 PRMT R200, R156, 0x5410, RZ ;  /* 0x000054109cc8e816 */ /* 0x000fe200000000ff */
[----:B----4-:R-:W-:Y:S01]  /*10fa0*/  HMMA.16816.F32.BF16 R124, R4, R32, R124 ;  /* 0x00000020047c723c */ /* 0x010fe2000004187c */
[----:B------:R-:W-:-:S02]  /*10fb0*/  LOP3.LUT R32, R141, 0xff00ff, RZ, 0xc0, !PT ;  /* 0x00ff00ff8d207812 */ /* 0x000fc400078ec0ff */
[--C-:B------:R-:W-:Y:S02]  /*10fc0*/  HSET2.LE.AND R33, R142, R185.reuse, PT ;  /* 0x000000b98e217233 */ /* 0x100fe40003803000 */
[----:B------:R-:W2:Y:S01]  /*10fd0*/  LDSM.16.MT88.4 R140, [R0+0x1b800] ;  /* 0x01b80000008c783b */ /* 0x000ea20000004200 */
[----:B------:R-:W-:Y:S02]  /*10fe0*/  HSET2.LE.AND R32, R32, R185, PT ;  /* 0x000000b920207233 */ /* 0x000fe40003803000 */
[----:B------:R-:W-:Y:S01]  /*10ff0*/  HMMA.16816.F32.BF16 R128, R4, R34, R128 ;  /* 0x000000220480723c */ /* 0x000fe20000041880 */
[----:B------:R-:W-:Y:S02]  /*11000*/  F2FP.BF16.F32.PACK_AB R6, R190, R195 ;  /* 0x000000c3be06723e */ /* 0x000fe400000010ff */
[----:B---3--:R-:W-:Y:S02]  /*11010*/  F2FP.BF16.F32.PACK_AB R5, R197, R196 ;  /* 0x000000c4c505723e */ /* 0x008fe400000010ff */
[----:B------:R-:W-:-:S02]  /*11020*/  F2FP.BF16.F32.PACK_AB R4, R188, R189 ;  /* 0x000000bdbc04723e */ /* 0x000fc400000010ff */
[C---:B------:R-:W-:Y:S02]  /*11030*/  PRMT R187, R6.reuse, 0x7610, R187 ;  /* 0x0000761006bb7816 */ /* 0x040fe400000000bb */
[----:B------:R-:W-:Y:S02]  /*11040*/  PRMT R192, R6, 0x7632, R192 ;  /* 0x0000763206c07816 */ /* 0x000fe400000000c0 */
[C---:B------:R-:W-:Y:S01]  /*11050*/  PRMT R184, R5.reuse, 0x7610, R184 ;  /* 0x0000761005b87816 */ /* 0x040fe200000000b8 */
[----:B------:R-:W-:Y:S01]  /*11060*/  @!P5 HFMA2.BF16_V2 R172, -RZ.H0_H0, RZ.H0_H0, -R187.H0_H0 ;  /* 0x200000ffffacd231 */ /* 0x000fe200003409bb */
[----:B------:R-:W-:Y:S01]  /*11070*/  PRMT R185, R5, 0x7632, R185 ;  /* 0x0000763205b97816 */ /* 0x000fe200000000b9 */
[----:B------:R-:W-:Y:S01]  /*11080*/  @!P4 HFMA2.BF16_V2 R171, -RZ.H0_H0, RZ.H0_H0, -R192.H0_H0 ;  /* 0x200000ffffabc231 */ /* 0x000fe200003409c0 */
[C---:B------:R-:W-:Y:S01]  /*11090*/  PRMT R186, R4.reuse, 0x7610, R186 ;  /* 0x0000761004ba7816 */ /* 0x040fe200000000ba */
[----:B------:R-:W-:Y:S01]  /*110a0*/  @!P3 HFMA2.BF16_V2 R170, -RZ.H0_H0, RZ.H0_H0, -R184.H0_H0 ;  /* 0x200000ffffaab231 */ /* 0x000fe200003409b8 */
[----:B------:R-:W-:Y:S01]  /*110b0*/  PRMT R191, R4, 0x7632, R191 ;  /* 0x0000763204bf7816 */ /* 0x000fe200000000bf */
[----:B------:R-:W-:Y:S01]  /*110c0*/  @P2 HFMA2.BF16_V2 R169, -RZ.H0_H0, RZ.H0_H0, -R185.H0_H0 ;  /* 0x200000ffffa92231 */ /* 0x000fe200003409b9 */
[----:B------:R-:W-:Y:S01]  /*110d0*/  PRMT R5, R187, 0x5410, R192 ;  /* 0x00005410bb057816 */ /* 0x000fe200000000c0 */
[----:B------:R-:W-:Y:S01]  /*110e0*/  @P1 HFMA2.BF16_V2 R168, -RZ.H0_H0, RZ.H0_H0, -R186.H0_H0 ;  /* 0x200000ffffa81231 */ /* 0x000fe200003409ba */
[----:B------:R-:W-:-:S02]  /*110f0*/  PRMT R6, R184, 0x5410, R185 ;  /* 0x00005410b8067816 */ /* 0x000fc400000000b9 */
[----:B------:R-:W-:Y:S02]  /*11100*/  PRMT R7, R186, 0x5410, R191 ;  /* 0x00005410ba077816 */ /* 0x000fe400000000bf */
[----:B------:R-:W-:Y:S02]  /*11110*/  LOP3.LUT R4, R148, R149, RZ, 0xc0, !PT ;  /* 0x0000009594047212 */ /* 0x000fe400078ec0ff */
[----:B------:R-:W-:Y:S02]  /*11120*/  LOP3.LUT R5, R5, R150, RZ, 0xc0, !PT ;  /* 0x0000009605057212 */ /* 0x000fe400078ec0ff */
[----:B------:R-:W-:Y:S01]  /*11130*/  LOP3.LUT R6, R6, R33, RZ, 0xc0, !PT ;  /* 0x0000002106067212 */ /* 0x000fe200078ec0ff */
[----:B------:R-:W3:Y:S01]  /*11140*/  LDSM.16.MT88.4 R148, [R182+0x19800] ;  /* 0x01980000b694783b */ /* 0x000ee20000004200 */
[----:B------:R-:W-:Y:S02]  /*11150*/  LOP3.LUT R7, R7, R32, RZ, 0xc0, !PT ;  /* 0x0000002007077212 */ /* 0x000fe400078ec0ff */
[----:B------:R-:W-:Y:S01]  /*11160*/  @!P5 PRMT R187, R172, 0x5410, RZ ;  /* 0x00005410acbbd816 */ /* 0x000fe200000000ff */
[----:B------:R-:W-:Y:S01]  /*11170*/  LDSM.16.MT88.4 R32, [R0+0x1d800] ;  /* 0x01d800000020783b */ /* 0x000fe20000004200 */
[----:B------:R-:W-:-:S02]  /*11180*/  @!P4 PRMT R192, R171, 0x5410, RZ ;  /* 0x00005410abc0c816 */ /* 0x000fc400000000ff */
[----:B------:R-:W-:Y:S01]  /*11190*/  @!P3 PRMT R184, R170, 0x5410, RZ ;  /* 0x00005410aab8b816 */ /* 0x000fe200000000ff */
[----:B-1----:R-:W-:Y:S01]  /*111a0*/  HMMA.16816.F32.BF16 R160, R4, R144, R8 ;  /* 0x0000009004a0723c */ /* 0x002fe20000041808 */
[----:B------:R1:W4:Y:S01]  /*111b0*/  LDSM.16.MT88.4 R8, [R0+0x1f800] ;  /* 0x01f800000008783b */ /* 0x0003220000004200 */
[----:B------:R-:W-:Y:S02]  /*111c0*/  @P2 PRMT R185, R169, 0x5410, RZ ;  /* 0x00005410a9b92816 */ /* 0x000fe400000000ff */
[----:B------:R-:W-:-:S04]  /*111d0*/  @P1 PRMT R186, R168, 0x5410, RZ ;  /* 0x00005410a8ba1816 */ /* 0x000fc800000000ff */
[C---:B------:R-:W-:Y:S01]  /*111e0*/  HMMA.16816.F32.BF16 R156, R4.reuse, R146, R12 ;  /* 0x00000092049c723c */ /* 0x040fe2000004180c */
[----:B------:R-:W4:Y:S07]  /*111f0*/  LDSM.16.MT88.4 R12, [R182+0x1d800] ;  /* 0x01d80000b60c783b */ /* 0x000f2e0000004200 */
[C---:B--2---:R-:W-:Y:S08]  /*11200*/  HMMA.16816.F32.BF16 R36, R4.reuse, R140, R36 ;  /* 0x0000008c0424723c */ /* 0x044ff00000041824 */
[----:B------:R-:W-:Y:S01]  /*11210*/  HMMA.16816.F32.BF16 R40, R4, R142, R40 ;  /* 0x0000008e0428723c */ /* 0x000fe20000041828 */
[----:B------:R-:W-:Y:S01]  /*11220*/  LDSM.16.MT88.4 R140, [R183+0x1800] ;  /* 0x00180000b78c783b */ /* 0x000fe20000004200 */
[----:B-1----:R-:W-:-:S05]  /*11230*/  @P0 HFMA2.BF16_V2 R0, -RZ.H0_H0, RZ.H0_H0, -R191.H0_H0 ;  /* 0x200000ffff000231 */ /* 0x002fca00003409bf */
[----:B------:R-:W-:Y:S01]  /*11240*/  @P0 PRMT R191, R0, 0x5410, RZ ;  /* 0x0000541000bf0816 */ /* 0x000fe200000000ff */
[----:B---3--:R-:W-:Y:S01]  /*11250*/  HMMA.16816.F32.BF16 R152, R4, R148, R16 ;  /* 0x000000940498723c */ /* 0x008fe20000041810 */
[----:B------:R-:W-:Y:S01]  /*11260*/  LDSM.16.MT88.4 R16, [R183+0x5800] ;  /* 0x00580000b710783b */ /* 0x000fe20000004200 */
[----:B------:R-:W-:-:S05]  /*11270*/  IADD3 R0, P0, PT, R166, -0x180, RZ ;  /* 0xfffffe80a6007810 */ /* 0x000fca0007f1e0ff */
[----:B------:R1:W-:Y:S01]  /*11280*/  STL [R1+0x3c], R0 ;  /* 0x00003c0001007387 */ /* 0x0003e20000100800 */
[C---:B------:R-:W-:Y:S03]  /*11290*/  HMMA.16816.F32.BF16 R148, R4.reuse, R150, R20 ;  /* 0x000000960494723c */ /* 0x040fe60000041814 */
[----:B------:R-:W2:Y:S05]  /*112a0*/  LDSM.16.MT88.4 R20, [R183+0x3800] ;  /* 0x00380000b714783b */ /* 0x000eaa0000004200 */
[C---:B----4-:R-:W-:Y:S08]  /*112b0*/  HMMA.16816.F32.BF16 R100, R4.reuse, R8, R100 ;  /* 0x000000080464723c */ /* 0x050ff00000041864 */
[C---:B------:R-:W-:Y:S01]  /*112c0*/  HMMA.16816.F32.BF16 R104, R4.reuse, R10, R104 ;  /* 0x0000000a0468723c */ /* 0x040fe20000041868 */
[----:B------:R-:W3:Y:S07]  /*112d0*/  LDSM.16.MT88.4 R8, [R182+0x1f800] ;  /* 0x01f80000b608783b */ /* 0x000eee0000004200 */
[----:B------:R-:W-:Y:S01]  /*112e0*/  HMMA.16816.F32.BF16 R76, R4, R12, R76 ;  /* 0x0000000c044c723c */ /* 0x000fe2000004184c */
[----:B-1----:R-:W-:-:S07]  /*112f0*/  IADD3.X R0, PT, PT, R167, -0x1, RZ, P0, !PT ;  /* 0xffffffffa7007810 */ /* 0x002fce00007fe4ff */
[C---:B------:R-:W-:Y:S01]  /*11300*/  HMMA.16816.F32.BF16 R80, R4.reuse, R14, R80 ;  /* 0x0000000e0450723c */ /* 0x040fe20000041850 */
[----:B------:R-:W1:Y:S07]  /*11310*/  LDSM.16.MT88.4 R12, [R183+0x7800] ;  /* 0x00780000b70c783b */ /* 0x000e6e0000004200 */
[C---:B------:R-:W-:Y:S08]  /*11320*/  HMMA.16816.F32.BF16 R68, R4.reuse, R32, R68 ;  /* 0x000000200444723c */ /* 0x040ff00000041844 */
[C---:B------:R-:W-:Y:S01]  /*11330*/  HMMA.16816.F32.BF16 R72, R4.reuse, R34, R72 ;  /* 0x000000220448723c */ /* 0x040fe20000041848 */
[----:B------:R-:W-:Y:S07]  /*11340*/  LDSM.16.MT88.4 R32, [R182+0x1b800] ;  /* 0x01b80000b620783b */ /* 0x000fee0000004200 */
[----:B--2---:R-:W-:Y:S01]  /*11350*/  HMMA.16816.F32.BF16 R52, R4, R20, R52 ;  /* 0x000000140434723c */ /* 0x004fe20000041834 */
[----:B------:R-:W2:Y:S01]  /*11360*/  LDC R20, c[0x0][0x448] ;  /* 0x00011200ff147b82 */ /* 0x000ea20000000800 */
[----:B------:R-:W-:-:S06]  /*11370*/  IMAD.MOV.U32 R21, RZ, RZ, R167 ;  /* 0x000000ffff157224 */ /* 0x000fcc00078e00a7 */
[C---:B---3--:R-:W-:Y:S08]  /*11380*/  HMMA.16816.F32.BF16 R108, R4.reuse, R8, R108 ;  /* 0x00000008046c723c */ /* 0x048ff0000004186c */
        /* <DEDUP_REMOVED lines=8> */
[----:B------:R-:W-:Y:S01]  /*11410*/  HMMA.16816.F32.BF16 R56, R4, R22, R56 ;  /* 0x000000160438723c */ /* 0x000fe20000041838 */
[----:B--2---:R-:W-:-:S02]  /*11420*/  IMAD.SHL.U32 R22, R20, 0x8, RZ ;  /* 0x0000000814167824 */ /* 0x004fc400078e00ff */
[----:B------:R-:W-:-:S04]  /*11430*/  IMAD.MOV.U32 R20, RZ, RZ, R166 ;  /* 0x000000ffff147224 */ /* 0x000fc800078e00a6 */
[----:B------:R-:W-:Y:S01]  /*11440*/  IMAD.WIDE R22, R22, 0x2, R20 ;  /* 0x0000000216167825 */ /* 0x000fe200078e0214 */
[C---:B---3--:R-:W-:Y:S01]  /*11450*/  HMMA.16816.F32.BF16 R136, R4.reuse, R8, R136 ;  /* 0x000000080488723c */ /* 0x048fe20000041888 */
[----:B------:R-:W-:Y:S04]  /*11460*/  STG.E.U16 desc[UR28][R20.64+-0x100], R180 ;  /* 0xffff00b414007986 */ /* 0x000fe8000c10151c */
[----:B------:R-:W-:Y:S03]  /*11470*/  STG.E.U16 desc[UR28][R20.64+-0xfe], R179 ;  /* 0xffff02b314007986 */ /* 0x000fe6000c10151c */
[C---:B------:R-:W-:Y:S01]  /*11480*/  HMMA.16816.F32.BF16 R132, R4.reuse, R10, R132 ;  /* 0x0000000a0484723c */ /* 0x040fe20000041884 */
[----:B------:R-:W2:Y:S04]  /*11490*/  LDSM.16.MT88.4 R8, [R181+0x7800] ;  /* 0x00780000b508783b */ /* 0x000ea80000004200 */
[----:B------:R3:W-:Y:S03]  /*114a0*/  STG.E.U16 desc[UR28][R22.64+-0x100], R178 ;  /* 0xffff00b216007986 */ /* 0x0007e6000c10151c */
[C---:B------:R-:W-:Y:S01]  /*114b0*/  HMMA.16816.F32.BF16 R144, R4.reuse, R140, R24 ;  /* 0x0000008c0490723c */ /* 0x040fe20000041818 */
[----:B------:R3:W-:Y:S04]  /*114c0*/  STG.E.U16 desc[UR28][R22.64+-0xfe], R177 ;  /* 0xffff02b116007986 */ /* 0x0007e8000c10151c */
        /* <DEDUP_REMOVED lines=10> */
[C---:B----4-:R-:W-:Y:S01]  /*11570*/  HMMA.16816.F32.BF16 R60, R4.reuse, R16, R60 ;  /* 0x00000010043c723c */ /* 0x050fe2000004183c */
[----:B------:R3:W-:Y:S04]  /*11580*/  STG.E.U16 desc[UR28][R22.64+-0xde], R219 ;  /* 0xffff22db16007986 */ /* 0x0007e8000c10151c */
[----:B------:R3:W-:Y:S03]  /*11590*/  STG.E.U16 desc[UR28][R20.64+-0xd0], R218 ;  /* 0xffff30da14007986 */ /* 0x0007e6000c10151c */
[C---:B------:R-:W-:Y:S01]  /*115a0*/  HMMA.16816.F32.BF16 R64, R4.reuse, R18, R64 ;  /* 0x000000120440723c */ /* 0x040fe20000041840 */
[----:B------:R3:W-:Y:S04]  /*115b0*/  STG.E.U16 desc[UR28][R20.64+-0xce], R217 ;  /* 0xffff32d914007986 */ /* 0x0007e8000c10151c */
[----:B------:R3:W-:Y:S03]  /*115c0*/  STG.E.U16 desc[UR28][R22.64+-0xd0], R216 ;  /* 0xffff30d816007986 */ /* 0x0007e6000c10151c */
[C---:B-1----:R-:W-:Y:S01]  /*115d0*/  HMMA.16816.F32.BF16 R92, R4.reuse, R12, R92 ;  /* 0x0000000c045c723c */ /* 0x042fe2000004185c */
[----:B------:R3:W-:Y:S04]  /*115e0*/  STG.E.U16 desc[UR28][R22.64+-0xce], R215 ;  /* 0xffff32d716007986 */ /* 0x0007e8000c10151c */
[----:B------:R3:W-:Y:S03]  /*115f0*/  STG.E.U16 desc[UR28][R20.64+-0xc0], R201 ;  /* 0xffff40c914007986 */ /* 0x0007e6000c10151c */
[C---:B------:R-:W-:Y:S01]  /*11600*/  HMMA.16816.F32.BF16 R96, R4.reuse, R14, R96 ;  /* 0x0000000e0460723c */ /* 0x040fe20000041860 */
[----:B------:R3:W-:Y:S04]  /*11610*/  STG.E.U16 desc[UR28][R20.64+-0xbe], R202 ;  /* 0xffff42ca14007986 */ /* 0x0007e8000c10151c */
[----:B------:R3:W-:Y:S03]  /*11620*/  STG.E.U16 desc[UR28][R22.64+-0xc0], R232 ;  /* 0xffff40e816007986 */ /* 0x0007e6000c10151c */
[C---:B--2---:R-:W-:Y:S01]  /*11630*/  HMMA.16816.F32.BF16 R124, R4.reuse, R8, R124 ;  /* 0x00000008047c723c */ /* 0x044fe2000004187c */
[----:B------:R3:W-:Y:S04]  /*11640*/  STG.E.U16 desc[UR28][R22.64+-0xbe], R231 ;  /* 0xffff42e716007986 */ /* 0x0007e8000c10151c */
[----:B------:R3:W-:Y:S03]  /*11650*/  STG.E.U16 desc[UR28][R20.64+-0xb0], R214 ;  /* 0xffff50d614007986 */ /* 0x0007e6000c10151c */
[----:B------:R-:W-:Y:S01]  /*11660*/  HMMA.16816.F32.BF16 R128, R4, R10, R128 ;  /* 0x0000000a0480723c */ /* 0x000fe20000041880 */
[----:B------:R-:W-:Y:S01]  /*11670*/  FADD.FTZ R5, R197, R204 ;  /* 0x000000ccc5057221 */ /* 0x000fe20000010000 */
[----:B------:R3:W-:Y:S01]  /*11680*/  STG.E.U16 desc[UR28][R20.64+-0xae], R212 ;  /* 0xffff52d414007986 */ /* 0x0007e2000c10151c */
[----:B------:R-:W-:-:S03]  /*11690*/  FADD.FTZ R4, R188, R235 ;  /* 0x000000ebbc047221 */ /* 0x000fc60000010000 */
[----:B------:R3:W-:Y:S04]  /*116a0*/  STG.E.U16 desc[UR28][R22.64+-0xb0], R207 ;  /* 0xffff50cf16007986 */ /* 0x0007e8000c10151c */
        /* <DEDUP_REMOVED lines=11> */
[----:B------:R3:W-:Y:S02]  /*11760*/  STL [R1+0x40], R4 ;  /* 0x0000400401007387 */ /* 0x0007e40000100800 */
.L_x_998:
[----:B------:R-:W-:-:S09]  /*11770*/  UISETP.GE.AND UP0, UPT, UR18, URZ, UPT ;  /* 0x000000ff1200728c */ /* 0x000fd2000bf06270 */
[----:B------:R-:W-:Y:S05]  /*11780*/  BRA.U !UP0, `(.L_x_1001) ;  /* 0x0000004d08d07547 */ /* 0x000fea000b800000 */
[----:B---3--:R-:W-:Y:S01]  /*11790*/  SHF.R.U32.HI R0, RZ, 0x1, R206 ;  /* 0x00000001ff007819 */ /* 0x008fe200000116ce */
[----:B--2---:R-:W1:Y:S01]  /*117a0*/  LDC R4, c[0x0][0x4f8] ;  /* 0x00013e00ff047b82 */ /* 0x004e620000000800 */
[----:B------:R-:W-:Y:S01]  /*117b0*/  LOP3.LUT P0, RZ, R206, 0x2, RZ, 0xc0, !PT ;  /* 0x00000002ceff7812 */ /* 0x000fe2000780c0ff */
[----:B------:R-:W2:Y:S01]  /*117c0*/  LDCU UR4, c[0x0][0x440] ;  /* 0x00008800ff0477ac */ /* 0x000ea20008000800 */
[----:B-----5:R-:W-:Y:S01]  /*117d0*/  LOP3.LUT R0, R164, 0x8, R0, 0x78, !PT ;  /* 0x00000008a4007812 */ /* 0x020fe200078e7800 */
[----:B------:R-:W3:Y:S01]  /*117e0*/  S2R R206, SR_TID.X ;  /* 0x0000000000ce7919 */ /* 0x000ee20000002100 */
[----:B------:R-:W-:Y:S01]  /*117f0*/  IMAD.MOV.U32 R164, RZ, RZ, R3 ;  /* 0x000000ffffa47224 */ /* 0x000fe200078e0003 */
[----:B------:R-:W-:Y:S01]  /*11800*/  UMOV UR6, 0x400 ;  /* 0x0000040000067882 */ /* 0x000fe20000000000 */
[----:B------:R-:W-:Y:S01]  /*11810*/  LOP3.LUT R204, R0, 0x200, R165, 0xf8, !PT ;  /* 0x0000020000cc7812 */ /* 0x000fe200078ef8a5 */
[----:B------:R-:W-:Y:S01]  /*11820*/  IMAD.MOV.U32 R0, RZ, RZ, R2 ;  /* 0x000000ffff007224 */ /* 0x000fe200078e0002 */
[----:B------:R-:W4:Y:S01]  /*11830*/  LDC R247, c[0x0][0x448] ;  /* 0x00011200fff77b82 */ /* 0x000f220000000800 */
[----:B------:R-:W-:Y:S01]  /*11840*/  IMAD.MOV.U32 R203, RZ, RZ, 0x20 ;  /* 0x00000020ffcb7424 */ /* 0x000fe200078e00ff */
[----:B------:R-:W-:Y:S01]  /*11850*/  LEA R204, R204, UR5, 0x1 ;  /* 0x00000005cccc7c11 */ /* 0x000fe2000f8e08ff */
[----:B------:R-:W-:Y:S01]  /*11860*/  IMAD.MOV.U32 R207, RZ, RZ, 0x40 ;  /* 0x00000040ffcf7424 */ /* 0x000fe200078e00ff */
[----:B------:R-:W1:Y:S01]  /*11870*/  LDCU UR14, c[0x0][0x440] ;  /* 0x00008800ff0e77ac */ /* 0x000e620008000800 */
[----:B------:R-:W-:Y:S01]  /*11880*/  IMAD.MOV.U32 R200, RZ, RZ, 0x20 ;  /* 0x00000020ffc87424 */ /* 0x000fe200078e00ff */
[----:B------:R-:W-:Y:S01]  /*11890*/  SEL R203, R203, 0xffffffe0, !P0 ;  /* 0xffffffe0cbcb7807 */ /* 0x000fe20004000000 */
[C---:B------:R-:W-:Y:S01]  /*118a0*/  VIADD R2, R204.reuse, 0x18040 ;  /* 0x00018040cc027836 */ /* 0x040fe20000000000 */
[----:B------:R-:W3:Y:S01]  /*118b0*/  S2UR UR10, SR_CgaCtaId ;  /* 0x00000000000a79c3 */ /* 0x000ee20000008800 */
[C---:B------:R-:W-:Y:S01]  /*118c0*/  VIADD R3, R204.reuse, 0x18000 ;  /* 0x00018000cc037836 */ /* 0x040fe20000000000 */
[----:B------:R-:W1:Y:S01]  /*118d0*/  LDCU.U8 UR11, c[0x0][0x4f8] ;  /* 0x00009f00ff0b77ac */ /* 0x000e620008000000 */
[----:B------:R-:W-:Y:S01]  /*118e0*/  IMAD.IADD R203, R204, 0x1, R203 ;  /* 0x00000001cccb7824 */ /* 0x000fe200078e02cb */
[----:B------:R1:W-:Y:S01]  /*118f0*/  STL [R1+0x18], R2 ;  /* 0x0000180201007387 */ /* 0x0003e20000100800 */
[----:B--2---:R-:W-:Y:S01]  /*11900*/  ISETP.GE.AND P2, PT, R205, UR4, PT ;  /* 0x00000004cd007c0c */ /* 0x004fe2000bf46270 */
[----:B------:R-:W2:Y:S01]  /*11910*/  LDCU UR4, c[0x0][0x45c] ;  /* 0x00008b80ff0477ac */ /* 0x000ea20008000800 */
[----:B-1----:R-:W-:Y:S01]  /*11920*/  LOP3.LUT R4, R4, 0xff, RZ, 0xc0, !PT ;  /* 0x000000ff04047812 */ /* 0x002fe200078ec0ff */
[----:B------:R-:W1:Y:S01]  /*11930*/  LDC.64 R212, c[0x0][0x3c0] ;  /* 0x0000f000ffd47b82 */ /* 0x000e620000000a00 */
[----:B------:R1:W-:Y:S03]  /*11940*/  STL [R1+0x1c], R3 ;  /* 0x00001c0301007387 */ /* 0x0003e60000100800 */
[----:B------:R-:W-:-:S02]  /*11950*/  IMAD R246, R4, 0x10000, R4 ;  /* 0x0001000004f67824 */ /* 0x000fc400078e0204 */
[----:B----4-:R-:W-:Y:S02]  /*11960*/  IMAD.SHL.U32 R247, R247, 0x8, RZ ;  /* 0x00000008f7f77824 */ /* 0x010fe400078e00ff */
[C---:B---3--:R-:W-:Y:S01]  /*11970*/  IMAD.SHL.U32 R202, R206.reuse, 0x40, RZ ;  /* 0x00000040ceca7824 */ /* 0x048fe200078e00ff */
        /* <DEDUP_REMOVED lines=8> */
.L_x_1004:
[----:B------:R-:W2:Y:S01]  /*11a00*/  LDL R210, [R1+0x20] ;  /* 0x0000200001d27983 */ /* 0x000ea20000100800 */
[----:B------:R-:W1:Y:S01]  /*11a10*/  LDC.64 R2, c[0x0][0x3b8] ;  /* 0x0000ee00ff027b82 */ /* 0x000e620000000a00 */
[----:B------:R-:W-:Y:S01]  /*11a20*/  UIADD3 UR7, UPT, UPT, UR18, -0x1, URZ ;  /* 0xffffffff12077890 */ /* 0x000fe2000fffe0ff */
[----:B------:R-:W-:Y:S02]  /*11a30*/  ISETP.GE.AND P2, PT, R205, UR14, PT ;  /* 0x0000000ecd007c0c */ /* 0x000fe4000bf46270 */
[----:B--2---:R-:W-:Y:S03]  /*11a40*/  LOP3.LUT R169, R210, 0x1f8, RZ, 0xc0, !PT ;  /* 0x000001f8d2a97812 */ /* 0x004fe600078ec0ff */
[----:B-1----:R-:W-:Y:S01]  /*11a50*/  IMAD.WIDE.U32 R172, R2, UR7, RZ ;  /* 0x0000000702ac7c25 */ /* 0x002fe2000f8e00ff */
[----:B------:R-:W-:Y:S03]  /*11a60*/  LOP3.LUT R169, R169, 0x38, R206, 0x78, !PT ;  /* 0x00000038a9a97812 */ /* 0x000fe600078e78ce */
[----:B------:R-:W-:Y:S02]  /*11a70*/  IMAD R171, R3, UR7, R173 ;  /* 0x0000000703ab7c24 */ /* 0x000fe4000f8e02ad */
[C---:B------:R-:W-:Y:S01]  /*11a80*/  IMAD.SHL.U32 R166, R172.reuse, 0x40, RZ ;  /* 0x00000040aca67824 */ /* 0x040fe200078e00ff */
[----:B------:R-:W-:Y:S02]  /*11a90*/  LOP3.LUT R169, R169, 0x1e00, R210, 0xf8, !PT ;  /* 0x00001e00a9a97812 */ /* 0x000fe400078ef8d2 */
[----:B------:R-:W-:Y:S02]  /*11aa0*/  SHF.L.U64.HI R170, R172, 0x6, R171 ;  /* 0x00000006acaa7819 */ /* 0x000fe400000102ab */
[C---:B------:R-:W-:Y:S02]  /*11ab0*/  LEA R166, P5, R2.reuse, R166, 0x5 ;  /* 0x000000a602a67211 */ /* 0x040fe400078a28ff */
[----:B------:R-:W-:Y:S02]  /*11ac0*/  LEA R252, R169, UR5, 0x1 ;  /* 0x00000005a9fc7c11 */ /* 0x000fe4000f8e08ff */
[----:B------:R-:W-:Y:S02]  /*11ad0*/  LEA.HI.X R170, R2, R170, R3, 0x5, P5 ;  /* 0x000000aa02aa7211 */ /* 0x000fe400028f2c03 */
[-C--:B------:R-:W-:Y:S02]  /*11ae0*/  LEA R2, P6, R172, R251.reuse, 0x7 ;  /* 0x000000fbac027211 */ /* 0x080fe400078c38ff */
[----:B------:R-:W-:Y:S02]  /*11af0*/  LEA R174, P5, R166, R251, 0x1 ;  /* 0x000000fba6ae7211 */ /* 0x000fe400078a08ff */
        /* <DEDUP_REMOVED lines=44> */
.L_x_1002:
[----:B------:R-:W-:Y:S04]  /*11dc0*/  DEPBAR.LE SB0, 0x0 ;  /* 0x000080000000791a */ /* 0x000fe80000000000 */
[----:B------:R-:W-:Y:S01]  /*11dd0*/  BAR.SYNC.DEFER_BLOCKING 0x0 ;  /* 0x0000000000007b1d */ /* 0x000fe20000010000 */
[----:B-----5:R-:W-:Y:S01]  /*11de0*/  IMAD.SHL.U32 R2, R206, 0x8, RZ ;  /* 0x00000008ce027824 */ /* 0x020fe200078e00ff */
[----:B------:R-:W-:Y:S01]  /*11df0*/  LOP3.LUT R208, R245, 0x7c00, RZ, 0xc0, !PT ;  /* 0x00007c00f5d07812 */ /* 0x000fe200078ec0ff */
[----:B-1----:R-:W-:Y:S01]  /*11e00*/  IMAD.WIDE.U32 R12, R212, UR18, RZ ;  /* 0x00000012d40c7c25 */ /* 0x002fe2000f8e00ff */
[----:B------:R-:W-:Y:S01]  /*11e10*/  SHF.R.U32.HI R209, RZ, 0x1, R206 ;  /* 0x00000001ffd17819 */ /* 0x000fe200000116ce */
[----:B------:R-:W-:Y:S01]  /*11e20*/  UISETP.NE.AND UP0, UPT, UR18, URZ, UPT ;  /* 0x000000ff1200728c */ /* 0x000fe2000bf05270 */
[----:B------:R-:W-:Y:S01]  /*11e30*/  LOP3.LUT R205, R2, 0x38, RZ, 0xc0, !PT ;  /* 0x0000003802cd7812 */ /* 0x000fe200078ec0ff */
[----:B------:R-:W-:Y:S01]  /*11e40*/  IMAD R8, R213, UR18, R13 ;  /* 0x00000012d5087c24 */ /* 0x000fe2000f8e020d */
[C---:B------:R-:W-:Y:S01]  /*11e50*/  LEA R10, P3, R12.reuse, R249, 0x7 ;  /* 0x000000f90c0a7211 */ /* 0x040fe200078638ff */
[C---:B------:R-:W-:Y:S01]  /*11e60*/  IMAD.SHL.U32 R7, R12.reuse, 0x40, RZ ;  /* 0x000000400c077824 */ /* 0x040fe200078e00ff */
[----:B------:R-:W-:Y:S01]  /*11e70*/  LOP3.LUT R15, R205, 0x40, RZ, 0xfc, !PT ;  /* 0x00000040cd0f7812 */ /* 0x000fe200078efcff */
[----:B------:R1:W-:Y:S01]  /*11e80*/  STL [R1+0x20], R2 ;  /* 0x0000200201007387 */ /* 0x0003e20000100800 */
[CCC-:B------:R-:W-:Y:S01]  /*11e90*/  LEA.HI.X R11, R12.reuse, R248.reuse, R8.reuse, 0x7, P3 ;  /* 0x000000f80c0b7211 */ /* 0x1c0fe200018f3c08 */
[----:B------:R-:W-:Y:S01]  /*11ea0*/  UMOV UR5, UR10 ;  /* 0x0000000a00057c82 */ /* 0x000fe20008000000 */
[----:B------:R-:W-:Y:S01]  /*11eb0*/  ISETP.GE.AND P4, PT, R15, UR14, PT ;  /* 0x0000000e0f007c0c */ /* 0x000fe2000bf86270 */
[----:B------:R-:W-:Y:S01]  /*11ec0*/  STL [R1+0x34], R15 ;  /* 0x0000340f01007387 */ /* 0x000fe20000100800 */
[----:B------:R-:W-:Y:S01]  /*11ed0*/  LOP3.LUT R14, R205, 0x80, RZ, 0xfc, !PT ;  /* 0x00000080cd0e7812 */ /* 0x000fe200078efcff */
[----:B------:R-:W-:Y:S01]  /*11ee0*/  USHF.L.U32 UR6, UR18, 0x1, URZ ;  /* 0x0000000112067899 */ /* 0x000fe200080006ff */
[----:B------:R-:W-:Y:S02]  /*11ef0*/  SHF.L.U64.HI R5, R12, 0x6, R8 ;  /* 0x000000060c057819 */ /* 0x000fe40000010208 */
[----:B------:R-:W-:Y:S01]  /*11f00*/  LEA R7, P0, R212, R7, 0x5 ;  /* 0x00000007d4077211 */ /* 0x000fe200078028ff */
[----:B------:R-:W-:Y:S01]  /*11f10*/  STL [R1+0x30], R14 ;  /* 0x0000300e01007387 */ /* 0x000fe20000100800 */
[----:B------:R-:W-:Y:S02]  /*11f20*/  ISETP.GE.AND P3, PT, R14, UR14, PT ;  /* 0x0000000e0e007c0c */ /* 0x000fe4000bf66270 */
[----:B------:R-:W-:Y:S01]  /*11f30*/  LEA.HI.X R5, R212, R5, R213, 0x5, P0 ;  /* 0x00000005d4057211 */ /* 0x000fe200000f2cd5 */
[----:B------:R-:W-:Y:S01]  /*11f40*/  @!PT LDS RZ, [RZ] ;  /* 0x00000000fffff984 */ /* 0x000fe20000000800 */
[----:B------:R-:W-:Y:S01]  /*11f50*/  @!PT LDS RZ, [RZ] ;  /* 0x00000000fffff984 */ /* 0x000fe20000000800 */
[----:B------:R-:W-:Y:S01]  /*11f60*/  @!PT LDS RZ, [RZ] ;  /* 0x00000000fffff984 */ /* 0x000fe20000000800 */
[----:B------:R-:W-:Y:S01]  /*11f70*/  @!P2 LDGSTS.E.BYPASS.LTC128B.128 [R252+0x18000], desc[UR28][R10.64] ;  /* 0x180000000afcafae */ /* 0x000fe2000b981a1c */
[----:B------:R-:W-:Y:S02]  /*11f80*/  LEA R6, P0, R7, R249, 0x1 ;  /* 0x000000f907067211 */ /* 0x000fe400078008ff */
[----:B------:R-:W-:Y:S01]  /*11f90*/  LOP3.LUT R9, R205, 0xc0, RZ, 0xfc, !PT ;  /* 0x000000c0cd097812 */ /* 0x000fe200078efcff */
[----:B------:R-:W-:Y:S01]  /*11fa0*/  @P2 STS.128 [R252+0x18000], RZ ;  /* 0x018000fffc002388 */ /* 0x000fe20000000c00 */
[----:B------:R-:W-:Y:S02]  /*11fb0*/  LEA.HI.X R7, R7, R248, R5, 0x1, P0 ;  /* 0x000000f807077211 */ /* 0x000fe400000f0c05 */
[----:B------:R-:W-:Y:S01]  /*11fc0*/  ISETP.GE.AND P0, PT, R9, UR14, PT ;  /* 0x0000000e09007c0c */ /* 0x000fe2000bf06270 */
[----:B------:R-:W-:Y:S01]  /*11fd0*/  @!PT LDS RZ, [RZ] ;  /* 0x00000000fffff984 */ /* 0x000fe20000000800 */
[----:B------:R-:W-:Y:S01]  /*11fe0*/  @!PT LDS RZ, [RZ] ;  /* 0x00000000fffff984 */ /* 0x000fe20000000800 */
[----:B------:R-:W-:Y:S01]  /*11ff0*/  @!PT LDS RZ, [RZ] ;  /* 0x00000000fffff984 */ /* 0x000fe20000000800 */
[----:B------:R-:W-:Y:S01]  /*12000*/  @!P4 LDGSTS.E.BYPASS.LTC128B.128 [R252+0x1a000], desc[UR28][R10.64+0x80] ;  /* 0x1a0000800afccfae */ /* 0x000fe2000b981a1c */
[--C-:B------:R-:W-:Y:S02]  /*12010*/  LOP3.LUT R4, R205, 0x1c0, R202.reuse, 0xf8, !PT ;  /* 0x000001c0cd047812 */ /* 0x100fe400078ef8ca */
[----:B------:R-:W-:Y:S01]  /*12020*/  LOP3.LUT R3, R208, 0x200, R202, 0xf8, !PT ;  /* 0x00000200d0037812 */ /* 0x000fe200078ef8ca */
[----:B------:R-:W-:Y:S01]  /*12030*/  @P4 STS.128 [R252+0x1a000], RZ ;  /* 0x01a000fffc004388 */ /* 0x000fe20000000c00 */
[----:B-1----:R-:W-:Y:S02]  /*12040*/  LOP3.LUT R2, R209, 0x8, RZ, 0xc0, !PT ;  /* 0x00000008d1027812 */ /* 0x002fe400078ec0ff */
        /* <DEDUP_REMOVED lines=12> */
[----:B------:R1:W-:Y:S01]  /*12110*/  @!P0 LDGSTS.E.BYPASS.LTC128B.128 [R252+0x1e000], desc[UR28][R10.64+0x180] ;  /* 0x1e0001800afc8fae */ /* 0x0003e2000b981a1c */
[----:B------:R-:W-:Y:S02]  /*12120*/  VIADD R2, R196, UR5 ;  /* 0x00000005c4027c36 */ /* 0x000fe40008000000 */
[C-C-:B------:R-:W-:Y:S01]  /*12130*/  IMAD.IADD R167, R197.reuse, 0x1, R200.reuse ;  /* 0x00000001c5a77824 */ /* 0x140fe200078e02c8 */
[----:B------:R-:W-:Y:S01]  /*12140*/  @P0 STS.128 [R252+0x1e000], RZ ;  /* 0x01e000fffc000388 */ /* 0x000fe20000000c00 */
[C---:B------:R-:W-:Y:S02]  /*12150*/  IMAD.IADD R3, R2.reuse, 0x1, R200 ;  /* 0x0000000102037824 */ /* 0x040fe400078e02c8 */
        /* <DEDUP_REMOVED lines=37> */
[----:B------:R-:W-:Y:S05]  /*123b0*/  LDSM.16.M88.4 R192, [R2+0x11800] ;  /* 0x0118000002c0783b */ /* 0x000fea0000000200 */
[C---:B------:R-:W-:Y:S08]  /*123c0*/  HMMA.16816.F32.BF16 R8, R32.reuse, R10, RZ ;  /* 0x0000000a2008723c */ /* 0x040ff000000418ff */
        /* <DEDUP_REMOVED lines=18> */
[----:B------:R-:W-:Y:S04]  /*124f0*/  LDSM.16.M88.4 R172, [R210] ;  /* 0x00000000d2ac783b */ /* 0x000fe80000000200 */
[----:B------:R-:W-:Y:S03]  /*12500*/  LDSM.16.M88.4 R188, [R196+UR5+0x13000] ;  /* 0x01300005c4bc783b */ /* 0x000fe60008000200 */
        /* <DEDUP_REMOVED lines=15> */
[----:B------:R-:W-:Y:S07]  /*12600*/  LDSM.16.M88.4 R176, [R197+0x4000] ;  /* 0x00400000c5b0783b */ /* 0x000fee0000000200 */
[C---:B--2---:R-:W-:Y:S08]  /*12610*/  HMMA.16816.F32.BF16 R12, R172.reuse, R180, R12 ;  /* 0x000000b4ac0c723c */ /* 0x044ff0000004180c */
[C---:B------:R-:W-:Y:S01]  /*12620*/  HMMA.16816.F32.BF16 R16, R172.reuse, R182, R16 ;  /* 0x000000b6ac10723c */ /* 0x040fe20000041810 */
[----:B------:R-:W1:Y:S07]  /*12630*/  LDSM.16.M88.4 R180, [R196+UR5+0x12000] ;  /* 0x01200005c4b4783b */ /* 0x000e6e0008000200 */
[C---:B---3--:R-:W-:Y:S08]  /*12640*/  HMMA.16816.F32.BF16 R20, R172.reuse, R184, R20 ;  /* 0x000000b8ac14723c */ /* 0x048ff00000041814 */
[C---:B------:R-:W-:Y:S01]  /*12650*/  HMMA.16816.F32.BF16 R24, R172.reuse, R186, R24 ;  /* 0x000000baac18723c */ /* 0x040fe20000041818 */
[----:B------:R-:W2:Y:S07]  /*12660*/  LDSM.16.M88.4 R184, [R196+UR5+0x12800] ;  /* 0x01280005c4b8783b */ /* 0x000eae0008000200 */
[C---:B----4-:R-:W-:Y:S08]  /*12670*/  HMMA.16816.F32.BF16 R28, R172.reuse, R168, R28 ;  /* 0x000000a8ac1c723c */ /* 0x050ff0000004181c */
[----:B------:R-:W-:Y:S01]  /*12680*/  HMMA.16816.F32.BF16 R32, R172, R170, R32 ;  /* 0x000000aaac20723c */ /* 0x000fe20000041820 */
[----:B------:R-:W3:Y:S04]  /*12690*/  LDSM.16.M88.4 R168, [R196+UR5+0x13800] ;  /* 0x01380005c4a8783b */ /* 0x000ee80008000200 */
        /* <DEDUP_REMOVED lines=48> */
[----:B------:R-:W4:Y:S07]  /*129a0*/  LDSM.16.M88.4 R188, [R196+UR5+0x15000] ;  /* 0x01500005c4bc783b */ /* 0x000f2e0008000200 */
[C---:B---3--:R-:W-:Y:S08]  /*129b0*/  HMMA.16816.F32.BF16 R28, R172.reuse, R168, R28 ;  /* 0x000000a8ac1c723c */ /* 0x048ff0000004181c */
        /* <DEDUP_REMOVED lines=50> */
[----:B------:R-:W4:Y:S04]  /*12ce0*/  LDSM.16.M88.4 R188, [R196+UR5+0x17000] ;  /* 0x01700005c4bc783b */ /* 0x000f280008000200 */
[----:B------:R-:W-:Y:S03]  /*12cf0*/  LDSM.16.M88.4 R196, [R2+0x16800] ;  /* 0x0168000002c4783b */ /* 0x000fe60000000200 */
[C---:B---3--:R-:W-:Y:S08]  /*12d00*/  HMMA.16816.F32.BF16 R28, R172.reuse, R168, R28 ;  /* 0x000000a8ac1c723c */ /* 0x048ff0000004181c */
[----:B------:R-:W-:Y:S01]  /*12d10*/  HMMA.16816.F32.BF16 R32, R172, R170, R32 ;  /* 0x000000aaac20723c */ /* 0x000fe20000041820 */
[----:B------:R3:W-:Y:S04]  /*12d20*/  LDSM.16.M88.4 R168, [R167+0xc000] ;  /* 0x00c00000a7a8783b */ /* 0x0007e80000000200 */
[----:B------:R-:W5:Y:S03]  /*12d30*/  LDSM.16.M88.4 R172, [R3+0x16000] ;  /* 0x0160000003ac783b */ /* 0x000f660000000200 */
[C---:B-1----:R-:W-:Y:S08]  /*12d40*/  HMMA.16816.F32.BF16 R4, R176.reuse, R180, R4 ;  /* 0x000000b4b004723c */ /* 0x042ff00000041804 */
[C---:B------:R-:W-:Y:S01]  /*12d50*/  HMMA.16816.F32.BF16 R8, R176.reuse, R182, R8 ;  /* 0x000000b6b008723c */ /* 0x040fe20000041808 */
[----:B------:R-:W1:Y:S07]  /*12d60*/  LDSM.16.M88.4 R180, [R3+0x16800] ;  /* 0x0168000003b4783b */ /* 0x000e6e0000000200 */
[C---:B--2---:R-:W-:Y:S01]  /*12d70*/  HMMA.16816.F32.BF16 R12, R176.reuse, R184, R12 ;  /* 0x000000b8b00c723c */ /* 0x044fe2000004180c */
[----:B---3--:R-:W-:Y:S07]  /*12d80*/  IMAD.U32 R167, RZ, RZ, UR35 ;  /* 0x00000023ffa77e24 */ /* 0x008fee000f8e00ff */
        /* <DEDUP_REMOVED lines=9> */
[C---:B-----5:R-:W-:Y:S08]  /*12e20*/  HMMA.16816.F32.BF16 R4, R168.reuse, R172, R4 ;  /* 0x000000aca804723c */ /* 0x060ff00000041804 */
[C---:B------:R-:W-:Y:S01]  /*12e30*/  HMMA.16816.F32.BF16 R8, R168.reuse, R174, R8 ;  /* 0x000000aea808723c */ /* 0x040fe20000041808 */
[----:B------:R-:W-:Y:S07]  /*12e40*/  LDSM.16.M88.4 R172, [R2+0x17800] ;  /* 0x0178000002ac783b */ /* 0x000fee0000000200 */
[C---:B-1----:R-:W-:Y:S08]  /*12e50*/  HMMA.16816.F32.BF16 R12, R168.reuse, R180, R12 ;  /* 0x000000b4a80c723c */ /* 0x042ff0000004180c */
[C---:B------:R-:W-:Y:S01]  /*12e60*/  HMMA.16816.F32.BF16 R16, R168.reuse, R182, R16 ;  /* 0x000000b6a810723c */ /* 0x040fe20000041810 */
[----:B------:R-:W-:Y:S07]  /*12e70*/  LDSM.16.M88.4 R180, [R210+0xc000] ;  /* 0x00c00000d2b4783b */ /* 0x000fee0000000200 */
[C---:B--2---:R-:W-:Y:S08]  /*12e80*/  HMMA.16816.F32.BF16 R20, R168.reuse, R184, R20 ;  /* 0x000000b8a814723c */ /* 0x044ff00000041814 */
[C---:B------:R-:W-:Y:S01]  /*12e90*/  HMMA.16816.F32.BF16 R24, R168.reuse, R186, R24 ;  /* 0x000000baa818723c */ /* 0x040fe20000041818 */
[----:B------:R-:W-:Y:S07]  /*12ea0*/  LDSM.16.M88.4 R184, [R165+0x16000] ;  /* 0x01600000a5b8783b */ /* 0x000fee0000000200 */
[C---:B---3--:R-:W-:Y:S08]  /*12eb0*/  HMMA.16816.F32.BF16 R28, R168.reuse, R188, R28 ;  /* 0x000000bca81c723c */ /* 0x048ff0000004181c */
[----:B------:R-:W-:Y:S01]  /*12ec0*/  HMMA.16816.F32.BF16 R32, R168, R190, R32 ;  /* 0x000000bea820723c */ /* 0x000fe20000041820 */
[----:B------:R-:W1:Y:S04]  /*12ed0*/  LDSM.16.M88.4 R168, [R2+0x17000] ;  /* 0x0170000002a8783b */ /* 0x000e680000000200 */
[----:B------:R-:W2:Y:S03]  /*12ee0*/  LDSM.16.M88.4 R188, [R165+0x16800] ;  /* 0x01680000a5bc783b */ /* 0x000ea60000000200 */
[C---:B----4-:R-:W-:Y:S08]  /*12ef0*/  HMMA.16816.F32.BF16 R4, R176.reuse, R192, R4 ;  /* 0x000000c0b004723c */ /* 0x050ff00000041804 */
[C---:B------:R-:W-:Y:S01]  /*12f00*/  HMMA.16816.F32.BF16 R8, R176.reuse, R194, R8 ;  /* 0x000000c2b008723c */ /* 0x040fe20000041808 */
[----:B------:R-:W3:Y:S07]  /*12f10*/  LDSM.16.M88.4 R192, [R165+0x17000] ;  /* 0x01700000a5c0783b */ /* 0x000eee0000000200 */
[C---:B------:R-:W-:Y:S08]  /*12f20*/  HMMA.16816.F32.BF16 R12, R176.reuse, R196, R12 ;  /* 0x000000c4b00c723c */ /* 0x040ff0000004180c */
[C---:B------:R-:W-:Y:S01]  /*12f30*/  HMMA.16816.F32.BF16 R16, R176.reuse, R198, R16 ;  /* 0x000000c6b010723c */ /* 0x040fe20000041810 */
[----:B------:R-:W4:Y:S01]  /*12f40*/  LDSM.16.M88.4 R196, [R165+0x17800] ;  /* 0x01780000a5c4783b */ /* 0x000f220000000200 */
[----:B------:R-:W-:Y:S04]  /*12f50*/  DEPBAR.LE SB0, 0x0 ;  /* 0x000080000000791a */ /* 0x000fe80000000000 */
[----:B------:R-:W-:Y:S02]  /*12f60*/  BAR.SYNC.DEFER_BLOCKING 0x0 ;  /* 0x0000000000007b1d */ /* 0x000fe40000010000 */
[C---:B-1----:R-:W-:Y:S08]  /*12f70*/  HMMA.16816.F32.BF16 R20, R176.reuse, R168, R20 ;  /* 0x000000a8b014723c */ /* 0x042ff00000041814 */
[C---:B------:R-:W-:Y:S08]  /*12f80*/  HMMA.16816.F32.BF16 R24, R176.reuse, R170, R24 ;  /* 0x000000aab018723c */ /* 0x040ff00000041818 */
[C---:B------:R-:W-:Y:S08]  /*12f90*/  HMMA.16816.F32.BF16 R28, R176.reuse, R172, R28 ;  /* 0x000000acb01c723c */ /* 0x040ff0000004181c */
[----:B------:R-:W-:Y:S08]  /*12fa0*/  HMMA.16816.F32.BF16 R32, R176, R174, R32 ;  /* 0x000000aeb020723c */ /* 0x000ff00000041820 */
[C---:B------:R-:W-:Y:S01]  /*12fb0*/  HMMA.16816.F32.BF16 R4, R180.reuse, R184, R4 ;  /* 0x000000b8b404723c */ /* 0x040fe20000041804 */
[----:B------:R-:W5:Y:S07]  /*12fc0*/  LDL.64 R184, [R1+0x10] ;  /* 0x0000100001b87983 */ /* 0x000f6e0000100a00 */
[C---:B------:R-:W-:Y:S08]  /*12fd0*/  HMMA.16816.F32.BF16 R8, R180.reuse, R186, R8 ;  /* 0x000000bab408723c */ /* 0x040ff00000041808 */
[C---:B--2---:R-:W-:Y:S03]  /*12fe0*/  HMMA.16816.F32.BF16 R12, R180.reuse, R188, R12 ;  /* 0x000000bcb40c723c */ /* 0x044fe6000004180c */
[----:B------:R-:W-:Y:S05]  /*12ff0*/  FMNMX3.FTZ R2, R164, R4, R5, !PT ;  /* 0x00000004a4027276 */ /* 0x000fea0007810005 */
[C---:B------:R-:W-:Y:S03]  /*13000*/  HMMA.16816.F32.BF16 R16, R180.reuse, R190, R16 ;  /* 0x000000beb410723c */ /* 0x040fe60000041810 */
[----:B------:R-:W-:Y:S02]  /*13010*/  FMNMX3.FTZ R3, R2, R8, R9, !PT ;  /* 0x0000000802037276 */ /* 0x000fe40007810009 */
[----:B------:R-:W-:Y:S03]  /*13020*/  FMNMX3.FTZ R2, R0, R6, R7, !PT ;  /* 0x0000000600027276 */ /* 0x000fe60007810007 */
[C---:B---3--:R-:W-:Y:S03]  /*13030*/  HMMA.16816.F32.BF16 R20, R180.reuse, R192, R20 ;  /* 0x000000c0b414723c */ /* 0x048fe60000041814 */
        /* <DEDUP_REMOVED lines=8> */
[----:B------:R-:W-:Y:S03]  /*130c0*/  HMMA.16816.F32.BF16 R32, R180, R198, R32 ;  /* 0x000000c6b420723c */ /* 0x000fe60000041820 */
[----:B------:R-:W-:Y:S02]  /*130d0*/  FMNMX3.FTZ R165, R165, R24, R25, !PT ;  /* 0x00000018a5a57276 */ /* 0x000fe40007810019 */
[----:B------:R-:W-:Y:S04]  /*130e0*/  FMNMX3.FTZ R168, R168, R22, R23, !PT ;  /* 0x00000016a8a87276 */ /* 0x000fe80007810017 */
[----:B------:R-:W-:Y:S02]  /*130f0*/  FMNMX3.FTZ R168, R168, R26, R27, !PT ;  /* 0x0000001aa8a87276 */ /* 0x000fe4000781001b */
[----:B------:R-:W-:Y:S08]  /*13100*/  FMNMX3.FTZ R165, R165, R28, R29, !PT ;  /* 0x0000001ca5a57276 */ /* 0x000ff0000781001d */
[----:B------:R-:W-:Y:S02]  /*13110*/  FMNMX3.FTZ R165, R165, R32, R33, !PT ;  /* 0x00000020a5a57276 */ /* 0x000fe40007810021 */
[----:B-----5:R-:W-:Y:S01]  /*13120*/  LOP3.LUT R167, R185, UR6, R167, 0x96, !PT ;  /* 0x00000006b9a77c12 */ /* 0x020fe2000f8e96a7 */
[----:B------:R-:W-:Y:S06]  /*13130*/  BRA.U.ANY UP0, `(.L_x_1004) ;  /* 0xffffffe900307547 */ /* 0x000fec000b93ffff */
.L_x_1003:
[----:B------:R-:W2:Y:S01]  /*13140*/  LDL.64 R178, [R1+0x8] ;  /* 0x0000080001b27983 */ /* 0x000ea20000100a00 */
[----:B------:R-:W-:Y:S01]  /*13150*/  FMNMX3.FTZ R168, R168, R30, R31, !PT ;  /* 0x0000001ea8a87276 */ /* 0x000fe2000781001f */
[----:B------:R-:W-:Y:S01]  /*13160*/  IMAD.WIDE.U32 R172, R167, -0x326172a9, RZ ;  /* 0xcd9e8d57a7ac7825 */ /* 0x000fe200078e00ff */
[----:B------:R-:W-:Y:S02]  /*13170*/  UIADD3 UR13, UPT, UPT, UR34, -0x61c88647, URZ ;  /* 0x9e3779b9220d7890 */ /* 0x000fe4000fffe0ff */
[----:B------:R-:W-:Y:S01]  /*13180*/  FMNMX3.FTZ R167, R168, R34, R35, !PT ;  /* 0x00000022a8a77276 */ /* 0x000fe20007810023 */
[----:B------:R-:W3:Y:S01]  /*13190*/  LDL.64 R180, [R1] ;  /* 0x0000000001b47983 */ /* 0x000ee20000100a00 */
[----:B------:R-:W-:Y:S02]  /*131a0*/  UIADD3 UR6, UPT, UPT, UR6, 0x1, URZ ;  /* 0x0000000106067890 */ /* 0x000fe4000fffe0ff */
[----:B------:R-:W-:Y:S02]  /*131b0*/  UIADD3 UR8, UPT, UPT, UR35, 0x76cf5d0a, URZ ;  /* 0x76cf5d0a23087890 */ /* 0x000fe4000fffe0ff */
[----:B------:R-:W-:Y:S01]  /*131c0*/  UIADD3 UR12, UPT, UPT, UR34, 0x3c6ef372, URZ ;  /* 0x3c6ef372220c7890 */ /* 0x000fe2000fffe0ff */
[----:B------:R-:W4:Y:S01]  /*131d0*/  S2R R182, SR_TID.X ;  /* 0x0000000000b67919 */ /* 0x000f220000002100 */
[----:B-1----:R-:W-:Y:S01]  /*131e0*/  IMAD.U32 R2, RZ, RZ, UR6 ;  /* 0x00000006ff027e24 */ /* 0x002fe2000f8e00ff */
[----:B------:R-:W-:Y:S01]  /*131f0*/  UIADD3 UR6, UPT, UPT, UR34, -0x255992d5, URZ ;  /* 0xdaa66d2b22067890 */ /* 0x000fe2000fffe0ff */
[----:B------:R-:W1:Y:S01]  /*13200*/  S2R R176, SR_CTAID.X ;  /* 0x0000000000b07919 */ /* 0x000e620000002500 */
[----:B------:R-:W-:Y:S02]  /*13210*/  UIADD3 UR7, UPT, UPT, UR35, 0x32370b8f, URZ ;  /* 0x32370b8f23077890 */ /* 0x000fe4000fffe0ff */
[----:B------:R-:W-:Y:S01]  /*13220*/  LOP3.LUT R2, R185, UR35, R2, 0x96, !PT ;  /* 0x00000023b9027c12 */ /* 0x000fe2000f8e9602 */
[----:B------:R-:W-:Y:S01]  /*13230*/  UIADD3 UR9, UPT, UPT, UR34, 0x78dde6e4, URZ ;  /* 0x78dde6e422097890 */ /* 0x000fe2000fffe0ff */
[----:B------:R-:W4:Y:S01]  /*13240*/  SHFL.BFLY PT, R166, R165, 0x2, 0x1f ;  /* 0x0c401f00a5a67f89 */ /* 0x000f2200000e0000 */
[----:B------:R-:W-:Y:S02]  /*13250*/  UISETP.NE.AND UP0, UPT, UR18, URZ, UPT ;  /* 0x000000ff1200728c */ /* 0x000fe4000bf05270 */
[----:B------:R-:W-:Y:S05]  /*13260*/  IMAD.WIDE.U32 R170, R2, -0x326172a9, RZ ;  /* 0xcd9e8d5702aa7825 */ /* 0x000fea00078e00ff */
[----:B------:R-:W1:Y:S01]  /*13270*/  SHFL.BFLY PT, R169, R167, 0x2, 0x1f ;  /* 0x0c401f00a7a97f89 */ /* 0x000e6200000e0000 */
[----:B------:R-:W-:Y:S07]  /*13280*/  UIADD3 UR18, UPT, UPT, UR18, -0x1, URZ ;  /* 0xffffffff12127890 */ /* 0x000fee000fffe0ff */
[----:B------:R-:W-:Y:S04]  /*13290*/  STL [R1+0x54], R208 ;  /* 0x000054d001007387 */ /* 0x000fe80000100800 */
[----:B------:R-:W-:Y:S04]  /*132a0*/  STL [R1+0x50], R205 ;  /* 0x000050cd01007387 */ /* 0x000fe80000100800 */
[----:B------:R2:W-:Y:S01]  /*132b0*/  STL.64 [R1+0x48], R206 ;  /* 0x000048ce01007387 */ /* 0x0005e20000100a00 */
[----:B---3--:R-:W-:Y:S02]  /*132c0*/  LOP3.LUT R172, R181, UR12, R172, 0x96, !PT ;  /* 0x0000000cb5ac7c12 */ /* 0x008fe4000f8e96ac */
[----:B----4-:R-:W-:Y:S02]  /*132d0*/  SHF.R.U32.HI R182, RZ, 0x5, R182 ;  /* 0x00000005ffb67819 */ /* 0x010fe400000116b6 */
[----:B------:R-:W-:Y:S02]  /*132e0*/  FMNMX.FTZ R165, R165, R166, !PT ;  /* 0x000000a6a5a57209 */ /* 0x000fe40007810000 */
[----:B-1----:R-:W-:Y:S02]  /*132f0*/  LEA R176, R176, R182, 0x3 ;  /* 0x000000b6b0b07211 */ /* 0x002fe400078e18ff */
[----:B------:R-:W-:Y:S02]  /*13300*/  FMNMX.FTZ R169, R167, R169, !PT ;  /* 0x000000a9a7a97209 */ /* 0x000fe40007810000 */
[----:B------:R-:W-:Y:S01]  /*13310*/  LOP3.LUT R170, R181, UR12, R170, 0x96, !PT ;  /* 0x0000000cb5aa7c12 */ /* 0x000fe2000f8e96aa */
[----:B------:R-:W-:Y:S01]  /*13320*/  IMAD.WIDE.U32 R176, R176, -0x326172a9, RZ ;  /* 0xcd9e8d57b0b07825 */ /* 0x000fe200078e00ff */
[----:B------:R-:W-:Y:S02]  /*13330*/  UIADD3 UR12, UPT, UPT, UR35, -0x56f99767, URZ ;  /* 0xa9066899230c7890 */ /* 0x000fe4000fffe0ff */
[----:B------:R-:W-:Y:S01]  /*13340*/  LOP3.LUT R3, R176, UR13, R173, 0x96, !PT ;  /* 0x0000000db0037c12 */ /* 0x000fe2000f8e96ad */
[----:B------:R-:W-:Y:S01]  /*13350*/  IMAD.WIDE.U32 R172, R172, -0x2daee0ad, RZ ;  /* 0xd2511f53acac7825 */ /* 0x000fe200078e00ff */
[----:B------:R-:W-:Y:S01]  /*13360*/  LOP3.LUT R166, R176, UR13, R171, 0x96, !PT ;  /* 0x0000000db0a67c12 */ /* 0x000fe2000f8e96ab */
[----:B------:R-:W-:Y:S02]  /*13370*/  UIADD3 UR13, UPT, UPT, UR35, -0x126145ec, URZ ;  /* 0xed9eba14230d7890 */ /* 0x000fe4000fffe0ff */
[----:B------:R-:W-:Y:S04]  /*13380*/  IMAD.WIDE.U32 R174, R3, -0x2daee0ad, RZ ;  /* 0xd2511f5303ae7825 */ /* 0x000fe800078e00ff */
[----:B------:R-:W-:Y:S01]  /*13390*/  IMAD.WIDE.U32 R166, R166, -0x2daee0ad, RZ ;  /* 0xd2511f53a6a67825 */ /* 0x000fe200078e00ff */
[----:B--2---:R-:W-:Y:S02]  /*133a0*/  LOP3.LUT R3, R178, UR8, R175, 0x96, !PT ;  /* 0x00000008b2037c12 */ /* 0x004fe4000f8e96af */
[----:B------:R-:W-:Y:S01]  /*133b0*/  LOP3.LUT R174, R174, UR7, R173, 0x96, !PT ;  /* 0x00000007aeae7c12 */ /* 0x000fe2000f8e96ad */
[----:B------:R-:W-:Y:S01]  /*133c0*/  IMAD.WIDE.U32 R170, R170, -0x2daee0ad, RZ ;  /* 0xd2511f53aaaa7825 */ /* 0x000fe200078e00ff */
[----:B------:R-:W-:Y:S01]  /*133d0*/  LOP3.LUT R168, R178, UR8, R167, 0x96, !PT ;  /* 0x00000008b2a87c12 */ /* 0x000fe2000f8e96a7 */
[----:B------:R-:W-:Y:S02]  /*133e0*/  UIADD3 UR8, UPT, UPT, UR34, 0x1715609d, URZ ;  /* 0x1715609d22087890 */ /* 0x000fe4000fffe0ff */
[----:B------:R-:W-:Y:S01]  /*133f0*/  IMAD.WIDE.U32 R188, R3, -0x326172a9, RZ ;  /* 0xcd9e8d5703bc7825 */ /* 0x000fe200078e00ff */
[----:B------:R-:W-:Y:S01]  /*13400*/  LOP3.LUT R167, R166, UR7, R171, 0x96, !PT ;  /* 0x00000007a6a77c12 */ /* 0x000fe2000f8e96ab */
[----:B------:R-:W1:Y:S01]  /*13410*/  SHFL.BFLY PT, R3, R165, 0x1, 0x1f ;  /* 0x0c201f00a5037f89 */ /* 0x000e6200000e0000 */
[----:B------:R-:W-:Y:S01]  /*13420*/  UIADD3 UR7, UPT, UPT, UR34, -0x4ab325aa, URZ ;  /* 0xb54cda5622077890 */ /* 0x000fe2000fffe0ff */
[----:B------:R-:W-:Y:S01]  /*13430*/  IMAD.WIDE.U32 R174, R174, -0x326172a9, RZ ;  /* 0xcd9e8d57aeae7825 */ /* 0x000fe200078e00ff */
[----:B------:R-:W-:Y:S03]  /*13440*/  LOP3.LUT R2, R180, UR6, R189, 0x96, !PT ;  /* 0x00000006b4027c12 */ /* 0x000fe6000f8e96bd */
[----:B------:R-:W-:Y:S01]  /*13450*/  IMAD.WIDE.U32 R178, R168, -0x326172a9, RZ ;  /* 0xcd9e8d57a8b27825 */ /* 0x000fe200078e00ff */
[----:B------:R-:W-:Y:S03]  /*13460*/  LOP3.LUT R188, R188, UR9, R175, 0x96, !PT ;  /* 0x00000009bcbc7c12 */ /* 0x000fe6000f8e96af */
[----:B------:R-:W-:Y:S02]  /*13470*/  IMAD.WIDE.U32 R176, R2, -0x2daee0ad, RZ ;  /* 0xd2511f5302b07825 */ /* 0x000fe400078e00ff */
[----:B------:R-:W2:Y:S02]  /*13480*/  SHFL.BFLY PT, R2, R169, 0x1, 0x1f ;  /* 0x0c201f00a9027f89 */ /* 0x000ea400000e0000 */
[----:B------:R-:W-:Y:S01]  /*13490*/  IMAD.WIDE.U32 R188, R188, -0x2daee0ad, RZ ;  /* 0xd2511f53bcbc7825 */ /* 0x000fe200078e00ff */
[----:B------:R-:W-:Y:S03]  /*134a0*/  LOP3.LUT R166, R172, UR13, R177, 0x96, !PT ;  /* 0x0000000daca67c12 */ /* 0x000fe6000f8e96b1 */
[----:B------:R-:W-:Y:S01]  /*134b0*/  IMAD.WIDE.U32 R206, R167, -0x326172a9, RZ ;  /* 0xcd9e8d57a7ce7825 */ /* 0x000fe200078e00ff */
[----:B------:R-:W-:Y:S02]  /*134c0*/  LOP3.LUT R172, R176, UR12, R189, 0x96, !PT ;  /* 0x0000000cb0ac7c12 */ /* 0x000fe4000f8e96bd */
[----:B------:R-:W-:Y:S01]  /*134d0*/  LOP3.LUT R167, R180, UR6, R179, 0x96, !PT ;  /* 0x00000006b4a77c12 */ /* 0x000fe2000f8e96b3 */
[----:B------:R-:W-:Y:S01]  /*134e0*/  IMAD.WIDE.U32 R176, R166, -0x326172a9, RZ ;  /* 0xcd9e8d57a6b07825 */ /* 0x000fe200078e00ff */
[----:B------:R-:W-:Y:S02]  /*134f0*/  UIADD3 UR6, UPT, UPT, UR35, 0x646e171e, URZ ;  /* 0x646e171e23067890 */ /* 0x000fe4000fffe0ff */
[----:B-1----:R-:W-:Y:S01]  /*13500*/  FMNMX.FTZ R3, R165, R3, !PT ;  /* 0x00000003a5037209 */ /* 0x002fe20007810000 */
[----:B------:R-:W-:Y:S01]  /*13510*/  IMAD.WIDE.U32 R172, R172, -0x326172a9, RZ ;  /* 0xcd9e8d57acac7825 */ /* 0x000fe200078e00ff */
[----:B------:R-:W-:Y:S02]  /*13520*/  LOP3.LUT R168, R174, UR8, R177, 0x96, !PT ;  /* 0x00000008aea87c12 */ /* 0x000fe4000f8e96b1 */
[C---:B------:R-:W-:Y:S01]  /*13530*/  FSETP.NEU.FTZ.AND P0, PT, R3.reuse, -INF , PT ;  /* 0xff8000000300780b */ /* 0x040fe20003f1d000 */
[C---:B------:R-:W-:Y:S01]  /*13540*/  FMUL.FTZ R174, R3.reuse, UR4 ;  /* 0x0000000403ae7c20 */ /* 0x040fe20008410000 */
[----:B------:R-:W-:Y:S01]  /*13550*/  LOP3.LUT R166, R176, UR7, R173, 0x96, !PT ;  /* 0x00000007b0a67c12 */ /* 0x000fe2000f8e96ad */
[----:B------:R-:W-:Y:S01]  /*13560*/  FADD.FTZ R164, -R3, R164 ;  /* 0x000000a403a47221 */ /* 0x000fe20000010100 */
[----:B------:R-:W-:Y:S02]  /*13570*/  PRMT R177, R172, 0x7772, RZ ;  /* 0x00007772acb17816 */ /* 0x000fe400000000ff */
[----:B------:R-:W-:Y:S01]  /*13580*/  FSEL R174, R174, RZ, P0 ;  /* 0x000000ffaeae7208 */ /* 0x000fe20000000000 */
[----:B------:R-:W-:Y:S01]  /*13590*/  FMUL.FTZ R164, R164, UR4 ;  /* 0x00000004a4a47c20 */ /* 0x000fe20008410000 */
[----:B--2---:R-:W-:Y:S01]  /*135a0*/  FMNMX.FTZ R2, R169, R2, !PT ;  /* 0x00000002a9027209 */ /* 0x004fe20007810000 */
[----:B------:R-:W-:Y:S01]  /*135b0*/  IMAD.WIDE.U32 R168, R168, -0x2daee0ad, RZ ;  /* 0xd2511f53a8a87825 */ /* 0x000fe200078e00ff */
[----:B------:R-:W-:Y:S02]  /*135c0*/  PRMT R194, R172, 0x7771, RZ ;  /* 0x00007771acc27816 */ /* 0x000fe400000000ff */
[C---:B------:R-:W-:Y:S01]  /*135d0*/  FSETP.NEU.FTZ.AND P0, PT, R2.reuse, -INF , PT ;  /* 0xff8000000200780b */ /* 0x040fe20003f1d000 */
[----:B------:R-:W-:Y:S01]  /*135e0*/  FMUL.FTZ R175, R2, UR4 ;  /* 0x0000000402af7c20 */ /* 0x000fe20008410000 */
[--C-:B------:R-:W-:Y:S01]  /*135f0*/  FFMA.FTZ R4, R4, UR4, -R174.reuse ;  /* 0x0000000404047c23 */ /* 0x100fe200080108ae */
[----:B------:R-:W-:Y:S01]  /*13600*/  PRMT R210, R172, 0x7773, RZ ;  /* 0x00007773acd27816 */ /* 0x000fe200000000ff */
[--C-:B------:R-:W-:Y:S01]  /*13610*/  FFMA.FTZ R8, R8, UR4, -R174.reuse ;  /* 0x0000000408087c23 */ /* 0x100fe200080108ae */
[----:B------:R-:W-:Y:S01]  /*13620*/  MOV R165, R172 ;  /* 0x000000ac00a57202 */ /* 0x000fe20000000f00 */
[----:B------:R-:W-:Y:S01]  /*13630*/  IMAD.WIDE.U32 R172, R167, -0x2daee0ad, RZ ;  /* 0xd2511f53a7ac7825 */ /* 0x000fe200078e00ff */
[----:B------:R-:W-:Y:S01]  /*13640*/  FSEL R175, R175, RZ, P0 ;  /* 0x000000ffafaf7208 */ /* 0x000fe20000000000 */
[----:B------:R1:W-:Y:S02]  /*13650*/  MUFU.EX2 R167, R4 ;  /* 0x0000000400a77308 */ /* 0x0003e40000000800 */
[----:B------:R-:W-:Y:S01]  /*13660*/  FFMA.FTZ R5, R5, UR4, -R174 ;  /* 0x0000000405057c23 */ /* 0x000fe200080108ae */
[----:B------:R-:W-:Y:S01]  /*13670*/  LOP3.LUT R188, R188, UR6, R169, 0x96, !PT ;  /* 0x00000006bcbc7c12 */ /* 0x000fe2000f8e96a9 */
[----:B------:R-:W-:Y:S02]  /*13680*/  IMAD.MOV.U32 R190, RZ, RZ, R168 ;  /* 0x000000ffffbe7224 */ /* 0x000fe400078e00a8 */
[--C-:B------:R-:W-:Y:S01]  /*13690*/  FFMA.FTZ R7, R7, UR4, -R175.reuse ;  /* 0x0000000407077c23 */ /* 0x100fe200080108af */
[----:B------:R-:W-:Y:S01]  /*136a0*/  FFMA.FTZ R202, R22, UR4, -R175 ;  /* 0x0000000416ca7c23 */ /* 0x000fe200080108af */
[C---:B------:R-:W-:Y:S01]  /*136b0*/  PRMT R187, R168.reuse, 0x7771, RZ ;  /* 0x00007771a8bb7816 */ /* 0x040fe200000000ff */
[--C-:B------:R-:W-:Y:S01]  /*136c0*/  FFMA.FTZ R171, R13, UR4, -R174.reuse ;  /* 0x000000040dab7c23 */ /* 0x100fe200080108ae */
[C---:B------:R-:W-:Y:S01]  /*136d0*/  PRMT R184, R168.reuse, 0x7772, RZ ;  /* 0x00007772a8b87816 */ /* 0x040fe200000000ff */
[----:B------:R-:W2:Y:S01]  /*136e0*/  MUFU.EX2 R180, R5 ;  /* 0x0000000500b47308 */ /* 0x000ea20000000800 */
[----:B------:R-:W-:Y:S01]  /*136f0*/  PRMT R183, R168, 0x7773, RZ ;  /* 0x00007773a8b77816 */ /* 0x000fe200000000ff */
[--C-:B------:R-:W-:Y:S01]  /*13700*/  FFMA.FTZ R169, R20, UR4, -R174.reuse ;  /* 0x0000000414a97c23 */ /* 0x100fe200080108ae */
[----:B------:R-:W-:Y:S01]  /*13710*/  LOP3.LUT R189, R188, 0xffff, RZ, 0xc0, !PT ;  /* 0x0000ffffbcbd7812 */ /* 0x000fe200078ec0ff */
[--C-:B------:R-:W-:Y:S01]  /*13720*/  FFMA.FTZ R9, R9, UR4, -R174.reuse ;  /* 0x0000000409097c23 */ /* 0x100fe200080108ae */
[----:B------:R-:W-:Y:S01]  /*13730*/  LOP3.LUT R199, R170, UR13, R173, 0x96, !PT ;  /* 0x0000000daac77c12 */ /* 0x000fe2000f8e96ad */
[----:B------:R-:W-:Y:S01]  /*13740*/  FFMA.FTZ R18, R18, UR4, -R175 ;  /* 0x0000000412127c23 */ /* 0x000fe200080108af */
[----:B------:R-:W-:Y:S03]  /*13750*/  SHF.R.U32.HI R189, RZ, 0x8, R189 ;  /* 0x00000008ffbd7819 */ /* 0x000fe600000116bd */
[----:B------:R-:W3:Y:S01]  /*13760*/  MUFU.EX2 R7, R7 ;  /* 0x0000000700077308 */ /* 0x000ee20000000800 */
[--C-:B-1----:R-:W-:Y:S01]  /*13770*/  FFMA.FTZ R4, R6, UR4, -R175.reuse ;  /* 0x0000000406047c23 */ /* 0x102fe200080108af */
[----:B------:R-:W-:Y:S01]  /*13780*/  FFMA.FTZ R170, R12, UR4, -R174 ;  /* 0x000000040caa7c23 */ /* 0x000fe200080108ae */
[--C-:B------:R-:W-:Y:S01]  /*13790*/  FFMA.FTZ R201, R23, UR4, -R175.reuse ;  /* 0x0000000417c97c23 */ /* 0x100fe200080108af */
[--C-:B------:R-:W-:Y:S01]  /*137a0*/  FFMA.FTZ R191, R19, UR4, -R175.reuse ;  /* 0x0000000413bf7c23 */ /* 0x100fe200080108af */
[--C-:B------:R-:W-:Y:S01]  /*137b0*/  FFMA.FTZ R195, R26, UR4, -R175.reuse ;  /* 0x000000041ac37c23 */ /* 0x100fe200080108af */
[--C-:B------:R-:W-:Y:S01]  /*137c0*/  FFMA.FTZ R193, R27, UR4, -R175.reuse ;  /* 0x000000041bc17c23 */ /* 0x100fe200080108af */
[----:B------:R-:W-:Y:S03]  /*137d0*/  IMAD.MOV.U32 R23, RZ, RZ, R18 ;  /* 0x000000ffff177224 */ /* 0x000fe600078e0012 */
[----:B------:R1:W-:Y:S01]  /*137e0*/  MUFU.EX2 R176, R4 ;  /* 0x0000000400b07308 */ /* 0x0003e20000000800 */
[----:B------:R-:W-:Y:S01]  /*137f0*/  MOV R27, R169 ;  /* 0x000000a9001b7202 */ /* 0x000fe20000000f00 */
[----:B------:R-:W-:Y:S01]  /*13800*/  IMAD.MOV.U32 R18, RZ, RZ, R170 ;  /* 0x000000ffff127224 */ /* 0x000fe200078e00aa */
[----:B------:R-:W-:Y:S01]  /*13810*/  MOV R19, R171 ;  /* 0x000000ab00137202 */ /* 0x000fe20000000f00 */
[--C-:B------:R-:W-:Y:S01]  /*13820*/  FFMA.FTZ R186, R28, UR4, -R174.reuse ;  /* 0x000000041cba7c23 */ /* 0x100fe200080108ae */
[--C-:B------:R-:W-:Y:S01]  /*13830*/  FFMA.FTZ R10, R10, UR4, -R175.reuse ;  /* 0x000000040a0a7c23 */ /* 0x100fe200080108af */
[----:B------:R-:W-:Y:S01]  /*13840*/  FFMA.FTZ R11, R11, UR4, -R175 ;  /* 0x000000040b0b7c23 */ /* 0x000fe200080108af */
[----:B--2---:R-:W-:Y:S03]  /*13850*/  MOV R28, R180 ;  /* 0x000000b4001c7202 */ /* 0x004fe60000000f00 */
[----:B------:R-:W2:Y:S01]  /*13860*/  MUFU.EX2 R168, R8 ;  /* 0x0000000800a87308 */ /* 0x000ea20000000800 */
[----:B---3--:R-:W-:Y:S02]  /*13870*/  IMAD.MOV.U32 R22, RZ, RZ, R7 ;  /* 0x000000ffff167224 */ /* 0x008fe400078e0007 */
[----:B------:R-:W-:Y:S01]  /*13880*/  FFMA.FTZ R14, R14, UR4, -R175 ;  /* 0x000000040e0e7c23 */ /* 0x000fe200080108af */
[----:B------:R-:W3:Y:S01]  /*13890*/  LDL.LU R7, [R1+0x44] ;  /* 0x0000440001077983 */ /* 0x000ee20000300800 */
[----:B------:R-:W-:Y:S01]  /*138a0*/  LOP3.LUT R178, R178, UR9, R207, 0x96, !PT ;  /* 0x00000009b2b27c12 */ /* 0x000fe2000f8e96cf */
[--C-:B------:R-:W-:Y:S01]  /*138b0*/  FFMA.FTZ R185, R30, UR4, -R175.reuse ;  /* 0x000000041eb97c23 */ /* 0x100fe200080108af */
[----:B------:R-:W-:Y:S01]  /*138c0*/  LOP3.LUT R5, R166, 0xffff, RZ, 0xc0, !PT ;  /* 0x0000ffffa6057812 */ /* 0x000fe200078ec0ff */
[----:B------:R-:W-:Y:S02]  /*138d0*/  FFMA.FTZ R192, R25, UR4, -R174 ;  /* 0x0000000419c07c23 */ /* 0x000fe400080108ae */
[----:B------:R-:W4:Y:S01]  /*138e0*/  MUFU.EX2 R164, R164 ;  /* 0x000000a400a47308 */ /* 0x000f220000000800 */
[----:B-1----:R-:W-:Y:S01]  /*138f0*/  LOP3.LUT R4, R189, 0xffff, RZ, 0xc0, !PT ;  /* 0x0000ffffbd047812 */ /* 0x002fe200078ec0ff */
[--C-:B------:R-:W-:Y:S01]  /*13900*/  FFMA.FTZ R208, R15, UR4, -R175.reuse ;  /* 0x000000040fd07c23 */ /* 0x100fe200080108af */
[--C-:B------:R-:W-:Y:S01]  /*13910*/  FFMA.FTZ R181, R31, UR4, -R175.reuse ;  /* 0x000000041fb57c23 */ /* 0x100fe200080108af */
[--C-:B------:R-:W-:Y:S01]  /*13920*/  FFMA.FTZ R180, R34, UR4, -R175.reuse ;  /* 0x0000000422b47c23 */ /* 0x100fe200080108af */
[----:B------:R-:W-:Y:S01]  /*13930*/  ISETP.LE.U32.AND P5, PT, R4, UR11, PT ;  /* 0x0000000b04007c0c */ /* 0x000fe2000bfa3070 */
[----:B------:R-:W-:Y:S01]  /*13940*/  FFMA.FTZ R175, R35, UR4, -R175 ;  /* 0x0000000423af7c23 */ /* 0x000fe200080108af */
[----:B------:R-:W-:Y:S03]  /*13950*/  MOV R35, R14 ;  /* 0x0000000e00237202 */ /* 0x000fe60000000f00 */
[----:B------:R-:W1:Y:S01]  /*13960*/  MUFU.EX2 R4, R9 ;  /* 0x0000000900047308 */ /* 0x000e620000000800 */
[----:B--2---:R-:W-:Y:S01]  /*13970*/  MOV R26, R168 ;  /* 0x000000a8001a7202 */ /* 0x004fe20000000f00 */
[----:B------:R-:W-:Y:S01]  /*13980*/  IMAD.WIDE.U32 R178, R178, -0x2daee0ad, RZ ;  /* 0xd2511f53b2b27825 */ /* 0x000fe200078e00ff */
[----:B------:R-:W2:Y:S01]  /*13990*/  LDSM.16.MT88.4 R168, [R204+0x18000] ;  /* 0x01800000cca8783b */ /* 0x000ea20000004200 */
[----:B------:R-:W-:Y:S02]  /*139a0*/  ISETP.GT.U32.AND P3, PT, R177, UR11, PT ;  /* 0x0000000bb1007c0c */ /* 0x000fe4000bf64070 */
[----:B------:R-:W-:Y:S01]  /*139b0*/  FADD.FTZ R0, -R2, R0 ;  /* 0x0000000002007221 */ /* 0x000fe20000010100 */
[----:B------:R-:W-:Y:S01]  /*139c0*/  SHF.R.U32.HI R6, RZ, 0x8, R5 ;  /* 0x00000008ff067819 */ /* 0x000fe20000011605 */
[--C-:B------:R-:W-:Y:S02]  /*139d0*/  FFMA.FTZ R247, R16, UR4, -R174.reuse ;  /* 0x0000000410f77c23 */ /* 0x100fe400080108ae */
[----:B------:R-:W-:Y:S01]  /*139e0*/  MUFU.EX2 R205, R10 ;  /* 0x0000000a00cd7308 */ /* 0x000fe20000000800 */
[----:B----4-:R-:W-:Y:S01]  /*139f0*/  FMUL.FTZ R25, R164, R141 ;  /* 0x0000008da4197220 */ /* 0x010fe20000410000 */
[----:B------:R-:W-:Y:S01]  /*13a00*/  MOV R141, R28 ;  /* 0x0000001c008d7202 */ /* 0x000fe20000000f00 */
[----:B------:R-:W-:Y:S01]  /*13a10*/  FMUL.FTZ R0, R0, UR4 ;  /* 0x0000000400007c20 */ /* 0x000fe20008410000 */
[----:B------:R-:W-:Y:S01]  /*13a20*/  LOP3.LUT R14, R166, 0xff, RZ, 0xc0, !PT ;  /* 0x000000ffa60e7812 */ /* 0x000fe200078ec0ff */
[--C-:B------:R-:W-:Y:S01]  /*13a30*/  FFMA.FTZ R245, R17, UR4, -R174.reuse ;  /* 0x0000000411f57c23 */ /* 0x100fe200080108ae */
[----:B------:R-:W-:Y:S01]  /*13a40*/  F2FP.BF16.F32.PACK_AB R173, R141, R167 ;  /* 0x000000a78dad723e */ /* 0x000fe200000010ff */
[--C-:B------:R-:W-:Y:S03]  /*13a50*/  FFMA.FTZ R198, R21, UR4, -R174.reuse ;  /* 0x0000000415c67c23 */ /* 0x100fe600080108ae */
[----:B------:R-:W4:Y:S01]  /*13a60*/  MUFU.EX2 R30, R11 ;  /* 0x0000000b001e7308 */ /* 0x000f220000000800 */
[----:B------:R-:W-:Y:S01]  /*13a70*/  LOP3.LUT R5, R6, 0xffff, RZ, 0xc0, !PT ;  /* 0x0000ffff06057812 */ /* 0x000fe200078ec0ff */
[----:B------:R-:W-:Y:S01]  /*13a80*/  FFMA.FTZ R196, R24, UR4, -R174 ;  /* 0x0000000418c47c23 */ /* 0x000fe200080108ae */
[----:B------:R-:W-:Y:S01]  /*13a90*/  PRMT R6, R14, 0x5410, R6 ;  /* 0x000054100e067816 */ /* 0x000fe20000000006 */
[--C-:B------:R-:W-:Y:S01]  /*13aa0*/  FFMA.FTZ R182, R29, UR4, -R174.reuse ;  /* 0x000000041db67c23 */ /* 0x100fe200080108ae */
[----:B------:R-:W-:Y:S01]  /*13ab0*/  LOP3.LUT R197, R172, UR12, R179, 0x96, !PT ;  /* 0x0000000cacc57c12 */ /* 0x000fe2000f8e96b3 */
[----:B------:R-:W-:Y:S01]  /*13ac0*/  FFMA.FTZ R179, R32, UR4, -R174 ;  /* 0x0000000420b37c23 */ /* 0x000fe200080108ae */
[----:B------:R-:W-:Y:S01]  /*13ad0*/  PRMT R172, R173, 0x7632, R172 ;  /* 0x00007632adac7816 */ /* 0x000fe200000000ac */
[----:B------:R-:W-:Y:S01]  /*13ae0*/  FFMA.FTZ R174, R33, UR4, -R174 ;  /* 0x0000000421ae7c23 */ /* 0x000fe200080108ae */
[----:B------:R-:W-:Y:S01]  /*13af0*/  ISETP.LE.U32.AND P0, PT, R5, UR11, PT ;  /* 0x0000000b05007c0c */ /* 0x000fe2000bf03070 */
[C---:B------:R-:W-:Y:S01]  /*13b00*/  FMUL.FTZ R24, R164.reuse, R140 ;  /* 0x0000008ca4187220 */ /* 0x040fe20000410000 */
[----:B-1----:R-:W-:Y:S02]  /*13b10*/  IMAD.MOV.U32 R31, RZ, RZ, R4 ;  /* 0x000000ffff1f7224 */ /* 0x002fe400078e0004 */
        /* <DEDUP_REMOVED lines=56> */
[----:B------:R-:W-:Y:S01]  /*13ea0*/  PRMT R137, R166, 0x7632, R137 ;  /* 0x00007632a6897816 */ /* 0x000fe20000000089 */
[C---:B------:R-:W-:Y:S01]  /*13eb0*/  FMUL.FTZ R4, R164.reuse, R160 ;  /* 0x000000a0a4047220 */ /* 0x040fe20000410000 */
[C---:B------:R-:W-:Y:S01]  /*13ec0*/  FMUL.FTZ R5, R164.reuse, R161 ;  /* 0x000000a1a4057220 */ /* 0x040fe20000410000 */
[C---:B------:R-:W-:Y:S01]  /*13ed0*/  FMUL.FTZ R12, R164.reuse, R152 ;  /* 0x00000098a40c7220 */ /* 0x040fe20000410000 */
[C---:B------:R-:W-:Y:S01]  /*13ee0*/  FMUL.FTZ R20, R164.reuse, R144 ;  /* 0x00000090a4147220 */ /* 0x040fe20000410000 */
[C---:B------:R-:W-:Y:S01]  /*13ef0*/  FMUL.FTZ R116, R164.reuse, R116 ;  /* 0x00000074a4747220 */ /* 0x040fe20000410000 */
[----:B------:R-:W-:Y:S01]  /*13f00*/  FMUL.FTZ R117, R164, R117 ;  /* 0x00000075a4757220 */ /* 0x000fe20000410000 */
[----:B------:R-:W-:Y:S01]  /*13f10*/  HSET2.LE.AND R6, R6, R246, PT ;  /* 0x000000f606067233 */ /* 0x000fe20003803000 */
[----:B------:R-:W1:Y:S01]  /*13f20*/  MUFU.EX2 R0, R0 ;  /* 0x0000000000007308 */ /* 0x000e620000000800 */
[----:B------:R-:W-:Y:S01]  /*13f30*/  IMAD.MOV.U32 R34, RZ, RZ, R245 ;  /* 0x000000ffff227224 */ /* 0x000fe200078e00f5 */
[----:B------:R-:W-:Y:S01]  /*13f40*/  LOP3.LUT R245, R165, 0xff, RZ, 0xc0, !PT ;  /* 0x000000ffa5f57812 */ /* 0x000fe200078ec0ff */
[----:B------:R-:W2:Y:S01]  /*13f50*/  LDL R148, [R1+0x1c] ;  /* 0x00001c0001947983 */ /* 0x000ea20000100800 */
[----:B------:R-:W-:Y:S01]  /*13f60*/  SHF.R.U32.HI R136, RZ, 0x18, R166 ;  /* 0x00000018ff887819 */ /* 0x000fe200000116a6 */
[----:B------:R-:W-:Y:S01]  /*13f70*/  IMAD.MOV.U32 R132, RZ, RZ, R34 ;  /* 0x000000ffff847224 */ /* 0x000fe200078e0022 */
[----:B------:R-:W-:Y:S01]  /*13f80*/  LOP3.LUT R137, R137, 0xff, RZ, 0xc0, !PT ;  /* 0x000000ff89897812 */ /* 0x000fe200078ec0ff */
[----:B------:R-:W-:Y:S01]  /*13f90*/  IMAD.MOV.U32 R34, RZ, RZ, R18 ;  /* 0x000000ffff227224 */ /* 0x000fe200078e0012 */
[----:B----4-:R-:W-:Y:S01]  /*13fa0*/  F2FP.BF16.F32.PACK_AB R153, R30, R205 ;  /* 0x000000cd1e99723e */ /* 0x010fe200000010ff */
[----:B------:R-:W-:Y:S01]  /*13fb0*/  @!P0 HFMA2.BF16_V2 R238, -RZ.H0_H0, RZ.H0_H0, -R172.H0_H0 ;  /* 0x200000ffffee8231 */ /* 0x000fe200003409ac */
[----:B------:R-:W-:Y:S01]  /*13fc0*/  F2FP.BF16.F32.PACK_AB R161, R31, R26 ;  /* 0x0000001a1fa1723e */ /* 0x000fe200000010ff */
[----:B------:R-:W-:Y:S01]  /*13fd0*/  MUFU.EX2 R195, R195 ;  /* 0x000000c300c37308 */ /* 0x000fe20000000800 */
[----:B------:R-:W-:Y:S01]  /*13fe0*/  F2FP.BF16.F32.PACK_AB R145, R22, R176 ;  /* 0x000000b01691723e */ /* 0x000fe200000010ff */
[----:B------:R-:W-:Y:S01]  /*13ff0*/  @P3 HFMA2.BF16_V2 R230, -RZ.H0_H0, RZ.H0_H0, -R153.H0_H0 ;  /* 0x200000ffffe63231 */ /* 0x000fe20000340999 */
[----:B------:R-:W-:Y:S02]  /*14000*/  PRMT R10, R137, 0x5410, R136 ;  /* 0x00005410890a7816 */ /* 0x000fe40000000088 */
[----:B------:R-:W-:Y:S01]  /*14010*/  PRMT R160, R161, 0x7632, R160 ;  /* 0x00007632a1a07816 */ /* 0x000fe200000000a0 */
[C---:B-1----:R-:W-:Y:S01]  /*14020*/  FMUL.FTZ R11, R0.reuse, R159 ;  /* 0x0000009f000b7220 */ /* 0x042fe20000410000 */
[----:B------:R-:W-:Y:S01]  /*14030*/  PRMT R152, R153, 0x7632, R152 ;  /* 0x0000763299987816 */ /* 0x000fe20000000098 */
[C---:B------:R-:W-:Y:S01]  /*14040*/  FMUL.FTZ R18, R0.reuse, R150 ;  /* 0x0000009600127220 */ /* 0x040fe20000410000 */
[----:B------:R-:W-:Y:S01]  /*14050*/  PRMT R144, R145, 0x7632, R144 ;  /* 0x0000763291907816 */ /* 0x000fe20000000090 */
[C---:B------:R-:W-:Y:S01]  /*14060*/  FMUL.FTZ R15, R0.reuse, R155 ;  /* 0x0000009b000f7220 */ /* 0x040fe20000410000 */
[----:B------:R-:W-:Y:S01]  /*14070*/  HSET2.LE.AND R10, R10, R246, PT ;  /* 0x000000f60a0a7233 */ /* 0x000fe20003803000 */
[C---:B------:R-:W-:Y:S01]  /*14080*/  FMUL.FTZ R38, R0.reuse, R38 ;  /* 0x0000002600267220 */ /* 0x040fe20000410000 */
[----:B------:R-:W-:Y:S01]  /*14090*/  PRMT R166, R161, 0x5410, R160 ;  /* 0x00005410a1a67816 */ /* 0x000fe200000000a0 */
[C---:B------:R-:W-:Y:S01]  /*140a0*/  FMUL.FTZ R39, R0.reuse, R39 ;  /* 0x0000002700277220 */ /* 0x040fe20000410000 */
[----:B------:R-:W-:Y:S01]  /*140b0*/  PRMT R165, R145, 0x5410, R144 ;  /* 0x0000541091a57816 */ /* 0x000fe20000000090 */
[C---:B------:R-:W-:Y:S01]  /*140c0*/  FMUL.FTZ R42, R0.reuse, R42 ;  /* 0x0000002a002a7220 */ /* 0x040fe20000410000 */
[----:B------:R-:W-:Y:S01]  /*140d0*/  MOV R133, R35 ;  /* 0x0000002300857202 */ /* 0x000fe20000000f00 */
[C---:B------:R-:W-:Y:S01]  /*140e0*/  FMUL.FTZ R43, R0.reuse, R43 ;  /* 0x0000002b002b7220 */ /* 0x040fe20000410000 */
[----:B------:R-:W-:Y:S01]  /*140f0*/  LOP3.LUT R165, R165, R10, RZ, 0xc0, !PT ;  /* 0x0000000aa5a57212 */ /* 0x000fe200078ec0ff */
[C---:B------:R-:W-:Y:S01]  /*14100*/  FMUL.FTZ R10, R0.reuse, R158 ;  /* 0x0000009e000a7220 */ /* 0x040fe20000410000 */
[----:B------:R-:W-:Y:S01]  /*14110*/  MOV R35, R19 ;  /* 0x0000001300237202 */ /* 0x000fe20000000f00 */
[----:B------:R-:W1:Y:S01]  /*14120*/  LDSM.16.MT88.4 R156, [R203+0x18000] ;  /* 0x01800000cb9c783b */ /* 0x000e620000004200 */
[----:B------:R-:W-:Y:S01]  /*14130*/  FMUL.FTZ R19, R0, R151 ;  /* 0x0000009700137220 */ /* 0x000fe20000410000 */
[----:B------:R-:W-:Y:S01]  /*14140*/  ISETP.LE.U32.AND P6, PT, R14, UR11, PT ;  /* 0x0000000b0e007c0c */ /* 0x000fe2000bfc3070 */
[C---:B------:R-:W-:Y:S01]  /*14150*/  FMUL.FTZ R14, R0.reuse, R154 ;  /* 0x0000009a000e7220 */ /* 0x040fe20000410000 */
[----:B------:R-:W-:Y:S01]  /*14160*/  MOV R155, R22 ;  /* 0x00000016009b7202 */ /* 0x000fe20000000f00 */
[C---:B------:R-:W-:Y:S01]  /*14170*/  FMUL.FTZ R22, R0.reuse, R146 ;  /* 0x0000009200167220 */ /* 0x040fe20000410000 */
[----:B------:R-:W-:Y:S02]  /*14180*/  IMAD.MOV.U32 R146, RZ, RZ, R35 ;  /* 0x000000ffff927224 */ /* 0x000fe400078e0023 */
        /* <DEDUP_REMOVED lines=45> */
[----:B------:R-:W-:Y:S01]  /*14460*/  ISETP.LE.U32.AND P4, PT, R136, UR11, PT ;  /* 0x0000000b88007c0c */ /* 0x000fe2000bf83070 */
[----:B------:R-:W-:Y:S01]  /*14470*/  MUFU.EX2 R146, R146 ;  /* 0x0000009200927308 */ /* 0x000fe20000000800 */
[----:B------:R-:W-:Y:S09]  /*14480*/  @!P6 HFMA2.BF16_V2 R244, -RZ.H0_H0, RZ.H0_H0, -R173.H0_H0 ;  /* 0x200000fffff4e231 */ /* 0x000ff200003409ad */
[----:B------:R-:W-:Y:S02]  /*14490*/  MUFU.EX2 R198, R198 ;  /* 0x000000c600c67308 */ /* 0x000fe40000000800 */
[----:B------:R-:W-:Y:S08]  /*144a0*/  @!P4 HFMA2.BF16_V2 R236, -RZ.H0_H0, RZ.H0_H0, -R144.H0_H0 ;  /* 0x200000ffffecc231 */ /* 0x000ff00000340990 */
[----:B------:R-:W-:Y:S01]  /*144b0*/  MUFU.EX2 R185, R185 ;  /* 0x000000b900b97308 */ /* 0x000fe20000000800 */
[----:B------:R-:W-:Y:S02]  /*144c0*/  @!P4 PRMT R144, R236, 0x5410, RZ ;  /* 0x00005410ec90c816 */ /* 0x000fe400000000ff */
[----:B------:R-:W-:Y:S11]  /*144d0*/  ISETP.GT.U32.AND P4, PT, R210, UR11, PT ;  /* 0x0000000bd2007c0c */ /* 0x000ff6000bf84070 */
[----:B------:R-:W-:Y:S02]  /*144e0*/  @!UPT UIADD3 URZ, UPT, UPT, URZ, URZ, URZ ;  /* 0x000000fffffff290 */ /* 0x000fe4000fffe0ff */
[----:B------:R-:W-:Y:S02]  /*144f0*/  @P4 HFMA2.BF16_V2 R232, -RZ.H0_H0, RZ.H0_H0, -R152.H0_H0 ;  /* 0x200000ffffe84231 */ /* 0x000fe40000340998 */
[----:B---3--:R-:W-:Y:S01]  /*14500*/  FFMA.FTZ R140, R164, R7, R167 ;  /* 0x00000007a48c7223 */ /* 0x008fe200000100a7 */
[----:B------:R-:W-:Y:S02]  /*14510*/  PRMT R164, R173, 0x5410, R172 ;  /* 0x00005410ada47816 */ /* 0x000fe400000000ac */
[----:B------:R-:W-:Y:S02]  /*14520*/  PRMT R7, R177, 0x5410, R210 ;  /* 0x00005410b1077816 */ /* 0x000fe400000000d2 */
[----:B------:R-:W-:Y:S01]  /*14530*/  LOP3.LUT R164, R164, R6, RZ, 0xc0, !PT ;  /* 0x00000006a4a47212 */ /* 0x000fe200078ec0ff */
[----:B------:R3:W-:Y:S01]  /*14540*/  MUFU.EX2 R210, R202 ;  /* 0x000000ca00d27308 */ /* 0x0007e20000000800 */
[----:B------:R-:W-:Y:S02]  /*14550*/  LOP3.LUT R6, R7, 0xff00ff, RZ, 0xc0, !PT ;  /* 0x00ff00ff07067812 */ /* 0x000fe400078ec0ff */
[----:B------:R-:W-:Y:S02]  /*14560*/  PRMT R7, R245, 0x5410, R194 ;  /* 0x00005410f5077816 */ /* 0x000fe400000000c2 */
[----:B------:R-:W-:Y:S02]  /*14570*/  PRMT R167, R153, 0x5410, R152 ;  /* 0x0000541099a77816 */ /* 0x000fe40000000098 */
[--C-:B------:R-:W-:Y:S02]  /*14580*/  HSET2.LE.AND R6, R6, R246.reuse, PT ;  /* 0x000000f606067233 */ /* 0x100fe40003803000 */
[----:B------:R-:W-:Y:S02]  /*14590*/  HSET2.LE.AND R7, R7, R246, PT ;  /* 0x000000f607077233 */ /* 0x000fe40003803000 */
[----:B------:R-:W-:Y:S02]  /*145a0*/  @!P6 PRMT R173, R244, 0x5410, RZ ;  /* 0x00005410f4ade816 */ /* 0x000fe400000000ff */
[----:B------:R-:W-:Y:S01]  /*145b0*/  LOP3.LUT R167, R167, R6, RZ, 0xc0, !PT ;  /* 0x00000006a7a77212 */ /* 0x000fe200078ec0ff */
[----:B------:R-:W-:Y:S01]  /*145c0*/  FMUL.FTZ R6, R0, R162 ;  /* 0x000000a200067220 */ /* 0x000fe20000410000 */
[----:B------:R-:W-:Y:S01]  /*145d0*/  LOP3.LUT R166, R166, R7, RZ, 0xc0, !PT ;  /* 0x00000007a6a67212 */ /* 0x000fe200078ec0ff */
[C---:B------:R-:W-:Y:S01]  /*145e0*/  FMUL.FTZ R7, R0.reuse, R163 ;  /* 0x000000a300077220 */ /* 0x040fe20000410000 */
[----:B------:R-:W-:Y:S01]  /*145f0*/  ISETP.LE.U32.AND P6, PT, R137, UR11, PT ;  /* 0x0000000b89007c0c */ /* 0x000fe2000bfc3070 */
[----:B------:R-:W-:Y:S02]  /*14600*/  IMAD.MOV.U32 R163, RZ, RZ, R27 ;  /* 0x000000ffffa37224 */ /* 0x000fe400078e001b */
[----:B------:R-:W-:Y:S01]  /*14610*/  FMUL.FTZ R27, R0, R143 ;  /* 0x0000008f001b7220 */ /* 0x000fe20000410000 */
[----:B------:R-:W-:Y:S01]  /*14620*/  @!P0 PRMT R172, R238, 0x5410, RZ ;  /* 0x00005410eeac8816 */ /* 0x000fe200000000ff */
[----:B---3--:R-:W3:Y:S01]  /*14630*/  S2R R202, SR_TID.X ;  /* 0x0000000000ca7919 */ /* 0x008ee20000002100 */
[----:B------:R-:W-:Y:S01]  /*14640*/  @P3 PRMT R153, R230, 0x5410, RZ ;  /* 0x00005410e6993816 */ /* 0x000fe200000000ff */
[C---:B--2---:R-:W-:Y:S05]  /*14650*/  HMMA.16816.F32.BF16 R4, R164.reuse, R168, R4 ;  /* 0x000000a8a404723c */ /* 0x044fea0000041804 */
[----:B------:R-:W-:Y:S01]  /*14660*/  IMAD.MOV.U32 R168, RZ, RZ, R176 ;  /* 0x000000ffffa87224 */ /* 0x000fe200078e00b0 */
[----:B------:R-:W-:Y:S01]  /*14670*/  @P4 PRMT R152, R232, 0x5410, RZ ;  /* 0x00005410e8984816 */ /* 0x000fe200000000ff */
[----:B------:R4:W2:Y:S01]  /*14680*/  LDL R176, [R1+0x18] ;  /* 0x0000180001b07983 */ /* 0x0008a20000100800 */
[C---:B------:R-:W-:Y:S03]  /*14690*/  HMMA.16816.F32.BF16 R8, R164.reuse, R170, R8 ;  /* 0x000000aaa408723c */ /* 0x040fe60000041808 */
[----:B------:R-:W-:Y:S02]  /*146a0*/  IMAD.MOV.U32 R169, RZ, RZ, R23 ;  /* 0x000000ffffa97224 */ /* 0x000fe400078e0017 */
[C---:B------:R-:W-:Y:S01]  /*146b0*/  FMUL.FTZ R23, R0.reuse, R147 ;  /* 0x0000009300177220 */ /* 0x040fe20000410000 */
[----:B------:R-:W-:Y:S01]  /*146c0*/  MOV R170, R26 ;  /* 0x0000001a00aa7202 */ /* 0x000fe20000000f00 */
[----:B------:R-:W4:Y:S01]  /*146d0*/  LDL.LU R147, [R1+0x40] ;  /* 0x0000400001937983 */ /* 0x000f220000300800 */
[----:B------:R-:W-:Y:S01]  /*146e0*/  FMUL.FTZ R26, R0, R142 ;  /* 0x0000008e001a7220 */ /* 0x000fe20000410000 */
[C---:B-1----:R-:W-:Y:S03]  /*146f0*/  HMMA.16816.F32.BF16 R12, R164.reuse, R156, R12 ;  /* 0x0000009ca40c723c */ /* 0x042fe6000004180c */
[----:B------:R-:W-:Y:S01]  /*14700*/  PRMT R162, R188, 0x7632, R162 ;  /* 0x00007632bca27816 */ /* 0x000fe200000000a2 */
[----:B------:R-:W-:Y:S01]  /*14710*/  @!P6 HFMA2.BF16_V2 R237, -RZ.H0_H0, RZ.H0_H0, -R145.H0_H0 ;  /* 0x200000ffffede231 */ /* 0x000fe20000340991 */
[----:B------:R-:W-:Y:S01]  /*14720*/  MOV R171, R30 ;  /* 0x0000001e00ab7202 */ /* 0x000fe20000000f00 */
[C---:B------:R-:W-:Y:S01]  /*14730*/  FMUL.FTZ R30, R0.reuse, R138 ;  /* 0x0000008a001e7220 */ /* 0x040fe20000410000 */
[----:B------:R-:W-:Y:S01]  /*14740*/  IMAD.MOV.U32 R138, RZ, RZ, R168 ;  /* 0x000000ffff8a7224 */ /* 0x000fe200078e00a8 */
[C---:B------:R-:W-:Y:S03]  /*14750*/  HMMA.16816.F32.BF16 R16, R164.reuse, R158, R16 ;  /* 0x0000009ea410723c */ /* 0x040fe60000041810 */
[----:B------:R-:W-:Y:S01]  /*14760*/  MOV R156, R31 ;  /* 0x0000001f009c7202 */ /* 0x000fe20000000f00 */
[----:B------:R-:W-:Y:S01]  /*14770*/  FMUL.FTZ R31, R0, R139 ;  /* 0x0000008b001f7220 */ /* 0x000fe20000410000 */
[----:B------:R-:W-:Y:S01]  /*14780*/  IMAD.MOV.U32 R139, RZ, RZ, R133 ;  /* 0x000000ffff8b7224 */ /* 0x000fe200078e0085 */
[----:B------:R-:W-:Y:S02]  /*14790*/  MOV R168, R132 ;  /* 0x0000008400a87202 */ /* 0x000fe40000000f00 */
[----:B------:R-:W-:Y:S02]  /*147a0*/  @!P6 PRMT R145, R237, 0x5410, RZ ;  /* 0x00005410ed91e816 */ /* 0x000fe400000000ff */
[----:B------:R-:W-:Y:S02]  /*147b0*/  ISETP.GT.U32.AND P6, PT, R194, UR11, PT ;  /* 0x0000000bc2007c0c */ /* 0x000fe4000bfc4070 */
[----:B------:R-:W-:Y:S02]  /*147c0*/  LOP3.LUT R162, R162, 0xff, RZ, 0xc0, !PT ;  /* 0x000000ffa2a27812 */ /* 0x000fe400078ec0ff */
[----:B---3--:R-:W-:Y:S02]  /*147d0*/  SHF.L.U32 R202, R202, 0x6, RZ ;  /* 0x00000006caca7819 */ /* 0x008fe400000006ff */
[----:B------:R-:W-:Y:S07]  /*147e0*/  ISETP.LE.U32.AND P4, PT, R162, UR11, PT ;  /* 0x0000000ba2007c0c */ /* 0x000fee000bf83070 */
[----:B------:R-:W-:Y:S05]  /*147f0*/  @P6 HFMA2.BF16_V2 R231, -RZ.H0_H0, RZ.H0_H0, -R160.H0_H0 ;  /* 0x200000ffffe76231 */ /* 0x000fea00003409a0 */
[----:B------:R-:W-:Y:S02]  /*14800*/  @P6 PRMT R160, R231, 0x5410, RZ ;  /* 0x00005410e7a06816 */ /* 0x000fe400000000ff */
[----:B--2---:R-:W-:Y:S05]  /*14810*/  @P1 IADD3 R176, PT, PT, R148, -0x40, RZ ;  /* 0xffffffc094b01810 */ /* 0x004fea0007ffe0ff */
[----:B------:R-:W1:Y:S01]  /*14820*/  LDSM.16.MT88.4 R148, [R176] ;  /* 0x00000000b094783b */ /* 0x000e620000004200 */
[----:B------:R-:W-:Y:S01]  /*14830*/  IMAD.IADD R177, R200, 0x1, R176 ;  /* 0x00000001c8b17824 */ /* 0x000fe200078e02b0 */
[C---:B-1----:R-:W-:Y:S08]  /*14840*/  HMMA.16816.F32.BF16 R20, R164.reuse, R148, R20 ;  /* 0x00000094a414723c */ /* 0x042ff00000041814 */
[C---:B------:R-:W-:Y:S03]  /*14850*/  HMMA.16816.F32.BF16 R24, R164.reuse, R150, R24 ;  /* 0x00000096a418723c */ /* 0x040fe60000041818 */
[----:B------:R-:W-:Y:S01]  /*14860*/  MOV R151, R141 ;  /* 0x0000008d00977202 */ /* 0x000fe20000000f00 */
[----:B------:R-:W-:Y:S02]  /*14870*/  IMAD.MOV.U32 R150, RZ, RZ, R140 ;  /* 0x000000ffff967224 */ /* 0x000fe400078e008c */
[----:B------:R-:W1:Y:S02]  /*14880*/  LDSM.16.MT88.4 R140, [R177] ;  /* 0x00000000b18c783b */ /* 0x000e640000004200 */
[C---:B-1----:R-:W-:Y:S03]  /*14890*/  HMMA.16816.F32.BF16 R28, R164.reuse, R140, R28 ;  /* 0x0000008ca41c723c */ /* 0x042fe6000004181c */
[----:B------:R-:W-:Y:S01]  /*148a0*/  MOV R141, R34 ;  /* 0x00000022008d7202 */ /* 0x000fe20000000f00 */
[C---:B------:R-:W-:Y:S01]  /*148b0*/  FMUL.FTZ R34, R0.reuse, R134 ;  /* 0x0000008600227220 */ /* 0x040fe20000410000 */
[----:B----4-:R-:W-:Y:S01]  /*148c0*/  FFMA.FTZ R0, R0, R147, R138 ;  /* 0x0000009300007223 */ /* 0x010fe2000001008a */
[----:B------:R-:W1:Y:S01]  /*148d0*/  LDSM.16.MT88.4 R132, [R204+0x1a000] ;  /* 0x01a00000cc84783b */ /* 0x000e620000004200 */
[----:B------:R2:W-:Y:S04]  /*148e0*/  MUFU.EX2 R147, R208 ;  /* 0x000000d000937308 */ /* 0x0005e80000000800 */
[C---:B------:R-:W-:Y:S06]  /*148f0*/  HMMA.16816.F32.BF16 R32, R164.reuse, R142, R32 ;  /* 0x0000008ea420723c */ /* 0x040fec0000041820 */
[----:B------:R-:W3:Y:S10]  /*14900*/  MUFU.EX2 R140, R141 ;  /* 0x0000008d008c7308 */ /* 0x000ef40000000800 */
[----:B------:R4:W4:Y:S01]  /*14910*/  MUFU.EX2 R141, R139 ;  /* 0x0000008b008d7308 */ /* 0x0009220000000800 */
[----:B--2---:R2:W5:Y:S01]  /*14920*/  LDL.LU R208, [R1+0x54] ;  /* 0x0000540001d07983 */ /* 0x0045620000300800 */
[----:B---3--:R-:W-:Y:S04]  /*14930*/  F2FP.BF16.F32.PACK_AB R149, R146, R140 ;  /* 0x0000008c9295723e */ /* 0x008fe800000010ff */
[----:B------:R-:W-:Y:S01]  /*14940*/  PRMT R148, R149, 0x7632, R148 ;  /* 0x0000763295947816 */ /* 0x000fe20000000094 */
[----:B----4-:R-:W-:Y:S01]  /*14950*/  LDSM.16.MT88.4 R136, [R177+0x6000] ;  /* 0x00600000b188783b */ /* 0x010fe20000004200 */
[----:B------:R-:W-:Y:S03]  /*14960*/  F2FP.BF16.F32.PACK_AB R154, R147, R141 ;  /* 0x0000008d939a723e */ /* 0x000fe600000010ff */
[----:B------:R-:W-:Y:S01]  /*14970*/  @!P5 HFMA2.BF16_V2 R220, -RZ.H0_H0, RZ.H0_H0, -R148.H0_H0 ;  /* 0x200000ffffdcd231 */ /* 0x000fe20000340994 */
[----:B------:R-:W-:Y:S01]  /*14980*/  PRMT R159, R154, 0x7632, R159 ;  /* 0x000076329a9f7816 */ /* 0x000fe2000000009f */
[C---:B-1----:R-:W-:Y:S03]  /*14990*/  HMMA.16816.F32.BF16 R36, R164.reuse, R132, R36 ;  /* 0x00000084a424723c */ /* 0x042fe60000041824 */
[----:B------:R-:W-:Y:S05]  /*149a0*/  @!P4 HFMA2.BF16_V2 R219, -RZ.H0_H0, RZ.H0_H0, -R154.H0_H0 ;  /* 0x200000ffffdbc231 */ /* 0x000fea000034099a */
        /* <DEDUP_REMOVED lines=31> */
[----:B------:R-:W-:Y:S01]  /*14ba0*/  FADD.FTZ R133, R155, R0 ;  /* 0x000000009b857221 */ /* 0x000fe20000010000 */
[----:B------:R1:W-:Y:S01]  /*14bb0*/  MUFU.EX2 R150, R168 ;  /* 0x000000a800967308 */ /* 0x0003e20000000800 */
[----:B------:R-:W-:Y:S01]  /*14bc0*/  LOP3.LUT R151, R188, 0xff, RZ, 0xc0, !PT ;  /* 0x000000ffbc977812 */ /* 0x000fe200078ec0ff */
[----:B------:R-:W-:Y:S01]  /*14bd0*/  FADD.FTZ R0, R170, R132 ;  /* 0x00000084aa007221 */ /* 0x000fe20000010000 */
[C---:B------:R-:W-:Y:S03]  /*14be0*/  HMMA.16816.F32.BF16 R120, R164.reuse, R134, R120 ;  /* 0x00000086a478723c */ /* 0x040fe60000041878 */
[----:B------:R-:W-:Y:S01]  /*14bf0*/  FADD.FTZ R132, R205, R133 ;  /* 0x00000085cd847221 */ /* 0x000fe20000010000 */
[----:B------:R-:W-:Y:S01]  /*14c00*/  PRMT R133, R151, 0x5410, R189 ;  /* 0x0000541097857816 */ /* 0x000fe200000000bd */
[----:B------:R2:W5:Y:S01]  /*14c10*/  LDL.LU R205, [R1+0x50] ;  /* 0x0000500001cd7983 */ /* 0x0005620000300800 */
[----:B------:R-:W-:Y:S01]  /*14c20*/  SHF.R.U32.HI R155, RZ, 0x18, R188 ;  /* 0x00000018ff9b7819 */ /* 0x000fe200000116bc */
[----:B------:R3:W4:Y:S01]  /*14c30*/  MUFU.EX2 R170, R247 ;  /* 0x000000f700aa7308 */ /* 0x0007220000000800 */
[C---:B------:R-:W-:Y:S03]  /*14c40*/  HMMA.16816.F32.BF16 R124, R164.reuse, R136, R124 ;  /* 0x00000088a47c723c */ /* 0x040fe6000004187c */
[----:B------:R-:W-:Y:S01]  /*14c50*/  FADD.FTZ R134, R156, R0 ;  /* 0x000000009c867221 */ /* 0x000fe20000010000 */
[----:B------:R-:W-:Y:S01]  /*14c60*/  FADD.FTZ R156, R171, R132 ;  /* 0x00000084ab9c7221 */ /* 0x000fe20000010000 */
[--C-:B------:R-:W-:Y:S01]  /*14c70*/  HSET2.LE.AND R133, R133, R246.reuse, PT ;  /* 0x000000f685857233 */ /* 0x100fe20003803000 */
[----:B-1----:R-:W2:Y:S01]  /*14c80*/  LDL.LU R168, [R1+0x38] ;  /* 0x0000380001a87983 */ /* 0x002ea20000300800 */
[----:B------:R-:W-:Y:S01]  /*14c90*/  FADD.FTZ R134, R140, R134 ;  /* 0x000000868c867221 */ /* 0x000fe20000010000 */
[----:B------:R-:W-:Y:S01]  /*14ca0*/  HMMA.16816.F32.BF16 R128, R164, R138, R128 ;  /* 0x0000008aa480723c */ /* 0x000fe20000041880 */
[----:B------:R-:W1:Y:S01]  /*14cb0*/  MUFU.EX2 R171, R169 ;  /* 0x000000a900ab7308 */ /* 0x000e620000000800 */
[----:B------:R-:W2:Y:S01]  /*14cc0*/  LDL.LU R135, [R1+0x3c] ;  /* 0x00003c0001877983 */ /* 0x000ea20000300800 */
[----:B------:R-:W-:Y:S01]  /*14cd0*/  FADD.FTZ R156, R141, R156 ;  /* 0x0000009c8d9c7221 */ /* 0x000fe20000010000 */
[----:B------:R-:W-:Y:S02]  /*14ce0*/  PRMT R0, R162, 0x5410, R155 ;  /* 0x00005410a2007816 */ /* 0x000fe4000000009b */
[----:B------:R-:W2:Y:S01]  /*14cf0*/  LDSM.16.MT88.4 R140, [R204+0x18800] ;  /* 0x01880000cc8c783b */ /* 0x000ea20000004200 */
[----:B------:R-:W-:Y:S01]  /*14d00*/  PRMT R132, R149, 0x5410, R148 ;  /* 0x0000541095847816 */ /* 0x000fe20000000094 */
[----:B---3--:R-:W3:Y:S01]  /*14d10*/  LDC R247, c[0x0][0x448] ;  /* 0x00011200fff77b82 */ /* 0x008ee20000000800 */
[----:B------:R-:W-:Y:S01]  /*14d20*/  HSET2.LE.AND R0, R0, R246, PT ;  /* 0x000000f600007233 */ /* 0x000fe20003803000 */
[----:B------:R-:W-:Y:S01]  /*14d30*/  FADD.FTZ R164, R147, R156 ;  /* 0x0000009c93a47221 */ /* 0x000fe20000010000 */
[----:B------:R-:W-:Y:S02]  /*14d40*/  LOP3.LUT R132, R132, R133, RZ, 0xc0, !PT ;  /* 0x0000008584847212 */ /* 0x000fe400078ec0ff */
[----:B------:R-:W-:Y:S02]  /*14d50*/  PRMT R133, R154, 0x5410, R159 ;  /* 0x000054109a857816 */ /* 0x000fe4000000009f */
[----:B----4-:R-:W-:Y:S02]  /*14d60*/  F2FP.BF16.F32.PACK_AB R158, R150, R170 ;  /* 0x000000aa969e723e */ /* 0x010fe400000010ff */
[----:B------:R-:W-:Y:S01]  /*14d70*/  LOP3.LUT R133, R133, R0, RZ, 0xc0, !PT ;  /* 0x0000000085857212 */ /* 0x000fe200078ec0ff */
[----:B-1----:R-:W-:Y:S01]  /*14d80*/  FADD.FTZ R164, R171, R164 ;  /* 0x000000a4aba47221 */ /* 0x002fe20000010000 */
[----:B------:R-:W-:Y:S02]  /*14d90*/  PRMT R0, R158, 0x7632, R0 ;  /* 0x000076329e007816 */ /* 0x000fe40000000000 */
[----:B------:R-:W-:Y:S02]  /*14da0*/  PRMT R136, R184, 0x5410, R183 ;  /* 0x00005410b8887816 */ /* 0x000fe400000000b7 */
[----:B------:R-:W-:Y:S02]  /*14db0*/  ISETP.LE.U32.AND P6, PT, R151, UR11, PT ;  /* 0x0000000b97007c0c */ /* 0x000fe4000bfc3070 */
[----:B------:R-:W-:Y:S02]  /*14dc0*/  @!P5 PRMT R148, R220, 0x5410, RZ ;  /* 0x00005410dc94d816 */ /* 0x000fe400000000ff */
[----:B------:R-:W-:Y:S02]  /*14dd0*/  @!P4 PRMT R154, R219, 0x5410, RZ ;  /* 0x00005410db9ac816 */ /* 0x000fe400000000ff */
[----:B------:R-:W-:Y:S02]  /*14de0*/  ISETP.LE.U32.AND P3, PT, R155, UR11, PT ;  /* 0x0000000b9b007c0c */ /* 0x000fe4000bf63070 */
[----:B------:R-:W-:Y:S01]  /*14df0*/  ISETP.GT.U32.AND P5, PT, R187, UR11, PT ;  /* 0x0000000bbb007c0c */ /* 0x000fe2000bfa4070 */
[----:B---3--:R-:W-:Y:S04]  /*14e00*/  IMAD.SHL.U32 R247, R247, 0x8, RZ ;  /* 0x00000008f7f77824 */ /* 0x008fe800078e00ff */
[----:B------:R-:W-:Y:S05]  /*14e10*/  @!P6 HFMA2.BF16_V2 R228, -RZ.H0_H0, RZ.H0_H0, -R149.H0_H0 ;  /* 0x200000ffffe4e231 */ /* 0x000fea0000340995 */
[----:B------:R-:W-:Y:S01]  /*14e20*/  @!P6 PRMT R149, R228, 0x5410, RZ ;  /* 0x00005410e495e816 */ /* 0x000fe200000000ff */
[----:B------:R-:W-:Y:S01]  /*14e30*/  @!P3 HFMA2.BF16_V2 R227, -RZ.H0_H0, RZ.H0_H0, -R159.H0_H0 ;  /* 0x200000ffffe3b231 */ /* 0x000fe2000034099f */
[----:B------:R-:W-:Y:S01]  /*14e40*/  ISETP.GT.U32.AND P6, PT, R184, UR11, PT ;  /* 0x0000000bb8007c0c */ /* 0x000fe2000bfc4070 */
[----:B------:R-:W-:Y:S03]  /*14e50*/  @P5 HFMA2.BF16_V2 R218, -RZ.H0_H0, RZ.H0_H0, -R0.H0_H0 ;  /* 0x200000ffffda5231 */ /* 0x000fe60000340900 */
[----:B------:R-:W-:Y:S02]  /*14e60*/  @!P3 PRMT R159, R227, 0x5410, RZ ;  /* 0x00005410e39fb816 */ /* 0x000fe400000000ff */
[----:B------:R-:W-:Y:S01]  /*14e70*/  ISETP.GT.U32.AND P3, PT, R183, UR11, PT ;  /* 0x0000000bb7007c0c */ /* 0x000fe2000bf64070 */
[----:B--2---:R-:W-:Y:S01]  /*14e80*/  IMAD.MOV.U32 R189, RZ, RZ, R168 ;  /* 0x000000ffffbd7224 */ /* 0x004fe200078e00a8 */
[----:B------:R-:W-:Y:S02]  /*14e90*/  LOP3.LUT R168, R190, 0xff, RZ, 0xc0, !PT ;  /* 0x000000ffbea87812 */ /* 0x000fe400078ec0ff */
[----:B------:R-:W-:Y:S02]  /*14ea0*/  MOV R188, R135 ;  /* 0x0000008700bc7202 */ /* 0x000fe40000000f00 */
[----:B------:R-:W-:Y:S02]  /*14eb0*/  PRMT R135, R158, 0x5410, R0 ;  /* 0x000054109e877816 */ /* 0x000fe40000000000 */
[----:B------:R-:W-:Y:S01]  /*14ec0*/  LEA R190, P0, R247, R188, 0x1 ;  /* 0x000000bcf7be7211 */ /* 0x000fe200078008ff */
[----:B------:R1:W-:Y:S01]  /*14ed0*/  STG.E.U16 desc[UR28][R188.64], R173 ;  /* 0x000000adbc007986 */ /* 0x0003e2000c10151c */
[----:B------:R-:W-:Y:S02]  /*14ee0*/  ISETP.LE.U32.AND P4, PT, R168, UR11, PT ;  /* 0x0000000ba8007c0c */ /* 0x000fe4000bf83070 */
[----:B------:R-:W-:Y:S01]  /*14ef0*/  @P5 PRMT R0, R218, 0x5410, RZ ;  /* 0x00005410da005816 */ /* 0x000fe200000000ff */
[----:B------:R2:W-:Y:S10]  /*14f00*/  STG.E.U16 desc[UR28][R188.64+0x2], R172 ;  /* 0x000002acbc007986 */ /* 0x0005f4000c10151c */
[----:B------:R-:W-:Y:S05]  /*14f10*/  @!P4 HFMA2.BF16_V2 R226, -RZ.H0_H0, RZ.H0_H0, -R158.H0_H0 ;  /* 0x200000ffffe2c231 */ /* 0x000fea000034099e */
[----:B------:R-:W-:Y:S02]  /*14f20*/  @!P4 PRMT R158, R226, 0x5410, RZ ;  /* 0x00005410e29ec816 */ /* 0x000fe400000000ff */
[----:B-1----:R-:W-:Y:S02]  /*14f30*/  MOV R173, R163 ;  /* 0x000000a300ad7202 */ /* 0x002fe40000000f00 */
[----:B------:R1:W3:Y:S01]  /*14f40*/  MUFU.EX2 R163, R191 ;  /* 0x000000bf00a37308 */ /* 0x0002e20000000800 */
[----:B--2---:R-:W-:Y:S01]  /*14f50*/  FADD.FTZ R172, R146, R134 ;  /* 0x0000008692ac7221 */ /* 0x004fe20000010000 */
[----:B------:R-:W-:Y:S03]  /*14f60*/  PRMT R134, R168, 0x5410, R187 ;  /* 0x00005410a8867816 */ /* 0x000fe600000000bb */
[----:B------:R-:W-:Y:S02]  /*14f70*/  FADD.FTZ R165, R170, R172 ;  /* 0x000000acaaa57221 */ /* 0x000fe40000010000 */
[--C-:B------:R-:W-:Y:S03]  /*14f80*/  HSET2.LE.AND R134, R134, R246.reuse, PT ;  /* 0x000000f686867233 */ /* 0x100fe60003803000 */
[----:B------:R-:W-:Y:S01]  /*14f90*/  MUFU.EX2 R170, R192 ;  /* 0x000000c000aa7308 */ /* 0x000fe20000000800 */
[--C-:B------:R-:W-:Y:S01]  /*14fa0*/  FADD.FTZ R150, R150, R165.reuse ;  /* 0x000000a596967221 */ /* 0x100fe20000010000 */
[----:B------:R-:W-:Y:S02]  /*14fb0*/  LOP3.LUT R134, R135, R134, RZ, 0xc0, !PT ;  /* 0x0000008687867212 */ /* 0x000fe400078ec0ff */
[----:B------:R-:W-:Y:S02]  /*14fc0*/  LOP3.LUT R135, R136, 0xff00ff, RZ, 0xc0, !PT ;  /* 0x00ff00ff88877812 */ /* 0x000fe400078ec0ff */
[----:B-1----:R-:W-:Y:S01]  /*14fd0*/  LEA.HI.X.SX32 R191, R247, R189, 0x1, P0 ;  /* 0x000000bdf7bf7211 */ /* 0x002fe200000f0eff */
[----:B------:R-:W1:Y:S01]  /*14fe0*/  LDSM.16.MT88.4 R136, [R203+0x18800] ;  /* 0x01880000cb88783b */ /* 0x000e620000004200 */
[----:B---3--:R-:W-:Y:S02]  /*14ff0*/  F2FP.BF16.F32.PACK_AB R157, R163, R171 ;  /* 0x000000aba39d723e */ /* 0x008fe400000010ff */
[----:B------:R-:W2:Y:S01]  /*15000*/  MUFU.EX2 R166, R173 ;  /* 0x000000ad00a67308 */ /* 0x000ea20000000800 */
[----:B------:R-:W-:Y:S02]  /*15010*/  HSET2.LE.AND R135, R135, R246, PT ;  /* 0x000000f687877233 */ /* 0x000fe40003803000 */
[----:B------:R-:W-:Y:S01]  /*15020*/  PRMT R156, R157, 0x7632, R156 ;  /* 0x000076329d9c7816 */ /* 0x000fe2000000009c */
[----:B------:R-:W-:Y:S01]  /*15030*/  @P6 HFMA2.BF16_V2 R225, -RZ.H0_H0, RZ.H0_H0, -R157.H0_H0 ;  /* 0x200000ffffe16231 */ /* 0x000fe2000034099d */
[----:B------:R-:W-:Y:S01]  /*15040*/  ISETP.LE.U32.AND P0, PT, R245, UR11, PT ;  /* 0x0000000bf5007c0c */ /* 0x000fe2000bf03070 */
[----:B------:R3:W-:Y:S04]  /*15050*/  STG.E.U16 desc[UR28][R190.64+0x2], R144 ;  /* 0x00000290be007986 */ /* 0x0007e8000c10151c */
[----:B------:R4:W1:Y:S01]  /*15060*/  MUFU.EX2 R173, R201 ;  /* 0x000000c900ad7308 */ /* 0x0008620000000800 */
[----:B------:R-:W-:Y:S01]  /*15070*/  @P3 HFMA2.BF16_V2 R224, -RZ.H0_H0, RZ.H0_H0, -R156.H0_H0 ;  /* 0x200000ffffe03231 */ /* 0x000fe2000034099c */
[----:B------:R-:W-:Y:S04]  /*15080*/  STG.E.U16 desc[UR28][R190.64], R145 ;  /* 0x00000091be007986 */ /* 0x000fe8000c10151c */
[----:B------:R-:W-:Y:S04]  /*15090*/  STG.E.U16 desc[UR28][R188.64+0x12], R160 ;  /* 0x000012a0bc007986 */ /* 0x000fe8000c10151c */
[----:B------:R-:W-:Y:S01]  /*150a0*/  MUFU.EX2 R187, R181 ;  /* 0x000000b500bb7308 */ /* 0x000fe20000000800 */
[----:B--2---:R-:W-:Y:S01]  /*150b0*/  F2FP.BF16.F32.PACK_AB R167, R198, R166 ;  /* 0x000000a6c6a7723e */ /* 0x004fe200000010ff */
[----:B------:R-:W-:Y:S01]  /*150c0*/  @!P0 HFMA2.BF16_V2 R229, -RZ.H0_H0, RZ.H0_H0, -R161.H0_H0 ;  /* 0x200000ffffe58231 */ /* 0x000fe200003409a1 */
[----:B------:R-:W2:Y:S02]  /*150d0*/  S2R R245, SR_TID.X ;  /* 0x0000000000f57919 */ /* 0x000ea40000002100 */
[----:B------:R-:W-:Y:S02]  /*150e0*/  PRMT R165, R167, 0x7632, R165 ;  /* 0x00007632a7a57816 */ /* 0x000fe400000000a5 */
[----:B------:R-:W-:Y:S02]  /*150f0*/  @!P0 PRMT R161, R229, 0x5410, RZ ;  /* 0x00005410e5a18816 */ /* 0x000fe400000000ff */
[----:B----4-:R-:W-:Y:S03]  /*15100*/  LOP3.LUT R201, R202, 0x400, RZ, 0xc0, !PT ;  /* 0x00000400cac97812 */ /* 0x010fe600078ec0ff */
[----:B------:R-:W-:Y:S04]  /*15110*/  STG.E.U16 desc[UR28][R188.64+0x10], R161 ;  /* 0x000010a1bc007986 */ /* 0x000fe8000c10151c */
[----:B------:R-:W-:Y:S01]  /*15120*/  STG.E.U16 desc[UR28][R190.64+0x10], R153 ;  /* 0x00001099be007986 */ /* 0x000fe2000c10151c */
[----:B---3--:R-:W-:Y:S02]  /*15130*/  PRMT R144, R157, 0x5410, R156 ;  /* 0x000054109d907816 */ /* 0x008fe4000000009c */
[----:B------:R-:W-:Y:S01]  /*15140*/  @P3 PRMT R156, R224, 0x5410, RZ ;  /* 0x00005410e09c3816 */ /* 0x000fe200000000ff */
[----:B------:R-:W-:Y:S01]  /*15150*/  STG.E.U16 desc[UR28][R190.64+0x12], R152 ;  /* 0x00001298be007986 */ /* 0x000fe2000c10151c */
[----:B------:R-:W-:Y:S02]  /*15160*/  LOP3.LUT R135, R144, R135, RZ, 0xc0, !PT ;  /* 0x0000008790877212 */ /* 0x000fe400078ec0ff */
[----:B------:R-:W-:Y:S01]  /*15170*/  @P6 PRMT R157, R225, 0x5410, RZ ;  /* 0x00005410e19d6816 */ /* 0x000fe200000000ff */
[----:B------:R-:W-:Y:S04]  /*15180*/  LDSM.16.MT88.4 R144, [R177+0x4800] ;  /* 0x00480000b190783b */ /* 0x000fe80000004200 */
[C---:B------:R-:W-:Y:S04]  /*15190*/  HMMA.16816.F32.BF16 R4, R132.reuse, R140, R4 ;  /* 0x0000008c8404723c */ /* 0x040fe80000041804 */
[----:B------:R-:W-:Y:S01]  /*151a0*/  STG.E.U16 desc[UR28][R188.64+0x20], R149 ;  /* 0x00002095bc007986 */ /* 0x000fe2000c10151c */
[----:B--2---:R-:W-:Y:S03]  /*151b0*/  IMAD.SHL.U32 R245, R245, 0x20, RZ ;  /* 0x00000020f5f57824 */ /* 0x004fe600078e00ff */
[C---:B------:R-:W-:Y:S01]  /*151c0*/  HMMA.16816.F32.BF16 R8, R132.reuse, R142, R8 ;  /* 0x0000008e8408723c */ /* 0x040fe20000041808 */
[----:B------:R-:W2:Y:S07]  /*151d0*/  LDSM.16.MT88.4 R140, [R176+0x800] ;  /* 0x00080000b08c783b */ /* 0x000eae0000004200 */
[C---:B-1----:R-:W-:Y:S01]  /*151e0*/  HMMA.16816.F32.BF16 R12, R132.reuse, R136, R12 ;  /* 0x00000088840c723c */ /* 0x042fe2000004180c */
[----:B------:R-:W-:Y:S04]  /*151f0*/  STG.E.U16 desc[UR28][R188.64+0x22], R148 ;  /* 0x00002294bc007986 */ /* 0x000fe8000c10151c */
[----:B------:R-:W-:Y:S03]  /*15200*/  STG.E.U16 desc[UR28][R190.64+0x20], R154 ;  /* 0x0000209abe007986 */ /* 0x000fe6000c10151c */
[C---:B------:R-:W-:Y:S01]  /*15210*/  HMMA.16816.F32.BF16 R16, R132.reuse, R138, R16 ;  /* 0x0000008a8410723c */ /* 0x040fe20000041810 */
[----:B------:R-:W1:Y:S08]  /*15220*/  LDSM.16.MT88.4 R136, [R177+0x800] ;  /* 0x00080000b188783b */ /* 0x000e700000004200 */
[----:B------:R-:W-:Y:S04]  /*15230*/  STG.E.U16 desc[UR28][R190.64+0x22], R159 ;  /* 0x0000229fbe007986 */ /* 0x000fe8000c10151c */
[----:B------:R-:W-:Y:S04]  /*15240*/  STG.E.U16 desc[UR28][R188.64+0x30], R158 ;  /* 0x0000309ebc007986 */ /* 0x000fe8000c10151c */
[----:B------:R-:W-:Y:S04]  /*15250*/  STG.E.U16 desc[UR28][R188.64+0x32], R0 ;  /* 0x00003200bc007986 */ /* 0x000fe8000c10151c */
[----:B------:R-:W-:Y:S01]  /*15260*/  STG.E.U16 desc[UR28][R190.64+0x30], R157 ;  /* 0x0000309dbe007986 */ /* 0x000fe2000c10151c */
[C---:B--2---:R-:W-:Y:S03]  /*15270*/  HMMA.16816.F32.BF16 R20, R132.reuse, R140, R20 ;  /* 0x0000008c8414723c */ /* 0x044fe60000041814 */
[----:B------:R-:W-:Y:S04]  /*15280*/  STG.E.U16 desc[UR28][R190.64+0x32], R156 ;  /* 0x0000329cbe007986 */ /* 0x000fe8000c10151c */
[----:B------:R-:W-:Y:S01]  /*15290*/  LDSM.16.MT88.4 R156, [R204+0x19800] ;  /* 0x01980000cc9c783b */ /* 0x000fe20000004200 */
[C---:B------:R-:W-:Y:S07]  /*152a0*/  HMMA.16816.F32.BF16 R24, R132.reuse, R142, R24 ;  /* 0x0000008e8418723c */ /* 0x040fee0000041818 */
[----:B------:R-:W2:Y:S01]  /*152b0*/  LDSM.16.MT88.4 R140, [R204+0x1a800] ;  /* 0x01a80000cc8c783b */ /* 0x000ea20000004200 */
        /* <DEDUP_REMOVED lines=19> */
[----:B------:R-:W-:Y:S05]  /*153f0*/  IMAD.WIDE.U32 R136, R199, -0x326172a9, RZ ;  /* 0xcd9e8d57c7887825 */ /* 0x000fea00078e00ff */
[C---:B------:R-:W-:Y:S03]  /*15400*/  HMMA.16816.F32.BF16 R80, R132.reuse, R138, R80 ;  /* 0x0000008a8450723c */ /* 0x040fe60000041850 */
[----:B------:R-:W-:Y:S01]  /*15410*/  LOP3.LUT R169, R206, UR8, R137, 0x96, !PT ;  /* 0x00000008cea97c12 */ /* 0x000fe2000f8e9689 */
[----:B------:R-:W-:Y:S05]  /*15420*/  IMAD.WIDE.U32 R206, R197, -0x326172a9, RZ ;  /* 0xcd9e8d57c5ce7825 */ /* 0x000fea00078e00ff */
[----:B------:R-:W-:Y:S02]  /*15430*/  LOP3.LUT R197, R136, UR7, R207, 0x96, !PT ;  /* 0x0000000788c57c12 */ /* 0x000fe4000f8e96cf */
[----:B------:R-:W1:Y:S01]  /*15440*/  LDSM.16.MT88.4 R136, [R204+0x1e800] ;  /* 0x01e80000cc88783b */ /* 0x000e620000004200 */
[C---:B------:R-:W-:Y:S02]  /*15450*/  PRMT R194, R206.reuse, 0x7771, RZ ;  /* 0x00007771cec27816 */ /* 0x040fe400000000ff */
[----:B------:R-:W-:Y:S02]  /*15460*/  LOP3.LUT R199, R197, 0xffff, RZ, 0xc0, !PT ;  /* 0x0000ffffc5c77812 */ /* 0x000fe400078ec0ff */
[C---:B------:R-:W-:Y:S02]  /*15470*/  PRMT R172, R206.reuse, 0x7772, RZ ;  /* 0x00007772ceac7816 */ /* 0x040fe400000000ff */
[----:B------:R-:W-:Y:S02]  /*15480*/  PRMT R171, R206, 0x7773, RZ ;  /* 0x00007773ceab7816 */ /* 0x000fe400000000ff */
[----:B------:R-:W-:Y:S02]  /*15490*/  SHF.R.U32.HI R199, RZ, 0x8, R199 ;  /* 0x00000008ffc77819 */ /* 0x000fe400000116c7 */
[----:B------:R-:W-:Y:S01]  /*154a0*/  ISETP.GT.U32.AND P5, PT, R194, UR11, PT ;  /* 0x0000000bc2007c0c */ /* 0x000fe2000bfa4070 */
[C---:B--2---:R-:W-:Y:S03]  /*154b0*/  HMMA.16816.F32.BF16 R84, R132.reuse, R140, R84 ;  /* 0x0000008c8454723c */ /* 0x044fe60000041854 */
[----:B------:R-:W-:Y:S04]  /*154c0*/  LOP3.LUT R140, R199, 0xffff, RZ, 0xc0, !PT ;  /* 0x0000ffffc78c7812 */ /* 0x000fe800078ec0ff */
[----:B------:R-:W-:Y:S01]  /*154d0*/  ISETP.LE.U32.AND P0, PT, R140, UR11, PT ;  /* 0x0000000b8c007c0c */ /* 0x000fe2000bf03070 */
[C---:B------:R-:W-:Y:S01]  /*154e0*/  HMMA.16816.F32.BF16 R88, R132.reuse, R142, R88 ;  /* 0x0000008e8458723c */ /* 0x040fe20000041858 */
[----:B------:R-:W2:Y:S07]  /*154f0*/  LDSM.16.MT88.4 R140, [R203+0x1e800] ;  /* 0x01e80000cb8c783b */ /* 0x000eae0000004200 */
[C---:B------:R-:W-:Y:S03]  /*15500*/  HMMA.16816.F32.BF16 R92, R132.reuse, R144, R92 ;  /* 0x00000090845c723c */ /* 0x040fe6000004185c */
[----:B------:R-:W-:Y:S02]  /*15510*/  IMAD.MOV.U32 R145, RZ, RZ, R173 ;  /* 0x000000ffff917224 */ /* 0x000fe400078e00ad */
[----:B------:R-:W-:Y:S01]  /*15520*/  @!P0 HFMA2.BF16_V2 R223, -RZ.H0_H0, RZ.H0_H0, -R165.H0_H0 ;  /* 0x200000ffffdf8231 */ /* 0x000fe200003409a5 */
[----:B------:R3:W4:Y:S01]  /*15530*/  MUFU.EX2 R173, R196 ;  /* 0x000000c400ad7308 */ /* 0x0007220000000800 */
[----:B------:R-:W-:Y:S01]  /*15540*/  IMAD.MOV.U32 R192, RZ, RZ, R145 ;  /* 0x000000ffffc07224 */ /* 0x000fe200078e0091 */
[C---:B------:R-:W-:Y:S01]  /*15550*/  HMMA.16816.F32.BF16 R96, R132.reuse, R146, R96 ;  /* 0x000000928460723c */ /* 0x040fe20000041860 */
[----:B------:R-:W4:Y:S02]  /*15560*/  LDSM.16.MT88.4 R144, [R176+0x6800] ;  /* 0x00680000b090783b */ /* 0x000f240000004200 */
[----:B------:R-:W-:Y:S05]  /*15570*/  IMAD.MOV.U32 R153, RZ, RZ, R192 ;  /* 0x000000ffff997224 */ /* 0x000fea00078e00c0 */
[C---:B-1----:R-:W-:Y:S03]  /*15580*/  HMMA.16816.F32.BF16 R100, R132.reuse, R136, R100 ;  /* 0x000000888464723c */ /* 0x042fe60000041864 */
[----:B---3--:R-:W-:Y:S05]  /*15590*/  MOV R196, R206 ;  /* 0x000000ce00c47202 */ /* 0x008fea0000000f00 */
[C---:B------:R-:W-:Y:S01]  /*155a0*/  HMMA.16816.F32.BF16 R104, R132.reuse, R138, R104 ;  /* 0x0000008a8468723c */ /* 0x040fe20000041868 */
[----:B------:R-:W1:Y:S02]  /*155b0*/  LDSM.16.MT88.4 R136, [R177+0x6800] ;  /* 0x00680000b188783b */ /* 0x000e640000004200 */
[----:B------:R-:W-:Y:S02]  /*155c0*/  MOV R155, R196 ;  /* 0x000000c4009b7202 */ /* 0x000fe40000000f00 */
[----:B------:R3:W1:Y:S03]  /*155d0*/  MUFU.EX2 R196, R193 ;  /* 0x000000c100c47308 */ /* 0x0006660000000800 */
[C---:B--2---:R-:W-:Y:S01]  /*155e0*/  HMMA.16816.F32.BF16 R108, R132.reuse, R140, R108 ;  /* 0x0000008c846c723c */ /* 0x044fe2000004186c */
[----:B------:R2:W5:Y:S02]  /*155f0*/  LDL.LU.64 R206, [R1+0x48] ;  /* 0x0000480001ce7983 */ /* 0x0005640000300a00 */
[----:B------:R-:W-:Y:S01]  /*15600*/  FADD.FTZ R140, R166, R150 ;  /* 0x00000096a68c7221 */ /* 0x000fe20000010000 */
[----:B----4-:R-:W-:Y:S03]  /*15610*/  F2FP.BF16.F32.PACK_AB R166, R170, R173 ;  /* 0x000000adaaa6723e */ /* 0x010fe600000010ff */
[----:B------:R-:W4:Y:S01]  /*15620*/  LDSM.16.MT88.4 R148, [R204+0x19000] ;  /* 0x01900000cc94783b */ /* 0x000f220000004200 */
[C---:B------:R-:W-:Y:S03]  /*15630*/  HMMA.16816.F32.BF16 R112, R132.reuse, R142, R112 ;  /* 0x0000008e8470723c */ /* 0x040fe60000041870 */
[----:B------:R-:W-:Y:S01]  /*15640*/  PRMT R143, R172, 0x5410, R171 ;  /* 0x00005410ac8f7816 */ /* 0x000fe200000000ab */
[----:B------:R-:W-:Y:S01]  /*15650*/  FADD.FTZ R198, R198, R140 ;  /* 0x0000008cc6c67221 */ /* 0x000fe20000010000 */
[----:B---3--:R-:W-:Y:S01]  /*15660*/  FADD.FTZ R193, R163, R164 ;  /* 0x000000a4a3c17221 */ /* 0x008fe20000010000 */
[----:B------:R-:W-:Y:S02]  /*15670*/  F2FP.BF16.F32.PACK_AB R164, R192, R210 ;  /* 0x000000d2c0a4723e */ /* 0x000fe400000010ff */
[C---:B------:R-:W-:Y:S03]  /*15680*/  HMMA.16816.F32.BF16 R116, R132.reuse, R144, R116 ;  /* 0x000000908474723c */ /* 0x040fe60000041874 */
[----:B------:R-:W-:Y:S01]  /*15690*/  FADD.FTZ R193, R210, R193 ;  /* 0x000000c1d2c17221 */ /* 0x000fe20000010000 */
[----:B------:R-:W-:Y:S01]  /*156a0*/  LOP3.LUT R210, R197, 0xff, RZ, 0xc0, !PT ;  /* 0x000000ffc5d27812 */ /* 0x000fe200078ec0ff */
[----:B------:R-:W-:Y:S01]  /*156b0*/  FADD.FTZ R198, R173, R198 ;  /* 0x000000c6adc67221 */ /* 0x000fe20000010000 */
[----:B------:R-:W-:Y:S01]  /*156c0*/  PRMT R142, R197, 0x7632, R142 ;  /* 0x00007632c58e7816 */ /* 0x000fe2000000008e */
[----:B------:R-:W-:Y:S01]  /*156d0*/  FADD.FTZ R193, R153, R193 ;  /* 0x000000c199c17221 */ /* 0x000fe20000010000 */
[C---:B------:R-:W-:Y:S01]  /*156e0*/  HMMA.16816.F32.BF16 R120, R132.reuse, R146, R120 ;  /* 0x000000928478723c */ /* 0x040fe20000041878 */
[----:B------:R-:W3:Y:S02]  /*156f0*/  LDSM.16.MT88.4 R144, [R203+0x19000] ;  /* 0x01900000cb90783b */ /* 0x000ee40000004200 */
[----:B------:R-:W-:Y:S01]  /*15700*/  PRMT R141, R210, 0x5410, R199 ;  /* 0x00005410d28d7816 */ /* 0x000fe200000000c7 */
[----:B------:R-:W-:Y:S01]  /*15710*/  FADD.FTZ R198, R170, R198 ;  /* 0x000000c6aac67221 */ /* 0x000fe20000010000 */
[----:B------:R-:W-:Y:S02]  /*15720*/  PRMT R140, R167, 0x5410, R165 ;  /* 0x00005410a78c7816 */ /* 0x000fe400000000a5 */
[----:B------:R-:W-:Y:S01]  /*15730*/  SHF.R.U32.HI R192, RZ, 0x18, R197 ;  /* 0x00000018ffc07819 */ /* 0x000fe200000116c5 */
[C---:B-1----:R-:W-:Y:S03]  /*15740*/  HMMA.16816.F32.BF16 R124, R132.reuse, R136, R124 ;  /* 0x00000088847c723c */ /* 0x042fe6000004187c */
[--C-:B------:R-:W-:Y:S02]  /*15750*/  HSET2.LE.AND R141, R141, R246.reuse, PT ;  /* 0x000000f68d8d7233 */ /* 0x100fe40003803000 */
[----:B------:R-:W-:Y:S02]  /*15760*/  LOP3.LUT R199, R142, 0xff, RZ, 0xc0, !PT ;  /* 0x000000ff8ec77812 */ /* 0x000fe400078ec0ff */
[----:B------:R-:W-:Y:S01]  /*15770*/  LOP3.LUT R197, R155, 0xff, RZ, 0xc0, !PT ;  /* 0x000000ff9bc57812 */ /* 0x000fe200078ec0ff */
[----:B------:R-:W-:Y:S01]  /*15780*/  HMMA.16816.F32.BF16 R128, R132, R138, R128 ;  /* 0x0000008a8480723c */ /* 0x000fe20000041880 */
[----:B------:R-:W1:Y:S02]  /*15790*/  LDSM.16.MT88.4 R152, [R176+0x1000] ;  /* 0x00100000b098783b */ /* 0x000e640000004200 */
[----:B------:R-:W-:Y:S02]  /*157a0*/  LOP3.LUT R140, R140, R141, RZ, 0xc0, !PT ;  /* 0x0000008d8c8c7212 */ /* 0x000fe400078ec0ff */
[----:B------:R-:W-:Y:S02]  /*157b0*/  PRMT R141, R199, 0x5410, R192 ;  /* 0x00005410c78d7816 */ /* 0x000fe400000000c0 */
[C---:B------:R-:W-:Y:S02]  /*157c0*/  PRMT R163, R164.reuse, 0x7632, R163 ;  /* 0x00007632a4a37816 */ /* 0x040fe400000000a3 */
[----:B------:R-:W-:Y:S01]  /*157d0*/  PRMT R142, R197, 0x5410, R194 ;  /* 0x00005410c58e7816 */ /* 0x000fe200000000c2 */
[----:B------:R-:W2:Y:S01]  /*157e0*/  LDSM.16.MT88.4 R132, [R177+0x1000] ;  /* 0x00100000b184783b */ /* 0x000ea20000004200 */
[----:B------:R-:W-:Y:S01]  /*157f0*/  HSET2.LE.AND R141, R141, R246, PT ;  /* 0x000000f68d8d7233 */ /* 0x000fe20003803000 */
[----:B------:R3:W-:Y:S01]  /*15800*/  MUFU.EX2 R194, R180 ;  /* 0x000000b400c27308 */ /* 0x0007e20000000800 */
[----:B------:R-:W-:Y:S02]  /*15810*/  PRMT R136, R164, 0x5410, R163 ;  /* 0x00005410a4887816 */ /* 0x000fe400000000a3 */
[----:B------:R-:W-:Y:S02]  /*15820*/  PRMT R162, R166, 0x7632, R162 ;  /* 0x00007632a6a27816 */ /* 0x000fe400000000a2 */
[----:B------:R-:W-:Y:S02]  /*15830*/  F2FP.BF16.F32.PACK_AB R161, R196, R195 ;  /* 0x000000c3c4a1723e */ /* 0x000fe400000010ff */
[----:B------:R-:W-:Y:S01]  /*15840*/  LOP3.LUT R141, R136, R141, RZ, 0xc0, !PT ;  /* 0x0000008d888d7212 */ /* 0x000fe200078ec0ff */
[----:B------:R-:W-:Y:S01]  /*15850*/  @P5 HFMA2.BF16_V2 R211, -RZ.H0_H0, RZ.H0_H0, -R162.H0_H0 ;  /* 0x200000ffffd35231 */ /* 0x000fe200003409a2 */
[----:B------:R-:W-:Y:S02]  /*15860*/  LOP3.LUT R143, R143, 0xff00ff, RZ, 0xc0, !PT ;  /* 0x00ff00ff8f8f7812 */ /* 0x000fe400078ec0ff */
[--C-:B------:R-:W-:Y:S02]  /*15870*/  HSET2.LE.AND R142, R142, R246.reuse, PT ;  /* 0x000000f68e8e7233 */ /* 0x100fe40003803000 */
[----:B------:R-:W-:Y:S02]  /*15880*/  PRMT R136, R166, 0x5410, R162 ;  /* 0x00005410a6887816 */ /* 0x000fe400000000a2 */
[C---:B------:R-:W-:Y:S02]  /*15890*/  PRMT R160, R161.reuse, 0x7632, R160 ;  /* 0x00007632a1a07816 */ /* 0x040fe400000000a0 */
[----:B------:R-:W-:Y:S02]  /*158a0*/  HSET2.LE.AND R143, R143, R246, PT ;  /* 0x000000f68f8f7233 */ /* 0x000fe40003803000 */
[----:B------:R-:W-:Y:S02]  /*158b0*/  LOP3.LUT R142, R136, R142, RZ, 0xc0, !PT ;  /* 0x0000008e888e7212 */ /* 0x000fe400078ec0ff */
[----:B------:R-:W-:Y:S02]  /*158c0*/  PRMT R136, R161, 0x5410, R160 ;  /* 0x00005410a1887816 */ /* 0x000fe400000000a0 */
[----:B------:R-:W-:Y:S02]  /*158d0*/  @!P0 PRMT R165, R223, 0x5410, RZ ;  /* 0x00005410dfa58816 */ /* 0x000fe400000000ff */
[----:B------:R-:W-:Y:S02]  /*158e0*/  LOP3.LUT R143, R136, R143, RZ, 0xc0, !PT ;  /* 0x0000008f888f7212 */ /* 0x000fe400078ec0ff */
[----:B------:R-:W2:Y:S01]  /*158f0*/  LDSM.16.MT88.4 R136, [R204+0x1b000] ;  /* 0x01b00000cc88783b */ /* 0x000ea20000004200 */
[----:B------:R-:W-:Y:S02]  /*15900*/  ISETP.GT.U32.AND P0, PT, R171, UR11, PT ;  /* 0x0000000bab007c0c */ /* 0x000fe4000bf04070 */
[----:B------:R-:W-:Y:S02]  /*15910*/  @P5 PRMT R162, R211, 0x5410, RZ ;  /* 0x00005410d3a25816 */ /* 0x000fe400000000ff */
[C---:B----4-:R-:W-:Y:S03]  /*15920*/  HMMA.16816.F32.BF16 R4, R140.reuse, R148, R4 ;  /* 0x000000948c04723c */ /* 0x050fe60000041804 */
[----:B------:R-:W-:Y:S02]  /*15930*/  STG.E.U16 desc[UR28][R188.64+0x42], R165 ;  /* 0x000042a5bc007986 */ /* 0x000fe4000c10151c */
[----:B------:R-:W-:Y:S02]  /*15940*/  ISETP.LE.U32.AND P3, PT, R192, UR11, PT ;  /* 0x0000000bc0007c0c */ /* 0x000fe4000bf63070 */
[----:B------:R-:W-:Y:S01]  /*15950*/  ISETP.LE.U32.AND P6, PT, R199, UR11, PT ;  /* 0x0000000bc7007c0c */ /* 0x000fe2000bfc3070 */
[C---:B------:R-:W-:Y:S01]  /*15960*/  HMMA.16816.F32.BF16 R8, R140.reuse, R150, R8 ;  /* 0x000000968c08723c */ /* 0x040fe20000041808 */
[----:B------:R-:W4:Y:S01]  /*15970*/  LDSM.16.MT88.4 R148, [R203+0x1b000] ;  /* 0x01b00000cb94783b */ /* 0x000f220000004200 */
[----:B------:R1:W-:Y:S01]  /*15980*/  MUFU.EX2 R192, R179 ;  /* 0x000000b300c07308 */ /* 0x0003e20000000800 */
[----:B------:R-:W-:Y:S01]  /*15990*/  ISETP.LE.U32.AND P4, PT, R210, UR11, PT ;  /* 0x0000000bd2007c0c */ /* 0x000fe2000bf83070 */
[----:B------:R-:W-:Y:S01]  /*159a0*/  @P0 HFMA2.BF16_V2 R221, -RZ.H0_H0, RZ.H0_H0, -R160.H0_H0 ;  /* 0x200000ffffdd0231 */ /* 0x000fe200003409a0 */
[----:B---3--:R-:W-:Y:S03]  /*159b0*/  F2FP.BF16.F32.PACK_AB R180, R187, R185 ;  /* 0x000000b9bbb4723e */ /* 0x008fe600000010ff */
[C---:B------:R-:W-:Y:S03]  /*159c0*/  HMMA.16816.F32.BF16 R12, R140.reuse, R144, R12 ;  /* 0x000000908c0c723c */ /* 0x040fe6000004180c */
[----:B------:R-:W-:Y:S01]  /*159d0*/  @P0 PRMT R160, R221, 0x5410, RZ ;  /* 0x00005410dda00816 */ /* 0x000fe200000000ff */
[----:B------:R-:W-:Y:S02]  /*159e0*/  @!P3 HFMA2.BF16_V2 R215, -RZ.H0_H0, RZ.H0_H0, -R163.H0_H0 ;  /* 0x200000ffffd7b231 */ /* 0x000fe400003409a3 */
[----:B------:R-:W-:Y:S02]  /*159f0*/  @!P6 HFMA2.BF16_V2 R216, -RZ.H0_H0, RZ.H0_H0, -R164.H0_H0 ;  /* 0x200000ffffd8e231 */ /* 0x000fe400003409a4 */
[C---:B------:R-:W-:Y:S01]  /*15a00*/  HMMA.16816.F32.BF16 R16, R140.reuse, R146, R16 ;  /* 0x000000928c10723c */ /* 0x040fe20000041810 */
[----:B------:R-:W3:Y:S02]  /*15a10*/  LDSM.16.MT88.4 R144, [R176+0x3000] ;  /* 0x00300000b090783b */ /* 0x000ee40000004200 */
[----:B------:R-:W-:Y:S01]  /*15a20*/  @!P3 PRMT R163, R215, 0x5410, RZ ;  /* 0x00005410d7a3b816 */ /* 0x000fe200000000ff */
[----:B------:R-:W-:Y:S01]  /*15a30*/  @!P4 HFMA2.BF16_V2 R217, -RZ.H0_H0, RZ.H0_H0, -R167.H0_H0 ;  /* 0x200000ffffd9c231 */ /* 0x000fe200003409a7 */
[----:B------:R-:W-:Y:S02]  /*15a40*/  @!P6 PRMT R164, R216, 0x5410, RZ ;  /* 0x00005410d8a4e816 */ /* 0x000fe400000000ff */
[----:B------:R-:W-:Y:S01]  /*15a50*/  ISETP.LE.U32.AND P6, PT, R197, UR11, PT ;  /* 0x0000000bc5007c0c */ /* 0x000fe2000bfc3070 */
[C---:B-1----:R-:W-:Y:S03]  /*15a60*/  HMMA.16816.F32.BF16 R20, R140.reuse, R152, R20 ;  /* 0x000000988c14723c */ /* 0x042fe60000041814 */
[----:B------:R-:W-:Y:S02]  /*15a70*/  @!P4 PRMT R167, R217, 0x5410, RZ ;  /* 0x00005410d9a7c816 */ /* 0x000fe400000000ff */
[----:B------:R-:W-:Y:S02]  /*15a80*/  ISETP.GT.U32.AND P4, PT, R172, UR11, PT ;  /* 0x0000000bac007c0c */ /* 0x000fe4000bf84070 */
[----:B------:R-:W-:Y:S01]  /*15a90*/  PRMT R179, R180, 0x7632, R179 ;  /* 0x00007632b4b37816 */ /* 0x000fe200000000b3 */
[C---:B------:R-:W-:Y:S01]  /*15aa0*/  HMMA.16816.F32.BF16 R24, R140.reuse, R154, R24 ;  /* 0x0000009a8c18723c */ /* 0x040fe20000041818 */
[----:B------:R-:W1:Y:S03]  /*15ab0*/  LDSM.16.MT88.4 R152, [R177+0x3000] ;  /* 0x00300000b198783b */ /* 0x000e660000004200 */
[----:B------:R-:W-:Y:S04]  /*15ac0*/  @!P6 HFMA2.BF16_V2 R214, -RZ.H0_H0, RZ.H0_H0, -R166.H0_H0 ;  /* 0x200000ffffd6e231 */ /* 0x000fe800003409a6 */
[C---:B--2---:R-:W-:Y:S01]  /*15ad0*/  HMMA.16816.F32.BF16 R28, R140.reuse, R132, R28 ;  /* 0x000000848c1c723c */ /* 0x044fe2000004181c */
[----:B------:R-:W-:Y:S02]  /*15ae0*/  STG.E.U16 desc[UR28][R188.64+0x40], R167 ;  /* 0x000040a7bc007986 */ /* 0x000fe4000c10151c */
[----:B------:R-:W-:Y:S01]  /*15af0*/  @!P6 PRMT R166, R214, 0x5410, RZ ;  /* 0x00005410d6a6e816 */ /* 0x000fe200000000ff */
[----:B------:R-:W-:Y:S01]  /*15b00*/  @P4 HFMA2.BF16_V2 R222, -RZ.H0_H0, RZ.H0_H0, -R161.H0_H0 ;  /* 0x200000ffffde4231 */ /* 0x000fe200003409a1 */
[----:B------:R-:W-:Y:S03]  /*15b10*/  STG.E.U16 desc[UR28][R190.64+0x40], R164 ;  /* 0x000040a4be007986 */ /* 0x000fe6000c10151c */
[C---:B------:R-:W-:Y:S01]  /*15b20*/  HMMA.16816.F32.BF16 R32, R140.reuse, R134, R32 ;  /* 0x000000868c20723c */ /* 0x040fe20000041820 */
[----:B------:R-:W2:Y:S02]  /*15b30*/  LDSM.16.MT88.4 R132, [R204+0x1d000] ;  /* 0x01d00000cc84783b */ /* 0x000ea40000004200 */
[----:B------:R-:W-:Y:S05]  /*15b40*/  @P4 PRMT R161, R222, 0x5410, RZ ;  /* 0x00005410dea14816 */ /* 0x000fea00000000ff */
[C---:B------:R-:W-:Y:S01]  /*15b50*/  HMMA.16816.F32.BF16 R36, R140.reuse, R136, R36 ;  /* 0x000000888c24723c */ /* 0x040fe20000041824 */
[----:B------:R-:W-:Y:S04]  /*15b60*/  STG.E.U16 desc[UR28][R190.64+0x42], R163 ;  /* 0x000042a3be007986 */ /* 0x000fe8000c10151c */
[----:B------:R2:W-:Y:S03]  /*15b70*/  STG.E.U16 desc[UR28][R188.64+0x50], R166 ;  /* 0x000050a6bc007986 */ /* 0x0005e6000c10151c */
[C---:B------:R-:W-:Y:S01]  /*15b80*/  HMMA.16816.F32.BF16 R40, R140.reuse, R138, R40 ;  /* 0x0000008a8c28723c */ /* 0x040fe20000041828 */
[----:B------:R-:W2:Y:S07]  /*15b90*/  LDSM.16.MT88.4 R136, [R203+0x1d000] ;  /* 0x01d00000cb88783b */ /* 0x000eae0000004200 */
[C---:B----4-:R-:W-:Y:S01]  /*15ba0*/  HMMA.16816.F32.BF16 R44, R140.reuse, R148, R44 ;  /* 0x000000948c2c723c */ /* 0x050fe2000004182c */
[----:B------:R-:W-:Y:S01]  /*15bb0*/  STG.E.U16 desc[UR28][R188.64+0x52], R162 ;  /* 0x000052a2bc007986 */ /* 0x000fe2000c10151c */
[----:B------:R-:W4:Y:S03]  /*15bc0*/  MUFU.EX2 R148, R186 ;  /* 0x000000ba00947308 */ /* 0x000f260000000800 */
[----:B------:R-:W-:Y:S03]  /*15bd0*/  STG.E.U16 desc[UR28][R190.64+0x50], R161 ;  /* 0x000050a1be007986 */ /* 0x000fe6000c10151c */
[C---:B------:R-:W-:Y:S01]  /*15be0*/  HMMA.16816.F32.BF16 R48, R140.reuse, R150, R48 ;  /* 0x000000968c30723c */ /* 0x040fe20000041830 */
[----:B------:R-:W-:Y:S03]  /*15bf0*/  STG.E.U16 desc[UR28][R190.64+0x52], R160 ;  /* 0x000052a0be007986 */ /* 0x000fe6000c10151c */
[----:B------:R-:W1:Y:S01]  /*15c00*/  MUFU.EX2 R186, R182 ;  /* 0x000000b600ba7308 */ /* 0x000e620000000800 */
[----:B------:R-:W-:Y:S02]  /*15c10*/  IMAD.WIDE.U32 R150, R169, -0x2daee0ad, RZ ;  /* 0xd2511f53a9967825 */ /* 0x000fe400078e00ff */
[----:B------:R-:W-:Y:S01]  /*15c20*/  LDSM.16.MT88.4 R168, [R176+0x1800] ;  /* 0x00180000b0a8783b */ /* 0x000fe20000004200 */
[C---:B---3--:R-:W-:Y:S03]  /*15c30*/  HMMA.16816.F32.BF16 R52, R140.reuse, R144, R52 ;  /* 0x000000908c34723c */ /* 0x048fe60000041834 */
[----:B------:R-:W-:Y:S01]  /*15c40*/  PRMT R199, R150, 0x7772, RZ ;  /* 0x0000777296c77816 */ /* 0x000fe200000000ff */
[----:B----4-:R-:W-:Y:S01]  /*15c50*/  FADD.FTZ R198, R148, R198 ;  /* 0x000000c694c67221 */ /* 0x010fe20000010000 */
[C---:B------:R-:W-:Y:S02]  /*15c60*/  PRMT R197, R150.reuse, 0x7773, RZ ;  /* 0x0000777396c57816 */ /* 0x040fe400000000ff */
[----:B------:R-:W-:Y:S01]  /*15c70*/  PRMT R210, R150, 0x7771, RZ ;  /* 0x0000777196d27816 */ /* 0x000fe200000000ff */
[C---:B------:R-:W-:Y:S01]  /*15c80*/  HMMA.16816.F32.BF16 R56, R140.reuse, R146, R56 ;  /* 0x000000928c38723c */ /* 0x040fe20000041838 */
[----:B------:R-:W3:Y:S02]  /*15c90*/  LDSM.16.MT88.4 R144, [R176+0x5000] ;  /* 0x00500000b090783b */ /* 0x000ee40000004200 */
[----:B------:R-:W-:Y:S01]  /*15ca0*/  ISETP.GT.U32.AND P4, PT, R210, UR11, PT ;  /* 0x0000000bd2007c0c */ /* 0x000fe2000bf84070 */
[----:B-1----:R-:W-:Y:S04]  /*15cb0*/  FADD.FTZ R198, R186, R198 ;  /* 0x000000c6bac67221 */ /* 0x002fe80000010000 */
[C---:B------:R-:W-:Y:S03]  /*15cc0*/  HMMA.16816.F32.BF16 R60, R140.reuse, R152, R60 ;  /* 0x000000988c3c723c */ /* 0x040fe6000004183c */
[----:B------:R-:W-:Y:S01]  /*15cd0*/  MOV R153, R150 ;  /* 0x0000009600997202 */ /* 0x000fe20000000f00 */
[----:B------:R-:W-:Y:S01]  /*15ce0*/  FADD.FTZ R198, R192, R198 ;  /* 0x000000c6c0c67221 */ /* 0x000fe20000010000 */
[----:B------:R-:W-:Y:S01]  /*15cf0*/  LOP3.LUT R152, R178, UR6, R151, 0x96, !PT ;  /* 0x00000006b2987c12 */ /* 0x000fe2000f8e9697 */
[----:B------:R-:W-:Y:S01]  /*15d00*/  FADD.FTZ R151, R195, R193 ;  /* 0x000000c1c3977221 */ /* 0x000fe20000010000 */
[----:B------:R-:W-:Y:S01]  /*15d10*/  F2FP.BF16.F32.PACK_AB R178, R186, R148 ;  /* 0x00000094bab2723e */ /* 0x000fe200000010ff */
[C---:B------:R-:W-:Y:S01]  /*15d20*/  HMMA.16816.F32.BF16 R64, R140.reuse, R154, R64 ;  /* 0x0000009a8c40723c */ /* 0x040fe20000041840 */
[----:B------:R-:W1:Y:S02]  /*15d30*/  MUFU.EX2 R193, R174 ;  /* 0x000000ae00c17308 */ /* 0x000e640000000800 */
[----:B------:R-:W-:Y:S01]  /*15d40*/  FADD.FTZ R196, R196, R151 ;  /* 0x00000097c4c47221 */ /* 0x000fe20000010000 */
[----:B------:R-:W-:Y:S02]  /*15d50*/  LOP3.LUT R173, R153, 0xff, RZ, 0xc0, !PT ;  /* 0x000000ff99ad7812 */ /* 0x000fe400078ec0ff */
[C---:B------:R-:W-:Y:S01]  /*15d60*/  LOP3.LUT R149, R152.reuse, 0xffff, RZ, 0xc0, !PT ;  /* 0x0000ffff98957812 */ /* 0x040fe200078ec0ff */
[----:B------:R-:W-:Y:S01]  /*15d70*/  FADD.FTZ R196, R185, R196 ;  /* 0x000000c4b9c47221 */ /* 0x000fe20000010000 */
[C---:B--2---:R-:W-:Y:S03]  /*15d80*/  HMMA.16816.F32.BF16 R68, R140.reuse, R132, R68 ;  /* 0x000000848c44723c */ /* 0x044fe60000041844 */
[----:B------:R-:W2:Y:S01]  /*15d90*/  MUFU.EX2 R195, R175 ;  /* 0x000000af00c37308 */ /* 0x000ea20000000800 */
[----:B------:R-:W-:Y:S01]  /*15da0*/  SHF.R.U32.HI R149, RZ, 0x8, R149 ;  /* 0x00000008ff957819 */ /* 0x000fe20000011695 */
[----:B------:R-:W-:Y:S01]  /*15db0*/  FADD.FTZ R196, R187, R196 ;  /* 0x000000c4bbc47221 */ /* 0x000fe20000010000 */
[----:B------:R-:W-:Y:S02]  /*15dc0*/  PRMT R166, R173, 0x5410, R210 ;  /* 0x00005410ada67816 */ /* 0x000fe400000000d2 */
[----:B------:R-:W-:Y:S01]  /*15dd0*/  LOP3.LUT R155, R152, 0xff, RZ, 0xc0, !PT ;  /* 0x000000ff989b7812 */ /* 0x000fe200078ec0ff */
[C---:B------:R-:W-:Y:S01]  /*15de0*/  HMMA.16816.F32.BF16 R72, R140.reuse, R134, R72 ;  /* 0x000000868c48723c */ /* 0x040fe20000041848 */
[----:B------:R-:W4:Y:S02]  /*15df0*/  LDSM.16.MT88.4 R132, [R177+0x5000] ;  /* 0x00500000b184783b */ /* 0x000f240000004200 */
[----:B-1----:R-:W-:Y:S01]  /*15e00*/  F2FP.BF16.F32.PACK_AB R184, R193, R192 ;  /* 0x000000c0c1b8723e */ /* 0x002fe200000010ff */
[----:B------:R-:W-:Y:S01]  /*15e10*/  FADD.FTZ R196, R194, R196 ;  /* 0x000000c4c2c47221 */ /* 0x000fe20000010000 */
[----:B------:R-:W-:Y:S02]  /*15e20*/  SHF.R.U32.HI R154, RZ, 0x18, R152 ;  /* 0x00000018ff9a7819 */ /* 0x000fe40000011698 */
[----:B------:R-:W-:Y:S01]  /*15e30*/  PRMT R0, R178, 0x7632, R0 ;  /* 0x00007632b2007816 */ /* 0x000fe20000000000 */
[C---:B------:R-:W-:Y:S03]  /*15e40*/  HMMA.16816.F32.BF16 R76, R140.reuse, R136, R76 ;  /* 0x000000888c4c723c */ /* 0x040fe6000004184c */
[----:B------:R-:W-:Y:S02]  /*15e50*/  PRMT R183, R184, 0x7632, R183 ;  /* 0x00007632b8b77816 */ /* 0x000fe400000000b7 */
[----:B--2---:R-:W-:Y:S02]  /*15e60*/  F2FP.BF16.F32.PACK_AB R182, R195, R194 ;  /* 0x000000c2c3b6723e */ /* 0x004fe400000010ff */
[----:B------:R-:W-:Y:S01]  /*15e70*/  PRMT R164, R178, 0x5410, R0 ;  /* 0x00005410b2a47816 */ /* 0x000fe20000000000 */
[C---:B------:R-:W-:Y:S01]  /*15e80*/  HMMA.16816.F32.BF16 R80, R140.reuse, R138, R80 ;  /* 0x0000008a8c50723c */ /* 0x040fe20000041850 */
[----:B------:R-:W1:Y:S02]  /*15e90*/  LDSM.16.MT88.4 R136, [R204+0x1f000] ;  /* 0x01f00000cc88783b */ /* 0x000e640000004200 */
[----:B------:R-:W-:Y:S01]  /*15ea0*/  PRMT R181, R182, 0x7632, R181 ;  /* 0x00007632b6b57816 */ /* 0x000fe200000000b5 */
[----:B------:R-:W-:Y:S01]  /*15eb0*/  @P4 HFMA2.BF16_V2 R240, -RZ.H0_H0, RZ.H0_H0, -R183.H0_H0 ;  /* 0x200000fffff04231 */ /* 0x000fe200003409b7 */
[----:B------:R-:W-:Y:S03]  /*15ec0*/  HSET2.LE.AND R166, R166, R246, PT ;  /* 0x000000f6a6a67233 */ /* 0x000fe60003803000 */
[C---:B---3--:R-:W-:Y:S08]  /*15ed0*/  HMMA.16816.F32.BF16 R84, R140.reuse, R144, R84 ;  /* 0x000000908c54723c */ /* 0x048ff00000041854 */
[C---:B------:R-:W-:Y:S01]  /*15ee0*/  HMMA.16816.F32.BF16 R88, R140.reuse, R146, R88 ;  /* 0x000000928c58723c */ /* 0x040fe20000041858 */
[----:B------:R-:W2:Y:S07]  /*15ef0*/  LDSM.16.MT88.4 R144, [R203+0x1f000] ;  /* 0x01f00000cb90783b */ /* 0x000eae0000004200 */
[C---:B----4-:R-:W-:Y:S03]  /*15f00*/  HMMA.16816.F32.BF16 R92, R140.reuse, R132, R92 ;  /* 0x000000848c5c723c */ /* 0x050fe6000004185c */
[----:B------:R-:W-:Y:S04]  /*15f10*/  LOP3.LUT R132, R149, 0xffff, RZ, 0xc0, !PT ;  /* 0x0000ffff95847812 */ /* 0x000fe800078ec0ff */
[----:B------:R-:W-:Y:S01]  /*15f20*/  ISETP.LE.U32.AND P3, PT, R132, UR11, PT ;  /* 0x0000000b84007c0c */ /* 0x000fe2000bf63070 */
[C---:B------:R-:W-:Y:S01]  /*15f30*/  HMMA.16816.F32.BF16 R96, R140.reuse, R134, R96 ;  /* 0x000000868c60723c */ /* 0x040fe20000041860 */
[----:B------:R-:W3:Y:S07]  /*15f40*/  LDSM.16.MT88.4 R132, [R176+0x7000] ;  /* 0x00700000b084783b */ /* 0x000eee0000004200 */
[C---:B-1----:R-:W-:Y:S04]  /*15f50*/  HMMA.16816.F32.BF16 R100, R140.reuse, R136, R100 ;  /* 0x000000888c64723c */ /* 0x042fe80000041864 */
[----:B------:R-:W-:Y:S04]  /*15f60*/  @!P3 HFMA2.BF16_V2 R233, -RZ.H0_H0, RZ.H0_H0, -R0.H0_H0 ;  /* 0x200000ffffe9b231 */ /* 0x000fe80000340900 */
[C---:B------:R-:W-:Y:S01]  /*15f70*/  HMMA.16816.F32.BF16 R104, R140.reuse, R138, R104 ;  /* 0x0000008a8c68723c */ /* 0x040fe20000041868 */
[----:B------:R-:W1:Y:S02]  /*15f80*/  LDSM.16.MT88.4 R136, [R177+0x7000] ;  /* 0x00700000b188783b */ /* 0x000e640000004200 */
[----:B------:R-:W-:Y:S02]  /*15f90*/  @!P3 PRMT R0, R233, 0x5410, RZ ;  /* 0x00005410e900b816 */ /* 0x000fe400000000ff */
[C---:B------:R-:W-:Y:S03]  /*15fa0*/  ISETP.GT.U32.AND P3, PT, R199.reuse, UR11, PT ;  /* 0x0000000bc7007c0c */ /* 0x040fe6000bf64070 */
[C---:B--2---:R-:W-:Y:S01]  /*15fb0*/  HMMA.16816.F32.BF16 R108, R140.reuse, R144, R108 ;  /* 0x000000908c6c723c */ /* 0x044fe2000004186c */
[----:B------:R-:W-:Y:S02]  /*15fc0*/  STG.E.U16 desc[UR28][R188.64+0x62], R0 ;  /* 0x00006200bc007986 */ /* 0x000fe4000c10151c */
[----:B------:R-:W-:Y:S04]  /*15fd0*/  PRMT R144, R199, 0x5410, R197 ;  /* 0x00005410c7907816 */ /* 0x000fe800000000c5 */
[----:B------:R-:W-:Y:S01]  /*15fe0*/  LOP3.LUT R144, R144, 0xff00ff, RZ, 0xc0, !PT ;  /* 0x00ff00ff90907812 */ /* 0x000fe200078ec0ff */
[C---:B------:R-:W-:Y:S03]  /*15ff0*/  HMMA.16816.F32.BF16 R112, R140.reuse, R146, R112 ;  /* 0x000000928c70723c */ /* 0x040fe60000041870 */
[----:B------:R-:W-:Y:S01]  /*16000*/  @P3 HFMA2.BF16_V2 R239, -RZ.H0_H0, RZ.H0_H0, -R182.H0_H0 ;  /* 0x200000ffffef3231 */ /* 0x000fe200003409b6 */
[--C-:B------:R-:W-:Y:S04]  /*16010*/  HSET2.LE.AND R167, R144, R246.reuse, PT ;  /* 0x000000f690a77233 */ /* 0x100fe80003803000 */
[C---:B---3--:R-:W-:Y:S03]  /*16020*/  HMMA.16816.F32.BF16 R116, R140.reuse, R132, R116 ;  /* 0x000000848c74723c */ /* 0x048fe60000041874 */
[----:B------:R-:W-:Y:S02]  /*16030*/  PRMT R132, R155, 0x5410, R149 ;  /* 0x000054109b847816 */ /* 0x000fe40000000095 */
[----:B------:R-:W2:Y:S01]  /*16040*/  LDSM.16.MT88.4 R148, [R203+0x19800] ;  /* 0x01980000cb94783b */ /* 0x000ea20000004200 */
[----:B------:R-:W-:Y:S02]  /*16050*/  PRMT R133, R152, 0x7632, R133 ;  /* 0x0000763298857816 */ /* 0x000fe40000000085 */
[C---:B------:R-:W-:Y:S03]  /*16060*/  HMMA.16816.F32.BF16 R120, R140.reuse, R134, R120 ;  /* 0x000000868c78723c */ /* 0x040fe60000041878 */
[----:B------:R-:W-:Y:S02]  /*16070*/  LOP3.LUT R172, R133, 0xff, RZ, 0xc0, !PT ;  /* 0x000000ff85ac7812 */ /* 0x000fe400078ec0ff */
[--C-:B------:R-:W-:Y:S02]  /*16080*/  HSET2.LE.AND R132, R132, R246.reuse, PT ;  /* 0x000000f684847233 */ /* 0x100fe40003803000 */
[----:B------:R-:W-:Y:S01]  /*16090*/  PRMT R165, R172, 0x5410, R154 ;  /* 0x00005410aca57816 */ /* 0x000fe2000000009a */
[C---:B-1----:R-:W-:Y:S03]  /*160a0*/  HMMA.16816.F32.BF16 R124, R140.reuse, R136, R124 ;  /* 0x000000888c7c723c */ /* 0x042fe6000004187c */
[----:B------:R-:W-:Y:S02]  /*160b0*/  PRMT R136, R184, 0x5410, R183 ;  /* 0x00005410b8887816 */ /* 0x000fe400000000b7 */
[----:B------:R-:W-:Y:S02]  /*160c0*/  LOP3.LUT R164, R164, R132, RZ, 0xc0, !PT ;  /* 0x00000084a4a47212 */ /* 0x000fe400078ec0ff */
[----:B------:R-:W-:Y:S01]  /*160d0*/  HSET2.LE.AND R165, R165, R246, PT ;  /* 0x000000f6a5a57233 */ /* 0x000fe20003803000 */
[----:B------:R-:W-:Y:S03]  /*160e0*/  HMMA.16816.F32.BF16 R128, R140, R138, R128 ;  /* 0x0000008a8c80723c */ /* 0x000fe60000041880 */
[----:B------:R-:W-:Y:S01]  /*160f0*/  LOP3.LUT R166, R136, R166, RZ, 0xc0, !PT ;  /* 0x000000a688a67212 */ /* 0x000fe200078ec0ff */
[----:B------:R-:W-:Y:S01]  /*16100*/  IMAD.MOV.U32 R143, RZ, RZ, R173 ;  /* 0x000000ffff8f7224 */ /* 0x000fe200078e00ad */
[----:B------:R-:W-:Y:S02]  /*16110*/  PRMT R132, R180, 0x5410, R179 ;  /* 0x00005410b4847816 */ /* 0x000fe400000000b3 */
[----:B------:R-:W-:Y:S02]  /*16120*/  PRMT R136, R182, 0x5410, R181 ;  /* 0x00005410b6887816 */ /* 0x000fe400000000b5 */
[----:B------:R-:W-:Y:S02]  /*16130*/  LOP3.LUT R165, R132, R165, RZ, 0xc0, !PT ;  /* 0x000000a584a57212 */ /* 0x000fe400078ec0ff */
[----:B------:R-:W-:Y:S01]  /*16140*/  LOP3.LUT R167, R136, R167, RZ, 0xc0, !PT ;  /* 0x000000a788a77212 */ /* 0x000fe200078ec0ff */
[----:B------:R-:W1:Y:S01]  /*16150*/  LDSM.16.MT88.4 R132, [R177+0x1800] ;  /* 0x00180000b184783b */ /* 0x000e620000004200 */
[----:B------:R-:W-:Y:S02]  /*16160*/  MOV R137, R172 ;  /* 0x000000ac00897202 */ /* 0x000fe40000000f00 */
[----:B------:R-:W-:Y:S02]  /*16170*/  @P4 PRMT R183, R240, 0x5410, RZ ;  /* 0x00005410f0b74816 */ /* 0x000fe400000000ff */
[----:B------:R-:W-:Y:S01]  /*16180*/  @P3 PRMT R182, R239, 0x5410, RZ ;  /* 0x00005410efb63816 */ /* 0x000fe200000000ff */
[C---:B------:R-:W-:Y:S02]  /*16190*/  HMMA.16816.F32.BF16 R160, R164.reuse, R156, R4 ;  /* 0x0000009ca4a0723c */ /* 0x040fe40000041804 */
[----:B------:R-:W3:Y:S03]  /*161a0*/  LDSM.16.MT88.4 R172, [R204+0x1b800] ;  /* 0x01b80000ccac783b */ /* 0x000ee60000004200 */
[----:B------:R-:W-:Y:S02]  /*161b0*/  MOV R138, R154 ;  /* 0x0000009a008a7202 */ /* 0x000fe40000000f00 */
[----:B------:R-:W-:Y:S01]  /*161c0*/  MOV R139, R155 ;  /* 0x0000009b008b7202 */ /* 0x000fe20000000f00 */
[C---:B------:R-:W-:Y:S02]  /*161d0*/  HMMA.16816.F32.BF16 R156, R164.reuse, R158, R8 ;  /* 0x0000009ea49c723c */ /* 0x040fe40000041808 */
[----:B------:R-:W4:Y:S06]  /*161e0*/  LDSM.16.MT88.4 R4, [R203+0x1b800] ;  /* 0x01b80000cb04783b */ /* 0x000f2c0000004200 */
[C---:B--2---:R-:W-:Y:S02]  /*161f0*/  HMMA.16816.F32.BF16 R152, R164.reuse, R148, R12 ;  /* 0x00000094a498723c */ /* 0x044fe4000004180c */
[----:B------:R-:W2:Y:S06]  /*16200*/  LDSM.16.MT88.4 R8, [R176+0x3800] ;  /* 0x00380000b008783b */ /* 0x000eac0000004200 */
[C---:B------:R-:W-:Y:S02]  /*16210*/  HMMA.16816.F32.BF16 R148, R164.reuse, R150, R16 ;  /* 0x00000096a494723c */ /* 0x040fe40000041810 */
[----:B------:R-:W2:Y:S06]  /*16220*/  LDSM.16.MT88.4 R12, [R177+0x3800] ;  /* 0x00380000b10c783b */ /* 0x000eac0000004200 */
[C---:B------:R-:W-:Y:S02]  /*16230*/  HMMA.16816.F32.BF16 R144, R164.reuse, R168, R20 ;  /* 0x000000a8a490723c */ /* 0x040fe40000041814 */
[----:B------:R-:W2:Y:S01]  /*16240*/  LDSM.16.MT88.4 R16, [R204+0x1d800] ;  /* 0x01d80000cc10783b */ /* 0x000ea20000004200 */
[----:B------:R-:W-:Y:S01]  /*16250*/  IMAD.MOV.U32 R169, RZ, RZ, R143 ;  /* 0x000000ffffa97224 */ /* 0x000fe200078e008f */
[----:B------:R-:W-:Y:S04]  /*16260*/  MOV R168, R138 ;  /* 0x0000008a00a87202 */ /* 0x000fe80000000f00 */
[C---:B------:R-:W-:Y:S02]  /*16270*/  HMMA.16816.F32.BF16 R140, R164.reuse, R170, R24 ;  /* 0x000000aaa48c723c */ /* 0x040fe40000041818 */
[----:B------:R-:W2:Y:S01]  /*16280*/  LDSM.16.MT88.4 R20, [R203+0x1d800] ;  /* 0x01d80000cb14783b */ /* 0x000ea20000004200 */
[----:B------:R-:W-:Y:S01]  /*16290*/  MOV R170, R139 ;  /* 0x0000008b00aa7202 */ /* 0x000fe20000000f00 */
[----:B------:R-:W-:Y:S01]  /*162a0*/  IMAD.MOV.U32 R171, RZ, RZ, R137 ;  /* 0x000000ffffab7224 */ /* 0x000fe200078e0089 */
[----:B------:R-:W-:Y:S02]  /*162b0*/  ISETP.LE.U32.AND P6, PT, R168, UR11, PT ;  /* 0x0000000ba8007c0c */ /* 0x000fe4000bfc3070 */
[----:B------:R-:W-:Y:S01]  /*162c0*/  ISETP.LE.U32.AND P5, PT, R170, UR11, PT ;  /* 0x0000000baa007c0c */ /* 0x000fe2000bfa3070 */
[C---:B-1----:R-:W-:Y:S02]  /*162d0*/  HMMA.16816.F32.BF16 R136, R164.reuse, R132, R28 ;  /* 0x00000084a488723c */ /* 0x042fe4000004181c */
[----:B------:R-:W1:Y:S01]  /*162e0*/  LDSM.16.MT88.4 R24, [R176+0x5800] ;  /* 0x00580000b018783b */ /* 0x000e620000004200 */
[----:B------:R-:W-:Y:S05]  /*162f0*/  ISETP.LE.U32.AND P0, PT, R171, UR11, PT ;  /* 0x0000000bab007c0c */ /* 0x000fea000bf03070 */
[C---:B------:R-:W-:Y:S02]  /*16300*/  HMMA.16816.F32.BF16 R132, R164.reuse, R134, R32 ;  /* 0x00000086a484723c */ /* 0x040fe40000041820 */
[----:B------:R-:W1:Y:S01]  /*16310*/  LDSM.16.MT88.4 R28, [R177+0x5800] ;  /* 0x00580000b11c783b */ /* 0x000e620000004200 */
[----:B------:R-:W-:Y:S02]  /*16320*/  @!P6 HFMA2.BF16_V2 R242, -RZ.H0_H0, RZ.H0_H0, -R179.H0_H0 ;  /* 0x200000fffff2e231 */ /* 0x000fe400003409b3 */
[----:B------:R-:W-:Y:S03]  /*16330*/  @!P5 HFMA2.BF16_V2 R234, -RZ.H0_H0, RZ.H0_H0, -R178.H0_H0 ;  /* 0x200000ffffead231 */ /* 0x000fe600003409b2 */
[C---:B---3--:R-:W-:Y:S02]  /*16340*/  HMMA.16816.F32.BF16 R36, R164.reuse, R172, R36 ;  /* 0x000000aca424723c */ /* 0x048fe40000041824 */
[----:B------:R-:W3:Y:S01]  /*16350*/  LDSM.16.MT88.4 R32, [R204+0x1f800] ;  /* 0x01f80000cc20783b */ /* 0x000ee20000004200 */
[----:B------:R-:W-:Y:S01]  /*16360*/  @!P5 PRMT R178, R234, 0x5410, RZ ;  /* 0x00005410eab2d816 */ /* 0x000fe200000000ff */
[----:B------:R-:W-:Y:S01]  /*16370*/  @!P0 HFMA2.BF16_V2 R235, -RZ.H0_H0, RZ.H0_H0, -R180.H0_H0 ;  /* 0x200000ffffeb8231 */ /* 0x000fe200003409b4 */
[----:B------:R-:W-:Y:S02]  /*16380*/  @!P6 PRMT R179, R242, 0x5410, RZ ;  /* 0x00005410f2b3e816 */ /* 0x000fe400000000ff */
[----:B------:R-:W-:Y:S01]  /*16390*/  ISETP.LE.U32.AND P5, PT, R169, UR11, PT ;  /* 0x0000000ba9007c0c */ /* 0x000fe2000bfa3070 */
[C---:B------:R-:W-:Y:S02]  /*163a0*/  HMMA.16816.F32.BF16 R40, R164.reuse, R174, R40 ;  /* 0x000000aea428723c */ /* 0x040fe40000041828 */
[----:B------:R-:W-:Y:S01]  /*163b0*/  STG.E.U16 desc[UR28][R188.64+0x60], R178 ;  /* 0x000060b2bc007986 */ /* 0x000fe2000c10151c */
[----:B------:R-:W-:Y:S02]  /*163c0*/  @!P0 PRMT R180, R235, 0x5410, RZ ;  /* 0x00005410ebb48816 */ /* 0x000fe400000000ff */
[----:B------:R-:W-:Y:S01]  /*163d0*/  ISETP.GT.U32.AND P0, PT, R197, UR11, PT ;  /* 0x0000000bc5007c0c */ /* 0x000fe2000bf04070 */
[----:B------:R-:W-:Y:S02]  /*163e0*/  STG.E.U16 desc[UR28][R190.64+0x62], R179 ;  /* 0x000062b3be007986 */ /* 0x000fe4000c10151c */
[C---:B----4-:R-:W-:Y:S02]  /*163f0*/  HMMA.16816.F32.BF16 R44, R164.reuse, R4, R44 ;  /* 0x00000004a42c723c */ /* 0x050fe4000004182c */
[----:B------:R-:W-:Y:S02]  /*16400*/  STG.E.U16 desc[UR28][R190.64+0x60], R180 ;  /* 0x000060b4be007986 */ /* 0x000fe4000c10151c */
[----:B------:R-:W-:Y:S02]  /*16410*/  @!P5 HFMA2.BF16_V2 R241, -RZ.H0_H0, RZ.H0_H0, -R184.H0_H0 ;  /* 0x200000fffff1d231 */ /* 0x000fe400003409b8 */
[----:B------:R-:W-:Y:S02]  /*16420*/  STG.E.U16 desc[UR28][R188.64+0x72], R183 ;  /* 0x000072b7bc007986 */ /* 0x000fe4000c10151c */
[C---:B------:R-:W-:Y:S02]  /*16430*/  HMMA.16816.F32.BF16 R48, R164.reuse, R6, R48 ;  /* 0x00000006a430723c */ /* 0x040fe40000041830 */
[----:B------:R-:W4:Y:S01]  /*16440*/  LDSM.16.MT88.4 R4, [R203+0x1f800] ;  /* 0x01f80000cb04783b */ /* 0x000f220000004200 */
[----:B------:R-:W-:Y:S01]  /*16450*/  @!P5 PRMT R184, R241, 0x5410, RZ ;  /* 0x00005410f1b8d816 */ /* 0x000fe200000000ff */
[----:B------:R-:W-:Y:S04]  /*16460*/  @P0 HFMA2.BF16_V2 R243, -RZ.H0_H0, RZ.H0_H0, -R181.H0_H0 ;  /* 0x200000fffff30231 */ /* 0x000fe800003409b5 */
[C---:B--2---:R-:W-:Y:S02]  /*16470*/  HMMA.16816.F32.BF16 R52, R164.reuse, R8, R52 ;  /* 0x00000008a434723c */ /* 0x044fe40000041834 */
[----:B------:R-:W-:Y:S01]  /*16480*/  STG.E.U16 desc[UR28][R188.64+0x70], R184 ;  /* 0x000070b8bc007986 */ /* 0x000fe2000c10151c */
[----:B------:R-:W-:Y:S02]  /*16490*/  @P0 PRMT R181, R243, 0x5410, RZ ;  /* 0x00005410f3b50816 */ /* 0x000fe400000000ff */
[----:B------:R-:W-:Y:S01]  /*164a0*/  IADD3 R0, P0, PT, R188, -0x80, RZ ;  /* 0xffffff80bc007810 */ /* 0x000fe20007f1e0ff */
[----:B------:R-:W-:Y:S02]  /*164b0*/  STG.E.U16 desc[UR28][R190.64+0x70], R182 ;  /* 0x000070b6be007986 */ /* 0x000fe4000c10151c */
[C---:B------:R-:W-:Y:S02]  /*164c0*/  HMMA.16816.F32.BF16 R56, R164.reuse, R10, R56 ;  /* 0x0000000aa438723c */ /* 0x040fe40000041838 */
[----:B------:R-:W2:Y:S06]  /*164d0*/  LDSM.16.MT88.4 R8, [R176+0x7800] ;  /* 0x00780000b008783b */ /* 0x000eac0000004200 */
[C---:B------:R-:W-:Y:S02]  /*164e0*/  HMMA.16816.F32.BF16 R60, R164.reuse, R12, R60 ;  /* 0x0000000ca43c723c */ /* 0x040fe4000004183c */
[----:B------:R1:W-:Y:S04]  /*164f0*/  STL [R1+0x3c], R0 ;  /* 0x00003c0001007387 */ /* 0x0003e80000100800 */
[----:B------:R-:W-:Y:S02]  /*16500*/  STG.E.U16 desc[UR28][R190.64+0x72], R181 ;  /* 0x000072b5be007986 */ /* 0x000fe4000c10151c */
[C---:B------:R-:W-:Y:S02]  /*16510*/  HMMA.16816.F32.BF16 R64, R164.reuse, R14, R64 ;  /* 0x0000000ea440723c */ /* 0x040fe40000041840 */
[----:B------:R-:W2:Y:S06]  /*16520*/  LDSM.16.MT88.4 R12, [R177+0x7800] ;  /* 0x00780000b10c783b */ /* 0x000eac0000004200 */
[C---:B------:R-:W-:Y:S08]  /*16530*/  HMMA.16816.F32.BF16 R68, R164.reuse, R16, R68 ;  /* 0x00000010a444723c */ /* 0x040ff00000041844 */
[C---:B------:R-:W-:Y:S03]  /*16540*/  HMMA.16816.F32.BF16 R72, R164.reuse, R18, R72 ;  /* 0x00000012a448723c */ /* 0x040fe60000041848 */
[----:B-1----:R-:W-:Y:S05]  /*16550*/  IADD3.X R0, PT, PT, R189, -0x1, RZ, P0, !PT ;  /* 0xffffffffbd007810 */ /* 0x002fea00007fe4ff */
[C---:B------:R-:W-:Y:S01]  /*16560*/  HMMA.16816.F32.BF16 R76, R164.reuse, R20, R76 ;  /* 0x00000014a44c723c */ /* 0x040fe2000004184c */
[----:B------:R1:W-:Y:S07]  /*16570*/  STL [R1+0x38], R0 ;  /* 0x0000380001007387 */ /* 0x0003ee0000100800 */
[C---:B------:R-:W-:Y:S08]  /*16580*/  HMMA.16816.F32.BF16 R80, R164.reuse, R22, R80 ;  /* 0x00000016a450723c */ /* 0x040ff00000041850 */
[C---:B------:R-:W-:Y:S08]  /*16590*/  HMMA.16816.F32.BF16 R84, R164.reuse, R24, R84 ;  /* 0x00000018a454723c */ /* 0x040ff00000041854 */
[C---:B------:R-:W-:Y:S03]  /*165a0*/  HMMA.16816.F32.BF16 R88, R164.reuse, R26, R88 ;  /* 0x0000001aa458723c */ /* 0x040fe60000041858 */
[----:B-1----:R-:W-:Y:S05]  /*165b0*/  MOV R0, R2 ;  /* 0x0000000200007202 */ /* 0x002fea0000000f00 */
[C---:B------:R-:W-:Y:S08]  /*165c0*/  HMMA.16816.F32.BF16 R92, R164.reuse, R28, R92 ;  /* 0x0000001ca45c723c */ /* 0x040ff0000004185c */
[C---:B------:R-:W-:Y:S08]  /*165d0*/  HMMA.16816.F32.BF16 R96, R164.reuse, R30, R96 ;  /* 0x0000001ea460723c */ /* 0x040ff00000041860 */
[C---:B---3--:R-:W-:Y:S08]  /*165e0*/  HMMA.16816.F32.BF16 R100, R164.reuse, R32, R100 ;  /* 0x00000020a464723c */ /* 0x048ff00000041864 */
[C---:B------:R-:W-:Y:S08]  /*165f0*/  HMMA.16816.F32.BF16 R104, R164.reuse, R34, R104 ;  /* 0x00000022a468723c */ /* 0x040ff00000041868 */
[C---:B----4-:R-:W-:Y:S03]  /*16600*/  HMMA.16816.F32.BF16 R108, R164.reuse, R4, R108 ;  /* 0x00000004a46c723c */ /* 0x050fe6000004186c */
[----:B------:R-:W-:Y:S01]  /*16610*/  FADD.FTZ R5, R193, R198 ;  /* 0x000000c6c1057221 */ /* 0x000fe20000010000 */
[----:B------:R-:W-:Y:S04]  /*16620*/  FADD.FTZ R4, R195, R196 ;  /* 0x000000c4c3047221 */ /* 0x000fe80000010000 */
[C---:B------:R-:W-:Y:S01]  /*16630*/  HMMA.16816.F32.BF16 R112, R164.reuse, R6, R112 ;  /* 0x00000006a470723c */ /* 0x040fe20000041870 */
[----:B------:R4:W-:Y:S04]  /*16640*/  STL [R1+0x44], R5 ;  /* 0x0000440501007387 */ /* 0x0009e80000100800 */
[----:B------:R4:W-:Y:S03]  /*16650*/  STL [R1+0x40], R4 ;  /* 0x0000400401007387 */ /* 0x0009e60000100800 */
[C---:B--2---:R-:W-:Y:S08]  /*16660*/  HMMA.16816.F32.BF16 R116, R164.reuse, R8, R116 ;  /* 0x00000008a474723c */ /* 0x044ff00000041874 */
[C---:B------:R-:W-:Y:S08]  /*16670*/  HMMA.16816.F32.BF16 R120, R164.reuse, R10, R120 ;  /* 0x0000000aa478723c */ /* 0x040ff00000041878 */
[C---:B------:R-:W-:Y:S08]  /*16680*/  HMMA.16816.F32.BF16 R124, R164.reuse, R12, R124 ;  /* 0x0000000ca47c723c */ /* 0x040ff0000004187c */
[----:B------:R-:W-:Y:S03]  /*16690*/  HMMA.16816.F32.BF16 R128, R164, R14, R128 ;  /* 0x0000000ea480723c */ /* 0x000fe60000041880 */
[----:B------:R-:W-:Y:S05]  /*166a0*/  MOV R164, R3 ;  /* 0x0000000300a47202 */ /* 0x000fea0000000f00 */
[----:B------:R-:W-:Y:S01]  /*166b0*/  @!UPT UIADD3 URZ, UPT, UPT, URZ, URZ, URZ ;  /* 0x000000fffffff290 */ /* 0x000fe2000fffe0ff */
[----:B----4-:R-:W-:Y:S11]  /*166c0*/  BRA.U UP0, `(.L_x_1002) ;  /* 0xffffffb500bc7547 */ /* 0x010ff6000b83ffff */
.L_x_1001:
[----:B------:R-:W4:Y:S01]  /*166d0*/  LDL.LU R7, [R1+0x44] ;  /* 0x0000440001077983 */ /* 0x000f220000300800 */
[----:B------:R-:W1:Y:S03]  /*166e0*/  LDCU UR4, c[0x0][0x4fc] ;  /* 0x00009f80ff0477ac */ /* 0x000e660008000800 */
[----:B---3--:R-:W3:Y:S01]  /*166f0*/  LDL.LU R5, [R1+0x40] ;  /* 0x0000400001057983 */ /* 0x008ee20000300800 */
[C---:B-----5:R-:W-:Y:S02]  /*16700*/  LOP3.LUT P1, RZ, R206.reuse, 0x10, RZ, 0xc0, !PT ;  /* 0x00000010ceff7812 */ /* 0x060fe4000782c0ff */
[C---:B------:R-:W-:Y:S01]  /*16710*/  LOP3.LUT P2, RZ, R206.reuse, 0x8, RZ, 0xc0, !PT ;  /* 0x00000008ceff7812 */ /* 0x040fe2000784c0ff */
[----:B--2---:R-:W2:Y:S01]  /*16720*/  LDL.LU R4, [R1+0x20] ;  /* 0x0000200001047983 */ /* 0x004ea20000300800 */
[----:B------:R-:W-:Y:S01]  /*16730*/  LOP3.LUT P0, RZ, R206, 0x4, RZ, 0xc0, !PT ;  /* 0x00000004ceff7812 */ /* 0x000fe2000780c0ff */
[----:B------:R-:W-:Y:S01]  /*16740*/  UISETP.NE.AND UP3, UPT, UR21, -0x1, UPT ;  /* 0xffffffff1500788c */ /* 0x000fe2000bf65270 */
[----:B------:R-:W-:Y:S01]  /*16750*/  MOV R9, 0x10 ;  /* 0x0000001000097802 */ /* 0x000fe20000000f00 */
[----:B------:R-:W1:Y:S01]  /*16760*/  S2UR UR12, SR_CTAID.Y ;  /* 0x00000000000c79c3 */ /* 0x000e620000002600 */
[----:B------:R-:W1:Y:S02]  /*16770*/  LDCU UR10, c[0x0][0x434] ;  /* 0x00008680ff0a77ac */ /* 0x000e640008000800 */
[----:B------:R-:W-:Y:S01]  /*16780*/  SEL R9, R9, 0xfffffff0, !P0 ;  /* 0xfffffff009097807 */ /* 0x000fe20004000000 */
[----:B------:R-:W2:Y:S05]  /*16790*/  LDCU.U8 UR11, c[0x0][0x548] ;  /* 0x0000a900ff0b77ac */ /* 0x000eaa0008000000 */
[----:B------:R-:W1:Y:S01]  /*167a0*/  @!UP3 LDCU.64 UR8, c[0x0][0x400] ;  /* 0x00008000ff08b7ac */ /* 0x000e620008000a00 */
[----:B------:R-:W1:Y:S01]  /*167b0*/  @UP3 LDCU.64 UR6, c[0x0][0x408] ;  /* 0x00008100ff0637ac */ /* 0x000e620008000a00 */
[----:B------:R-:W-:Y:S01]  /*167c0*/  UISETP.NE.AND UP2, UPT, UR21, -0x1, UPT ;  /* 0xffffffff1500788c */ /* 0x000fe2000bf45270 */
[----:B------:R-:W2:Y:S01]  /*167d0*/  LDCU UR13, c[0x0][0x434] ;  /* 0x00008680ff0d77ac */ /* 0x000ea20008000800 */
[----:B-1----:R-:W-:Y:S01]  /*167e0*/  @!UP3 UIMAD.WIDE.U32 UR14, UR12, UR8, URZ ;  /* 0x000000080c0eb2a5 */ /* 0x002fe2000f8e00ff */
[----:B------:R-:W1:Y:S01]  /*167f0*/  S2UR UR8, SR_CTAID.X ;  /* 0x00000000000879c3 */ /* 0x000e620000002500 */
[----:B------:R-:W-:-:S02]  /*16800*/  @UP3 UIMAD.WIDE.U32 UR16, UR21, UR6, URZ ;  /* 0x00000006151032a5 */ /* 0x000fc4000f8e00ff */
[----:B------:R-:W-:Y:S02]  /*16810*/  @!UP3 UIMAD UR9, UR12, UR9, UR15 ;  /* 0x000000090c09b2a4 */ /* 0x000fe4000f8e020f */
[----:B------:R-:W-:-:S03]  /*16820*/  @UP3 UIMAD UR9, UR21, UR7, UR17 ;  /* 0x00000007150932a4 */ /* 0x000fc6000f8e0211 */
[----:B------:R-:W1:Y:S01]  /*16830*/  S2UR UR6, SR_CTAID.Z ;  /* 0x00000000000679c3 */ /* 0x000e620000002700 */
[----:B------:R-:W-:Y:S01]  /*16840*/  @!UP2 UIMAD UR21, UR12, UR10, URZ ;  /* 0x0000000a0c15a2a4 */ /* 0x000fe2000f8e02ff */
[----:B------:R-:W-:Y:S01]  /*16850*/  @UP3 UMOV UR14, UR16 ;  /* 0x00000010000e3c82 */ /* 0x000fe20008000000 */
[----:B----4-:R-:W4:Y:S04]  /*16860*/  SHFL.BFLY PT, R6, R7, 0x2, 0x1f ;  /* 0x0c401f0007067f89 */ /* 0x010f2800000e0000 */
[----:B---3--:R-:W3:Y:S01]  /*16870*/  SHFL.BFLY PT, R0, R5, 0x2, 0x1f ;  /* 0x0c401f0005007f89 */ /* 0x008ee200000e0000 */
[----:B--2---:R-:W-:Y:S01]  /*16880*/  MOV R14, R4 ;  /* 0x00000004000e7202 */ /* 0x004fe20000000f00 */
[----:B----4-:R-:W-:Y:S01]  /*16890*/  FADD.FTZ R6, R6, R7 ;  /* 0x0000000706067221 */ /* 0x010fe20000010000 */
[----:B------:R-:W-:Y:S01]  /*168a0*/  SHF.L.U32 R7, R206, 0x4, RZ ;  /* 0x00000004ce077819 */ /* 0x000fe200000006ff */
[----:B---3--:R-:W-:-:S03]  /*168b0*/  FADD.FTZ R0, R0, R5 ;  /* 0x0000000500007221 */ /* 0x008fc60000010000 */
[----:B------:R-:W2:Y:S01]  /*168c0*/  SHFL.BFLY PT, R4, R6, 0x1, 0x1f ;  /* 0x0c201f0006047f89 */ /* 0x000ea200000e0000 */
[----:B------:R-:W-:-:S03]  /*168d0*/  LOP3.LUT R7, R7, 0x1c0, RZ, 0xc0, !PT ;  /* 0x000001c007077812 */ /* 0x000fc600078ec0ff */
        /* <DEDUP_REMOVED lines=9> */
[----:B------:R-:W-:Y:S02]  /*16970*/  LOP3.LUT R7, R7, 0x38, R0, 0xf8, !PT ;  /* 0x0000003807077812 */ /* 0x000fe400078ef800 */
[----:B------:R-:W-:-:S02]  /*16980*/  MOV R0, 0x20 ;  /* 0x0000002000007802 */ /* 0x000fc40000000f00 */
[----:B------:R-:W-:Y:S02]  /*16990*/  LOP3.LUT R7, R208, R7, RZ, 0xfc, !PT ;  /* 0x00000007d0077212 */ /* 0x000fe400078efcff */
[----:B------:R-:W-:Y:S02]  /*169a0*/  SEL R0, R0, 0xffffffe0, !P2 ;  /* 0xffffffe000007807 */ /* 0x000fe40005000000 */
        /* <DEDUP_REMOVED lines=82> */
[----:B------:R-:W-:Y:S01]  /*16ed0*/  @P1 IADD3 R11, PT, PT, R7, -0x40, RZ ;  /* 0xffffffc0070b1810 */ /* 0x000fe20007ffe0ff */
        /* <DEDUP_REMOVED lines=33> */
[----:B------:R-:W-:Y:S01]  /*170f0*/  IADD3 R13, PT, PT, R9, R11, RZ ;  /* 0x0000000b090d7210 */ /* 0x000fe20007ffe0ff */
[----:B------:R-:W-:Y:S01]  /*17100*/  STS [R8+0x400], R158 ;  /* 0x0004009e08007388 */ /* 0x000fe20000000800 */
        /* <DEDUP_REMOVED lines=120> */
[----:B------:R-:W2:Y:S01]  /*17890*/  @UP1 LDCU UR4, c[0x0][0x430] ;  /* 0x00008600ff0417ac */ /* 0x000ea20008000800 */
[----:B------:R-:W-:Y:S01]  /*178a0*/  F2FP.BF16.F32.PACK_AB R122, R123, R122 ;  /* 0x0000007a7b7a723e */ /* 0x000fe200000010ff */
[----:B------:R-:W-:Y:S01]  /*178b0*/  STS [R8+0x8000], R72 ;  /* 0x0080004808007388 */ /* 0x000fe20000000800 */
[----:B------:R-:W-:Y:S01]  /*178c0*/  F2FP.BF16.F32.PACK_AB R124, R125, R124 ;  /* 0x0000007c7d7c723e */ /* 0x000fe200000010ff */
[----:B------:R-:W3:Y:S01]  /*178d0*/  @UP1 LDCU UR15, c[0x0][0x430] ;  /* 0x00008600ff0f17ac */ /* 0x000ee20008000800 */
[----:B------:R-:W-:Y:S01]  /*178e0*/  F2FP.BF16.F32.PACK_AB R126, R127, R126 ;  /* 0x0000007e7f7e723e */ /* 0x000fe200000010ff */
[----:B------:R-:W-:Y:S01]  /*178f0*/  STS [R8+0x8400], R74 ;  /* 0x0084004a08007388 */ /* 0x000fe20000000800 */
[----:B------:R-:W-:Y:S01]  /*17900*/  F2FP.BF16.F32.PACK_AB R4, R4, R128 ;  /* 0x000000800404723e */ /* 0x000fe200000010ff */
[----:B------:R-:W-:-:S02]  /*17910*/  @UP1 UMOV UR7, 0x1 ;  /* 0x0000000100071882 */ /* 0x000fc40000000000 */
[----:B------:R-:W-:Y:S04]  /*17920*/  STS [R10+0x8000], R76 ;  /* 0x0080004c0a007388 */ /* 0x000fe80000000800 */
[----:B------:R-:W-:Y:S04]  /*17930*/  STS [R10+0x8400], R78 ;  /* 0x0084004e0a007388 */ /* 0x000fe80000000800 */
[----:B------:R-:W-:Y:S01]  /*17940*/  STS [R12+0x8000], R80 ;  /* 0x008000500c007388 */ /* 0x000fe20000000800 */
[----:B--2---:R-:W-:Y:S02]  /*17950*/  @UP1 UIMAD UR13, UR4, UR10, URZ ;  /* 0x0000000a040d12a4 */ /* 0x004fe4000f8e02ff */
        /* <DEDUP_REMOVED lines=30> */
[----:B-1-34-:R-:W-:Y:S06]  /*17b40*/  BRA.U UP1, `(.L_x_1005) ;  /* 0x0000000101207547 */ /* 0x01afec000b800000 */
        /* <DEDUP_REMOVED lines=8> */
.L_x_1005:
[----:B------:R-:W-:Y:S01]  /*17bd0*/  BAR.SYNC.DEFER_BLOCKING 0x0 ;  /* 0x0000000000007b1d */ /* 0x000fe20000010000 */
[----:B------:R-:W-:Y:S01]  /*17be0*/  UIMAD UR13, UR6, UR13, URZ ;  /* 0x0000000d060d72a4 */ /* 0x000fe2000f8e02ff */
[----:B------:R-:W-:Y:S01]  /*17bf0*/  LOP3.LUT P0, RZ, R206, 0x3, RZ, 0xc0, !PT ;  /* 0x00000003ceff7812 */ /* 0x000fe2000780c0ff */
[----:B------:R-:W-:Y:S01]  /*17c00*/  UIMAD UR10, UR8, UR15, URZ ;  /* 0x0000000f080a72a4 */ /* 0x000fe2000f8e02ff */
[----:B------:R-:W-:Y:S01]  /*17c10*/  MOV R7, 0x7f800000 ;  /* 0x7f80000000077802 */ /* 0x000fe20000000f00 */
[----:B------:R-:W-:-:S03]  /*17c20*/  USEL UR21, UR21, URZ, UP0 ;  /* 0x000000ff15157287 */ /* 0x000fc60008000000 */
[----:B------:R-:W1:Y:S01]  /*17c30*/  @P4 LDC R12, c[0x0][0x458] ;  /* 0x00011600ff0c4b82 */ /* 0x000e620000000800 */
[----:B------:R-:W2:Y:S01]  /*17c40*/  @P4 MUFU.LG2 R13, R6 ;  /* 0x00000006000d4308 */ /* 0x000ea20000000c00 */
[----:B------:R-:W-:Y:S01]  /*17c50*/  @!UP0 UIMAD UR13, UR12, UR7, UR13 ;  /* 0x000000070c0d82a4 */ /* 0x000fe2000f8e020d */
[----:B------:R-:W-:Y:S01]  /*17c60*/  BSSY.RECONVERGENT B0, `(.L_x_1006) ;  /* 0x0000024000007945 */ /* 0x000fe20003800200 */
[----:B------:R-:W-:Y:S02]  /*17c70*/  USHF.L.U32 UR10, UR10, 0x7, URZ ;  /* 0x000000070a0a7899 */ /* 0x000fe400080006ff */
[----:B------:R-:W-:Y:S02]  /*17c80*/  USEL UR4, UR4, URZ, UP0 ;  /* 0x000000ff04047287 */ /* 0x000fe40008000000 */
[----:B------:R-:W3:Y:S01]  /*17c90*/  @P3 LDC R4, c[0x0][0x458] ;  /* 0x00011600ff043b82 */ /* 0x000ee20000000800 */
[----:B------:R-:W4:Y:S01]  /*17ca0*/  @P3 MUFU.LG2 R5, R5 ;  /* 0x0000000500053308 */ /* 0x000f220000000c00 */
[----:B------:R-:W-:-:S02]  /*17cb0*/  USHF.R.S32.HI UR7, URZ, 0x1f, UR13 ;  /* 0x0000001fff077899 */ /* 0x000fc4000801140d */
[----:B------:R-:W-:Y:S02]  /*17cc0*/  USHF.R.S32.HI UR5, URZ, 0x1f, UR10 ;  /* 0x0000001fff057899 */ /* 0x000fe4000801140a */
[----:B------:R-:W-:Y:S01]  /*17cd0*/  UIADD3 UR21, UP1, UP0, UR10, UR21, UR13 ;  /* 0x000000150a157290 */ /* 0x000fe2000f83e00d */
[----:B------:R1:W3:Y:S01]  /*17ce0*/  LDS.128 R8, [R0+0x3000] ;  /* 0x0030000000087984 */ /* 0x0002e20000000c00 */
[----:B--2---:R-:W-:Y:S02]  /*17cf0*/  @P4 FMUL.FTZ R13, R13, 0.69314718246459960938 ;  /* 0x3f3172180d0d4820 */ /* 0x004fe40000410000 */
[----:B------:R-:W-:Y:S01]  /*17d00*/  UIADD3.X UR4, UPT, UPT, UR5, UR4, UR7, UP1, UP0 ;  /* 0x0000000405047290 */ /* 0x000fe20008fe0407 */
[----:B------:R-:W-:Y:S01]  /*17d10*/  MOV R6, 0x7f800000 ;  /* 0x7f80000000067802 */ /* 0x000fe20000000f00 */
[----:B-1----:R-:W-:Y:S01]  /*17d20*/  @P4 FFMA.FTZ R7, R3, R12, R13 ;  /* 0x0000000c03074223 */ /* 0x002fe2000001000d */
[----:B----4-:R-:W-:-:S04]  /*17d30*/  @P3 FMUL.FTZ R5, R5, 0.69314718246459960938 ;  /* 0x3f31721805053820 */ /* 0x010fc80000410000 */
[----:B---3--:R-:W-:Y:S01]  /*17d40*/  @P3 FFMA.FTZ R6, R2, R4, R5 ;  /* 0x0000000402063223 */ /* 0x008fe20000010005 */
[----:B------:R-:W-:Y:S06]  /*17d50*/  @P0 BRA `(.L_x_1007) ;  /* 0x0000000000500947 */ /* 0x000fec0003800000 */
        /* <DEDUP_REMOVED lines=20> */
.L_x_1007:
[----:B------:R-:W-:Y:S05]  /*17ea0*/  BSYNC.RECONVERGENT B0 ;  /* 0x0000000000007941 */ /* 0x000fea0003800200 */
.L_x_1006:
[----:B------:R2:W5:Y:S01]  /*17eb0*/  LDL R32, [R1+0x24] ;  /* 0x0000240001207983 */ /* 0x0005620000100800 */
[----:B------:R-:W3:Y:S03]  /*17ec0*/  LDCU.64 UR4, c[0x0][0x410] ;  /* 0x00008200ff0477ac */ /* 0x000ee60008000a00 */
[----:B------:R2:W5:Y:S04]  /*17ed0*/  LDL R33, [R1+0x30] ;  /* 0x0000300001217983 */ /* 0x0005680000100800 */
[----:B------:R2:W5:Y:S01]  /*17ee0*/  LDL R34, [R1+0x34] ;  /* 0x0000340001227983 */ /* 0x0005620000100800 */
[----:B-1----:R-:W-:Y:S01]  /*17ef0*/  SHF.R.U32.HI R2, RZ, 0x3, R206 ;  /* 0x00000003ff027819 */ /* 0x002fe200000116ce */
[----:B------:R-:W-:Y:S01]  /*17f00*/  BSSY.RECONVERGENT B0, `(.L_x_1008) ;  /* 0x0000028000007945 */ /* 0x000fe20003800200 */
[----:B------:R-:W-:Y:S01]  /*17f10*/  IADD3 R6, P0, PT, R205, UR14, RZ ;  /* 0x0000000ecd067c10 */ /* 0x000fe2000ff1e0ff */
[----:B------:R2:W1:Y:S01]  /*17f20*/  LDS.128 R20, [R0] ;  /* 0x0000000000147984 */ /* 0x0004620000000c00 */
[C---:B------:R-:W-:Y:S01]  /*17f30*/  ISETP.GE.AND P3, PT, R2.reuse, UR20, PT ;  /* 0x0000001402007c0c */ /* 0x040fe2000bf66270 */
[C---:B------:R-:W-:Y:S01]  /*17f40*/  VIADD R4, R2.reuse, 0x20 ;  /* 0x0000002002047836 */ /* 0x040fe20000000000 */
[----:B------:R-:W-:Y:S01]  /*17f50*/  IADD3.X R7, PT, PT, RZ, UR9, RZ, P0, !PT ;  /* 0x00000009ff077c10 */ /* 0x000fe200087fe4ff */
[----:B------:R2:W4:Y:S01]  /*17f60*/  LDS.128 R16, [R0+0x4000] ;  /* 0x0040000000107984 */ /* 0x0005220000000c00 */
[----:B------:R-:W-:Y:S01]  /*17f70*/  VIADD R3, R2, 0x40 ;  /* 0x0000004002037836 */ /* 0x000fe20000000000 */
[----:B------:R-:W-:Y:S01]  /*17f80*/  UIMAD.WIDE.U32 UR8, UR8, 0x80, URZ ;  /* 0x00000080080878a5 */ /* 0x000fe2000f8e00ff */
[----:B---3--:R-:W-:Y:S01]  /*17f90*/  IMAD.U32 R24, RZ, RZ, UR4 ;  /* 0x00000004ff187e24 */ /* 0x008fe2000f8e00ff */
[----:B------:R-:W-:Y:S01]  /*17fa0*/  ISETP.GE.AND P2, PT, R4, UR20, PT ;  /* 0x0000001404007c0c */ /* 0x000fe2000bf46270 */
[----:B------:R2:W3:Y:S01]  /*17fb0*/  LDS.128 R12, [R0+0x8000] ;  /* 0x00800000000c7984 */ /* 0x0004e20000000c00 */
[----:B------:R-:W-:Y:S01]  /*17fc0*/  ISETP.GE.AND P1, PT, R3, UR20, PT ;  /* 0x0000001403007c0c */ /* 0x000fe2000bf26270 */
[----:B------:R-:W-:Y:S01]  /*17fd0*/  IMAD.WIDE.U32 R24, R24, UR6, R6 ;  /* 0x0000000618187c25 */ /* 0x000fe2000f8e0006 */
[----:B------:R-:W-:Y:S01]  /*17fe0*/  MOV R26, UR5 ;  /* 0x00000005001a7c02 */ /* 0x000fe20008000f00 */
[----:B------:R2:W1:Y:S02]  /*17ff0*/  LDS.128 R4, [R0+0xc000] ;  /* 0x00c0000000047984 */ /* 0x0004640000000c00 */
[C---:B------:R-:W-:Y:S01]  /*18000*/  VIADD R3, R2.reuse, 0x60 ;  /* 0x0000006002037836 */ /* 0x040fe20000000000 */
[----:B------:R-:W-:Y:S01]  /*18010*/  LOP3.LUT R2, R2, UR8, RZ, 0xfc, !PT ;  /* 0x0000000802027c12 */ /* 0x000fe2000f8efcff */
[----:B------:R-:W-:-:S03]  /*18020*/  IMAD R27, R26, UR6, R25 ;  /* 0x000000061a1b7c24 */ /* 0x000fc6000f8e0219 */
[----:B------:R-:W-:Y:S01]  /*18030*/  ISETP.GE.AND P0, PT, R3, UR20, PT ;  /* 0x0000001403007c0c */ /* 0x000fe2000bf06270 */
[----:B------:R-:W-:-:S12]  /*18040*/  @P3 BRA `(.L_x_1009) ;  /* 0x00000000004c3947 */ /* 0x000fd80003800000 */
[----:B------:R-:W2:Y:S01]  /*18050*/  LDCU.64 UR6, c[0x0][0x408] ;  /* 0x00008100ff0677ac */ /* 0x000ea20008000a00 */
[----:B------:R-:W-:Y:S01]  /*18060*/  IMAD.MOV.U32 R26, RZ, RZ, R24 ;  /* 0x000000ffff1a7224 */ /* 0x000fe200078e0018 */
[----:B------:R-:W4:Y:S01]  /*18070*/  LDCU.64 UR4, c[0x0][0x3f0] ;  /* 0x00007e00ff0477ac */ /* 0x000f220008000a00 */
[----:B------:R-:W3:Y:S01]  /*18080*/  LDCU UR11, c[0x0][0x440] ;  /* 0x00008800ff0b77ac */ /* 0x000ee20008000800 */
[----:B--2---:R-:W-:Y:S01]  /*18090*/  UIMAD UR10, UR9, UR6, URZ ;  /* 0x00000006090a72a4 */ /* 0x004fe2000f8e02ff */
[----:B------:R-:W-:-:S05]  /*180a0*/  IMAD.WIDE.U32 R28, R2, UR6, R26 ;  /* 0x00000006021c7c25 */ /* 0x000fca000f8e001a */
[----:B------:R-:W-:Y:S01]  /*180b0*/  IMAD.U32 R3, RZ, RZ, UR10 ;  /* 0x0000000aff037e24 */ /* 0x000fe2000f8e00ff */
[----:B----4-:R-:W-:Y:S02]  /*180c0*/  LEA R30, P3, R28, UR4, 0x1 ;  /* 0x000000041c1e7c11 */ /* 0x010fe4000f8608ff */
[----:B---3--:R-:W-:Y:S01]  /*180d0*/  ISETP.GE.AND P6, PT, R205, UR11, PT ;  /* 0x0000000bcd007c0c */ /* 0x008fe2000bfc6270 */
[----:B------:R-:W-:Y:S01]  /*180e0*/  IMAD R3, R2, UR7, R3 ;  /* 0x0000000702037c24 */ /* 0x000fe2000f8e0203 */
[----:B-----5:R-:W-:Y:S02]  /*180f0*/  ISETP.GE.AND P5, PT, R34, UR11, PT ;  /* 0x0000000b22007c0c */ /* 0x020fe4000bfa6270 */
[----:B------:R-:W-:Y:S01]  /*18100*/  ISETP.GE.AND P4, PT, R33, UR11, PT ;  /* 0x0000000b21007c0c */ /* 0x000fe2000bf86270 */
[----:B------:R-:W-:-:S05]  /*18110*/  IMAD.IADD R3, R3, 0x1, R29 ;  /* 0x0000000103037824 */ /* 0x000fca00078e021d */
[----:B------:R-:W-:Y:S02]  /*18120*/  LEA.HI.X R31, R28, UR5, R3, 0x1, P3 ;  /* 0x000000051c1f7c11 */ /* 0x000fe400098f0c03 */
[----:B------:R-:W-:-:S03]  /*18130*/  ISETP.GE.AND P3, PT, R32, UR11, PT ;  /* 0x0000000b20007c0c */ /* 0x000fc6000bf66270 */
[----:B-1----:R1:W-:Y:S04]  /*18140*/  @!P6 STG.E.128 desc[UR28][R30.64], R20 ;  /* 0x000000141e00e986 */ /* 0x0023e8000c101d1c */
[----:B------:R1:W-:Y:S04]  /*18150*/  @!P5 STG.E.128 desc[UR28][R30.64+0x80], R16 ;  /* 0x000080101e00d986 */ /* 0x0003e8000c101d1c */
[----:B------:R1:W-:Y:S04]  /*18160*/  @!P4 STG.E.128 desc[UR28][R30.64+0x100], R12 ;  /* 0x0001000c1e00c986 */ /* 0x0003e8000c101d1c */
[----:B------:R1:W-:Y:S02]  /*18170*/  @!P3 STG.E.128 desc[UR28][R30.64+0x180], R4 ;  /* 0x000180041e00b986 */ /* 0x0003e4000c101d1c */
.L_x_1009:
[----:B------:R-:W-:Y:S05]  /*18180*/  BSYNC.RECONVERGENT B0 ;  /* 0x0000000000007941 */ /* 0x000fea0003800200 */
.L_x_1008:
        /* <DEDUP_REMOVED lines=11> */
[----:B------:R-:W-:Y:S01]  /*18240*/  IMAD.X R3, RZ, RZ, UR9, P2 ;  /* 0x00000009ff037e24 */ /* 0x000fe200090e06ff */
        /* <DEDUP_REMOVED lines=15> */
.L_x_1011:
[----:B------:R-:W-:Y:S05]  /*18340*/  BSYNC.RECONVERGENT B0 ;  /* 0x0000000000007941 */ /* 0x000fea0003800200 */
.L_x_1010:
        /* <DEDUP_REMOVED lines=27> */
.L_x_1013:
[----:B------:R-:W-:Y:S05]  /*18500*/  BSYNC.RECONVERGENT B0 ;  /* 0x0000000000007941 */ /* 0x000fea0003800200 */
.L_x_1012:
[----:B-1----:R1:W1:Y:S04]  /*18510*/  LDS.128 R12, [R0+0x7000] ;  /* 0x00700000000c7984 */ /* 0x0022680000000c00 */
[----:B------:R1:W1:Y:S01]  /*18520*/  LDS.128 R4, [R0+0xb000] ;  /* 0x00b0000000047984 */ /* 0x0002620000000c00 */
[----:B------:R-:W-:Y:S05]  /*18530*/  @P0 EXIT ;  /* 0x000000000000094d */ /* 0x000fea0003800000 */
[----:B------:R-:W2:Y:S01]  /*18540*/  LDCU.64 UR6, c[0x0][0x408] ;  /* 0x00008100ff0677ac */ /* 0x000ea20008000a00 */
[----:B------:R-:W-:Y:S01]  /*18550*/  IADD3 R2, P0, PT, R2, 0x60, RZ ;  /* 0x0000006002027810 */ /* 0x000fe20007f1e0ff */
[----:B------:R1:W1:Y:S01]  /*18560*/  LDS.128 R16, [R0+0xf000] ;  /* 0x00f0000000107984 */ /* 0x0002620000000c00 */
[----:B------:R-:W-:Y:S01]  /*18570*/  IMAD.MOV.U32 R20, RZ, RZ, R24 ;  /* 0x000000ffff147224 */ /* 0x000fe200078e0018 */
[----:B------:R-:W1:Y:S01]  /*18580*/  LDCU.64 UR4, c[0x0][0x3f0] ;  /* 0x00007e00ff0477ac */ /* 0x000e620008000a00 */
[----:B------:R-:W-:Y:S01]  /*18590*/  IMAD.MOV.U32 R21, RZ, RZ, R27 ;  /* 0x000000ffff157224 */ /* 0x000fe200078e001b */
[----:B------:R-:W1:Y:S01]  /*185a0*/  LDCU UR10, c[0x0][0x440] ;  /* 0x00008800ff0a77ac */ /* 0x000e620008000800 */
[----:B--2---:R-:W-:-:S04]  /*185b0*/  IMAD.WIDE.U32 R20, R2, UR6, R20 ;  /* 0x0000000602147c25 */ /* 0x004fc8000f8e0014 */
[----:B-1-34-:R-:W-:Y:S01]  /*185c0*/  IMAD.X R0, RZ, RZ, UR9, P0 ;  /* 0x00000009ff007e24 */ /* 0x01afe200080e06ff */
[----:B------:R-:W-:Y:S02]  /*185d0*/  ISETP.GE.AND P3, PT, R205, UR10, PT ;  /* 0x0000000acd007c0c */ /* 0x000fe4000bf66270 */
[----:B-----5:R-:W-:Y:S01]  /*185e0*/  ISETP.GE.AND P2, PT, R34, UR10, PT ;  /* 0x0000000a22007c0c */ /* 0x020fe2000bf46270 */
        /* <DEDUP_REMOVED lines=8> */
[----:B------:R1:W-:Y:S04]  /*18670*/  @!P2 STG.E.128 desc[UR28][R2.64+0x80], R12 ;  /* 0x0000800c0200a986 */ /* 0x0003e8000c101d1c */
[----:B------:R1:W-:Y:S02]  /*18680*/  @!P1 STG.E.128 desc[UR28][R2.64+0x100], R4 ;  /* 0x0001000402009986 */ /* 0x0003e4000c101d1c */
[----:B------:R-:W-:Y:S05]  /*18690*/  @P0 EXIT ;  /* 0x000000000000094d */ /* 0x000fea0003800000 */
[----:B------:R-:W-:Y:S01]  /*186a0*/  STG.E.128 desc[UR28][R2.64+0x180], R16 ;  /* 0x0001801002007986 */ /* 0x000fe2000c101d1c */
[----:B------:R-:W-:Y:S05]  /*186b0*/  EXIT ;  /* 0x000000000000794d */ /* 0x000fea0003800000 */
.L_x_1014:
        /* <DEDUP_REMOVED lines=12> */
.L_x_1201:


//--------------------- .text._ZN5flash16flash_fwd_kernelI23Flash_fwd_kernel_traitsILi256ELi128ELi64ELi8ELb0ELb0EN7cutlass10bfloat16_tE19Flash_kernel_traitsILi256ELi128ELi64ELi8ES3_EELb0ELb1ELb0ELb0ELb0ELb0ELb1ELb0EEEvNS_16Flash_fwd_paramsE --------------------------
	.section	.text._ZN5flash16flash_fwd_kernelI23Flash_fwd_kernel_traitsILi256ELi128ELi64ELi8ELb0ELb0EN7cutlass10bfloat16_tE19Flash_kernel_traitsILi256ELi128ELi64ELi8ES3_EELb0ELb1ELb0ELb0ELb0ELb0ELb1ELb0EEEvNS_16Flash_fwd_paramsE,"ax",@progbits
	.align	128
        .global         _ZN5flash16flash_fwd_kernelI23Flash_fwd_kernel_traitsILi256ELi128ELi64ELi8ELb0ELb0EN7cutlass10bfloat16_tE19Flash_kernel_traitsILi256ELi128ELi64ELi8ES3_EELb0ELb1ELb0ELb0ELb0ELb0ELb1ELb0EEEvNS_16Flash_fwd_paramsE
        .type           _ZN5flash16flash_fwd_kernelI23Flash_fwd_kernel_traitsILi256ELi128ELi64ELi8ELb0ELb0EN7cutlass10bfloat16_tE19Flash_kernel_traitsILi256ELi128ELi64ELi8ES3_EELb0ELb1ELb0ELb0ELb0ELb0ELb1ELb0EEEvNS_16Flash_fwd_paramsE,@function
        .size           _ZN5flash16flash_fwd_kernelI23Flash_fwd_kernel_traitsILi256ELi128ELi64ELi8ELb0ELb0EN7cutlass10bfloat16_tE19Flash_kernel_traitsILi256ELi128ELi64ELi8ES3_EELb0ELb1ELb0ELb0ELb0ELb0ELb1ELb0EEEvNS_16Flash_fwd_paramsE,(.L_x_1202 - _ZN5flash16flash_fwd_kernelI23Flash_fwd_kernel_traitsILi256ELi128ELi64ELi8ELb0ELb0EN7cutlass10bfloat16_tE19Flash_kernel_traitsILi256ELi128ELi64ELi8ES3_EELb0ELb1ELb0ELb0ELb0ELb0ELb1ELb0EEEvNS_16Flash_fwd_paramsE)
        .other          _ZN5flash16flash_fwd_kernelI23Flash_fwd_kernel_traitsILi256ELi128ELi64ELi8ELb0ELb0EN7cutlass10bfloat16_tE19Flash_kernel_traitsILi256ELi128ELi64ELi8ES3_EELb0ELb1ELb0ELb0ELb0ELb0ELb1ELb0EEEvNS_16Flash_fwd_paramsE,@"STO_CUDA_ENTRY STV_DEFAULT"
_ZN5flash16flash_fwd_kernelI23Flash_fwd_kernel_traitsILi256ELi128ELi64ELi8ELb0ELb0EN7cutlass10bfloat16_tE19Flash_kernel_traitsILi256ELi128ELi64ELi8ES3_EELb0ELb1ELb0ELb0ELb0ELb0ELb1ELb0EEEvNS_16Flash_fwd_paramsE:
.text._ZN5flash16flash_fwd_kernelI23Flash_fwd_kernel_traitsILi256ELi128ELi64ELi8ELb0ELb0EN7cutlass10bfloat16_tE19Flash_kernel_traitsILi256ELi128ELi64ELi8ES3_EELb0ELb1ELb0ELb0ELb0ELb0ELb1ELb0EEEvNS_16Flash_fwd_paramsE:
        /* <DEDUP_REMOVED lines=72> */
.L_x_1015:
        /* <DEDUP_REMOVED lines=49> */
.L_x_1017:
        /* <DEDUP_REMOVED lines=58> */
.L_x_1019:
[----:B------:R-:W-:Y:S05]  /*0b30*/  BSYNC.RECONVERGENT B0 ;  /* 0x0000000000007941 */ /* 0x000fea0003800200 */
.L_x_1018:
        /* <DEDUP_REMOVED lines=24> */
.L_x_1021:
[----:B------:R-:W-:Y:S05]  /*0cc0*/  BSYNC.RECONVERGENT B0 ;  /* 0x0000000000007941 */ /* 0x000fea0003800200 */
.L_x_1020:
        /* <DEDUP_REMOVED lines=24> */
.L_x_1023:
[----:B------:R-:W-:Y:S05]  /*0e50*/  BSYNC.RECONVERGENT B0 ;  /* 0x0000000000007941 */ /* 0x000fea0003800200 */
.L_x_1022:
        /* <DEDUP_REMOVED lines=26> */
.L_x_1025:
[----:B------:R-:W-:Y:S05]  /*1000*/  BSYNC.RECONVERGENT B0 ;  /* 0x0000000000007941 */ /* 0x000fea0003800200 */
.L_x_1024:
        /* <DEDUP_REMOVED lines=10> */
.L_x_1027:
[----:B------:R-:W-:Y:S05]  /*10b0*/  BSYNC.RECONVERGENT B0 ;  /* 0x0000000000007941 */ /* 0x000fea0003800200 */
.L_x_1026:
        /* <DEDUP_REMOVED lines=10> */
.L_x_1029:
[----:B------:R-:W-:Y:S05]  /*1160*/  BSYNC.RECONVERGENT B0 ;  /* 0x0000000000007941 */ /* 0x000fea0003800200 */
.L_x_1028:
        /* <DEDUP_REMOVED lines=10> */
.L_x_1031:
[----:B------:R-:W-:Y:S05]  /*1210*/  BSYNC.RECONVERGENT B0 ;  /* 0x0000000000007941 */ /* 0x000fea0003800200 */
.L_x_1030:
        /* <DEDUP_REMOVED lines=10> */
.L_x_1016:
        /* <DEDUP_REMOVED lines=21> */
.L_x_1032:
[----:B------:R-:W1:Y:S01]  /*1410*/  LDCU.64 UR10, c[0x0][0x3b8] ;  /* 0x00007700ff0a77ac */ /* 0x000e620008000a00 */
[----:B------:R-:W-:-:S04]  /*1420*/  UIADD3 UR14, UPT, UPT, UR12, UR13, URZ ;  /* 0x0000000d0c0e7290 */ /* 0x000fc8000fffe0ff */
[----:B-1----:R-:W-:Y:S02]  /*1430*/  UIMAD.WIDE.U32 UR6, UR14, UR10, URZ ;  /* 0x0000000a0e0672a5 */ /* 0x002fe4000f8e00ff */
[----:B------:R-:W-:-:S04]  /*1440*/  UIMAD UR14, UR14, UR11, URZ ;  /* 0x0000000b0e0e72a4 */ /* 0x000fc8000f8e02ff */
[----:B------:R-:W-:Y:S02]  /*1450*/  UIADD3 UR14, UPT, UPT, UR7, UR14, URZ ;  /* 0x0000000e070e7290 */ /* 0x000fe4000fffe0ff */
.L_x_1033:
        /* <DEDUP_REMOVED lines=38> */
.L_x_1034:
[----:B------:R-:W1:Y:S01]  /*16c0*/  LDCU.64 UR8, c[0x0][0x3c0] ;  /* 0x00007800ff0877ac */ /* 0x000e620008000a00 */
[----:B------:R-:W-:-:S04]  /*16d0*/  UIADD3 UR12, UPT, UPT, UR12, UR13, URZ ;  /* 0x0000000d0c0c7290 */ /* 0x000fc8000fffe0ff */
[----:B-1----:R-:W-:Y:S02]  /*16e0*/  UIMAD.WIDE.U32 UR4, UR12, UR8, URZ ;  /* 0x000000080c0472a5 */ /* 0x002fe4000f8e00ff */
[----:B------:R-:W-:-:S04]  /*16f0*/  UIMAD UR12, UR12, UR9, URZ ;  /* 0x000000090c0c72a4 */ /* 0x000fc8000f8e02ff */
[----:B------:R-:W-:-:S12]  /*1700*/  UIADD3 UR15, UPT, UPT, UR5, UR12, URZ ;  /* 0x0000000c050f7290 */ /* 0x000fd8000fffe0ff */
.L_x_1035:
[----:B------:R-:W-:Y:S01]  /*1710*/  IMAD.SHL.U32 R239, R222, 0x8, RZ ;  /* 0x00000008deef7824 */ /* 0x000fe200078e00ff */
[----:B------:R-:W-:Y:S01]  /*1720*/  SHF.R.U32.HI R5, RZ, 0x3, R222 ;  /* 0x00000003ff057819 */ /* 0x000fe200000116de */
[----:B------:R-:W-:Y:S01]  /*1730*/  UIADD3 UR18, UPT, UPT, -UR26, UR28, URZ ;  /* 0x0000001c1a127290 */ /* 0x000fe2000fffe1ff */
[----:B------:R-:W-:Y:S01]  /*1740*/  SHF.R.S32.HI R9, RZ, 0x1f, R2 ;  /* 0x0000001fff097819 */ /* 0x000fe20000011402 */
[----:B------:R-:W1:Y:S01]  /*1750*/  S2UR UR33, SR_CgaCtaId ;  /* 0x00000000002179c3 */ /* 0x000e620000008800 */
[----:B------:R-:W-:Y:S01]  /*1760*/  LOP3.LUT R223, R239, 0x38, RZ, 0xc0, !PT ;  /* 0x00000038efdf7812 */ /* 0x000fe200078ec0ff */
[----:B------:R-:W-:Y:S01]  /*1770*/  VIADD R3, R5, 0x40 ;  /* 0x0000004005037836 */ /* 0x000fe20000000000 */
[----:B------:R-:W2:Y:S01]  /*1780*/  LDCU.64 UR12, c[0x0][0x3c8] ;  /* 0x00007900ff0c77ac */ /* 0x000ea20008000a00 */
[----:B------:R-:W-:Y:S01]  /*1790*/  LOP3.LUT R235, R239, 0x1f8, RZ, 0xc0, !PT ;  /* 0x000001f8efeb7812 */ /* 0x000fe200078ec0ff */
[----:B------:R-:W-:Y:S01]  /*17a0*/  VIADD R4, R5, 0x20 ;  /* 0x0000002005047836 */ /* 0x000fe20000000000 */
[C---:B------:R-:W-:Y:S01]  /*17b0*/  IADD3 R10, P1, PT, R223.reuse, UR6, RZ ;  /* 0x00000006df0a7c10 */ /* 0x040fe2000ff3e0ff */
[----:B------:R-:W3:Y:S01]  /*17c0*/  LDCU.64 UR16, c[0x0][0x388] ;  /* 0x00007100ff1077ac */ /* 0x000ee20008000a00 */
[----:B------:R-:W-:Y:S01]  /*17d0*/  IADD3 R14, P0, PT, R223, UR4, RZ ;  /* 0x00000004df0e7c10 */ /* 0x000fe2000ff1e0ff */
[----:B------:R-:W-:Y:S01]  /*17e0*/  BSSY.RECONVERGENT B0, `(.L_x_1036) ;  /* 0x0000054000007945 */ /* 0x000fe20003800200 */
[----:B------:R-:W-:Y:S01]  /*17f0*/  LOP3.LUT R0, R239, 0x1e00, RZ, 0xc0, !PT ;  /* 0x00001e00ef007812 */ /* 0x000fe200078ec0ff */
[----:B------:R-:W4:Y:S01]  /*1800*/  LDCU.128 UR4, c[0x0][0x3d0] ;  /* 0x00007a00ff0477ac */ /* 0x000f220008000c00 */
[----:B------:R-:W-:Y:S01]  /*1810*/  IMAD.X R11, RZ, RZ, UR14, P1 ;  /* 0x0000000eff0b7e24 */ /* 0x000fe200088e06ff */
[----:B------:R-:W-:Y:S01]  /*1820*/  ISETP.GE.AND P1, PT, R3, UR18, PT ;  /* 0x0000001203007c0c */ /* 0x000fe2000bf26270 */
[----:B------:R-:W-:Y:S01]  /*1830*/  IMAD.X R15, RZ, RZ, UR15, P0 ;  /* 0x0000000fff0f7e24 */ /* 0x000fe200080e06ff */
[----:B------:R-:W5:Y:S01]  /*1840*/  LDCU.64 UR14, c[0x0][0x390] ;  /* 0x00007200ff0e77ac */ /* 0x000f620008000a00 */
[----:B------:R-:W-:Y:S01]  /*1850*/  IMAD.WIDE.U32 R10, R5, UR10, R10 ;  /* 0x0000000a050a7c25 */ /* 0x000fe2000f8e000a */
[----:B------:R-:W-:Y:S01]  /*1860*/  IADD3 R12, P0, PT, R223, UR34, RZ ;  /* 0x00000022df0c7c10 */ /* 0x000fe2000ff1e0ff */
[----:B------:R-:W-:-:S02]  /*1870*/  UMOV UR23, 0x400 ;  /* 0x0000040000177882 */ /* 0x000fc40000000000 */
[----:B------:R-:W-:Y:S01]  /*1880*/  IMAD.WIDE.U32 R14, R5, UR8, R14 ;  /* 0x00000008050e7c25 */ /* 0x000fe2000f8e000e */
[----:B------:R-:W-:Y:S01]  /*1890*/  IADD3.X R13, PT, PT, RZ, UR29, RZ, P0, !PT ;  /* 0x0000001dff0d7c10 */ /* 0x000fe200087fe4ff */
[----:B------:R-:W-:Y:S01]  /*18a0*/  UIMAD.WIDE.U32 UR30, UR30, 0x80, URZ ;  /* 0x000000801e1e78a5 */ /* 0x000fe2000f8e00ff */
[----:B------:R-:W-:Y:S01]  /*18b0*/  LOP3.LUT R235, R235, 0x38, R222, 0x78, !PT ;  /* 0x00000038ebeb7812 */ /* 0x000fe200078e78de */
[C---:B------:R-:W-:Y:S01]  /*18c0*/  IMAD R11, R5.reuse, UR11, R11 ;  /* 0x0000000b050b7c24 */ /* 0x040fe2000f8e020b */
[----:B------:R-:W-:Y:S01]  /*18d0*/  USHF.L.U64.HI UR22, UR10, 0x6, UR11 ;  /* 0x000000060a167899 */ /* 0x000fe2000801020b */
[----:B------:R-:W-:Y:S01]  /*18e0*/  IMAD R15, R5, UR9, R15 ;  /* 0x00000009050f7c24 */ /* 0x000fe2000f8e020f */
[----:B------:R-:W-:Y:S01]  /*18f0*/  LOP3.LUT R235, R235, R0, RZ, 0xfc, !PT ;  /* 0x00000000ebeb7212 */ /* 0x000fe200078efcff */
[----:B--2---:R-:W-:Y:S01]  /*1900*/  IMAD.U32 R6, RZ, RZ, UR12 ;  /* 0x0000000cff067e24 */ /* 0x004fe2000f8e00ff */
[----:B------:R-:W-:Y:S01]  /*1910*/  USHF.L.U32 UR29, UR10, 0x6, URZ ;  /* 0x000000060a1d7899 */ /* 0x000fe200080006ff */
[----:B----4-:R-:W-:Y:S01]  /*1920*/  IMAD R233, R9, UR4, RZ ;  /* 0x0000000409e97c24 */ /* 0x010fe2000f8e02ff */
[----:B------:R-:W-:Y:S01]  /*1930*/  LOP3.LUT R244, R223, 0x40, RZ, 0xfc, !PT ;  /* 0x00000040dff47812 */ /* 0x000fe200078efcff */
[----:B------:R-:W-:Y:S01]  /*1940*/  IMAD R9, R9, UR6, RZ ;  /* 0x0000000609097c24 */ /* 0x000fe2000f8e02ff */
[C---:B------:R-:W-:Y:S01]  /*1950*/  LOP3.LUT R242, R223.reuse, 0x80, RZ, 0xfc, !PT ;  /* 0x00000080dff27812 */ /* 0x040fe200078efcff */
[C---:B------:R-:W-:Y:S01]  /*1960*/  IMAD R233, R2.reuse, UR5, R233 ;  /* 0x0000000502e97c24 */ /* 0x040fe2000f8e02e9 */
[----:B-1----:R-:W-:Y:S01]  /*1970*/  ULEA UR5, UR33, UR23, 0x18 ;  /* 0x0000001721057291 */ /* 0x002fe2000f8ec0ff */
[C---:B------:R-:W-:Y:S01]  /*1980*/  IMAD R9, R2.reuse, UR7, R9 ;  /* 0x0000000702097c24 */ /* 0x040fe2000f8e0209 */
[----:B------:R-:W-:Y:S01]  /*1990*/  LOP3.LUT R240, R223, 0xc0, RZ, 0xfc, !PT ;  /* 0x000000c0dff07812 */ /* 0x000fe200078efcff */
[----:B------:R-:W-:Y:S01]  /*19a0*/  IMAD.WIDE.U32 R10, R2, UR4, R10 ;  /* 0x00000004020a7c25 */ /* 0x000fe2000f8e000a */
[----:B------:R-:W-:-:S02]  /*19b0*/  UIADD3 UR4, UPT, UPT, UR20, -0x1, URZ ;  /* 0xffffffff14047890 */ /* 0x000fc4000fffe0ff */
[----:B------:R-:W-:Y:S01]  /*19c0*/  LEA R235, R235, UR5, 0x1 ;  /* 0x00000005ebeb7c11 */ /* 0x000fe2000f8e08ff */
[----:B------:R-:W-:Y:S01]  /*19d0*/  IMAD.WIDE.U32 R2, R2, UR6, R14 ;  /* 0x0000000602027c25 */ /* 0x000fe2000f8e000e */
[----:B---3--:R-:W-:Y:S01]  /*19e0*/  LEA R234, P2, R10, UR16, 0x1 ;  /* 0x000000100aea7c11 */ /* 0x008fe2000f8408ff */
[----:B------:R-:W-:Y:S02]  /*19f0*/  USHF.L.U32 UR16, UR10, 0x5, URZ ;  /* 0x000000050a107899 */ /* 0x000fe400080006ff */
[----:B------:R-:W-:Y:S01]  /*1a00*/  IMAD.IADD R228, R3, 0x1, R9 ;  /* 0x0000000103e47824 */ /* 0x000fe200078e0209 */
[----:B-----5:R-:W-:Y:S01]  /*1a10*/  LEA R232, P0, R2, UR14, 0x1 ;  /* 0x0000000e02e87c11 */ /* 0x020fe2000f8008ff */
[----:B------:R-:W-:Y:S01]  /*1a20*/  IMAD.IADD R233, R11, 0x1, R233 ;  /* 0x000000010be97824 */ /* 0x000fe200078e02e9 */
[----:B------:R-:W-:Y:S01]  /*1a30*/  MOV R9, UR13 ;  /* 0x0000000d00097c02 */ /* 0x000fe20008000f00 */
[----:B------:R-:W-:Y:S01]  /*1a40*/  IMAD.WIDE.U32 R6, R6, UR32, R12 ;  /* 0x0000002006067c25 */ /* 0x000fe2000f8e000c */
[----:B------:R-:W-:Y:S01]  /*1a50*/  LEA.HI.X R228, R2, UR15, R228, 0x1, P0 ;  /* 0x0000000f02e47c11 */ /* 0x000fe200080f0ce4 */
[----:B------:R-:W-:Y:S01]  /*1a60*/  USHF.L.U64.HI UR14, UR10, 0x5, UR11 ;  /* 0x000000050a0e7899 */ /* 0x000fe2000801020b */
[----:B------:R-:W-:Y:S01]  /*1a70*/  ISETP.GE.AND P0, PT, R5, UR18, PT ;  /* 0x0000001205007c0c */ /* 0x000fe2000bf06270 */
[----:B------:R-:W-:Y:S01]  /*1a80*/  USHF.L.U64.HI UR15, UR8, 0x6, UR9 ;  /* 0x00000006080f7899 */ /* 0x000fe20008010209 */
[----:B------:R-:W-:Y:S01]  /*1a90*/  LEA.HI.X R233, R10, UR17, R233, 0x1, P2 ;  /* 0x000000110ae97c11 */ /* 0x000fe200090f0ce9 */
[----:B------:R-:W-:Y:S01]  /*1aa0*/  IMAD R9, R9, UR32, R7 ;  /* 0x0000002009097c24 */ /* 0x000fe2000f8e0207 */
[----:B------:R-:W-:Y:S01]  /*1ab0*/  ISETP.GE.AND P2, PT, R4, UR18, PT ;  /* 0x0000001204007c0c */ /* 0x000fe2000bf46270 */
[C---:B------:R-:W-:Y:S01]  /*1ac0*/  VIADD R2, R5.reuse, 0x60 ;  /* 0x0000006005027836 */ /* 0x040fe20000000000 */
[----:B------:R-:W-:-:S07]  /*1ad0*/  LOP3.LUT R3, R5, UR30, RZ, 0xfc, !PT ;  /* 0x0000001e05037c12 */ /* 0x000fce000f8efcff */
        /* <DEDUP_REMOVED lines=36> */
.L_x_1037:
[----:B------:R-:W-:Y:S05]  /*1d20*/  BSYNC.RECONVERGENT B0 ;  /* 0x0000000000007941 */ /* 0x000fea0003800200 */
.L_x_1036:
        /* <DEDUP_REMOVED lines=41> */
.L_x_1039:
[----:B------:R-:W-:Y:S05]  /*1fc0*/  BSYNC.RECONVERGENT B0 ;  /* 0x0000000000007941 */ /* 0x000fea0003800200 */
.L_x_1038:
        /* <DEDUP_REMOVED lines=41> */
.L_x_1041:
[----:B------:R-:W-:Y:S05]  /*2260*/  BSYNC.RECONVERGENT B0 ;  /* 0x0000000000007941 */ /* 0x000fea0003800200 */
.L_x_1040:
        /* <DEDUP_REMOVED lines=40> */
.L_x_1043:
[----:B------:R-:W-:Y:S05]  /*24f0*/  BSYNC.RECONVERGENT B0 ;  /* 0x0000000000007941 */ /* 0x000fea0003800200 */
.L_x_1042:
        /* <DEDUP_REMOVED lines=34> */
.L_x_1045:
[----:B------:R-:W-:Y:S05]  /*2720*/  BSYNC.RECONVERGENT B0 ;  /* 0x0000000000007941 */ /* 0x000fea0003800200 */
.L_x_1044:
[----:B------:R-:W-:Y:S04]  /*2730*/  BSSY.RECONVERGENT B0, `(.L_x_1046) ;  /* 0x0000021000007945 */ /* 0x000fe80003800200 */
[----:B------:R-:W-:Y:S05]  /*2740*/  @P5 BRA `(.L_x_1047) ;  /* 0x00000000007c5947 */ /* 0x000fea0003800000 */
[----:B------:R-:W5:Y:S01]  /*2750*/  LDCU UR6, c[0x0][0x440] ;  /* 0x00008800ff0677ac */ /* 0x000f620008000800 */
[----:B------:R-:W-:-:S04]  /*2760*/  UIADD3 UR13, UP0, UPT, UR16, UR34, URZ ;  /* 0x00000022100d7290 */ /* 0x000fc8000ff1e0ff */
[----:B------:R-:W-:Y:S02]  /*2770*/  UIADD3.X UR12, UPT, UPT, UR14, UR7, URZ, UP0, !UPT ;  /* 0x000000070e0c7290 */ /* 0x000fe400087fe4ff */
[----:B----4-:R-:W-:-:S04]  /*2780*/  IMAD.U32 R3, RZ, RZ, UR13 ;  /* 0x0000000dff037e24 */ /* 0x010fc8000f8e00ff */
        /* <DEDUP_REMOVED lines=27> */
.L_x_1047:
[----:B------:R-:W-:Y:S05]  /*2940*/  BSYNC.RECONVERGENT B0 ;  /* 0x0000000000007941 */ /* 0x000fea0003800200 */
.L_x_1046:
[----:B------:R-:W0:Y:S01]  /*2950*/  LDGDEPBAR ;  /* 0x00000000000079af */ /* 0x000e220000000000 */
[--C-:B------:R-:W-:Y:S01]  /*2960*/  SHF.R.U32.HI R224, RZ, 0x1, R222.reuse ;  /* 0x00000001ffe07819 */ /* 0x100fe200000116de */
[----:B------:R-:W-:Y:S01]  /*2970*/  IMAD.U32 R8, RZ, RZ, UR26 ;  /* 0x0000001aff087e24 */ /* 0x000fe2000f8e00ff */
[----:B----4-:R-:W-:Y:S01]  /*2980*/  SHF.R.U32.HI R3, RZ, 0x2, R222 ;  /* 0x00000002ff037819 */ /* 0x010fe200000116de */
        /* <DEDUP_REMOVED lines=52> */
.L_x_1049:
[----:B------:R4:W-:Y:S04]  /*2cd0*/  STS.128 [R235+0x18000], RZ ;  /* 0x018000ffeb007388 */ /* 0x0009e80000000c00 */
[----:B------:R4:W-:Y:S04]  /*2ce0*/  STS.128 [R235+0x1a000], RZ ;  /* 0x01a000ffeb007388 */ /* 0x0009e80000000c00 */
[----:B------:R4:W-:Y:S04]  /*2cf0*/  STS.128 [R235+0x1c000], RZ ;  /* 0x01c000ffeb007388 */ /* 0x0009e80000000c00 */
[----:B------:R4:W-:Y:S02]  /*2d00*/  STS.128 [R235+0x1e000], RZ ;  /* 0x01e000ffeb007388 */ /* 0x0009e40000000c00 */
.L_x_1050:
[----:B------:R-:W-:Y:S05]  /*2d10*/  BSYNC.RECONVERGENT B0 ;  /* 0x0000000000007941 */ /* 0x000fea0003800200 */
.L_x_1048:
        /* <DEDUP_REMOVED lines=43> */
.L_x_1052:
[----:B------:R-:W-:Y:S05]  /*2fd0*/  BSYNC.RECONVERGENT B0 ;  /* 0x0000000000007941 */ /* 0x000fea0003800200 */
.L_x_1051:
[----:B------:R-:W-:Y:S01]  /*2fe0*/  LDSM.16.M88.4 R84, [R113] ;  /* 0x000000007154783b */ /* 0x000fe20000000200 */
[----:B------:R-:W-:Y:S01]  /*2ff0*/  LOP3.LUT P2, RZ, R222, 0x2, RZ, 0xc0, !PT ;  /* 0x00000002deff7812 */ /* 0x000fe2000784c0ff */
[----:B------:R-:W5:Y:S01]  /*3000*/  LDCU UR4, c[0x0][0x50c] ;  /* 0x0000a180ff0477ac */ /* 0x000f620008000800 */
[----:B------:R-:W-:Y:S01]  /*3010*/  MOV R213, 0x20 ;  /* 0x0000002000d57802 */ /* 0x000fe20000000f00 */
[----:B------:R-:W3:Y:S01]  /*3020*/  LDSM.16.M88.4 R24, [R218+UR5+0x10000] ;  /* 0x01000005da18783b */ /* 0x000ee20008000200 */
[----:B------:R-:W-:Y:S01]  /*3030*/  IADD3 R107, PT, PT, R218, UR5, RZ ;  /* 0x00000005da6b7c10 */ /* 0x000fe2000fffe0ff */
[----:B------:R-:W-:Y:S01]  /*3040*/  UISETP.NE.AND UP1, UPT, UR20, 0x1, UPT ;  /* 0x000000011400788c */ /* 0x000fe2000bf25270 */
[----:B------:R-:W-:Y:S01]  /*3050*/  SEL R104, R213, 0xffffffe0, !P2 ;  /* 0xffffffe0d5687807 */ /* 0x000fe20005000000 */
[----:B------:R-:W5:Y:S01]  /*3060*/  LDSM.16.M88.4 R68, [R218+UR5+0x10800] ;  /* 0x01080005da44783b */ /* 0x000f620008000200 */
[----:B------:R-:W-:Y:S02]  /*3070*/  LOP3.LUT P0, RZ, R222, 0x4, RZ, 0xc0, !PT ;  /* 0x00000004deff7812 */ /* 0x000fe4000780c0ff */
[-C--:B------:R-:W-:Y:S01]  /*3080*/  IADD3 R110, PT, PT, R113, R104.reuse, RZ ;  /* 0x00000068716e7210 */ /* 0x080fe20007ffe0ff */
[----:B------:R-:W5:Y:S01]  /*3090*/  LDSM.16.M88.4 R60, [R218+UR5+0x11000] ;  /* 0x01100005da3c783b */ /* 0x000f620008000200 */
[----:B------:R-:W-:-:S02]  /*30a0*/  IADD3 R108, PT, PT, R107, R104, RZ ;  /* 0x000000686b6c7210 */ /* 0x000fc40007ffe0ff */
[----:B------:R-:W-:Y:S01]  /*30b0*/  MOV R212, 0x40 ;  /* 0x0000004000d47802 */ /* 0x000fe20000000f00 */
[----:B-1----:R-:W1:Y:S01]  /*30c0*/  LDSM.16.M88.4 R4, [R218+UR5+0x11800] ;  /* 0x01180005da04783b */ /* 0x002e620008000200 */
[----:B------:R-:W-:Y:S02]  /*30d0*/  MOV R167, UR20 ;  /* 0x0000001400a77c02 */ /* 0x000fe40008000f00 */
[----:B------:R-:W-:Y:S01]  /*30e0*/  SEL R212, R212, 0xffffffc0, !P0 ;  /* 0xffffffc0d4d47807 */ /* 0x000fe20004000000 */
[----:B------:R-:W-:Y:S01]  /*30f0*/  LDSM.16.M88.4 R16, [R110] ;  /* 0x000000006e10783b */ /* 0x000fe20000000200 */
[----:B------:R-:W-:Y:S02]  /*3100*/  MOV R216, UR27 ;  /* 0x0000001b00d87c02 */ /* 0x000fe40008000f00 */
[-C--:B------:R-:W-:Y:S01]  /*3110*/  IADD3 R111, PT, PT, R113, R212.reuse, RZ ;  /* 0x000000d4716f7210 */ /* 0x080fe20007ffe0ff */
[----:B------:R-:W1:Y:S01]  /*3120*/  LDSM.16.M88.4 R20, [R108+0x10000] ;  /* 0x010000006c14783b */ /* 0x000e620000000200 */
[----:B------:R-:W-:-:S02]  /*3130*/  IADD3 R107, PT, PT, R107, R212, RZ ;  /* 0x000000d46b6b7210 */ /* 0x000fc40007ffe0ff */
[C---:B------:R-:W-:Y:S01]  /*3140*/  IADD3 R109, PT, PT, R104.reuse, R111, RZ ;  /* 0x0000006f686d7210 */ /* 0x040fe20007ffe0ff */
[----:B------:R-:W1:Y:S01]  /*3150*/  LDSM.16.M88.4 R28, [R108+0x10800] ;  /* 0x010800006c1c783b */ /* 0x000e620000000200 */
[----:B------:R-:W-:Y:S02]  /*3160*/  IADD3 R106, PT, PT, R104, R107, RZ ;  /* 0x0000006b686a7210 */ /* 0x000fe40007ffe0ff */
[C---:B------:R-:W-:Y:S01]  /*3170*/  VIADDMNMX R216, R3.reuse, 0x8, R216, PT ;  /* 0x0000000803d87846 */ /* 0x040fe200038001d8 */
[----:B------:R-:W1:Y:S01]  /*3180*/  LDSM.16.M88.4 R44, [R108+0x11000] ;  /* 0x011000006c2c783b */ /* 0x000e620000000200 */
[----:B------:R-:W-:-:S03]  /*3190*/  VIMNMX R217, PT, PT, R3, UR27, PT ;  /* 0x0000001b03d97c48 */ /* 0x000fc6000bfe0100 */
[----:B------:R-:W1:Y:S04]  /*31a0*/  LDSM.16.M88.4 R40, [R108+0x11800] ;  /* 0x011800006c28783b */ /* 0x000e680000000200 */
[----:B--2-4-:R-:W-:Y:S01]  /*31b0*/  LDSM.16.M88.4 R8, [R111] ;  /* 0x000000006f08783b */ /* 0x014fe20000000200 */
[C---:B---3--:R-:W-:Y:S03]  /*31c0*/  HMMA.16816.F32.BF16 R12, R84.reuse, R24, RZ ;  /* 0x00000018540c723c */ /* 0x048fe600000418ff */
[----:B------:R-:W-:Y:S04]  /*31d0*/  LDSM.16.M88.4 R32, [R107+0x10800] ;  /* 0x010800006b20783b */ /* 0x000fe80000000200 */
[----:B------:R-:W-:Y:S01]  /*31e0*/  LDSM.16.M88.4 R92, [R109+0x4000] ;  /* 0x004000006d5c783b */ /* 0x000fe20000000200 */
[C---:B-----5:R-:W-:Y:S03]  /*31f0*/  HMMA.16816.F32.BF16 R36, R84.reuse, R68, RZ ;  /* 0x000000445424723c */ /* 0x060fe600000418ff */
[----:B------:R-:W-:Y:S04]  /*3200*/  LDSM.16.M88.4 R48, [R113+0x8000] ;  /* 0x008000007130783b */ /* 0x000fe80000000200 */
[----:B------:R-:W-:Y:S01]  /*3210*/  LDSM.16.M88.4 R52, [R107+0x13800] ;  /* 0x013800006b34783b */ /* 0x000fe20000000200 */
[C---:B------:R-:W-:Y:S03]  /*3220*/  HMMA.16816.F32.BF16 R64, R84.reuse, R60, RZ ;  /* 0x0000003c5440723c */ /* 0x040fe600000418ff */
        /* <DEDUP_REMOVED lines=10> */
[C---:B-1----:R-:W-:Y:S08]  /*32d0*/  HMMA.16816.F32.BF16 R56, R84.reuse, R4, RZ ;  /* 0x000000045438723c */ /* 0x042ff000000418ff */
        /* <DEDUP_REMOVED lines=194> */
[C---:B------:R-:W-:Y:S01]  /*3f00*/  HMMA.16816.F32.BF16 R60, R20.reuse, R6, R60 ;  /* 0x00000006143c723c */ /* 0x040fe2000004183c */
[----:B------:R-:W-:Y:S02]  /*3f10*/  SHF.L.U32 R7, R222, 0x1, RZ ;  /* 0x00000001de077819 */ /* 0x000fe400000006ff */
[----:B------:R-:W1:Y:S05]  /*3f20*/  MUFU.TANH R4, R4 ;  /* 0x0000000400047308 */ /* 0x000e6a0000002400 */
        /* <DEDUP_REMOVED lines=19> */
[----:B------:R-:W-:Y:S01]  /*4060*/  LOP3.LUT R8, R7, 0x6, RZ, 0xc0, !PT ;  /* 0x0000000607087812 */ /* 0x000fe200078ec0ff */
[----:B------:R-:W-:Y:S01]  /*4070*/  FMUL.FTZ R60, R60, UR4 ;  /* 0x000000043c3c7c20 */ /* 0x000fe20008410000 */
[----:B------:R-:W-:Y:S01]  /*4080*/  FMUL.FTZ R61, R61, UR4 ;  /* 0x000000043d3d7c20 */ /* 0x000fe20008410000 */
[----:B------:R-:W-:Y:S01]  /*4090*/  FMUL.FTZ R62, R62, UR4 ;  /* 0x000000043e3e7c20 */ /* 0x000fe20008410000 */
[----:B------:R-:W-:Y:S01]  /*40a0*/  LEA R167, R167, R8, 0x6 ;  /* 0x00000008a7a77211 */ /* 0x000fe200078e30ff */
[----:B------:R-:W-:-:S02]  /*40b0*/  FMUL.FTZ R63, R63, UR4 ;  /* 0x000000043f3f7c20 */ /* 0x000fc40008410000 */
[----:B------:R-:W1:Y:S01]  /*40c0*/  MUFU.TANH R34, R34 ;  /* 0x0000002200227308 */ /* 0x000e620000002400 */
[----:B------:R-:W-:Y:S01]  /*40d0*/  IADD3 R9, PT, PT, R167, -0x40, RZ ;  /* 0xffffffc0a7097810 */ /* 0x000fe20007ffe0ff */
[----:B------:R-:W-:Y:S01]  /*40e0*/  FMUL.FTZ R56, R56, UR4 ;  /* 0x0000000438387c20 */ /* 0x000fe20008410000 */
[----:B------:R-:W-:Y:S01]  /*40f0*/  FMUL.FTZ R57, R57, UR4 ;  /* 0x0000000439397c20 */ /* 0x000fe20008410000 */
[----:B------:R-:W-:Y:S01]  /*4100*/  FMUL.FTZ R58, R58, UR4 ;  /* 0x000000043a3a7c20 */ /* 0x000fe20008410000 */
[----:B------:R-:W-:Y:S01]  /*4110*/  FMUL.FTZ R59, R59, UR4 ;  /* 0x000000043b3b7c20 */ /* 0x000fe20008410000 */
[----:B------:R-:W-:Y:S02]  /*4120*/  IADD3 R7, PT, PT, R167, -0x3f, RZ ;  /* 0xffffffc1a7077810 */ /* 0x000fe40007ffe0ff */
[----:B------:R-:W1:Y:S02]  /*4130*/  MUFU.TANH R6, R6 ;  /* 0x0000000600067308 */ /* 0x000e640000002400 */
        /* <DEDUP_REMOVED lines=12> */
[----:B------:R-:W2:Y:S01]  /*4200*/  LDCU UR4, c[0x0][0x440] ;  /* 0x00008800ff0477ac */ /* 0x000ea20008000800 */
[----:B------:R-:W-:-:S04]  /*4210*/  UIADD3 UR6, UPT, UPT, UR20, -0x2, URZ ;  /* 0xfffffffe14067890 */ /* 0x000fc8000fffe0ff */
[----:B------:R-:W-:Y:S02]  /*4220*/  UIMAD.WIDE.U32 UR12, UR29, UR6, URZ ;  /* 0x000000061d0c72a5 */ /* 0x000fe4000f8e00ff */
[----:B------:R-:W-:Y:S02]  /*4230*/  UIMAD UR6, UR22, UR6, URZ ;  /* 0x00000006160672a4 */ /* 0x000fe4000f8e02ff */
[----:B------:R-:W-:Y:S02]  /*4240*/  UIADD3 UR16, UP0, UPT, UR16, UR12, URZ ;  /* 0x0000000c10107290 */ /* 0x000fe4000ff1e0ff */
[----:B------:R-:W-:Y:S01]  /*4250*/  UIADD3 UR6, UPT, UPT, UR13, UR6, URZ ;  /* 0x000000060d067290 */ /* 0x000fe2000fffe0ff */
[----:B------:R-:W-:Y:S02]  /*4260*/  IMAD.U32 R14, RZ, RZ, UR12 ;  /* 0x0000000cff0e7e24 */ /* 0x000fe4000f8e00ff */
[----:B------:R-:W-:Y:S01]  /*4270*/  IMAD.U32 R15, RZ, RZ, UR13 ;  /* 0x0000000dff0f7e24 */ /* 0x000fe2000f8e00ff */
[----:B--2---:R-:W-:Y:S01]  /*4280*/  ISETP.GE.AND P5, PT, R223, UR4, PT ;  /* 0x00000004df007c0c */ /* 0x004fe2000bfa6270 */
        /* <DEDUP_REMOVED lines=52> */
.L_x_1053:
[-C--:B------:R-:W-:Y:S01]  /*45d0*/  ISETP.GE.AND P3, PT, R9, R217.reuse, PT ;  /* 0x000000d90900720c */ /* 0x080fe20003f66270 */
[----:B------:R-:W-:Y:S01]  /*45e0*/  VIADD R8, R167, 0xffffffc8 ;  /* 0xffffffc8a7087836 */ /* 0x000fe20000000000 */
[-C--:B------:R-:W-:Y:S01]  /*45f0*/  ISETP.GE.AND P1, PT, R7, R217.reuse, PT ;  /* 0x000000d90700720c */ /* 0x080fe20003f26270 */
[----:B------:R-:W3:Y:S01]  /*4600*/  MUFU.TANH R221, R56 ;  /* 0x0000003800dd7308 */ /* 0x000ee20000002400 */
[----:B------:R-:W-:Y:S01]  /*4610*/  FSEL R3, R28, -INF , !P3 ;  /* 0xff8000001c037808 */ /* 0x000fe20005800000 */
[C---:B------:R-:W-:Y:S01]  /*4620*/  VIADD R14, R167.reuse, 0xfffffff0 ;  /* 0xfffffff0a70e7836 */ /* 0x040fe20000000000 */
[C---:B------:R-:W-:Y:S01]  /*4630*/  ISETP.GE.AND P6, PT, R8.reuse, R217, PT ;  /* 0x000000d90800720c */ /* 0x040fe20003fc6270 */
[C---:B------:R-:W-:Y:S01]  /*4640*/  VIADD R10, R167.reuse, 0xfffffff1 ;  /* 0xfffffff1a70a7836 */ /* 0x040fe20000000000 */
[-C--:B------:R-:W-:Y:S01]  /*4650*/  ISETP.GE.AND P3, PT, R8, R216.reuse, PT ;  /* 0x000000d80800720c */ /* 0x080fe20003f66270 */
[----:B------:R-:W-:Y:S01]  /*4660*/  VIADD R8, R167, 0xffffffd0 ;  /* 0xffffffd0a7087836 */ /* 0x000fe20000000000 */
[-C--:B------:R-:W-:Y:S01]  /*4670*/  ISETP.GE.AND P4, PT, R7, R216.reuse, PT ;  /* 0x000000d80700720c */ /* 0x080fe20003f86270 */
[----:B------:R-:W-:Y:S01]  /*4680*/  VIADD R7, R167, 0xffffffc9 ;  /* 0xffffffc9a7077836 */ /* 0x000fe20000000000 */
[----:B------:R-:W-:Y:S01]  /*4690*/  ISETP.GE.AND P5, PT, R9, R216, PT ;  /* 0x000000d80900720c */ /* 0x000fe20003fa6270 */
[----:B------:R-:W-:Y:S01]  /*46a0*/  VIADD R9, R167, 0xffffffe8 ;  /* 0xffffffe8a7097836 */ /* 0x000fe20000000000 */
[----:B------:R-:W-:Y:S01]  /*46b0*/  FSEL R31, R31, -INF , !P4 ;  /* 0xff8000001f1f7808 */ /* 0x000fe20006000000 */
[----:B------:R-:W4:Y:S01]  /*46c0*/  MUFU.TANH R57, R57 ;  /* 0x0000003900397308 */ /* 0x000f220000002400 */
[----:B------:R-:W-:Y:S01]  /*46d0*/  FSEL R23, R44, -INF , !P6 ;  /* 0xff8000002c177808 */ /* 0x000fe20007000000 */
[----:B------:R-:W5:Y:S01]  /*46e0*/  LDCU UR4, c[0x0][0x45c] ;  /* 0x00008b80ff0477ac */ /* 0x000f620008000800 */
[----:B------:R-:W-:-:S02]  /*46f0*/  FSEL R21, R30, -INF , !P5 ;  /* 0xff8000001e157808 */ /* 0x000fc40006800000 */
[----:B------:R-:W-:Y:S01]  /*4700*/  FSEL R29, R29, -INF , !P1 ;  /* 0xff8000001d1d7808 */ /* 0x000fe20004800000 */
[----:B------:R-:W-:Y:S01]  /*4710*/  UMOV UR6, 0xffffffff ;  /* 0xffffffff00067882 */ /* 0x000fe20000000000 */
[CC--:B------:R-:W-:Y:S01]  /*4720*/  ISETP.GE.AND P4, PT, R8.reuse, R217.reuse, PT ;  /* 0x000000d90800720c */ /* 0x0c0fe20003f86270 */
[----:B------:R-:W5:Y:S01]  /*4730*/  MUFU.TANH R84, R84 ;  /* 0x0000005400547308 */ /* 0x000f620000002400 */
[-C--:B------:R-:W-:Y:S01]  /*4740*/  ISETP.GE.AND P6, PT, R8, R216.reuse, PT ;  /* 0x000000d80800720c */ /* 0x080fe20003fc6270 */
[----:B------:R-:W-:Y:S01]  /*4750*/  VIADD R8, R167, 0xffffffd8 ;  /* 0xffffffd8a7087836 */ /* 0x000fe20000000000 */
[C---:B------:R-:W-:Y:S02]  /*4760*/  ISETP.GE.AND P5, PT, R7.reuse, R217, PT ;  /* 0x000000d90700720c */ /* 0x040fe40003fa6270 */
[----:B------:R-:W-:Y:S01]  /*4770*/  ISETP.GE.AND P1, PT, R7, R216, PT ;  /* 0x000000d80700720c */ /* 0x000fe20003f26270 */
[C---:B------:R-:W-:Y:S01]  /*4780*/  VIADD R7, R167.reuse, 0xffffffd1 ;  /* 0xffffffd1a7077836 */ /* 0x040fe20000000000 */
[----:B-12---:R-:W-:Y:S01]  /*4790*/  FSEL R19, R4, -INF , !P4 ;  /* 0xff80000004137808 */ /* 0x006fe20006000000 */
[----:B------:R-:W-:Y:S01]  /*47a0*/  VIADD R4, R167, 0xffffffe0 ;  /* 0xffffffe0a7047836 */ /* 0x000fe20000000000 */
[----:B------:R-:W-:Y:S01]  /*47b0*/  FSEL R45, R45, -INF , !P1 ;  /* 0xff8000002d2d7808 */ /* 0x000fe20004800000 */
[----:B------:R-:W1:Y:S01]  /*47c0*/  MUFU.TANH R85, R85 ;  /* 0x0000005500557308 */ /* 0x000e620000002400 */
[----:B------:R-:W-:-:S02]  /*47d0*/  FSEL R41, R41, -INF , !P3 ;  /* 0xff80000029297808 */ /* 0x000fc40005800000 */
[CC--:B------:R-:W-:Y:S02]  /*47e0*/  ISETP.GE.AND P1, PT, R8.reuse, R217.reuse, PT ;  /* 0x000000d90800720c */ /* 0x0c0fe40003f26270 */
[-C--:B------:R-:W-:Y:S01]  /*47f0*/  ISETP.GE.AND P4, PT, R8, R216.reuse, PT ;  /* 0x000000d80800720c */ /* 0x080fe20003f86270 */
[----:B------:R-:W-:Y:S01]  /*4800*/  VIADD R8, R167, 0xffffffd9 ;  /* 0xffffffd9a7087836 */ /* 0x000fe20000000000 */
[C---:B------:R-:W-:Y:S01]  /*4810*/  ISETP.GE.AND P3, PT, R7.reuse, R217, PT ;  /* 0x000000d90700720c */ /* 0x040fe20003f66270 */
[----:B------:R-:W2:Y:S01]  /*4820*/  MUFU.TANH R201, R62 ;  /* 0x0000003e00c97308 */ /* 0x000ea20000002400 */
[----:B------:R-:W-:Y:S02]  /*4830*/  FSEL R25, R40, -INF , !P5 ;  /* 0xff80000028197808 */ /* 0x000fe40006800000 */
[----:B------:R-:W-:Y:S02]  /*4840*/  ISETP.GE.AND P5, PT, R7, R216, PT ;  /* 0x000000d80700720c */ /* 0x000fe40003fa6270 */
[----:B------:R-:W-:-:S02]  /*4850*/  FSEL R15, R36, -INF , !P6 ;  /* 0xff800000240f7808 */ /* 0x000fc40007000000 */
[----:B------:R-:W-:Y:S01]  /*4860*/  FSEL R7, R5, -INF , !P3 ;  /* 0xff80000005077808 */ /* 0x000fe20005800000 */
[----:B------:R-:W2:Y:S01]  /*4870*/  MUFU.TANH R227, R63 ;  /* 0x0000003f00e37308 */ /* 0x000ea20000002400 */
[C---:B------:R-:W-:Y:S02]  /*4880*/  ISETP.GE.AND P6, PT, R8.reuse, R217, PT ;  /* 0x000000d90800720c */ /* 0x040fe40003fc6270 */
[----:B------:R-:W-:Y:S01]  /*4890*/  ISETP.GE.AND P3, PT, R8, R216, PT ;  /* 0x000000d80800720c */ /* 0x000fe20003f66270 */
[----:B------:R-:W-:Y:S01]  /*48a0*/  VIADD R8, R167, 0xffffffe1 ;  /* 0xffffffe1a7087836 */ /* 0x000fe20000000000 */
[----:B------:R-:W-:Y:S02]  /*48b0*/  FSEL R13, R32, -INF , !P5 ;  /* 0xff800000200d7808 */ /* 0x000fe40006800000 */
[----:B------:R-:W-:Y:S01]  /*48c0*/  FMNMX3.FTZ R16, R3, R29, R23, !PT ;  /* 0x0000001d03107276 */ /* 0x000fe20007810017 */
[----:B------:R-:W2:Y:S01]  /*48d0*/  MUFU.TANH R58, R58 ;  /* 0x0000003a003a7308 */ /* 0x000ea20000002400 */
[----:B------:R-:W-:-:S02]  /*48e0*/  ISETP.GE.AND P5, PT, R4, R217, PT ;  /* 0x000000d90400720c */ /* 0x000fc40003fa6270 */
[----:B------:R-:W-:Y:S02]  /*48f0*/  FSEL R5, R33, -INF , !P1 ;  /* 0xff80000021057808 */ /* 0x000fe40004800000 */
[----:B------:R-:W-:Y:S02]  /*4900*/  FSEL R11, R34, -INF , !P4 ;  /* 0xff800000220b7808 */ /* 0x000fe40006000000 */
[----:B------:R-:W-:Y:S01]  /*4910*/  FSEL R17, R12, -INF , !P6 ;  /* 0xff8000000c117808 */ /* 0x000fe20007000000 */
[----:B------:R-:W-:Y:S01]  /*4920*/  VIADD R12, R167, 0xffffffe9 ;  /* 0xffffffe9a70c7836 */ /* 0x000fe20000000000 */
[----:B------:R-:W-:Y:S01]  /*4930*/  FMNMX3.FTZ R16, R16, R25, R19, !PT ;  /* 0x0000001910107276 */ /* 0x000fe20007810013 */
[----:B------:R-:W2:Y:S01]  /*4940*/  MUFU.TANH R59, R59 ;  /* 0x0000003b003b7308 */ /* 0x000ea20000002400 */
[----:B------:R-:W-:Y:S02]  /*4950*/  ISETP.GE.AND P4, PT, R8, R217, PT ;  /* 0x000000d90800720c */ /* 0x000fe40003f86270 */
[----:B------:R-:W-:-:S02]  /*4960*/  FSEL R237, R237, -INF , !P5 ;  /* 0xff800000eded7808 */ /* 0x000fc40006800000 */
[----:B------:R-:W-:Y:S02]  /*4970*/  ISETP.GE.AND P5, PT, R9, R217, PT ;  /* 0x000000d90900720c */ /* 0x000fe40003fa6270 */
[----:B------:R-:W-:Y:S01]  /*4980*/  FMNMX3.FTZ R16, R16, R7, R5, !PT ;  /* 0x0000000710107276 */ /* 0x000fe20007810005 */
[----:B------:R-:W2:Y:S01]  /*4990*/  MUFU.TANH R86, R86 ;  /* 0x0000005600567308 */ /* 0x000ea20000002400 */
[----:B------:R-:W-:Y:S02]  /*49a0*/  FSEL R195, R195, -INF , !P4 ;  /* 0xff800000c3c37808 */ /* 0x000fe40006000000 */
[----:B------:R-:W-:Y:S01]  /*49b0*/  ISETP.GE.AND P6, PT, R8, R216, PT ;  /* 0x000000d80800720c */ /* 0x000fe20003fc6270 */
[----:B------:R-:W-:Y:S01]  /*49c0*/  VIADD R8, R167, 0xfffffff8 ;  /* 0xfffffff8a7087836 */ /* 0x000fe20000000000 */
[-C--:B------:R-:W-:Y:S02]  /*49d0*/  ISETP.GE.AND P4, PT, R12, R217.reuse, PT ;  /* 0x000000d90c00720c */ /* 0x080fe40003f86270 */
[----:B------:R-:W-:Y:S01]  /*49e0*/  FSEL R231, R231, -INF , !P5 ;  /* 0xff800000e7e77808 */ /* 0x000fe20006800000 */
[----:B------:R-:W2:Y:S01]  /*49f0*/  MUFU.TANH R87, R87 ;  /* 0x0000005700577308 */ /* 0x000ea20000002400 */
[----:B------:R-:W-:-:S02]  /*4a00*/  ISETP.GE.AND P5, PT, R14, R217, PT ;  /* 0x000000d90e00720c */ /* 0x000fc40003fa6270 */
[----:B------:R-:W-:Y:S02]  /*4a10*/  FMNMX3.FTZ R16, R16, R17, R237, !PT ;  /* 0x0000001110107276 */ /* 0x000fe400078100ed */
[----:B------:R-:W-:Y:S01]  /*4a20*/  ISETP.GE.AND P1, PT, R4, R216, PT ;  /* 0x000000d80400720c */ /* 0x000fe20003f26270 */
[----:B------:R-:W-:Y:S01]  /*4a30*/  VIADD R4, R167, 0xfffffff9 ;  /* 0xfffffff9a7047836 */ /* 0x000fe20000000000 */
[----:B------:R-:W-:Y:S02]  /*4a40*/  FSEL R197, R197, -INF , !P4 ;  /* 0xff800000c5c57808 */ /* 0x000fe40006000000 */
[-C--:B------:R-:W-:Y:S02]  /*4a50*/  ISETP.GE.AND P4, PT, R10, R217.reuse, PT ;  /* 0x000000d90a00720c */ /* 0x080fe40003f86270 */
[----:B---3--:R-:W-:Y:S02]  /*4a60*/  FSEL R221, R221, -INF , !P5 ;  /* 0xff800000dddd7808 */ /* 0x008fe40006800000 */
[----:B------:R-:W-:-:S02]  /*4a70*/  ISETP.GE.AND P5, PT, R8, R217, PT ;  /* 0x000000d90800720c */ /* 0x000fc40003fa6270 */
[----:B------:R-:W-:Y:S02]  /*4a80*/  FMNMX3.FTZ R16, R16, R195, R231, !PT ;  /* 0x000000c310107276 */ /* 0x000fe400078100e7 */
[----:B----4-:R-:W-:Y:S02]  /*4a90*/  FSEL R219, R57, -INF , !P4 ;  /* 0xff80000039db7808 */ /* 0x010fe40006000000 */
[----:B------:R-:W-:Y:S02]  /*4aa0*/  ISETP.GE.AND P4, PT, R4, R217, PT ;  /* 0x000000d90400720c */ /* 0x000fe40003f86270 */
[----:B-----5:R-:W-:Y:S02]  /*4ab0*/  FSEL R215, R84, -INF , !P5 ;  /* 0xff80000054d77808 */ /* 0x020fe40006800000 */
[----:B------:R-:W-:Y:S02]  /*4ac0*/  FMNMX3.FTZ R16, R16, R197, R221, !PT ;  /* 0x000000c510107276 */ /* 0x000fe400078100dd */
[----:B-1----:R-:W-:-:S02]  /*4ad0*/  FSEL R211, R85, -INF , !P4 ;  /* 0xff80000055d37808 */ /* 0x002fc40006000000 */
[----:B------:R-:W-:Y:S02]  /*4ae0*/  FMNMX3.FTZ R16, R16, R219, R215, !PT ;  /* 0x000000db10107276 */ /* 0x000fe400078100d7 */
[----:B------:R-:W-:Y:S02]  /*4af0*/  FMNMX3.FTZ R18, R21, R31, R41, !PT ;  /* 0x0000001f15127276 */ /* 0x000fe40007810029 */
[-C--:B------:R-:W-:Y:S02]  /*4b00*/  ISETP.GE.AND P5, PT, R9, R216.reuse, PT ;  /* 0x000000d80900720c */ /* 0x080fe40003fa6270 */
[----:B------:R-:W-:Y:S02]  /*4b10*/  FSEL R9, R6, -INF , !P3 ;  /* 0xff80000006097808 */ /* 0x000fe40005800000 */
[----:B------:R-:W-:Y:S02]  /*4b20*/  ISETP.GE.AND P4, PT, R12, R216, PT ;  /* 0x000000d80c00720c */ /* 0x000fe40003f86270 */
[----:B------:R-:W-:-:S02]  /*4b30*/  FMNMX.FTZ R6, R211, R16, !PT ;  /* 0x00000010d3067209 */ /* 0x000fc40007810000 */
[----:B------:R-:W-:Y:S02]  /*4b40*/  FMNMX3.FTZ R12, R18, R45, R15, !PT ;  /* 0x0000002d120c7276 */ /* 0x000fe4000781000f */
[----:B------:R-:W-:Y:S01]  /*4b50*/  FSEL R199, R199, -INF , !P1 ;  /* 0xff800000c7c77808 */ /* 0x000fe20004800000 */
[----:B------:R-:W1:Y:S01]  /*4b60*/  SHFL.BFLY PT, R27, R6, 0x2, 0x1f ;  /* 0x0c401f00061b7f89 */ /* 0x000e6200000e0000 */
[----:B------:R-:W-:Y:S02]  /*4b70*/  FMNMX3.FTZ R12, R12, R13, R11, !PT ;  /* 0x0000000d0c0c7276 */ /* 0x000fe4000781000b */
[----:B------:R-:W-:Y:S02]  /*4b80*/  ISETP.GE.AND P3, PT, R14, R216, PT ;  /* 0x000000d80e00720c */ /* 0x000fe40003f66270 */
[----:B------:R-:W-:Y:S02]  /*4b90*/  FSEL R229, R229, -INF , !P6 ;  /* 0xff800000e5e57808 */ /* 0x000fe40007000000 */
[----:B--2---:R-:W-:-:S02]  /*4ba0*/  FSEL R201, R201, -INF , !P5 ;  /* 0xff800000c9c97808 */ /* 0x004fc40006800000 */
[----:B------:R-:W-:Y:S02]  /*4bb0*/  FMNMX3.FTZ R12, R12, R9, R199, !PT ;  /* 0x000000090c0c7276 */ /* 0x000fe400078100c7 */
[-C--:B------:R-:W-:Y:S02]  /*4bc0*/  ISETP.GE.AND P1, PT, R10, R216.reuse, PT ;  /* 0x000000d80a00720c */ /* 0x080fe40003f26270 */
[----:B------:R-:W-:Y:S02]  /*4bd0*/  ISETP.GE.AND P5, PT, R8, R216, PT ;  /* 0x000000d80800720c */ /* 0x000fe40003fa6270 */
        /* <DEDUP_REMOVED lines=8> */
[----:B------:R-:W-:-:S02]  /*4c60*/  FMNMX3.FTZ R8, R12, R207, R205, !PT ;  /* 0x000000cf0c087276 */ /* 0x000fc400078100cd */
[----:B-1----:R-:W-:Y:S02]  /*4c70*/  FMNMX.FTZ R33, R6, R27, !PT ;  /* 0x0000001b06217209 */ /* 0x002fe40007810000 */
        /* <DEDUP_REMOVED lines=126> */
[C---:B----4-:R-:W-:Y:S07]  /*5460*/  HMMA.16816.F32.BF16 R116, R128.reuse, R120, RZ ;  /* 0x000000788074723c */ /* 0x050fee00000418ff */
        /* <DEDUP_REMOVED lines=29> */
[----:B-1----:R-:W-:-:S03]  /*5640*/  F2FP.BF16.F32.PACK_AB R7, R166, R177 ;  /* 0x000000b1a607723e */ /* 0x002fc600000010ff */
        /* <DEDUP_REMOVED lines=26> */
[C---:B--2---:R-:W-:Y:S08]  /*57f0*/  HMMA.16816.F32.BF16 R100, R4.reuse, R16, R100 ;  /* 0x000000100464723c */ /* 0x044ff00000041864 */
[C---:B------:R-:W-:Y:S01]  /*5800*/  HMMA.16816.F32.BF16 R104, R4.reuse, R18, R104 ;  /* 0x000000120468723c */ /* 0x040fe20000041868 */
[----:B------:R-:W-:Y:S07]  /*5810*/  LDSM.16.MT88.4 R16, [R193+0x19000] ;  /* 0x01900000c110783b */ /* 0x000fee0000004200 */
[C---:B---3--:R-:W-:Y:S08]  /*5820*/  HMMA.16816.F32.BF16 R116, R4.reuse, R12, R116 ;  /* 0x0000000c0474723c */ /* 0x048ff00000041874 */
        /* <DEDUP_REMOVED lines=17> */
[C---:B-----5:R-:W-:Y:S08]  /*5940*/  HMMA.16816.F32.BF16 R92, R4.reuse, R20, R92 ;  /* 0x00000014045c723c */ /* 0x060ff0000004185c */
        /* <DEDUP_REMOVED lines=27> */
[C---:B------:R-:W-:Y:S01]  /*5b00*/  HMMA.16816.F32.BF16 R72, R4.reuse, R18, R72 ;  /* 0x000000120448723c */ /* 0x040fe20000041848 */
[----:B------:R-:W5:Y:S07]  /*5b10*/  LDSM.16.MT88.4 R16, [R192+0x1f000] ;  /* 0x01f00000c010783b */ /* 0x000f6e0000004200 */
        /* <DEDUP_REMOVED lines=23> */
[----:B------:R-:W4:Y:S07]  /*5c90*/  LDSM.16.MT88.4 R20, [R198+0x1d800] ;  /* 0x01d80000c614783b */ /* 0x000f2e0000004200 */
[C---:B---3--:R-:W-:Y:S08]  /*5ca0*/  HMMA.16816.F32.BF16 R124, R4.reuse, R24, R124 ;  /* 0x00000018047c723c */ /* 0x048ff0000004187c */
        /* <DEDUP_REMOVED lines=14> */
[----:B------:R-:W3:Y:S07]  /*5d90*/  LDSM.16.MT88.4 R16, [R190+0x19800] ;  /* 0x01980000be10783b */ /* 0x000eee0000004200 */
[C---:B----4-:R-:W-:Y:S08]  /*5da0*/  HMMA.16816.F32.BF16 R76, R4.reuse, R20, R76 ;  /* 0x00000014044c723c */ /* 0x050ff0000004184c */
        /* <DEDUP_REMOVED lines=49> */
[----:B------:R-:W1:Y:S01]  /*60c0*/  LDCU UR4, c[0x0][0x440] ;  /* 0x00008800ff0477ac */ /* 0x000e620008000800 */
[----:B------:R-:W-:Y:S01]  /*60d0*/  IMAD.SHL.U32 R225, R222, 0x20, RZ ;  /* 0x00000020dee17824 */ /* 0x000fe200078e00ff */
[----:B------:R-:W-:Y:S01]  /*60e0*/  SHF.R.U32.HI R224, RZ, 0x1, R222 ;  /* 0x00000001ffe07819 */ /* 0x000fe200000116de */
[----:B------:R-:W-:Y:S01]  /*60f0*/  IMAD.MOV.U32 R214, RZ, RZ, 0x20 ;  /* 0x00000020ffd67424 */ /* 0x000fe200078e00ff */
[----:B------:R-:W-:Y:S01]  /*6100*/  UIMAD.WIDE.U32 UR14, UR12, UR8, URZ ;  /* 0x000000080c0e72a5 */ /* 0x000fe2000f8e00ff */
[----:B------:R-:W-:Y:S02]  /*6110*/  IADD3 R29, PT, PT, R218, UR5, RZ ;  /* 0x00000005da1d7c10 */ /* 0x000fe4000fffe0ff */
[----:B------:R-:W-:Y:S01]  /*6120*/  LOP3.LUT R225, R225, 0x7c00, RZ, 0xc0, !PT ;  /* 0x00007c00e1e17812 */ /* 0x000fe200078ec0ff */
[----:B------:R-:W-:Y:S01]  /*6130*/  USHF.L.U32 UR13, UR14, 0x6, URZ ;  /* 0x000000060e0d7899 */ /* 0x000fe200080006ff */
[----:B------:R-:W-:Y:S01]  /*6140*/  LOP3.LUT R11, R224, 0x8, RZ, 0xc0, !PT ;  /* 0x00000008e00b7812 */ /* 0x000fe200078ec0ff */
[----:B------:R-:W-:Y:S01]  /*6150*/  UIMAD UR12, UR12, UR9, UR15 ;  /* 0x000000090c0c72a4 */ /* 0x000fe2000f8e020f */
[----:B------:R-:W-:Y:S01]  /*6160*/  MOV R12, UR14 ;  /* 0x0000000e000c7c02 */ /* 0x000fe20008000f00 */
[----:B------:R-:W-:Y:S01]  /*6170*/  ULEA UR13, UP0, UR8, UR13, 0x5 ;  /* 0x0000000d080d7291 */ /* 0x000fe2000f8028ff */
[----:B------:R-:W-:Y:S01]  /*6180*/  LOP3.LUT R4, R225, 0x200, R2, 0xf8, !PT ;  /* 0x00000200e1047812 */ /* 0x000fe200078ef802 */
[----:B------:R-:W-:Y:S01]  /*6190*/  USHF.L.U64.HI UR7, UR14, 0x6, UR12 ;  /* 0x000000060e077899 */ /* 0x000fe2000801020c */
[----:B------:R-:W-:Y:S01]  /*61a0*/  LEA R8, P3, R12, R232, 0x7 ;  /* 0x000000e80c087211 */ /* 0x000fe200078638ff */
[----:B------:R-:W-:Y:S01]  /*61b0*/  IMAD.U32 R9, RZ, RZ, UR12 ;  /* 0x0000000cff097e24 */ /* 0x000fe2000f8e00ff */
[----:B------:R-:W-:Y:S01]  /*61c0*/  LOP3.LUT R4, R4, R0, R11, 0xf6, !PT ;  /* 0x0000000004047212 */ /* 0x000fe200078ef60b */
[----:B------:R-:W-:Y:S01]  /*61d0*/  ULEA.HI.X UR7, UR8, UR7, UR9, 0x5, UP0 ;  /* 0x0000000708077291 */ /* 0x000fe200080f2c09 */
[----:B------:R-:W-:Y:S01]  /*61e0*/  MOV R7, UR13 ;  /* 0x0000000d00077c02 */ /* 0x000fe20008000f00 */
[----:B------:R-:W-:Y:S01]  /*61f0*/  IMAD.U32 R13, RZ, RZ, UR15 ;  /* 0x0000000fff0d7e24 */ /* 0x000fe2000f8e00ff */
[----:B-1----:R-:W-:Y:S01]  /*6200*/  ISETP.GE.AND P5, PT, R223, UR4, PT ;  /* 0x00000004df007c0c */ /* 0x002fe2000bfa6270 */
[----:B------:R-:W-:Y:S01]  /*6210*/  IMAD.IADD R166, R29, 0x1, R212 ;  /* 0x000000011da67824 */ /* 0x000fe200078e02d4 */
[----:B------:R-:W-:Y:S01]  /*6220*/  BAR.SYNC.DEFER_BLOCKING 0x0 ;  /* 0x0000000000007b1d */ /* 0x000fe20000010000 */
[----:B------:R-:W-:Y:S01]  /*6230*/  LEA R6, P1, R7, R232, 0x1 ;  /* 0x000000e807067211 */ /* 0x000fe200078208ff */
[----:B------:R-:W-:Y:S01]  /*6240*/  UISETP.GE.U32.AND UP0, UPT, UR20, 0x3, UPT ;  /* 0x000000031400788c */ /* 0x000fe2000bf06070 */
[----:B------:R-:W-:-:S02]  /*6250*/  MOV R5, UR7 ;  /* 0x0000000700057c02 */ /* 0x000fc40008000f00 */
[----:B------:R-:W-:Y:S02]  /*6260*/  ISETP.GE.AND P4, PT, R244, UR4, PT ;  /* 0x00000004f4007c0c */ /* 0x000fe4000bf86270 */
[-C--:B------:R-:W-:Y:S02]  /*6270*/  LEA.HI.X R9, R12, R228.reuse, R9, 0x7, P3 ;  /* 0x000000e40c097211 */ /* 0x080fe400018f3c09 */
[----:B------:R-:W-:Y:S02]  /*6280*/  ISETP.GE.AND P3, PT, R242, UR4, PT ;  /* 0x00000004f2007c0c */ /* 0x000fe4000bf66270 */
[----:B------:R-:W-:Y:S02]  /*6290*/  LEA.HI.X R7, R7, R228, R5, 0x1, P1 ;  /* 0x000000e407077211 */ /* 0x000fe400008f0c05 */
[----:B------:R-:W-:Y:S01]  /*62a0*/  ISETP.GE.AND P1, PT, R240, UR4, PT ;  /* 0x00000004f0007c0c */ /* 0x000fe2000bf26270 */
[----:B------:R-:W1:Y:S01]  /*62b0*/  LDCU UR4, c[0x0][0x50c] ;  /* 0x0000a180ff0477ac */ /* 0x000e620008000800 */
[----:B------:R-:W-:-:S02]  /*62c0*/  LEA R209, R4, UR5, 0x1 ;  /* 0x0000000504d17c11 */ /* 0x000fc4000f8e08ff */
[----:B------:R-:W-:Y:S02]  /*62d0*/  SEL R214, R214, 0xffffffe0, !P2 ;  /* 0xffffffe0d6d67807 */ /* 0x000fe40005000000 */
[----:B------:R-:W-:Y:S02]  /*62e0*/  IADD3 R219, PT, PT, R212, R209, RZ ;  /* 0x000000d1d4db7210 */ /* 0x000fe40007ffe0ff */
[----:B------:R-:W-:Y:S01]  /*62f0*/  IADD3 R215, PT, PT, R29, R214, RZ ;  /* 0x000000d61dd77210 */ /* 0x000fe20007ffe0ff */
[C---:B------:R-:W-:Y:S01]  /*6300*/  IMAD.IADD R221, R214.reuse, 0x1, R209 ;  /* 0x00000001d6dd7824 */ /* 0x040fe200078e02d1 */
[----:B------:R-:W-:Y:S01]  /*6310*/  @!PT LDS RZ, [RZ] ;  /* 0x00000000fffff984 */ /* 0x000fe20000000800 */
[----:B------:R-:W-:Y:S01]  /*6320*/  @!PT LDS RZ, [RZ] ;  /* 0x00000000fffff984 */ /* 0x000fe20000000800 */
[----:B------:R-:W-:Y:S01]  /*6330*/  @!PT LDS RZ, [RZ] ;  /* 0x00000000fffff984 */ /* 0x000fe20000000800 */
[----:B------:R-:W-:Y:S01]  /*6340*/  @!P5 LDGSTS.E.BYPASS.LTC128B.128 [R235+0x18000], desc[UR24][R8.64] ;  /* 0x1800000008ebdfae */ /* 0x000fe2000b981a18 */
[C---:B------:R-:W-:Y:S01]  /*6350*/  IMAD.IADD R220, R214.reuse, 0x1, R219 ;  /* 0x00000001d6dc7824 */ /* 0x040fe200078e02db */
[----:B------:R-:W-:Y:S02]  /*6360*/  IADD3 R214, PT, PT, R214, R166, RZ ;  /* 0x000000a6d6d67210 */ /* 0x000fe40007ffe0ff */
        /* <DEDUP_REMOVED lines=37> */
[----:B------:R-:W4:Y:S04]  /*65c0*/  LDSM.16.M88.4 R12, [R218+UR5+0x10000] ;  /* 0x01000005da0c783b */ /* 0x000f280008000200 */
[----:B------:R-:W5:Y:S04]  /*65d0*/  LDSM.16.M88.4 R172, [R218+UR5+0x10800] ;  /* 0x01080005daac783b */ /* 0x000f680008000200 */
[----:B------:R-:W1:Y:S04]  /*65e0*/  LDSM.16.M88.4 R32, [R218+UR5+0x11000] ;  /* 0x01100005da20783b */ /* 0x000e680008000200 */
[----:B------:R-:W1:Y:S04]  /*65f0*/  LDSM.16.M88.4 R180, [R218+UR5+0x11800] ;  /* 0x01180005dab4783b */ /* 0x000e680008000200 */
[----:B--2---:R-:W-:Y:S04]  /*6600*/  LDSM.16.M88.4 R8, [R221] ;  /* 0x00000000dd08783b */ /* 0x004fe80000000200 */
[----:B------:R-:W2:Y:S04]  /*6610*/  LDSM.16.M88.4 R24, [R215+0x10000] ;  /* 0x01000000d718783b */ /* 0x000ea80000000200 */
[----:B------:R-:W2:Y:S04]  /*6620*/  LDSM.16.M88.4 R20, [R215+0x10800] ;  /* 0x01080000d714783b */ /* 0x000ea80000000200 */
[----:B---3--:R-:W3:Y:S04]  /*6630*/  LDSM.16.M88.4 R4, [R215+0x11000] ;  /* 0x01100000d704783b */ /* 0x008ee80000000200 */
[----:B------:R-:W3:Y:S04]  /*6640*/  LDSM.16.M88.4 R192, [R215+0x11800] ;  /* 0x01180000d7c0783b */ /* 0x000ee80000000200 */
[----:B------:R-:W-:Y:S01]  /*6650*/  LDSM.16.M88.4 R28, [R219] ;  /* 0x00000000db1c783b */ /* 0x000fe20000000200 */
[C---:B----4-:R-:W-:Y:S03]  /*6660*/  HMMA.16816.F32.BF16 R16, R196.reuse, R12, RZ ;  /* 0x0000000cc410723c */ /* 0x050fe600000418ff */
[----:B------:R-:W4:Y:S04]  /*6670*/  LDSM.16.M88.4 R184, [R166+0x10000] ;  /* 0x01000000a6b8783b */ /* 0x000f280000000200 */
[----:B------:R-:W-:Y:S01]  /*6680*/  LDSM.16.M88.4 R188, [R166+0x11800] ;  /* 0x01180000a6bc783b */ /* 0x000fe20000000200 */
[C---:B-----5:R-:W-:Y:S03]  /*6690*/  HMMA.16816.F32.BF16 R176, R196.reuse, R172, RZ ;  /* 0x000000acc4b0723c */ /* 0x060fe600000418ff */
[----:B------:R-:W-:Y:S04]  /*66a0*/  LDSM.16.M88.4 R204, [R214+0x11000] ;  /* 0x01100000d6cc783b */ /* 0x000fe80000000200 */
[----:B------:R-:W0:Y:S01]  /*66b0*/  LDGDEPBAR ;  /* 0x00000000000079af */ /* 0x000e220000000000 */
[C---:B------:R-:W-:Y:S08]  /*66c0*/  HMMA.16816.F32.BF16 R12, R196.reuse, R14, RZ ;  /* 0x0000000ec40c723c */ /* 0x040ff000000418ff */
[C---:B------:R-:W-:Y:S08]  /*66d0*/  HMMA.16816.F32.BF16 R172, R196.reuse, R174, RZ ;  /* 0x000000aec4ac723c */ /* 0x040ff000000418ff */
[C---:B-1----:R-:W-:Y:S08]  /*66e0*/  HMMA.16816.F32.BF16 R168, R196.reuse, R32, RZ ;  /* 0x00000020c4a8723c */ /* 0x042ff000000418ff */
[C---:B------:R-:W-:Y:S08]  /*66f0*/  HMMA.16816.F32.BF16 R32, R196.reuse, R34, RZ ;  /* 0x00000022c420723c */ /* 0x040ff000000418ff */
[C---:B------:R-:W-:Y:S08]  /*6700*/  HMMA.16816.F32.BF16 R200, R196.reuse, R180, RZ ;  /* 0x000000b4c4c8723c */ /* 0x040ff000000418ff */
[----:B------:R-:W-:Y:S01]  /*6710*/  HMMA.16816.F32.BF16 R196, R196, R182, RZ ;  /* 0x000000b6c4c4723c */ /* 0x000fe200000418ff */
        /* <DEDUP_REMOVED lines=9> */
[----:B------:R-:W3:Y:S07]  /*67b0*/  LDSM.16.M88.4 R4, [R220] ;  /* 0x00000000dc04783b */ /* 0x000eee0000000200 */
[C---:B------:R-:W-:Y:S08]  /*67c0*/  HMMA.16816.F32.BF16 R200, R8.reuse, R192, R200 ;  /* 0x000000c008c8723c */ /* 0x040ff000000418c8 */
[----:B------:R-:W-:Y:S01]  /*67d0*/  HMMA.16816.F32.BF16 R196, R8, R194, R196 ;  /* 0x000000c208c4723c */ /* 0x000fe200000418c4 */
[----:B------:R-:W5:Y:S04]  /*67e0*/  LDSM.16.M88.4 R8, [R214+0x10800] ;  /* 0x01080000d608783b */ /* 0x000f680000000200 */
[----:B------:R-:W-:Y:S03]  /*67f0*/  LDSM.16.M88.4 R192, [R218+UR5+0x12800] ;  /* 0x01280005dac0783b */ /* 0x000fe60008000200 */
[C---:B----4-:R-:W-:Y:S08]  /*6800*/  HMMA.16816.F32.BF16 R16, R28.reuse, R184, R16 ;  /* 0x000000b81c10723c */ /* 0x050ff00000041810 */
[C---:B------:R-:W-:Y:S01]  /*6810*/  HMMA.16816.F32.BF16 R12, R28.reuse, R186, R12 ;  /* 0x000000ba1c0c723c */ /* 0x040fe2000004180c */
[----:B------:R-:W4:Y:S07]  /*6820*/  LDSM.16.M88.4 R184, [R214+0x11800] ;  /* 0x01180000d6b8783b */ /* 0x000f2e0000000200 */
[C---:B-1----:R-:W-:Y:S08]  /*6830*/  HMMA.16816.F32.BF16 R176, R28.reuse, R180, R176 ;  /* 0x000000b41cb0723c */ /* 0x042ff000000418b0 */
[C---:B------:R-:W-:Y:S01]  /*6840*/  HMMA.16816.F32.BF16 R172, R28.reuse, R182, R172 ;  /* 0x000000b61cac723c */ /* 0x040fe200000418ac */
[----:B------:R-:W-:Y:S07]  /*6850*/  LDSM.16.M88.4 R180, [R218+UR5+0x12000] ;  /* 0x01200005dab4783b */ /* 0x000fee0008000200 */
[C---:B--2---:R-:W-:Y:S08]  /*6860*/  HMMA.16816.F32.BF16 R168, R28.reuse, R20, R168 ;  /* 0x000000141ca8723c */ /* 0x044ff000000418a8 */
[C---:B------:R-:W-:Y:S01]  /*6870*/  HMMA.16816.F32.BF16 R32, R28.reuse, R22, R32 ;  /* 0x000000161c20723c */ /* 0x040fe20000041820 */
[----:B------:R-:W1:Y:S07]  /*6880*/  LDSM.16.M88.4 R20, [R209+0x4000] ;  /* 0x00400000d114783b */ /* 0x000e6e0000000200 */
[C---:B------:R-:W-:Y:S08]  /*6890*/  HMMA.16816.F32.BF16 R200, R28.reuse, R188, R200 ;  /* 0x000000bc1cc8723c */ /* 0x040ff000000418c8 */
[----:B------:R-:W-:Y:S01]  /*68a0*/  HMMA.16816.F32.BF16 R196, R28, R190, R196 ;  /* 0x000000be1cc4723c */ /* 0x000fe200000418c4 */
[----:B------:R-:W2:Y:S04]  /*68b0*/  LDSM.16.M88.4 R188, [R218+UR5+0x13000] ;  /* 0x01300005dabc783b */ /* 0x000ea80008000200 */
[----:B------:R-:W2:Y:S03]  /*68c0*/  LDSM.16.M88.4 R28, [R218+UR5+0x13800] ;  /* 0x01380005da1c783b */ /* 0x000ea60008000200 */
[C---:B---3--:R-:W-:Y:S08]  /*68d0*/  HMMA.16816.F32.BF16 R16, R4.reuse, R24, R16 ;  /* 0x000000180410723c */ /* 0x048ff00000041810 */
[C---:B------:R-:W-:Y:S01]  /*68e0*/  HMMA.16816.F32.BF16 R12, R4.reuse, R26, R12 ;  /* 0x0000001a040c723c */ /* 0x040fe2000004180c */
[----:B------:R-:W-:Y:S07]  /*68f0*/  LDSM.16.M88.4 R24, [R221+0x4000] ;  /* 0x00400000dd18783b */ /* 0x000fee0000000200 */
[C---:B-----5:R-:W-:Y:S08]  /*6900*/  HMMA.16816.F32.BF16 R176, R4.reuse, R8, R176 ;  /* 0x0000000804b0723c */ /* 0x060ff000000418b0 */
        /* <DEDUP_REMOVED lines=25> */
[C---:B----4-:R-:W-:Y:S08]  /*6aa0*/  HMMA.16816.F32.BF16 R176, R24.reuse, R4, R176 ;  /* 0x0000000418b0723c */ /* 0x050ff000000418b0 */
[C---:B------:R-:W-:Y:S01]  /*6ab0*/  HMMA.16816.F32.BF16 R172, R24.reuse, R6, R172 ;  /* 0x0000000618ac723c */ /* 0x040fe200000418ac */
[----:B------:R-:W3:Y:S07]  /*6ac0*/  LDSM.16.M88.4 R4, [R166+0x13000] ;  /* 0x01300000a604783b */ /* 0x000eee0000000200 */
[C---:B-----5:R-:W-:Y:S08]  /*6ad0*/  HMMA.16816.F32.BF16 R168, R24.reuse, R184, R168 ;  /* 0x000000b818a8723c */ /* 0x060ff000000418a8 */
        /* <DEDUP_REMOVED lines=8> */
[----:B------:R-:W-:Y:S07]  /*6b60*/  LDSM.16.M88.4 R20, [R218+UR5+0x14000] ;  /* 0x01400005da14783b */ /* 0x000fee0008000200 */
[C---:B---3--:R-:W-:Y:S08]  /*6b70*/  HMMA.16816.F32.BF16 R168, R8.reuse, R4, R168 ;  /* 0x0000000408a8723c */ /* 0x048ff000000418a8 */
[C---:B------:R-:W-:Y:S01]  /*6b80*/  HMMA.16816.F32.BF16 R32, R8.reuse, R6, R32 ;  /* 0x000000060820723c */ /* 0x040fe20000041820 */
[----:B------:R-:W2:Y:S04]  /*6b90*/  LDSM.16.M88.4 R4, [R209+0x8000] ;  /* 0x00800000d104783b */ /* 0x000ea80000000200 */
[----:B------:R-:W-:Y:S03]  /*6ba0*/  LDSM.16.M88.4 R208, [R209+0xc000] ;  /* 0x00c00000d1d0783b */ /* 0x000fe60000000200 */
[C---:B------:R-:W-:Y:S08]  /*6bb0*/  HMMA.16816.F32.BF16 R16, R8.reuse, R28, R16 ;  /* 0x0000001c0810723c */ /* 0x040ff00000041810 */
[C---:B------:R-:W-:Y:S01]  /*6bc0*/  HMMA.16816.F32.BF16 R12, R8.reuse, R30, R12 ;  /* 0x0000001e080c723c */ /* 0x040fe2000004180c */
[----:B------:R-:W3:Y:S07]  /*6bd0*/  LDSM.16.M88.4 R28, [R218+UR5+0x14800] ;  /* 0x01480005da1c783b */ /* 0x000eee0008000200 */
        /* <DEDUP_REMOVED lines=23> */
[C---:B-----5:R-:W-:Y:S08]  /*6d50*/  HMMA.16816.F32.BF16 R168, R4.reuse, R8, R168 ;  /* 0x0000000804a8723c */ /* 0x060ff000000418a8 */
[C---:B------:R-:W-:Y:S01]  /*6d60*/  HMMA.16816.F32.BF16 R32, R4.reuse, R10, R32 ;  /* 0x0000000a0420723c */ /* 0x040fe20000041820 */
[----:B------:R-:W5:Y:S07]  /*6d70*/  LDSM.16.M88.4 R8, [R166+0x14800] ;  /* 0x01480000a608783b */ /* 0x000f6e0000000200 */
[C---:B-1----:R-:W-:Y:S08]  /*6d80*/  HMMA.16816.F32.BF16 R200, R4.reuse, R192, R200 ;  /* 0x000000c004c8723c */ /* 0x042ff000000418c8 */
[----:B------:R-:W-:Y:S01]  /*6d90*/  HMMA.16816.F32.BF16 R196, R4, R194, R196 ;  /* 0x000000c204c4723c */ /* 0x000fe200000418c4 */
[----:B------:R-:W1:Y:S04]  /*6da0*/  LDSM.16.M88.4 R4, [R166+0x15000] ;  /* 0x01500000a604783b */ /* 0x000e680000000200 */
[----:B------:R-:W1:Y:S03]  /*6db0*/  LDSM.16.M88.4 R192, [R166+0x15800] ;  /* 0x01580000a6c0783b */ /* 0x000e660000000200 */
[C---:B------:R-:W-:Y:S08]  /*6dc0*/  HMMA.16816.F32.BF16 R16, R184.reuse, R188, R16 ;  /* 0x000000bcb810723c */ /* 0x040ff00000041810 */
[C---:B------:R-:W-:Y:S01]  /*6dd0*/  HMMA.16816.F32.BF16 R12, R184.reuse, R190, R12 ;  /* 0x000000beb80c723c */ /* 0x040fe2000004180c */
[----:B------:R-:W-:Y:S07]  /*6de0*/  LDSM.16.M88.4 R188, [R214+0x14800] ;  /* 0x01480000d6bc783b */ /* 0x000fee0000000200 */
[C---:B----4-:R-:W-:Y:S08]  /*6df0*/  HMMA.16816.F32.BF16 R176, R184.reuse, R24, R176 ;  /* 0x00000018b8b0723c */ /* 0x050ff000000418b0 */
[C---:B------:R-:W-:Y:S01]  /*6e00*/  HMMA.16816.F32.BF16 R172, R184.reuse, R26, R172 ;  /* 0x0000001ab8ac723c */ /* 0x040fe200000418ac */
[----:B------:R-:W-:Y:S07]  /*6e10*/  LDSM.16.M88.4 R24, [R220+0x8000] ;  /* 0x00800000dc18783b */ /* 0x000fee0000000200 */
[C---:B--2---:R-:W-:Y:S08]  /*6e20*/  HMMA.16816.F32.BF16 R168, R184.reuse, R20, R168 ;  /* 0x00000014b8a8723c */ /* 0x044ff000000418a8 */
[C---:B------:R-:W-:Y:S01]  /*6e30*/  HMMA.16816.F32.BF16 R32, R184.reuse, R22, R32 ;  /* 0x00000016b820723c */ /* 0x040fe20000041820 */
[----:B------:R-:W2:Y:S07]  /*6e40*/  LDSM.16.M88.4 R20, [R214+0x14000] ;  /* 0x01400000d614783b */ /* 0x000eae0000000200 */
[C---:B------:R-:W-:Y:S08]  /*6e50*/  HMMA.16816.F32.BF16 R200, R184.reuse, R204, R200 ;  /* 0x000000ccb8c8723c */ /* 0x040ff000000418c8 */
[----:B------:R-:W-:Y:S01]  /*6e60*/  HMMA.16816.F32.BF16 R196, R184, R206, R196 ;  /* 0x000000ceb8c4723c */ /* 0x000fe200000418c4 */
[----:B------:R-:W4:Y:S04]  /*6e70*/  LDSM.16.M88.4 R184, [R214+0x15000] ;  /* 0x01500000d6b8783b */ /* 0x000f280000000200 */
[----:B------:R-:W-:Y:S03]  /*6e80*/  LDSM.16.M88.4 R204, [R218+UR5+0x17800] ;  /* 0x01780005dacc783b */ /* 0x000fe60008000200 */
[C---:B---3--:R-:W-:Y:S08]  /*6e90*/  HMMA.16816.F32.BF16 R16, R180.reuse, R28, R16 ;  /* 0x0000001cb410723c */ /* 0x048ff00000041810 */
[C---:B------:R-:W-:Y:S01]  /*6ea0*/  HMMA.16816.F32.BF16 R12, R180.reuse, R30, R12 ;  /* 0x0000001eb40c723c */ /* 0x040fe2000004180c */
[----:B------:R-:W3:Y:S07]  /*6eb0*/  LDSM.16.M88.4 R28, [R214+0x15800] ;  /* 0x01580000d61c783b */ /* 0x000eee0000000200 */
[C---:B-----5:R-:W-:Y:S08]  /*6ec0*/  HMMA.16816.F32.BF16 R176, R180.reuse, R8, R176 ;  /* 0x00000008b4b0723c */ /* 0x060ff000000418b0 */
[C---:B------:R-:W-:Y:S01]  /*6ed0*/  HMMA.16816.F32.BF16 R172, R180.reuse, R10, R172 ;  /* 0x0000000ab4ac723c */ /* 0x040fe200000418ac */
[----:B------:R-:W5:Y:S07]  /*6ee0*/  LDSM.16.M88.4 R8, [R218+UR5+0x16000] ;  /* 0x01600005da08783b */ /* 0x000f6e0008000200 */
[C---:B-1----:R-:W-:Y:S08]  /*6ef0*/  HMMA.16816.F32.BF16 R168, R180.reuse, R4, R168 ;  /* 0x00000004b4a8723c */ /* 0x042ff000000418a8 */
[C---:B------:R-:W-:Y:S01]  /*6f00*/  HMMA.16816.F32.BF16 R32, R180.reuse, R6, R32 ;  /* 0x00000006b420723c */ /* 0x040fe20000041820 */
[----:B------:R-:W1:Y:S07]  /*6f10*/  LDSM.16.M88.4 R4, [R218+UR5+0x16800] ;  /* 0x01680005da04783b */ /* 0x000e6e0008000200 */
[C---:B------:R-:W-:Y:S08]  /*6f20*/  HMMA.16816.F32.BF16 R200, R180.reuse, R192, R200 ;  /* 0x000000c0b4c8723c */ /* 0x040ff000000418c8 */
[----:B------:R-:W-:Y:S01]  /*6f30*/  HMMA.16816.F32.BF16 R196, R180, R194, R196 ;  /* 0x000000c2b4c4723c */ /* 0x000fe200000418c4 */
[----:B------:R-:W-:Y:S04]  /*6f40*/  LDSM.16.M88.4 R192, [R221+0xc000] ;  /* 0x00c00000ddc0783b */ /* 0x000fe80000000200 */
[----:B------:R-:W-:Y:S03]  /*6f50*/  LDSM.16.M88.4 R180, [R218+UR5+0x17000] ;  /* 0x01700005dab4783b */ /* 0x000fe60008000200 */
[C---:B--2---:R-:W-:Y:S08]  /*6f60*/  HMMA.16816.F32.BF16 R16, R24.reuse, R20, R16 ;  /* 0x000000141810723c */ /* 0x044ff00000041810 */
[C---:B------:R-:W-:Y:S01]  /*6f70*/  HMMA.16816.F32.BF16 R12, R24.reuse, R22, R12 ;  /* 0x00000016180c723c */ /* 0x040fe2000004180c */
[----:B------:R-:W2:Y:S07]  /*6f80*/  LDSM.16.M88.4 R20, [R215+0x16000] ;  /* 0x01600000d714783b */ /* 0x000eae0000000200 */
[C---:B------:R-:W-:Y:S08]  /*6f90*/  HMMA.16816.F32.BF16 R176, R24.reuse, R188, R176 ;  /* 0x000000bc18b0723c */ /* 0x040ff000000418b0 */
[C---:B------:R-:W-:Y:S01]  /*6fa0*/  HMMA.16816.F32.BF16 R172, R24.reuse, R190, R172 ;  /* 0x000000be18ac723c */ /* 0x040fe200000418ac */
[----:B------:R-:W-:Y:S07]  /*6fb0*/  LDSM.16.M88.4 R188, [R215+0x16800] ;  /* 0x01680000d7bc783b */ /* 0x000fee0000000200 */
[C---:B----4-:R-:W-:Y:S08]  /*6fc0*/  HMMA.16816.F32.BF16 R168, R24.reuse, R184, R168 ;  /* 0x000000b818a8723c */ /* 0x050ff000000418a8 */
[C---:B------:R-:W-:Y:S01]  /*6fd0*/  HMMA.16816.F32.BF16 R32, R24.reuse, R186, R32 ;  /* 0x000000ba1820723c */ /* 0x040fe20000041820 */
[----:B------:R-:W-:Y:S07]  /*6fe0*/  LDSM.16.M88.4 R184, [R215+0x17000] ;  /* 0x01700000d7b8783b */ /* 0x000fee0000000200 */
[C---:B---3--:R-:W-:Y:S08]  /*6ff0*/  HMMA.16816.F32.BF16 R200, R24.reuse, R28, R200 ;  /* 0x0000001c18c8723c */ /* 0x048ff000000418c8 */
[----:B------:R-:W-:Y:S01]  /*7000*/  HMMA.16816.F32.BF16 R196, R24, R30, R196 ;  /* 0x0000001e18c4723c */ /* 0x000fe200000418c4 */
[----:B------:R-:W-:Y:S04]  /*7010*/  LDSM.16.M88.4 R28, [R219+0xc000] ;  /* 0x00c00000db1c783b */ /* 0x000fe80000000200 */
[----:B------:R-:W3:Y:S03]  /*7020*/  LDSM.16.M88.4 R24, [R166+0x16000] ;  /* 0x01600000a618783b */ /* 0x000ee60000000200 */
[C---:B-----5:R-:W-:Y:S08]  /*7030*/  HMMA.16816.F32.BF16 R16, R208.reuse, R8, R16 ;  /* 0x00000008d010723c */ /* 0x060ff00000041810 */
[C---:B------:R-:W-:Y:S01]  /*7040*/  HMMA.16816.F32.BF16 R12, R208.reuse, R10, R12 ;  /* 0x0000000ad00c723c */ /* 0x040fe2000004180c */
[----:B------:R-:W-:Y:S07]  /*7050*/  LDSM.16.M88.4 R8, [R220+0xc000] ;  /* 0x00c00000dc08783b */ /* 0x000fee0000000200 */
[C---:B-1----:R-:W-:Y:S08]  /*7060*/  HMMA.16816.F32.BF16 R176, R208.reuse, R4, R176 ;  /* 0x00000004d0b0723c */ /* 0x042ff000000418b0 */
[----:B------:R-:W-:Y:S01]  /*7070*/  HMMA.16816.F32.BF16 R172, R208, R6, R172 ;  /* 0x00000006d0ac723c */ /* 0x000fe200000418ac */
[----:B------:R-:W1:Y:S07]  /*7080*/  LDSM.16.M88.4 R4, [R214+0x16000] ;  /* 0x01600000d604783b */ /* 0x000e6e0000000200 */
[----:B--2---:R-:W-:Y:S08]  /*7090*/  HMMA.16816.F32.BF16 R16, R192, R20, R16 ;  /* 0x00000014c010723c */ /* 0x004ff00000041810 */
[C---:B------:R-:W-:Y:S08]  /*70a0*/  HMMA.16816.F32.BF16 R168, R208.reuse, R180, R168 ;  /* 0x000000b4d0a8723c */ /* 0x040ff000000418a8 */
[----:B------:R-:W-:Y:S01]  /*70b0*/  HMMA.16816.F32.BF16 R32, R208, R182, R32 ;  /* 0x000000b6d020723c */ /* 0x000fe20000041820 */
[----:B------:R-:W2:Y:S07]  /*70c0*/  LDSM.16.M88.4 R180, [R215+0x17800] ;  /* 0x01780000d7b4783b */ /* 0x000eae0000000200 */
[----:B---3--:R-:W-:Y:S08]  /*70d0*/  HMMA.16816.F32.BF16 R16, R28, R24, R16 ;  /* 0x000000181c10723c */ /* 0x008ff00000041810 */
[----:B------:R-:W-:Y:S01]  /*70e0*/  HMMA.16816.F32.BF16 R12, R192, R22, R12 ;  /* 0x00000016c00c723c */ /* 0x000fe2000004180c */
[----:B------:R-:W3:Y:S07]  /*70f0*/  LDSM.16.M88.4 R20, [R166+0x16800] ;  /* 0x01680000a614783b */ /* 0x000eee0000000200 */
[C---:B------:R-:W-:Y:S08]  /*7100*/  HMMA.16816.F32.BF16 R200, R208.reuse, R204, R200 ;  /* 0x000000ccd0c8723c */ /* 0x040ff000000418c8 */
[----:B------:R-:W-:Y:S08]  /*7110*/  HMMA.16816.F32.BF16 R196, R208, R206, R196 ;  /* 0x000000ced0c4723c */ /* 0x000ff000000418c4 */
[----:B-1----:R-:W-:Y:S08]  /*7120*/  HMMA.16816.F32.BF16 R16, R8, R4, R16 ;  /* 0x000000040810723c */ /* 0x002ff00000041810 */
[C---:B------:R-:W-:Y:S08]  /*7130*/  HMMA.16816.F32.BF16 R176, R192.reuse, R188, R176 ;  /* 0x000000bcc0b0723c */ /* 0x040ff000000418b0 */
[----:B------:R-:W-:Y:S03]  /*7140*/  HMMA.16816.F32.BF16 R172, R192, R190, R172 ;  /* 0x000000bec0ac723c */ /* 0x000fe600000418ac */
[----:B------:R-:W-:-:S05]  /*7150*/  FMUL.FTZ R16, R16, UR4 ;  /* 0x0000000410107c20 */ /* 0x000fca0008410000 */
[----:B------:R-:W-:Y:S01]  /*7160*/  HMMA.16816.F32.BF16 R12, R28, R26, R12 ;  /* 0x0000001a1c0c723c */ /* 0x000fe2000004180c */
[----:B------:R-:W1:Y:S07]  /*7170*/  LDSM.16.M88.4 R24, [R166+0x17000] ;  /* 0x01700000a618783b */ /* 0x000e6e0000000200 */
[C---:B--2---:R-:W-:Y:S08]  /*7180*/  HMMA.16816.F32.BF16 R200, R192.reuse, R180, R200 ;  /* 0x000000b4c0c8723c */ /* 0x044ff000000418c8 */
[C---:B------:R-:W-:Y:S01]  /*7190*/  HMMA.16816.F32.BF16 R196, R192.reuse, R182, R196 ;  /* 0x000000b6c0c4723c */ /* 0x040fe200000418c4 */
[----:B------:R-:W2:Y:S07]  /*71a0*/  LDSM.16.M88.4 R180, [R166+0x17800] ;  /* 0x01780000a6b4783b */ /* 0x000eae0000000200 */
[C---:B------:R-:W-:Y:S08]  /*71b0*/  HMMA.16816.F32.BF16 R168, R192.reuse, R184, R168 ;  /* 0x000000b8c0a8723c */ /* 0x040ff000000418a8 */
[----:B------:R-:W-:Y:S01]  /*71c0*/  HMMA.16816.F32.BF16 R32, R192, R186, R32 ;  /* 0x000000bac020723c */ /* 0x000fe20000041820 */
[----:B------:R-:W4:Y:S07]  /*71d0*/  LDSM.16.M88.4 R184, [R214+0x16800] ;  /* 0x01680000d6b8783b */ /* 0x000f2e0000000200 */
[----:B---3--:R-:W-:Y:S01]  /*71e0*/  HMMA.16816.F32.BF16 R176, R28, R20, R176 ;  /* 0x000000141cb0723c */ /* 0x008fe200000418b0 */
[----:B------:R3:W1:Y:S01]  /*71f0*/  MUFU.TANH R20, R16 ;  /* 0x0000001000147308 */ /* 0x0006620000002400 */
[----:B------:R-:W-:-:S06]  /*7200*/  FMUL.FTZ R21, R17, UR4 ;  /* 0x0000000411157c20 */ /* 0x000fcc0008410000 */
[----:B------:R-:W-:Y:S01]  /*7210*/  HMMA.16816.F32.BF16 R172, R28, R22, R172 ;  /* 0x000000161cac723c */ /* 0x000fe200000418ac */
[----:B------:R-:W-:Y:S01]  /*7220*/  FMUL.FTZ R22, R18, UR4 ;  /* 0x0000000412167c20 */ /* 0x000fe20008410000 */
[----:B------:R-:W-:Y:S01]  /*7230*/  FMUL.FTZ R23, R19, UR4 ;  /* 0x0000000413177c20 */ /* 0x000fe20008410000 */
[----:B------:R-:W2:Y:S05]  /*7240*/  MUFU.TANH R21, R21 ;  /* 0x0000001500157308 */ /* 0x000eaa0000002400 */
[----:B------:R-:W-:Y:S01]  /*7250*/  HMMA.16816.F32.BF16 R12, R8, R6, R12 ;  /* 0x00000006080c723c */ /* 0x000fe2000004180c */
[----:B------:R-:W5:Y:S02]  /*7260*/  LDSM.16.M88.4 R4, [R214+0x17000] ;  /* 0x01700000d604783b */ /* 0x000f640000000200 */
[----:B------:R-:W4:Y:S02]  /*7270*/  MUFU.TANH R22, R22 ;  /* 0x0000001600167308 */ /* 0x000f240000002400 */
[----:B---3--:R-:W3:Y:S01]  /*7280*/  LDSM.16.M88.4 R16, [R214+0x17800] ;  /* 0x01780000d610783b */ /* 0x008ee20000000200 */
[----:B------:R-:W-:-:S04]  /*7290*/  DEPBAR.LE SB0, 0x0 ;  /* 0x000080000000791a */ /* 0x000fc80000000000 */
[C---:B-1----:R-:W-:Y:S01]  /*72a0*/  HMMA.16816.F32.BF16 R32, R28.reuse, R26, R32 ;  /* 0x0000001a1c20723c */ /* 0x042fe20000041820 */
[----:B------:R-:W1:Y:S07]  /*72b0*/  MUFU.TANH R23, R23 ;  /* 0x0000001700177308 */ /* 0x000e6e0000002400 */
[----:B--2---:R-:W-:Y:S01]  /*72c0*/  HMMA.16816.F32.BF16 R200, R28, R180, R200 ;  /* 0x000000b41cc8723c */ /* 0x004fe200000418c8 */
[----:B------:R-:W-:Y:S01]  /*72d0*/  FMUL.FTZ R12, R12, UR4 ;  /* 0x000000040c0c7c20 */ /* 0x000fe20008410000 */
[----:B------:R-:W-:Y:S01]  /*72e0*/  FMUL.FTZ R13, R13, UR4 ;  /* 0x000000040d0d7c20 */ /* 0x000fe20008410000 */
[----:B------:R-:W-:Y:S01]  /*72f0*/  FMUL.FTZ R14, R14, UR4 ;  /* 0x000000040e0e7c20 */ /* 0x000fe20008410000 */
[----:B------:R-:W-:-:S03]  /*7300*/  FMUL.FTZ R15, R15, UR4 ;  /* 0x000000040f0f7c20 */ /* 0x000fc60008410000 */
[----:B------:R-:W2:Y:S01]  /*7310*/  MUFU.TANH R12, R12 ;  /* 0x0000000c000c7308 */ /* 0x000ea20000002400 */
[----:B------:R-:W-:Y:S07]  /*7320*/  HMMA.16816.F32.BF16 R196, R28, R182, R196 ;  /* 0x000000b61cc4723c */ /* 0x000fee00000418c4 */
[----:B------:R-:W1:Y:S01]  /*7330*/  MUFU.TANH R13, R13 ;  /* 0x0000000d000d7308 */ /* 0x000e620000002400 */
[----:B----4-:R-:W-:Y:S07]  /*7340*/  HMMA.16816.F32.BF16 R176, R8, R184, R176 ;  /* 0x000000b808b0723c */ /* 0x010fee00000418b0 */
[----:B------:R-:W4:Y:S01]  /*7350*/  MUFU.TANH R14, R14 ;  /* 0x0000000e000e7308 */ /* 0x000f220000002400 */
[----:B------:R-:W-:Y:S07]  /*7360*/  HMMA.16816.F32.BF16 R168, R28, R24, R168 ;  /* 0x000000181ca8723c */ /* 0x000fee00000418a8 */
[----:B------:R-:W1:Y:S01]  /*7370*/  MUFU.TANH R15, R15 ;  /* 0x0000000f000f7308 */ /* 0x000e620000002400 */
[C---:B------:R-:W-:Y:S03]  /*7380*/  HMMA.16816.F32.BF16 R172, R8.reuse, R186, R172 ;  /* 0x000000ba08ac723c */ /* 0x040fe600000418ac */
[----:B------:R-:W-:Y:S01]  /*7390*/  FMUL.FTZ R176, R176, UR4 ;  /* 0x00000004b0b07c20 */ /* 0x000fe20008410000 */
[----:B------:R-:W-:Y:S01]  /*73a0*/  FMUL.FTZ R177, R177, UR4 ;  /* 0x00000004b1b17c20 */ /* 0x000fe20008410000 */
[----:B------:R-:W-:Y:S01]  /*73b0*/  FMUL.FTZ R178, R178, UR4 ;  /* 0x00000004b2b27c20 */ /* 0x000fe20008410000 */
[----:B------:R-:W-:Y:S01]  /*73c0*/  FMUL.FTZ R179, R179, UR4 ;  /* 0x00000004b3b37c20 */ /* 0x000fe20008410000 */
[----:B------:R1:W1:Y:S01]  /*73d0*/  MUFU.TANH R190, R176 ;  /* 0x000000b000be7308 */ /* 0x0002620000002400 */
[C---:B-----5:R-:W-:Y:S07]  /*73e0*/  HMMA.16816.F32.BF16 R32, R8.reuse, R6, R32 ;  /* 0x000000060820723c */ /* 0x060fee0000041820 */
[----:B------:R1:W1:Y:S01]  /*73f0*/  MUFU.TANH R250, R177 ;  /* 0x000000b100fa7308 */ /* 0x0002620000002400 */
[----:B---3--:R-:W-:Y:S03]  /*7400*/  HMMA.16816.F32.BF16 R200, R8, R16, R200 ;  /* 0x0000001008c8723c */ /* 0x008fe600000418c8 */
[----:B------:R-:W-:-:S04]  /*7410*/  FMUL.FTZ R172, R172, UR4 ;  /* 0x00000004acac7c20 */ /* 0x000fc80008410000 */
[----:B------:R3:W1:Y:S01]  /*7420*/  MUFU.TANH R246, R178 ;  /* 0x000000b200f67308 */ /* 0x0006620000002400 */
[C---:B------:R-:W-:Y:S07]  /*7430*/  HMMA.16816.F32.BF16 R196, R8.reuse, R18, R196 ;  /* 0x0000001208c4723c */ /* 0x040fee00000418c4 */
[----:B------:R3:W1:Y:S01]  /*7440*/  MUFU.TANH R194, R179 ;  /* 0x000000b300c27308 */ /* 0x0006620000002400 */
[----:B------:R-:W-:Y:S01]  /*7450*/  HMMA.16816.F32.BF16 R168, R8, R4, R168 ;  /* 0x0000000408a8723c */ /* 0x000fe200000418a8 */
[----:B------:R-:W-:Y:S01]  /*7460*/  VIADD R4, R167, 0xffffff80 ;  /* 0xffffff80a7047836 */ /* 0x000fe20000000000 */
[----:B------:R-:W-:Y:S06]  /*7470*/  BAR.SYNC.DEFER_BLOCKING 0x0 ;  /* 0x0000000000007b1d */ /* 0x000fec0000010000 */
[----:B--2-4-:R-:W-:-:S12]  /*7480*/  BRA.U !UP0, `(.L_x_1055) ;  /* 0x0000000108e47547 */ /* 0x014fd8000b800000 */
        /* <DEDUP_REMOVED lines=57> */
.L_x_1055:
[-C--:B------:R-:W-:Y:S01]  /*7820*/  ISETP.GE.AND P6, PT, R4, R217.reuse, PT ;  /* 0x000000d90400720c */ /* 0x080fe20003fc6270 */
[----:B------:R-:W-:Y:S01]  /*7830*/  FMUL.FTZ R7, R174, UR4 ;  /* 0x00000004ae077c20 */ /* 0x000fe20008410000 */
[----:B--2---:R-:W-:Y:S01]  /*7840*/  IADD3 R9, PT, PT, R167, -0x70, RZ ;  /* 0xffffff90a7097810 */ /* 0x004fe20007ffe0ff */
[----:B------:R-:W2:Y:S01]  /*7850*/  MUFU.TANH R248, R172 ;  /* 0x000000ac00f87308 */ /* 0x000ea20000002400 */
[----:B------:R-:W-:Y:S01]  /*7860*/  FSEL R20, R20, -INF , !P6 ;  /* 0xff80000014147808 */ /* 0x000fe20007000000 */
[----:B------:R-:W-:Y:S01]  /*7870*/  FMUL.FTZ R173, R173, UR4 ;  /* 0x00000004adad7c20 */ /* 0x000fe20008410000 */
[-C--:B------:R-:W-:Y:S01]  /*7880*/  ISETP.GE.AND P6, PT, R4, R216.reuse, PT ;  /* 0x000000d80400720c */ /* 0x080fe20003fc6270 */
[----:B------:R-:W-:Y:S01]  /*7890*/  FMUL.FTZ R5, R175, UR4 ;  /* 0x00000004af057c20 */ /* 0x000fe20008410000 */
[----:B------:R-:W-:Y:S01]  /*78a0*/  IADD3 R4, PT, PT, R167, -0x7f, RZ ;  /* 0xffffff81a7047810 */ /* 0x000fe20007ffe0ff */
[----:B------:R-:W-:Y:S01]  /*78b0*/  FMUL.FTZ R168, R168, UR4 ;  /* 0x00000004a8a87c20 */ /* 0x000fe20008410000 */
[----:B------:R-:W-:Y:S01]  /*78c0*/  FSEL R22, R22, -INF , !P6 ;  /* 0xff80000016167808 */ /* 0x000fe20007000000 */
[----:B------:R-:W4:Y:S01]  /*78d0*/  MUFU.TANH R7, R7 ;  /* 0x0000000700077308 */ /* 0x000f220000002400 */
[-C--:B------:R-:W-:Y:S01]  /*78e0*/  ISETP.GE.AND P6, PT, R4, R217.reuse, PT ;  /* 0x000000d90400720c */ /* 0x080fe20003fc6270 */
[----:B------:R-:W-:Y:S01]  /*78f0*/  FMUL.FTZ R170, R170, UR4 ;  /* 0x00000004aaaa7c20 */ /* 0x000fe20008410000 */
[----:B------:R-:W-:Y:S01]  /*7900*/  FMUL.FTZ R169, R169, UR4 ;  /* 0x00000004a9a97c20 */ /* 0x000fe20008410000 */
[----:B------:R-:W-:Y:S01]  /*7910*/  FMUL.FTZ R171, R171, UR4 ;  /* 0x00000004abab7c20 */ /* 0x000fe20008410000 */
[----:B------:R-:W-:Y:S01]  /*7920*/  FSEL R8, R21, -INF , !P6 ;  /* 0xff80000015087808 */ /* 0x000fe20007000000 */
[----:B------:R-:W-:Y:S01]  /*7930*/  FMUL.FTZ R32, R32, UR4 ;  /* 0x0000000420207c20 */ /* 0x000fe20008410000 */
[-C--:B------:R-:W-:Y:S01]  /*7940*/  ISETP.GE.AND P6, PT, R4, R216.reuse, PT ;  /* 0x000000d80400720c */ /* 0x080fe20003fc6270 */
[----:B------:R-:W5:Y:S01]  /*7950*/  MUFU.TANH R192, R173 ;  /* 0x000000ad00c07308 */ /* 0x000f620000002400 */
[----:B------:R-:W-:Y:S01]  /*7960*/  IADD3 R4, PT, PT, R167, -0x78, RZ ;  /* 0xffffff88a7047810 */ /* 0x000fe20007ffe0ff */
[----:B------:R-:W-:Y:S01]  /*7970*/  FMUL.FTZ R34, R34, UR4 ;  /* 0x0000000422227c20 */ /* 0x000fe20008410000 */
[----:B-1----:R-:W-:Y:S01]  /*7980*/  FSEL R6, R23, -INF , !P6 ;  /* 0xff80000017067808 */ /* 0x002fe20007000000 */
[----:B------:R-:W-:Y:S01]  /*7990*/  FMUL.FTZ R33, R33, UR4 ;  /* 0x0000000421217c20 */ /* 0x000fe20008410000 */
[-C--:B------:R-:W-:Y:S01]  /*79a0*/  ISETP.GE.AND P6, PT, R4, R217.reuse, PT ;  /* 0x000000d90400720c */ /* 0x080fe20003fc6270 */
[----:B------:R-:W-:Y:S01]  /*79b0*/  FMUL.FTZ R35, R35, UR4 ;  /* 0x0000000423237c20 */ /* 0x000fe20008410000 */
[----:B------:R-:W-:Y:S01]  /*79c0*/  FMUL.FTZ R200, R200, UR4 ;  /* 0x00000004c8c87c20 */ /* 0x000fe20008410000 */
[----:B------:R-:W1:Y:S01]  /*79d0*/  MUFU.TANH R5, R5 ;  /* 0x0000000500057308 */ /* 0x000e620000002400 */
[----:B------:R-:W-:Y:S01]  /*79e0*/  FSEL R12, R12, -INF , !P6 ;  /* 0xff8000000c0c7808 */ /* 0x000fe20007000000 */
[----:B------:R-:W-:Y:S01]  /*79f0*/  FMUL.FTZ R201, R201, UR4 ;  /* 0x00000004c9c97c20 */ /* 0x000fe20008410000 */
[----:B------:R-:W-:Y:S01]  /*7a00*/  ISETP.GE.AND P6, PT, R4, R216, PT ;  /* 0x000000d80400720c */ /* 0x000fe20003fc6270 */
[----:B------:R-:W-:Y:S01]  /*7a10*/  FMUL.FTZ R196, R196, UR4 ;  /* 0x00000004c4c47c20 */ /* 0x000fe20008410000 */
[----:B------:R-:W-:Y:S01]  /*7a20*/  IADD3 R4, PT, PT, R167, -0x77, RZ ;  /* 0xffffff89a7047810 */ /* 0x000fe20007ffe0ff */
[----:B------:R-:W-:Y:S01]  /*7a30*/  FMUL.FTZ R197, R197, UR4 ;  /* 0x00000004c5c57c20 */ /* 0x000fe20008410000 */
[----:B------:R-:W-:Y:S01]  /*7a40*/  FSEL R14, R14, -INF , !P6 ;  /* 0xff8000000e0e7808 */ /* 0x000fe20007000000 */
[----:B------:R-:W1:Y:S01]  /*7a50*/  MUFU.TANH R238, R168 ;  /* 0x000000a800ee7308 */ /* 0x000e620000002400 */
[----:B------:R-:W-:Y:S01]  /*7a60*/  ISETP.GE.AND P6, PT, R4, R217, PT ;  /* 0x000000d90400720c */ /* 0x000fe20003fc6270 */
[----:B------:R-:W-:Y:S01]  /*7a70*/  FMUL.FTZ R202, R202, UR4 ;  /* 0x00000004caca7c20 */ /* 0x000fe20008410000 */
[----:B------:R-:W-:Y:S01]  /*7a80*/  FMNMX3.FTZ R11, R164, R20, R8, !PT ;  /* 0x00000014a40b7276 */ /* 0x000fe20007810008 */
[----:B------:R-:W-:Y:S01]  /*7a90*/  FMUL.FTZ R198, R198, UR4 ;  /* 0x00000004c6c67c20 */ /* 0x000fe20008410000 */
[----:B------:R-:W-:Y:S01]  /*7aa0*/  FSEL R10, R13, -INF , !P6 ;  /* 0xff8000000d0a7808 */ /* 0x000fe20007000000 */
[----:B---3--:R-:W-:Y:S01]  /*7ab0*/  FMUL.FTZ R178, R199, UR4 ;  /* 0x00000004c7b27c20 */ /* 0x008fe20008410000 */
[----:B------:R-:W-:Y:S01]  /*7ac0*/  ISETP.GE.AND P6, PT, R4, R216, PT ;  /* 0x000000d80400720c */ /* 0x000fe20003fc6270 */
[----:B------:R4:W3:Y:S01]  /*7ad0*/  MUFU.TANH R220, R170 ;  /* 0x000000aa00dc7308 */ /* 0x0008e20000002400 */
[----:B------:R-:W-:Y:S01]  /*7ae0*/  FMNMX3.FTZ R11, R11, R12, R10, !PT ;  /* 0x0000000c0b0b7276 */ /* 0x000fe2000781000a */
[----:B------:R-:W2:Y:S01]  /*7af0*/  S2UR UR5, SR_CgaCtaId ;  /* 0x00000000000579c3 */ /* 0x000ea20000008800 */
[----:B------:R-:W-:-:S02]  /*7b00*/  FSEL R4, R15, -INF , !P6 ;  /* 0xff8000000f047808 */ /* 0x000fc40007000000 */
[-C--:B------:R-:W-:Y:S02]  /*7b10*/  ISETP.GE.AND P6, PT, R9, R217.reuse, PT ;  /* 0x000000d90900720c */ /* 0x080fe40003fc6270 */
[----:B------:R-:W-:Y:S01]  /*7b20*/  SEL R188, R213, 0xffffffe0, !P2 ;  /* 0xffffffe0d5bc7807 */ /* 0x000fe20005000000 */
[----:B------:R-:W3:Y:S01]  /*7b30*/  MUFU.TANH R236, R169 ;  /* 0x000000a900ec7308 */ /* 0x000ee20000002400 */
[----:B------:R-:W-:Y:S02]  /*7b40*/  FSEL R190, R190, -INF , !P6 ;  /* 0xff800000bebe7808 */ /* 0x000fe40007000000 */
[----:B------:R-:W-:Y:S02]  /*7b50*/  ISETP.GE.AND P6, PT, R9, R216, PT ;  /* 0x000000d80900720c */ /* 0x000fe40003fc6270 */
[----:B------:R-:W-:Y:S02]  /*7b60*/  IADD3 R9, PT, PT, R167, -0x6f, RZ ;  /* 0xffffff91a7097810 */ /* 0x000fe40007ffe0ff */
[----:B------:R-:W-:Y:S01]  /*7b70*/  FSEL R246, R246, -INF , !P6 ;  /* 0xff800000f6f67808 */ /* 0x000fe20007000000 */
[----:B------:R-:W3:Y:S01]  /*7b80*/  MUFU.TANH R214, R171 ;  /* 0x000000ab00d67308 */ /* 0x000ee20000002400 */
[----:B------:R-:W-:-:S04]  /*7b90*/  ISETP.GE.AND P6, PT, R9, R217, PT ;  /* 0x000000d90900720c */ /* 0x000fc80003fc6270 */
[----:B------:R-:W-:Y:S02]  /*7ba0*/  FSEL R250, R250, -INF , !P6 ;  /* 0xff800000fafa7808 */ /* 0x000fe40007000000 */
[----:B------:R-:W-:Y:S01]  /*7bb0*/  ISETP.GE.AND P6, PT, R9, R216, PT ;  /* 0x000000d80900720c */ /* 0x000fe20003fc6270 */
[----:B------:R-:W3:Y:S01]  /*7bc0*/  MUFU.TANH R230, R32 ;  /* 0x0000002000e67308 */ /* 0x000ee20000002400 */
[----:B------:R-:W-:Y:S01]  /*7bd0*/  IADD3 R9, PT, PT, R167, -0x68, RZ ;  /* 0xffffff98a7097810 */ /* 0x000fe20007ffe0ff */
[----:B--2---:R-:W-:Y:S01]  /*7be0*/  ULEA UR5, UR5, UR23, 0x18 ;  /* 0x0000001705057291 */ /* 0x004fe2000f8ec0ff */
[----:B------:R-:W-:Y:S02]  /*7bf0*/  FSEL R194, R194, -INF , !P6 ;  /* 0xff800000c2c27808 */ /* 0x000fe40007000000 */
[----:B------:R-:W-:Y:S02]  /*7c00*/  ISETP.GE.AND P6, PT, R9, R217, PT ;  /* 0x000000d90900720c */ /* 0x000fe40003fc6270 */
[----:B------:R-:W-:Y:S01]  /*7c10*/  FMNMX3.FTZ R11, R11, R190, R250, !PT ;  /* 0x000000be0b0b7276 */ /* 0x000fe200078100fa */
[----:B------:R-:W2:Y:S01]  /*7c20*/  MUFU.TANH R174, R34 ;  /* 0x0000002200ae7308 */ /* 0x000ea20000002400 */
[----:B------:R-:W-:-:S02]  /*7c30*/  FSEL R248, R248, -INF , !P6 ;  /* 0xff800000f8f87808 */ /* 0x000fc40007000000 */
[----:B------:R-:W-:Y:S02]  /*7c40*/  ISETP.GE.AND P6, PT, R9, R216, PT ;  /* 0x000000d80900720c */ /* 0x000fe40003fc6270 */
[----:B------:R-:W-:Y:S02]  /*7c50*/  IADD3 R9, PT, PT, R167, -0x67, RZ ;  /* 0xffffff99a7097810 */ /* 0x000fe40007ffe0ff */
[----:B----4-:R-:W-:Y:S01]  /*7c60*/  FSEL R170, R7, -INF , !P6 ;  /* 0xff80000007aa7808 */ /* 0x010fe20007000000 */
[----:B------:R-:W4:Y:S01]  /*7c70*/  MUFU.TANH R226, R33 ;  /* 0x0000002100e27308 */ /* 0x000f220000002400 */
[----:B------:R-:W-:Y:S02]  /*7c80*/  ISETP.GE.AND P6, PT, R9, R217, PT ;  /* 0x000000d90900720c */ /* 0x000fe40003fc6270 */
[----:B------:R-:W-:Y:S02]  /*7c90*/  IADD3 R7, PT, PT, R167, -0x60, RZ ;  /* 0xffffffa0a7077810 */ /* 0x000fe40007ffe0ff */
[----:B-----5:R-:W-:-:S02]  /*7ca0*/  FSEL R192, R192, -INF , !P6 ;  /* 0xff800000c0c07808 */ /* 0x020fc40007000000 */
[----:B------:R-:W-:Y:S01]  /*7cb0*/  ISETP.GE.AND P6, PT, R9, R216, PT ;  /* 0x000000d80900720c */ /* 0x000fe20003fc6270 */
[----:B------:R-:W5:Y:S01]  /*7cc0*/  MUFU.TANH R172, R35 ;  /* 0x0000002300ac7308 */ /* 0x000f620000002400 */
[----:B------:R-:W-:Y:S02]  /*7cd0*/  IADD3 R9, PT, PT, R167, -0x48, RZ ;  /* 0xffffffb8a7097810 */ /* 0x000fe40007ffe0ff */
[----:B-1----:R-:W-:Y:S02]  /*7ce0*/  FSEL R168, R5, -INF , !P6 ;  /* 0xff80000005a87808 */ /* 0x002fe40007000000 */
[----:B------:R-:W-:Y:S02]  /*7cf0*/  ISETP.GE.AND P6, PT, R7, R217, PT ;  /* 0x000000d90700720c */ /* 0x000fe40003fc6270 */
[----:B------:R-:W-:Y:S01]  /*7d00*/  IADD3 R5, PT, PT, R167, -0x5f, RZ ;  /* 0xffffffa1a7057810 */ /* 0x000fe20007ffe0ff */
[----:B------:R1:W5:Y:S01]  /*7d10*/  MUFU.TANH R210, R200 ;  /* 0x000000c800d27308 */ /* 0x0003620000002400 */
[----:B------:R-:W-:-:S02]  /*7d20*/  FSEL R238, R238, -INF , !P6 ;  /* 0xff800000eeee7808 */ /* 0x000fc40007000000 */
[----:B------:R-:W-:Y:S02]  /*7d30*/  ISETP.GE.AND P6, PT, R7, R216, PT ;  /* 0x000000d80700720c */ /* 0x000fe40003fc6270 */
[----:B------:R-:W-:Y:S02]  /*7d40*/  IADD3 R7, PT, PT, R167, -0x4f, RZ ;  /* 0xffffffb1a7077810 */ /* 0x000fe40007ffe0ff */
[----:B---3--:R-:W-:Y:S01]  /*7d50*/  FSEL R220, R220, -INF , !P6 ;  /* 0xff800000dcdc7808 */ /* 0x008fe20007000000 */
[----:B------:R-:W3:Y:S01]  /*7d60*/  MUFU.TANH R208, R201 ;  /* 0x000000c900d07308 */ /* 0x000ee20000002400 */
[----:B------:R-:W-:Y:S02]  /*7d70*/  ISETP.GE.AND P6, PT, R5, R217, PT ;  /* 0x000000d90500720c */ /* 0x000fe40003fc6270 */
[----:B------:R-:W-:Y:S02]  /*7d80*/  FMNMX3.FTZ R11, R11, R248, R192, !PT ;  /* 0x000000f80b0b7276 */ /* 0x000fe400078100c0 */
[----:B------:R-:W-:-:S02]  /*7d90*/  FSEL R236, R236, -INF , !P6 ;  /* 0xff800000ecec7808 */ /* 0x000fc40007000000 */
[----:B------:R-:W-:Y:S01]  /*7da0*/  ISETP.GE.AND P6, PT, R5, R216, PT ;  /* 0x000000d80500720c */ /* 0x000fe20003fc6270 */
[----:B------:R-:W3:Y:S01]  /*7db0*/  MUFU.TANH R206, R196 ;  /* 0x000000c400ce7308 */ /* 0x000ee20000002400 */
[----:B------:R-:W-:Y:S01]  /*7dc0*/  IADD3 R5, PT, PT, R167, -0x58, RZ ;  /* 0xffffffa8a7057810 */ /* 0x000fe20007ffe0ff */
[----:B-1----:R-:W-:Y:S01]  /*7dd0*/  FMUL.FTZ R200, R203, UR4 ;  /* 0x00000004cbc87c20 */ /* 0x002fe20008410000 */
[----:B------:R-:W-:Y:S01]  /*7de0*/  FSEL R214, R214, -INF , !P6 ;  /* 0xff800000d6d67808 */ /* 0x000fe20007000000 */
[----:B------:R-:W1:Y:S01]  /*7df0*/  LDCU UR4, c[0x0][0x45c] ;  /* 0x00008b80ff0477ac */ /* 0x000e620008000800 */
[----:B------:R-:W-:Y:S02]  /*7e00*/  ISETP.GE.AND P6, PT, R5, R217, PT ;  /* 0x000000d90500720c */ /* 0x000fe40003fc6270 */
[----:B------:R-:W-:Y:S01]  /*7e10*/  FMNMX3.FTZ R13, R11, R238, R236, !PT ;  /* 0x000000ee0b0d7276 */ /* 0x000fe200078100ec */
[----:B------:R-:W1:Y:S01]  /*7e20*/  MUFU.TANH R204, R197 ;  /* 0x000000c500cc7308 */ /* 0x000e620000002400 */
[----:B------:R-:W-:-:S02]  /*7e30*/  FSEL R230, R230, -INF , !P6 ;  /* 0xff800000e6e67808 */ /* 0x000fc40007000000 */
[----:B------:R-:W-:Y:S02]  /*7e40*/  ISETP.GE.AND P6, PT, R5, R216, PT ;  /* 0x000000d80500720c */ /* 0x000fe40003fc6270 */
[----:B------:R-:W-:Y:S02]  /*7e50*/  IADD3 R5, PT, PT, R167, -0x57, RZ ;  /* 0xffffffa9a7057810 */ /* 0x000fe40007ffe0ff */
[----:B--2---:R-:W-:Y:S01]  /*7e60*/  FSEL R174, R174, -INF , !P6 ;  /* 0xff800000aeae7808 */ /* 0x004fe20007000000 */
[----:B------:R-:W2:Y:S01]  /*7e70*/  MUFU.TANH R202, R202 ;  /* 0x000000ca00ca7308 */ /* 0x000ea20000002400 */
[----:B------:R-:W-:Y:S02]  /*7e80*/  ISETP.GE.AND P6, PT, R5, R217, PT ;  /* 0x000000d90500720c */ /* 0x000fe40003fc6270 */
[----:B------:R-:W-:Y:S02]  /*7e90*/  FMNMX3.FTZ R11, R3, R22, R6, !PT ;  /* 0x00000016030b7276 */ /* 0x000fe40007810006 */
[----:B----4-:R-:W-:-:S02]  /*7ea0*/  FSEL R226, R226, -INF , !P6 ;  /* 0xff800000e2e27808 */ /* 0x010fc40007000000 */
[----:B------:R-:W-:Y:S01]  /*7eb0*/  ISETP.GE.AND P6, PT, R5, R216, PT ;  /* 0x000000d80500720c */ /* 0x000fe20003fc6270 */
[----:B------:R-:W4:Y:S01]  /*7ec0*/  MUFU.TANH R200, R200 ;  /* 0x000000c800c87308 */ /* 0x000f220000002400 */
[----:B------:R-:W-:Y:S02]  /*7ed0*/  IADD3 R5, PT, PT, R167, -0x50, RZ ;  /* 0xffffffb0a7057810 */ /* 0x000fe40007ffe0ff */
[----:B-----5:R-:W-:Y:S02]  /*7ee0*/  FSEL R172, R172, -INF , !P6 ;  /* 0xff800000acac7808 */ /* 0x020fe40007000000 */
[----:B------:R-:W-:Y:S02]  /*7ef0*/  ISETP.GE.AND P6, PT, R5, R217, PT ;  /* 0x000000d90500720c */ /* 0x000fe40003fc6270 */
[----:B------:R-:W-:Y:S01]  /*7f00*/  IADD3 R167, PT, PT, R167, -0x47, RZ ;  /* 0xffffffb9a7a77810 */ /* 0x000fe20007ffe0ff */
[----:B------:R-:W5:Y:S01]  /*7f10*/  MUFU.TANH R198, R198 ;  /* 0x000000c600c67308 */ /* 0x000f620000002400 */
[----:B------:R-:W-:-:S02]  /*7f20*/  FSEL R210, R210, -INF , !P6 ;  /* 0xff800000d2d27808 */ /* 0x000fc40007000000 */
[-C--:B------:R-:W-:Y:S02]  /*7f30*/  ISETP.GE.AND P6, PT, R7, R217.reuse, PT ;  /* 0x000000d90700720c */ /* 0x080fe40003fc6270 */
[----:B------:R-:W-:Y:S02]  /*7f40*/  FMNMX3.FTZ R11, R11, R14, R4, !PT ;  /* 0x0000000e0b0b7276 */ /* 0x000fe40007810004 */
[----:B---3--:R-:W-:Y:S01]  /*7f50*/  FSEL R208, R208, -INF , !P6 ;  /* 0xff800000d0d07808 */ /* 0x008fe20007000000 */
[----:B------:R-:W3:Y:S01]  /*7f60*/  MUFU.TANH R178, R178 ;  /* 0x000000b200b27308 */ /* 0x000ee20000002400 */
[----:B------:R-:W-:Y:S02]  /*7f70*/  ISETP.GE.AND P6, PT, R9, R217, PT ;  /* 0x000000d90900720c */ /* 0x000fe40003fc6270 */
[----:B------:R-:W-:Y:S02]  /*7f80*/  FMNMX3.FTZ R11, R11, R246, R194, !PT ;  /* 0x000000f60b0b7276 */ /* 0x000fe400078100c2 */
[----:B------:R-:W-:-:S02]  /*7f90*/  FSEL R206, R206, -INF , !P6 ;  /* 0xff800000cece7808 */ /* 0x000fc40007000000 */
[----:B------:R-:W-:Y:S02]  /*7fa0*/  ISETP.GE.AND P6, PT, R167, R217, PT ;  /* 0x000000d9a700720c */ /* 0x000fe40003fc6270 */
[----:B------:R-:W-:Y:S02]  /*7fb0*/  FMNMX3.FTZ R11, R11, R170, R168, !PT ;  /* 0x000000aa0b0b7276 */ /* 0x000fe400078100a8 */
[----:B-1----:R-:W-:Y:S02]  /*7fc0*/  FSEL R204, R204, -INF , !P6 ;  /* 0xff800000cccc7808 */ /* 0x002fe40007000000 */
[----:B------:R-:W-:Y:S02]  /*7fd0*/  ISETP.GE.AND P6, PT, R5, R216, PT ;  /* 0x000000d80500720c */ /* 0x000fe40003fc6270 */
[----:B------:R-:W-:Y:S02]  /*7fe0*/  FMNMX3.FTZ R13, R13, R230, R226, !PT ;  /* 0x000000e60d0d7276 */ /* 0x000fe400078100e2 */
[----:B--2---:R-:W-:-:S02]  /*7ff0*/  FSEL R202, R202, -INF , !P6 ;  /* 0xff800000caca7808 */ /* 0x004fc40007000000 */
[----:B------:R-:W-:Y:S02]  /*8000*/  ISETP.GE.AND P6, PT, R7, R216, PT ;  /* 0x000000d80700720c */ /* 0x000fe40003fc6270 */
[----:B------:R-:W-:Y:S02]  /*8010*/  FMNMX3.FTZ R11, R11, R220, R214, !PT ;  /* 0x000000dc0b0b7276 */ /* 0x000fe400078100d6 */
[----:B----4-:R-:W-:Y:S02]  /*8020*/  FSEL R200, R200, -INF , !P6 ;  /* 0xff800000c8c87808 */ /* 0x010fe40007000000 */
[----:B------:R-:W-:Y:S02]  /*8030*/  ISETP.GE.AND P6, PT, R9, R216, PT ;  /* 0x000000d80900720c */ /* 0x000fe40003fc6270 */
[----:B------:R-:W-:Y:S02]  /*8040*/  FMNMX3.FTZ R13, R13, R210, R208, !PT ;  /* 0x000000d20d0d7276 */ /* 0x000fe400078100d0 */
[----:B-----5:R-:W-:-:S02]  /*8050*/  FSEL R198, R198, -INF , !P6 ;  /* 0xff800000c6c67808 */ /* 0x020fc40007000000 */
[----:B------:R-:W-:Y:S02]  /*8060*/  ISETP.GE.AND P6, PT, R167, R216, PT ;  /* 0x000000d8a700720c */ /* 0x000fe40003fc6270 */
[----:B------:R-:W-:Y:S02]  /*8070*/  FMNMX3.FTZ R11, R11, R174, R172, !PT ;  /* 0x000000ae0b0b7276 */ /* 0x000fe400078100ac */
[----:B------:R-:W-:Y:S02]  /*8080*/  FMNMX3.FTZ R5, R13, R206, R204, !PT ;  /* 0x000000ce0d057276 */ /* 0x000fe400078100cc */
[----:B---3--:R-:W-:Y:S02]  /*8090*/  FSEL R178, R178, -INF , !P6 ;  /* 0xff800000b2b27808 */ /* 0x008fe40007000000 */
[----:B------:R-:W-:Y:S01]  /*80a0*/  FMNMX3.FTZ R11, R11, R202, R200, !PT ;  /* 0x000000ca0b0b7276 */ /* 0x000fe200078100c8 */
[----:B------:R-:W1:Y:S01]  /*80b0*/  SHFL.BFLY PT, R16, R5, 0x2, 0x1f ;  /* 0x0c401f0005107f89 */ /* 0x000e6200000e0000 */
[----:B------:R-:W-:-:S02]  /*80c0*/  LEA R165, R165, UR5, 0x1 ;  /* 0x00000005a5a57c11 */ /* 0x000fc4000f8e08ff */
[----:B------:R-:W-:Y:S02]  /*80d0*/  FMNMX3.FTZ R18, R11, R198, R178, !PT ;  /* 0x000000c60b127276 */ /* 0x000fe400078100b2 */
[----:B------:R-:W-:Y:S02]  /*80e0*/  IADD3 R189, PT, PT, R165, 0x18040, RZ ;  /* 0x00018040a5bd7810 */ /* 0x000fe40007ffe0ff */
[----:B------:R-:W-:Y:S01]  /*80f0*/  IADD3 R176, PT, PT, R188, R165, RZ ;  /* 0x000000a5bcb07210 */ /* 0x000fe20007ffe0ff */
[----:B------:R-:W2:Y:S01]  /*8100*/  SHFL.BFLY PT, R7, R18, 0x2, 0x1f ;  /* 0x0c401f0012077f89 */ /* 0x000ea200000e0000 */
[----:B-1----:R-:W-:-:S05]  /*8110*/  FMNMX.FTZ R16, R5, R16, !PT ;  /* 0x0000001005107209 */ /* 0x002fca0007810000 */
[----:B------:R-:W1:Y:S01]  /*8120*/  SHFL.BFLY PT, R167, R16, 0x1, 0x1f ;  /* 0x0c201f0010a77f89 */ /* 0x000e6200000e0000 */
[----:B--2---:R-:W-:-:S05]  /*8130*/  FMNMX.FTZ R5, R18, R7, !PT ;  /* 0x0000000712057209 */ /* 0x004fca0007810000 */
[----:B------:R-:W2:Y:S01]  /*8140*/  SHFL.BFLY PT, R166, R5, 0x1, 0x1f ;  /* 0x0c201f0005a67f89 */ /* 0x000ea200000e0000 */
[----:B-1----:R-:W-:Y:S02]  /*8150*/  FMNMX.FTZ R167, R16, R167, !PT ;  /* 0x000000a710a77209 */ /* 0x002fe40007810000 */
[----:B------:R-:W-:Y:S02]  /*8160*/  IADD3 R16, PT, PT, R165, 0x18000, RZ ;  /* 0x00018000a5107810 */ /* 0x000fe40007ffe0ff */
[C---:B------:R-:W-:Y:S01]  /*8170*/  FSETP.NEU.FTZ.AND P6, PT, R167.reuse, -INF , PT ;  /* 0xff800000a700780b */ /* 0x040fe20003fdd000 */
[----:B------:R-:W-:Y:S01]  /*8180*/  FMUL.FTZ R179, R167, UR4 ;  /* 0x00000004a7b37c20 */ /* 0x000fe20008410000 */
[----:B------:R-:W-:Y:S02]  /*8190*/  @P0 IADD3 R189, PT, PT, R16, -0x40, RZ ;  /* 0xffffffc010bd0810 */ /* 0x000fe40007ffe0ff */
[----:B--2---:R-:W-:Y:S02]  /*81a0*/  FMNMX.FTZ R166, R5, R166, !PT ;  /* 0x000000a605a67209 */ /* 0x004fe40007810000 */
[----:B------:R-:W-:Y:S01]  /*81b0*/  FSEL R179, R179, RZ, P6 ;  /* 0x000000ffb3b37208 */ /* 0x000fe20003000000 */
[----:B------:R-:W1:Y:S01]  /*81c0*/  LDSM.16.MT88.4 R28, [R189] ;  /* 0x00000000bd1c783b */ /* 0x000e620000004200 */
[----:B------:R-:W-:Y:S01]  /*81d0*/  FSEL R5, R167, RZ, P6 ;  /* 0x000000ffa7057208 */ /* 0x000fe20003000000 */
[C---:B------:R-:W-:Y:S01]  /*81e0*/  FMUL.FTZ R177, R166.reuse, UR4 ;  /* 0x00000004a6b17c20 */ /* 0x040fe20008410000 */
[----:B------:R-:W-:Y:S01]  /*81f0*/  FSETP.NEU.FTZ.AND P6, PT, R166, -INF , PT ;  /* 0xff800000a600780b */ /* 0x000fe20003fdd000 */
[--C-:B------:R-:W-:Y:S01]  /*8200*/  FFMA.FTZ R186, R20, UR4, -R179.reuse ;  /* 0x0000000414ba7c23 */ /* 0x100fe200080108b3 */
[----:B------:R-:W-:Y:S01]  /*8210*/  FFMA.FTZ R183, R8, UR4, -R179 ;  /* 0x0000000408b77c23 */ /* 0x000fe200080108b3 */
[----:B------:R-:W-:Y:S01]  /*8220*/  FADD.FTZ R5, R164, -R5 ;  /* 0x80000005a4057221 */ /* 0x000fe20000010000 */
[----:B------:R-:W-:Y:S01]  /*8230*/  FSEL R177, R177, RZ, P6 ;  /* 0x000000ffb1b17208 */ /* 0x000fe20003000000 */
[--C-:B------:R-:W-:Y:S01]  /*8240*/  FFMA.FTZ R184, R12, UR4, -R179.reuse ;  /* 0x000000040cb87c23 */ /* 0x100fe200080108b3 */
[----:B------:R-:W-:Y:S01]  /*8250*/  FFMA.FTZ R181, R10, UR4, -R179 ;  /* 0x000000040ab57c23 */ /* 0x000fe200080108b3 */
[----:B------:R-:W-:Y:S01]  /*8260*/  FMUL.FTZ R9, R5, UR4 ;  /* 0x0000000405097c20 */ /* 0x000fe20008410000 */
[----:B------:R-:W-:Y:S01]  /*8270*/  MUFU.EX2 R186, R186 ;  /* 0x000000ba00ba7308 */ /* 0x000fe20000000800 */
[--C-:B------:R-:W-:Y:S01]  /*8280*/  FFMA.FTZ R164, R4, UR4, -R177.reuse ;  /* 0x0000000404a47c23 */ /* 0x100fe200080108b1 */
[----:B------:R-:W-:Y:S01]  /*8290*/  FSEL R4, R166, RZ, P6 ;  /* 0x000000ffa6047208 */ /* 0x000fe20003000000 */
[--C-:B------:R-:W-:Y:S01]  /*82a0*/  FFMA.FTZ R182, R22, UR4, -R177.reuse ;  /* 0x0000000416b67c23 */ /* 0x100fe200080108b1 */
[--C-:B------:R-:W-:Y:S01]  /*82b0*/  FFMA.FTZ R180, R6, UR4, -R177.reuse ;  /* 0x0000000406b47c23 */ /* 0x100fe200080108b1 */
[----:B------:R-:W-:Y:S01]  /*82c0*/  FFMA.FTZ R185, R14, UR4, -R177 ;  /* 0x000000040eb97c23 */ /* 0x000fe200080108b1 */
[----:B------:R-:W-:Y:S01]  /*82d0*/  IADD3 R188, PT, PT, R188, R189, RZ ;  /* 0x000000bdbcbc7210 */ /* 0x000fe20007ffe0ff */
[----:B------:R-:W-:Y:S01]  /*82e0*/  FADD.FTZ R4, R3, -R4 ;  /* 0x8000000403047221 */ /* 0x000fe20000010000 */
[----:B------:R-:W2:Y:S01]  /*82f0*/  MUFU.EX2 R183, R183 ;  /* 0x000000b700b77308 */ /* 0x000ea20000000800 */
[----:B------:R-:W-:Y:S01]  /*8300*/  LDSM.16.MT88.4 R20, [R176+0x18000] ;  /* 0x01800000b014783b */ /* 0x000fe20000004200 */
[--C-:B------:R-:W-:Y:S01]  /*8310*/  FFMA.FTZ R190, R190, UR4, -R179.reuse ;  /* 0x00000004bebe7c23 */ /* 0x100fe200080108b3 */
[----:B------:R-:W-:Y:S01]  /*8320*/  FMUL.FTZ R187, R4, UR4 ;  /* 0x0000000404bb7c20 */ /* 0x000fe20008410000 */
[--C-:B------:R-:W-:Y:S01]  /*8330*/  FFMA.FTZ R191, R250, UR4, -R179.reuse ;  /* 0x00000004fabf7c23 */ /* 0x100fe200080108b3 */
[----:B------:R-:W-:Y:S01]  /*8340*/  LDSM.16.MT88.4 R12, [R165+0x18000] ;  /* 0x01800000a50c783b */ /* 0x000fe20000004200 */
[--C-:B------:R-:W-:Y:S01]  /*8350*/  FFMA.FTZ R193, R248, UR4, -R179.reuse ;  /* 0x00000004f8c17c23 */ /* 0x100fe200080108b3 */
[----:B------:R-:W-:Y:S01]  /*8360*/  FFMA.FTZ R192, R192, UR4, -R179 ;  /* 0x00000004c0c07c23 */ /* 0x000fe200080108b3 */
[----:B------:R-:W3:Y:S01]  /*8370*/  MUFU.EX2 R3, R9 ;  /* 0x0000000900037308 */ /* 0x000ee20000000800 */
[--C-:B------:R-:W-:Y:S01]  /*8380*/  FFMA.FTZ R197, R246, UR4, -R177.reuse ;  /* 0x00000004f6c57c23 */ /* 0x100fe200080108b1 */
[--C-:B------:R-:W-:Y:S01]  /*8390*/  FFMA.FTZ R194, R194, UR4, -R177.reuse ;  /* 0x00000004c2c27c23 */ /* 0x100fe200080108b1 */
[--C-:B------:R-:W-:Y:S01]  /*83a0*/  FFMA.FTZ R196, R170, UR4, -R177.reuse ;  /* 0x00000004aac47c23 */ /* 0x100fe200080108b1 */
[--C-:B------:R-:W-:Y:S01]  /*83b0*/  FFMA.FTZ R195, R168, UR4, -R177.reuse ;  /* 0x00000004a8c37c23 */ /* 0x100fe200080108b1 */
[----:B------:R-:W-:Y:S01]  /*83c0*/  FFMA.FTZ R203, R220, UR4, -R177 ;  /* 0x00000004dccb7c23 */ /* 0x000fe200080108b1 */
[----:B------:R-:W-:Y:S01]  /*83d0*/  LDSM.16.MT88.4 R168, [R165+0x1a800] ;  /* 0x01a80000a5a8783b */ /* 0x000fe20000004200 */
[--C-:B------:R-:W-:Y:S01]  /*83e0*/  FFMA.FTZ R199, R238, UR4, -R179.reuse ;  /* 0x00000004eec77c23 */ /* 0x100fe200080108b3 */
[----:B------:R-:W4:Y:S01]  /*83f0*/  MUFU.EX2 R187, R187 ;  /* 0x000000bb00bb7308 */ /* 0x000f220000000800 */
[----:B--2---:R-:W-:Y:S01]  /*8400*/  F2FP.BF16.F32.PACK_AB R4, R183, R186 ;  /* 0x000000bab704723e */ /* 0x004fe200000010ff */
[--C-:B------:R-:W-:Y:S01]  /*8410*/  FFMA.FTZ R236, R236, UR4, -R179.reuse ;  /* 0x00000004ecec7c23 */ /* 0x100fe200080108b3 */
[--C-:B------:R-:W-:Y:S01]  /*8420*/  FFMA.FTZ R201, R230, UR4, -R179.reuse ;  /* 0x00000004e6c97c23 */ /* 0x100fe200080108b3 */
[----:B------:R-:W-:Y:S01]  /*8430*/  FFMA.FTZ R226, R226, UR4, -R179 ;  /* 0x00000004e2e27c23 */ /* 0x000fe200080108b3 */
[--C-:B------:R-:W-:Y:S01]  /*8440*/  FFMA.FTZ R214, R214, UR4, -R177.reuse ;  /* 0x00000004d6d67c23 */ /* 0x100fe200080108b1 */
[--C-:B------:R-:W-:Y:S01]  /*8450*/  FFMA.FTZ R205, R174, UR4, -R177.reuse ;  /* 0x00000004aecd7c23 */ /* 0x100fe200080108b1 */
        /* <DEDUP_REMOVED lines=8> */
[----:B------:R-:W-:Y:S01]  /*84e0*/  FMUL.FTZ R40, R40, R3 ;  /* 0x0000000328287220 */ /* 0x000fe20000410000 */
[----:B------:R-:W2:Y:S01]  /*84f0*/  MUFU.EX2 R181, R181 ;  /* 0x000000b500b57308 */ /* 0x000ea20000000800 */
[-C--:B----4-:R-:W-:Y:S01]  /*8500*/  FMUL.FTZ R34, R142, R187.reuse ;  /* 0x000000bb8e227220 */ /* 0x090fe20000410000 */
        /* <DEDUP_REMOVED lines=13> */
[-C--:B------:R-:W-:Y:S01]  /*85e0*/  FMUL.FTZ R46, R46, R187.reuse ;  /* 0x000000bb2e2e7220 */ /* 0x080fe20000410000 */
[----:B------:R-:W5:Y:S01]  /*85f0*/  MUFU.EX2 R180, R180 ;  /* 0x000000b400b47308 */ /* 0x000f620000000800 */
[----:B--2---:R-:W-:Y:S01]  /*8600*/  F2FP.BF16.F32.PACK_AB R6, R181, R184 ;  /* 0x000000b8b506723e */ /* 0x004fe200000010ff */
        /* <DEDUP_REMOVED lines=14> */
[----:B------:R-:W2:Y:S01]  /*86f0*/  MUFU.EX2 R164, R164 ;  /* 0x000000a400a47308 */ /* 0x000ea20000000800 */
[----:B-----5:R-:W-:Y:S01]  /*8700*/  F2FP.BF16.F32.PACK_AB R5, R180, R182 ;  /* 0x000000b6b405723e */ /* 0x020fe200000010ff */
        /* <DEDUP_REMOVED lines=15> */
[----:B--2---:R-:W-:Y:S01]  /*8800*/  F2FP.BF16.F32.PACK_AB R7, R164, R185 ;  /* 0x000000b9a407723e */ /* 0x004fe200000010ff */
[----:B------:R-:W-:Y:S01]  /*8810*/  FMUL.FTZ R75, R75, R187 ;  /* 0x000000bb4b4b7220 */ /* 0x000fe20000410000 */
[-C--:B------:R-:W-:Y:S01]  /*8820*/  FMUL.FTZ R16, R152, R3.reuse ;  /* 0x0000000398107220 */ /* 0x080fe20000410000 */
[----:B------:R-:W-:Y:S01]  /*8830*/  FMUL.FTZ R17, R153, R3 ;  /* 0x0000000399117220 */ /* 0x000fe20000410000 */
[-C--:B------:R-:W-:Y:S01]  /*8840*/  FMUL.FTZ R18, R154, R187.reuse ;  /* 0x000000bb9a127220 */ /* 0x080fe20000410000 */
[----:B------:R-:W-:Y:S01]  /*8850*/  FMUL.FTZ R19, R155, R187 ;  /* 0x000000bb9b137220 */ /* 0x000fe20000410000 */
[-C--:B------:R-:W-:Y:S01]  /*8860*/  FMUL.FTZ R76, R76, R3.reuse ;  /* 0x000000034c4c7220 */ /* 0x080fe20000410000 */
[C---:B-1----:R-:W-:Y:S01]  /*8870*/  HMMA.16816.F32.BF16 R24, R4.reuse, R28, R24 ;  /* 0x0000001c0418723c */ /* 0x042fe20000041818 */
[----:B------:R-:W1:Y:S01]  /*8880*/  LDSM.16.MT88.4 R152, [R188] ;  /* 0x00000000bc98783b */ /* 0x000e620000004200 */
        /* <DEDUP_REMOVED lines=12> */
[----:B------:R-:W2:Y:S01]  /*8950*/  LDSM.16.MT88.4 R136, [R176+0x1a000] ;  /* 0x01a00000b088783b */ /* 0x000ea20000004200 */
[-C--:B------:R-:W-:Y:S01]  /*8960*/  FMUL.FTZ R84, R84, R3.reuse ;  /* 0x0000000354547220 */ /* 0x080fe20000410000 */
[C---:B---3--:R-:W-:Y:S01]  /*8970*/  HMMA.16816.F32.BF16 R36, R4.reuse, R140, R36 ;  /* 0x0000008c0424723c */ /* 0x048fe20000041824 */
        /* <DEDUP_REMOVED lines=8> */
[----:B------:R-:W3:Y:S01]  /*8a00*/  LDSM.16.MT88.4 R140, [R188+0x2000] ;  /* 0x00200000bc8c783b */ /* 0x000ee20000004200 */
[-C--:B------:R-:W-:Y:S01]  /*8a10*/  FMUL.FTZ R132, R132, R3.reuse ;  /* 0x0000000384847220 */ /* 0x080fe20000410000 */
[----:B------:R-:W-:Y:S01]  /*8a20*/  FMUL.FTZ R133, R133, R3 ;  /* 0x0000000385857220 */ /* 0x000fe20000410000 */
[-C--:B------:R-:W-:Y:S01]  /*8a30*/  FMUL.FTZ R134, R134, R187.reuse ;  /* 0x000000bb86867220 */ /* 0x080fe20000410000 */
[----:B------:R-:W-:Y:S01]  /*8a40*/  FMUL.FTZ R135, R135, R187 ;  /* 0x000000bb87877220 */ /* 0x000fe20000410000 */
[-C--:B------:R-:W-:Y:S01]  /*8a50*/  FMUL.FTZ R92, R92, R3.reuse ;  /* 0x000000035c5c7220 */ /* 0x080fe20000410000 */
[----:B------:R-:W-:Y:S01]  /*8a60*/  FMUL.FTZ R93, R93, R3 ;  /* 0x000000035d5d7220 */ /* 0x000fe20000410000 */
[C---:B----4-:R-:W-:Y:S01]  /*8a70*/  HMMA.16816.F32.BF16 R52, R4.reuse, R144, R52 ;  /* 0x000000900434723c */ /* 0x050fe20000041834 */
        /* <DEDUP_REMOVED lines=8> */
[----:B------:R-:W4:Y:S01]  /*8b00*/  LDSM.16.MT88.4 R144, [R176+0x1c000] ;  /* 0x01c00000b090783b */ /* 0x000f220000004200 */
        /* <DEDUP_REMOVED lines=32> */
[----:B------:R-:W-:Y:S01]  /*8d10*/  MUFU.EX2 R190, R190 ;  /* 0x000000be00be7308 */ /* 0x000fe20000000800 */
[-C--:B------:R-:W-:Y:S01]  /*8d20*/  FMUL.FTZ R116, R116, R3.reuse ;  /* 0x0000000374747220 */ /* 0x080fe20000410000 */
[----:B------:R-:W-:Y:S01]  /*8d30*/  FMUL.FTZ R117, R117, R3 ;  /* 0x0000000375757220 */ /* 0x000fe20000410000 */
[-C--:B------:R-:W-:Y:S01]  /*8d40*/  FMUL.FTZ R118, R118, R187.reuse ;  /* 0x000000bb76767220 */ /* 0x080fe20000410000 */
[----:B------:R-:W-:Y:S01]  /*8d50*/  FMUL.FTZ R119, R119, R187 ;  /* 0x000000bb77777220 */ /* 0x000fe20000410000 */
[-C--:B------:R-:W-:Y:S01]  /*8d60*/  FMUL.FTZ R120, R120, R3.reuse ;  /* 0x0000000378787220 */ /* 0x080fe20000410000 */
[C---:B------:R-:W-:Y:S01]  /*8d70*/  HMMA.16816.F32.BF16 R64, R4.reuse, R142, R64 ;  /* 0x0000008e0440723c */ /* 0x040fe20000041840 */
[----:B------:R-:W2:Y:S01]  /*8d80*/  LDSM.16.MT88.4 R140, [R189+0x4000] ;  /* 0x00400000bd8c783b */ /* 0x000ea20000004200 */
[----:B------:R-:W3:Y:S01]  /*8d90*/  MUFU.EX2 R191, R191 ;  /* 0x000000bf00bf7308 */ /* 0x000ee20000000800 */
[----:B------:R-:W-:Y:S01]  /*8da0*/  FMUL.FTZ R121, R121, R3 ;  /* 0x0000000379797220 */ /* 0x000fe20000410000 */
[-C--:B------:R-:W-:Y:S01]  /*8db0*/  FMUL.FTZ R122, R122, R187.reuse ;  /* 0x000000bb7a7a7220 */ /* 0x080fe20000410000 */
[----:B------:R-:W-:Y:S01]  /*8dc0*/  FMUL.FTZ R123, R123, R187 ;  /* 0x000000bb7b7b7220 */ /* 0x000fe20000410000 */
[-C--:B------:R-:W-:Y:S01]  /*8dd0*/  FMUL.FTZ R124, R124, R3.reuse ;  /* 0x000000037c7c7220 */ /* 0x080fe20000410000 */
[----:B------:R-:W-:Y:S01]  /*8de0*/  FMUL.FTZ R125, R125, R3 ;  /* 0x000000037d7d7220 */ /* 0x000fe20000410000 */
[C---:B----4-:R-:W-:Y:S01]  /*8df0*/  HMMA.16816.F32.BF16 R76, R4.reuse, R144, R76 ;  /* 0x00000090044c723c */ /* 0x050fe2000004184c */
[-C--:B------:R-:W-:Y:S01]  /*8e00*/  FMUL.FTZ R126, R126, R187.reuse ;  /* 0x000000bb7e7e7220 */ /* 0x080fe20000410000 */
[----:B------:R-:W-:Y:S01]  /*8e10*/  MUFU.EX2 R193, R193 ;  /* 0x000000c100c17308 */ /* 0x000fe20000000800 */
[----:B------:R-:W-:Y:S01]  /*8e20*/  FMUL.FTZ R127, R127, R187 ;  /* 0x000000bb7f7f7220 */ /* 0x000fe20000410000 */
[-C--:B------:R-:W-:Y:S01]  /*8e30*/  FMUL.FTZ R128, R128, R3.reuse ;  /* 0x0000000380807220 */ /* 0x080fe20000410000 */
[----:B------:R-:W-:Y:S01]  /*8e40*/  FMUL.FTZ R129, R129, R3 ;  /* 0x0000000381817220 */ /* 0x000fe20000410000 */
[-C--:B------:R-:W-:Y:S01]  /*8e50*/  FMUL.FTZ R130, R130, R187.reuse ;  /* 0x000000bb82827220 */ /* 0x080fe20000410000 */
[----:B------:R-:W-:Y:S01]  /*8e60*/  FMUL.FTZ R131, R131, R187 ;  /* 0x000000bb83837220 */ /* 0x000fe20000410000 */
[C---:B------:R-:W-:Y:S01]  /*8e70*/  HMMA.16816.F32.BF16 R80, R4.reuse, R146, R80 ;  /* 0x000000920450723c */ /* 0x040fe20000041850 */
[----:B------:R-:W4:Y:S01]  /*8e80*/  LDSM.16.MT88.4 R144, [R165+0x1e000] ;  /* 0x01e00000a590783b */ /* 0x000f220000004200 */
[----:B------:R-:W-:Y:S01]  /*8e90*/  MUFU.EX2 R192, R192 ;  /* 0x000000c000c07308 */ /* 0x000fe20000000800 */
[--C-:B------:R-:W-:Y:S01]  /*8ea0*/  FFMA.FTZ R207, R210, UR4, -R179.reuse ;  /* 0x00000004d2cf7c23 */ /* 0x100fe200080108b3 */
[--C-:B------:R-:W-:Y:S01]  /*8eb0*/  FFMA.FTZ R208, R208, UR4, -R179.reuse ;  /* 0x00000004d0d07c23 */ /* 0x100fe200080108b3 */
[----:B------:R-:W-:Y:S01]  /*8ec0*/  LDSM.16.MT88.4 R160, [R189+0x2800] ;  /* 0x00280000bda0783b */ /* 0x000fe20000004200 */
[--C-:B------:R-:W-:Y:S01]  /*8ed0*/  FFMA.FTZ R206, R206, UR4, -R179.reuse ;  /* 0x00000004cece7c23 */ /* 0x100fe200080108b3 */
[----:B------:R-:W-:Y:S01]  /*8ee0*/  FFMA.FTZ R209, R204, UR4, -R179 ;  /* 0x00000004ccd17c23 */ /* 0x000fe200080108b3 */
[C---:B------:R-:W-:Y:S01]  /*8ef0*/  HMMA.16816.F32.BF16 R132, R4.reuse, R154, R132 ;  /* 0x0000009a0484723c */ /* 0x040fe20000041884 */
[----:B------:R-:W-:Y:S01]  /*8f00*/  LDSM.16.MT88.4 R152, [R188+0x6000] ;  /* 0x00600000bc98783b */ /* 0x000fe20000004200 */
[----:B------:R-:W-:Y:S01]  /*8f10*/  MUFU.EX2 R197, R197 ;  /* 0x000000c500c57308 */ /* 0x000fe20000000800 */
[--C-:B------:R-:W-:Y:S01]  /*8f20*/  FFMA.FTZ R202, R202, UR4, -R177.reuse ;  /* 0x00000004caca7c23 */ /* 0x100fe200080108b1 */
[--C-:B------:R-:W-:Y:S01]  /*8f30*/  FFMA.FTZ R211, R200, UR4, -R177.reuse ;  /* 0x00000004c8d37c23 */ /* 0x100fe200080108b1 */
[----:B------:R-:W-:Y:S01]  /*8f40*/  LDSM.16.MT88.4 R172, [R188+0x1000] ;  /* 0x00100000bcac783b */ /* 0x000fe20000004200 */
[--C-:B------:R-:W-:Y:S01]  /*8f50*/  FFMA.FTZ R198, R198, UR4, -R177.reuse ;  /* 0x00000004c6c67c23 */ /* 0x100fe200080108b1 */
[----:B------:R-:W-:Y:S01]  /*8f60*/  FFMA.FTZ R213, R178, UR4, -R177 ;  /* 0x00000004b2d57c23 */ /* 0x000fe200080108b1 */
[----:B-1----:R-:W-:Y:S01]  /*8f70*/  HMMA.16816.F32.BF16 R68, R4, R136, R68 ;  /* 0x000000880444723c */ /* 0x002fe20000041844 */
[----:B------:R-:W-:Y:S01]  /*8f80*/  FFMA.FTZ R186, R243, R3, R186 ;  /* 0x00000003f3ba7223 */ /* 0x000fe200000100ba */
[----:B------:R-:W1:Y:S01]  /*8f90*/  MUFU.EX2 R194, R194 ;  /* 0x000000c200c27308 */ /* 0x000e620000000800 */
[----:B------:R-:W-:Y:S01]  /*8fa0*/  FFMA.FTZ R187, R241, R187, R182 ;  /* 0x000000bbf1bb7223 */ /* 0x000fe200000100b6 */
[----:B------:R-:W-:Y:S01]  /*8fb0*/  MOV R3, R166 ;  /* 0x000000a600037202 */ /* 0x000fe20000000f00 */
[----:B------:R-:W-:-:S02]  /*8fc0*/  FADD.FTZ R183, R183, R186 ;  /* 0x000000bab7b77221 */ /* 0x000fc40000010000 */
[----:B------:R-:W-:Y:S01]  /*8fd0*/  FADD.FTZ R180, R180, R187 ;  /* 0x000000bbb4b47221 */ /* 0x000fe20000010000 */
[----:B------:R-:W-:Y:S01]  /*8fe0*/  HMMA.16816.F32.BF16 R72, R4, R138, R72 ;  /* 0x0000008a0448723c */ /* 0x000fe20000041848 */
[----:B------:R-:W5:Y:S01]  /*8ff0*/  LDSM.16.MT88.4 R136, [R188+0x4000] ;  /* 0x00400000bc88783b */ /* 0x000f620000004200 */
[----:B------:R-:W-:Y:S01]  /*9000*/  MUFU.EX2 R196, R196 ;  /* 0x000000c400c47308 */ /* 0x000fe20000000800 */
[----:B------:R-:W-:Y:S01]  /*9010*/  FADD.FTZ R184, R184, R183 ;  /* 0x000000b7b8b87221 */ /* 0x000fe20000010000 */
[----:B------:R-:W-:-:S03]  /*9020*/  FADD.FTZ R185, R185, R180 ;  /* 0x000000b4b9b97221 */ /* 0x000fc60000010000 */
[----:B------:R-:W-:Y:S01]  /*9030*/  FADD.FTZ R181, R181, R184 ;  /* 0x000000b8b5b57221 */ /* 0x000fe20000010000 */
[C---:B--2---:R-:W-:Y:S01]  /*9040*/  HMMA.16816.F32.BF16 R84, R4.reuse, R140, R84 ;  /* 0x0000008c0454723c */ /* 0x044fe20000041854 */
[----:B------:R-:W-:Y:S01]  /*9050*/  FADD.FTZ R164, R164, R185 ;  /* 0x000000b9a4a47221 */ /* 0x000fe20000010000 */
[----:B------:R-:W2:Y:S06]  /*9060*/  MUFU.EX2 R195, R195 ;  /* 0x000000c300c37308 */ /* 0x000eac0000000800 */
[C---:B------:R-:W-:Y:S01]  /*9070*/  HMMA.16816.F32.BF16 R88, R4.reuse, R142, R88 ;  /* 0x0000008e0458723c */ /* 0x040fe20000041858 */
[----:B------:R-:W3:Y:S01]  /*9080*/  LDSM.16.MT88.4 R140, [R176+0x1e000] ;  /* 0x01e00000b08c783b */ /* 0x000ee20000004200 */
[----:B------:R-:W-:Y:S06]  /*9090*/  MUFU.EX2 R199, R199 ;  /* 0x000000c700c77308 */ /* 0x000fec0000000800 */
[C---:B------:R-:W-:Y:S02]  /*90a0*/  HMMA.16816.F32.BF16 R16, R4.reuse, R20, R16 ;  /* 0x000000140410723c */ /* 0x040fe40000041810 */
[----:B------:R-:W2:Y:S06]  /*90b0*/  MUFU.EX2 R236, R236 ;  /* 0x000000ec00ec7308 */ /* 0x000eac0000000800 */
[C---:B------:R-:W-:Y:S01]  /*90c0*/  HMMA.16816.F32.BF16 R20, R4.reuse, R22, R148 ;  /* 0x000000160414723c */ /* 0x040fe20000041894 */
[----:B------:R-:W-:Y:S01]  /*90d0*/  LDSM.16.MT88.4 R148, [R176+0x18800] ;  /* 0x01880000b094783b */ /* 0x000fe20000004200 */
[----:B------:R-:W-:Y:S06]  /*90e0*/  MUFU.EX2 R201, R201 ;  /* 0x000000c900c97308 */ /* 0x000fec0000000800 */
[C---:B----4-:R-:W-:Y:S02]  /*90f0*/  HMMA.16816.F32.BF16 R100, R4.reuse, R144, R100 ;  /* 0x000000900464723c */ /* 0x050fe40000041864 */
[----:B------:R-:W-:Y:S06]  /*9100*/  MUFU.EX2 R226, R226 ;  /* 0x000000e200e27308 */ /* 0x000fec0000000800 */
[C---:B-----5:R-:W-:Y:S02]  /*9110*/  HMMA.16816.F32.BF16 R92, R4.reuse, R136, R92 ;  /* 0x00000088045c723c */ /* 0x060fe4000004185c */
[----:B------:R-:W-:Y:S06]  /*9120*/  MUFU.EX2 R203, R203 ;  /* 0x000000cb00cb7308 */ /* 0x000fec0000000800 */
[C---:B------:R-:W-:Y:S01]  /*9130*/  HMMA.16816.F32.BF16 R96, R4.reuse, R138, R96 ;  /* 0x0000008a0460723c */ /* 0x040fe20000041860 */
[----:B------:R-:W4:Y:S01]  /*9140*/  LDSM.16.MT88.4 R136, [R189+0x6000] ;  /* 0x00600000bd88783b */ /* 0x000f220000004200 */
[----:B------:R-:W5:Y:S06]  /*9150*/  MUFU.EX2 R214, R214 ;  /* 0x000000d600d67308 */ /* 0x000f6c0000000800 */
[C---:B------:R-:W-:Y:S01]  /*9160*/  HMMA.16816.F32.BF16 R104, R4.reuse, R146, R104 ;  /* 0x000000920468723c */ /* 0x040fe20000041868 */
[----:B------:R-:W5:Y:S01]  /*9170*/  LDSM.16.MT88.4 R144, [R165+0x18800] ;  /* 0x01880000a590783b */ /* 0x000f620000004200 */
[----:B------:R-:W-:Y:S06]  /*9180*/  MUFU.EX2 R205, R205 ;  /* 0x000000cd00cd7308 */ /* 0x000fec0000000800 */
[C---:B---3--:R-:W-:Y:S02]  /*9190*/  HMMA.16816.F32.BF16 R108, R4.reuse, R140, R108 ;  /* 0x0000008c046c723c */ /* 0x048fe4000004186c */
[----:B------:R-:W3:Y:S06]  /*91a0*/  MUFU.EX2 R220, R220 ;  /* 0x000000dc00dc7308 */ /* 0x000eec0000000800 */
[C---:B------:R-:W-:Y:S01]  /*91b0*/  HMMA.16816.F32.BF16 R112, R4.reuse, R142, R112 ;  /* 0x0000008e0470723c */ /* 0x040fe20000041870 */
[----:B------:R-:W3:Y:S01]  /*91c0*/  LDSM.16.MT88.4 R140, [R189+0x800] ;  /* 0x00080000bd8c783b */ /* 0x000ee20000004200 */
[----:B------:R-:W-:Y:S06]  /*91d0*/  MUFU.EX2 R207, R207 ;  /* 0x000000cf00cf7308 */ /* 0x000fec0000000800 */
[C---:B------:R-:W-:Y:S02]  /*91e0*/  HMMA.16816.F32.BF16 R8, R4.reuse, R12, R8 ;  /* 0x0000000c0408723c */ /* 0x040fe40000041808 */
[----:B------:R-:W3:Y:S06]  /*91f0*/  MUFU.EX2 R208, R208 ;  /* 0x000000d000d07308 */ /* 0x000eec0000000800 */
[C---:B------:R-:W-:Y:S01]  /*9200*/  HMMA.16816.F32.BF16 R12, R4.reuse, R14, R156 ;  /* 0x0000000e040c723c */ /* 0x040fe2000004189c */
[----:B------:R-:W-:Y:S01]  /*9210*/  LDSM.16.MT88.4 R156, [R188+0x2800] ;  /* 0x00280000bc9c783b */ /* 0x000fe20000004200 */
[----:B------:R-:W-:Y:S06]  /*9220*/  MUFU.EX2 R206, R206 ;  /* 0x000000ce00ce7308 */ /* 0x000fec0000000800 */
[C---:B----4-:R-:W-:Y:S02]  /*9230*/  HMMA.16816.F32.BF16 R116, R4.reuse, R136, R116 ;  /* 0x000000880474723c */ /* 0x050fe40000041874 */
[----:B------:R-:W-:Y:S06]  /*9240*/  MUFU.EX2 R209, R209 ;  /* 0x000000d100d17308 */ /* 0x000fec0000000800 */
[C---:B------:R-:W-:Y:S01]  /*9250*/  HMMA.16816.F32.BF16 R120, R4.reuse, R138, R120 ;  /* 0x0000008a0478723c */ /* 0x040fe20000041878 */
[----:B------:R-:W4:Y:S01]  /*9260*/  LDSM.16.MT88.4 R136, [R188+0x800] ;  /* 0x00080000bc88783b */ /* 0x000f220000004200 */
[----:B------:R-:W-:Y:S06]  /*9270*/  MUFU.EX2 R202, R202 ;  /* 0x000000ca00ca7308 */ /* 0x000fec0000000800 */
[C---:B------:R-:W-:Y:S02]  /*9280*/  HMMA.16816.F32.BF16 R124, R4.reuse, R152, R124 ;  /* 0x00000098047c723c */ /* 0x040fe4000004187c */
[----:B------:R-:W4:Y:S06]  /*9290*/  MUFU.EX2 R211, R211 ;  /* 0x000000d300d37308 */ /* 0x000f2c0000000800 */
[----:B------:R-:W-:Y:S01]  /*92a0*/  HMMA.16816.F32.BF16 R4, R4, R154, R128 ;  /* 0x0000009a0404723c */ /* 0x000fe20000041880 */
[----:B------:R-:W-:Y:S01]  /*92b0*/  F2FP.BF16.F32.PACK_AB R128, R191, R190 ;  /* 0x000000bebf80723e */ /* 0x000fe200000010ff */
[----:B------:R-:W-:Y:S01]  /*92c0*/  LDSM.16.MT88.4 R152, [R165+0x1c800] ;  /* 0x01c80000a598783b */ /* 0x000fe20000004200 */
[----:B-1----:R-:W-:Y:S01]  /*92d0*/  F2FP.BF16.F32.PACK_AB R129, R194, R197 ;  /* 0x000000c5c281723e */ /* 0x002fe200000010ff */
[----:B------:R-:W-:Y:S01]  /*92e0*/  MUFU.EX2 R198, R198 ;  /* 0x000000c600c67308 */ /* 0x000fe20000000800 */
[----:B------:R-:W-:Y:S01]  /*92f0*/  F2FP.BF16.F32.PACK_AB R130, R192, R193 ;  /* 0x000000c1c082723e */ /* 0x000fe200000010ff */
[----:B------:R-:W-:Y:S01]  /*9300*/  FADD.FTZ R190, R190, R181 ;  /* 0x000000b5bebe7221 */ /* 0x000fe20000010000 */
[----:B--2---:R-:W-:Y:S01]  /*9310*/  F2FP.BF16.F32.PACK_AB R131, R195, R196 ;  /* 0x000000c4c383723e */ /* 0x004fe200000010ff */
[----:B------:R-:W-:Y:S01]  /*9320*/  FADD.FTZ R197, R197, R164 ;  /* 0x000000a4c5c57221 */ /* 0x000fe20000010000 */
[----:B------:R-:W-:Y:S01]  /*9330*/  MOV R164, R167 ;  /* 0x000000a700a47202 */ /* 0x000fe20000000f00 */
[----:B------:R-:W-:-:S02]  /*9340*/  FADD.FTZ R190, R191, R190 ;  /* 0x000000bebfbe7221 */ /* 0x000fc40000010000 */
[----:B------:R-:W1:Y:S01]  /*9350*/  MUFU.EX2 R213, R213 ;  /* 0x000000d500d57308 */ /* 0x000e620000000800 */
[----:B------:R-:W-:Y:S01]  /*9360*/  FADD.FTZ R197, R194, R197 ;  /* 0x000000c5c2c57221 */ /* 0x000fe20000010000 */
[C---:B-----5:R-:W-:Y:S01]  /*9370*/  HMMA.16816.F32.BF16 R8, R128.reuse, R144, R8 ;  /* 0x000000908008723c */ /* 0x060fe20000041808 */
[----:B------:R-:W-:Y:S02]  /*9380*/  FADD.FTZ R193, R193, R190 ;  /* 0x000000bec1c17221 */ /* 0x000fe40000010000 */
[----:B------:R-:W-:Y:S02]  /*9390*/  FADD.FTZ R196, R196, R197 ;  /* 0x000000c5c4c47221 */ /* 0x000fe40000010000 */
[----:B------:R-:W-:Y:S02]  /*93a0*/  FADD.FTZ R192, R192, R193 ;  /* 0x000000c1c0c07221 */ /* 0x000fe40000010000 */
[----:B------:R-:W-:Y:S01]  /*93b0*/  FADD.FTZ R196, R195, R196 ;  /* 0x000000c4c3c47221 */ /* 0x000fe20000010000 */
        /* <DEDUP_REMOVED lines=16> */
[----:B------:R-:W1:Y:S07]  /*94c0*/  LDSM.16.MT88.4 R152, [R176+0x1e800] ;  /* 0x01e80000b098783b */ /* 0x000e6e0000004200 */
[C---:B-----5:R-:W-:Y:S08]  /*94d0*/  HMMA.16816.F32.BF16 R76, R128.reuse, R148, R76 ;  /* 0x00000094804c723c */ /* 0x060ff0000004184c */
[C---:B------:R-:W-:Y:S01]  /*94e0*/  HMMA.16816.F32.BF16 R80, R128.reuse, R150, R80 ;  /* 0x000000968050723c */ /* 0x040fe20000041850 */
[----:B------:R-:W-:Y:S07]  /*94f0*/  LDSM.16.MT88.4 R148, [R188+0x6800] ;  /* 0x00680000bc94783b */ /* 0x000fee0000004200 */
[C---:B---3--:R-:W-:Y:S08]  /*9500*/  HMMA.16816.F32.BF16 R84, R128.reuse, R140, R84 ;  /* 0x0000008c8054723c */ /* 0x048ff00000041854 */
[C---:B------:R-:W-:Y:S01]  /*9510*/  HMMA.16816.F32.BF16 R88, R128.reuse, R142, R88 ;  /* 0x0000008e8058723c */ /* 0x040fe20000041858 */
[----:B------:R-:W3:Y:S07]  /*9520*/  LDSM.16.MT88.4 R140, [R189+0x6800] ;  /* 0x00680000bd8c783b */ /* 0x000eee0000004200 */
[C---:B------:R-:W-:Y:S08]  /*9530*/  HMMA.16816.F32.BF16 R60, R128.reuse, R156, R60 ;  /* 0x0000009c803c723c */ /* 0x040ff0000004183c */
[C---:B------:R-:W-:Y:S01]  /*9540*/  HMMA.16816.F32.BF16 R64, R128.reuse, R158, R64 ;  /* 0x0000009e8040723c */ /* 0x040fe20000041840 */
[----:B------:R-:W5:Y:S07]  /*9550*/  LDSM.16.MT88.4 R156, [R165+0x19000] ;  /* 0x01900000a59c783b */ /* 0x000f6e0000004200 */
[C---:B------:R-:W-:Y:S08]  /*9560*/  HMMA.16816.F32.BF16 R36, R128.reuse, R168, R36 ;  /* 0x000000a88024723c */ /* 0x040ff00000041824 */
[C---:B------:R-:W-:Y:S01]  /*9570*/  HMMA.16816.F32.BF16 R40, R128.reuse, R170, R40 ;  /* 0x000000aa8028723c */ /* 0x040fe20000041828 */
[----:B------:R-:W-:Y:S07]  /*9580*/  LDSM.16.MT88.4 R168, [R165+0x1b000] ;  /* 0x01b00000a5a8783b */ /* 0x000fee0000004200 */
[C---:B------:R-:W-:Y:S08]  /*9590*/  HMMA.16816.F32.BF16 R52, R128.reuse, R160, R52 ;  /* 0x000000a08034723c */ /* 0x040ff00000041834 */
[C---:B------:R-:W-:Y:S08]  /*95a0*/  HMMA.16816.F32.BF16 R56, R128.reuse, R162, R56 ;  /* 0x000000a28038723c */ /* 0x040ff00000041838 */
[C---:B----4-:R-:W-:Y:S08]  /*95b0*/  HMMA.16816.F32.BF16 R92, R128.reuse, R136, R92 ;  /* 0x00000088805c723c */ /* 0x050ff0000004185c */
        /* <DEDUP_REMOVED lines=127> */
[----:B------:R-:W-:-:S15]  /*9db0*/  BRA.U !UP0, `(.L_x_1054) ;  /* 0x0000003d08347547 */ /* 0x000fde000b800000 */
[----:B------:R-:W-:-:S04]  /*9dc0*/  DEPBAR.LE SB0, 0x0 ;  /* 0x000080000000791a */ /* 0x000fc80000000000 */
[----:B------:R-:W-:Y:S01]  /*9dd0*/  UIADD3 UR7, UPT, UPT, UR20, -0x3, URZ ;  /* 0xfffffffd14077890 */ /* 0x000fe2000fffe0ff */
[----:B------:R-:W-:Y:S01]  /*9de0*/  IMAD.SHL.U32 R225, R222, 0x20, RZ ;  /* 0x00000020dee17824 */ /* 0x000fe200078e00ff */
[----:B------:R-:W-:Y:S01]  /*9df0*/  SHF.R.U32.HI R224, RZ, 0x1, R222 ;  /* 0x00000001ffe07819 */ /* 0x000fe200000116de */
[----:B------:R-:W-:Y:S01]  /*9e00*/  IMAD.MOV.U32 R164, RZ, RZ, 0x20 ;  /* 0x00000020ffa47424 */ /* 0x000fe200078e00ff */
[----:B------:R-:W-:Y:S01]  /*9e10*/  UIMAD.WIDE.U32 UR12, UR7, UR8, URZ ;  /* 0x00000008070c72a5 */ /* 0x000fe2000f8e00ff */
[----:B------:R-:W-:Y:S01]  /*9e20*/  VIADD R219, R218, UR5 ;  /* 0x00000005dadb7c36 */ /* 0x000fe20008000000 */
[----:B------:R-:W-:Y:S02]  /*9e30*/  LOP3.LUT R225, R225, 0x7c00, RZ, 0xc0, !PT ;  /* 0x00007c00e1e17812 */ /* 0x000fe400078ec0ff */
[----:B------:R-:W-:Y:S01]  /*9e40*/  UIMAD UR7, UR7, UR9, UR13 ;  /* 0x00000009070772a4 */ /* 0x000fe2000f8e020d */
[----:B------:R-:W-:Y:S01]  /*9e50*/  LOP3.LUT R7, R224, 0x8, RZ, 0xc0, !PT ;  /* 0x00000008e0077812 */ /* 0x000fe200078ec0ff */
        /* <DEDUP_REMOVED lines=8> */
[----:B------:R-:W-:Y:S01]  /*9ee0*/  ULEA.HI.X UR6, UR8, UR6, UR9, 0x5, UP0 ;  /* 0x0000000608067291 */ /* 0x000fe200080f2c09 */
[----:B------:R-:W-:Y:S01]  /*9ef0*/  SEL R164, R164, 0xffffffe0, !P2 ;  /* 0xffffffe0a4a47807 */ /* 0x000fe20005000000 */
[----:B------:R-:W-:Y:S01]  /*9f00*/  IMAD.U32 R5, RZ, RZ, UR4 ;  /* 0x00000004ff057e24 */ /* 0x000fe2000f8e00ff */
[----:B------:R-:W-:Y:S01]  /*9f10*/  LEA.HI.X R9, R4, R228, R3, 0x7, P6 ;  /* 0x000000e404097211 */ /* 0x000fe200030f3c03 */
[----:B------:R-:W-:Y:S01]  /*9f20*/  UISETP.NE.AND UP0, UPT, UR20, 0x3, UPT ;  /* 0x000000031400788c */ /* 0x000fe2000bf05270 */
[----:B------:R-:W-:Y:S01]  /*9f30*/  LOP3.LUT R4, R225, 0x200, R2, 0xf8, !PT ;  /* 0x00000200e1047812 */ /* 0x000fe200078ef802 */
[----:B------:R-:W-:Y:S01]  /*9f40*/  IMAD.U32 R3, RZ, RZ, UR6 ;  /* 0x00000006ff037e24 */ /* 0x000fe2000f8e00ff */
[----:B------:R-:W-:Y:S01]  /*9f50*/  LEA R6, P6, R5, R232, 0x1 ;  /* 0x000000e805067211 */ /* 0x000fe200078c08ff */
[----:B------:R-:W1:Y:S01]  /*9f60*/  LDCU UR4, c[0x0][0x50c] ;  /* 0x0000a180ff0477ac */ /* 0x000e620008000800 */
[----:B------:R-:W-:-:S02]  /*9f70*/  LOP3.LUT R4, R4, R0, R7, 0xf6, !PT ;  /* 0x0000000004047212 */ /* 0x000fc400078ef607 */
[----:B------:R-:W-:Y:S01]  /*9f80*/  LEA.HI.X R7, R5, R228, R3, 0x1, P6 ;  /* 0x000000e405077211 */ /* 0x000fe200030f0c03 */
[C---:B------:R-:W-:Y:S01]  /*9f90*/  IMAD.IADD R3, R219.reuse, 0x1, R164 ;  /* 0x00000001db037824 */ /* 0x040fe200078e02a4 */
[----:B------:R-:W-:Y:S01]  /*9fa0*/  LEA R227, R4, UR5, 0x1 ;  /* 0x0000000504e37c11 */ /* 0x000fe2000f8e08ff */
[----:B------:R-:W-:-:S04]  /*9fb0*/  IMAD.IADD R219, R219, 0x1, R212 ;  /* 0x00000001dbdb7824 */ /* 0x000fc800078e02d4 */
[--C-:B------:R-:W-:Y:S02]  /*9fc0*/  IMAD.IADD R226, R164, 0x1, R227.reuse ;  /* 0x00000001a4e27824 */ /* 0x100fe400078e02e3 */
[----:B------:R-:W-:Y:S01]  /*9fd0*/  IMAD.IADD R221, R212, 0x1, R227 ;  /* 0x00000001d4dd7824 */ /* 0x000fe200078e02e3 */
[----:B------:R-:W-:Y:S01]  /*9fe0*/  @!PT LDS RZ, [RZ] ;  /* 0x00000000fffff984 */ /* 0x000fe20000000800 */
[----:B------:R-:W-:Y:S01]  /*9ff0*/  @!PT LDS RZ, [RZ] ;  /* 0x00000000fffff984 */ /* 0x000fe20000000800 */
[----:B------:R-:W-:Y:S01]  /*a000*/  @!PT LDS RZ, [RZ] ;  /* 0x00000000fffff984 */ /* 0x000fe20000000800 */
[----:B------:R-:W-:Y:S03]  /*a010*/  @!P5 LDGSTS.E.BYPASS.LTC128B.128 [R235+0x18000], desc[UR24][R8.64] ;  /* 0x1800000008ebdfae */ /* 0x000fe6000b981a18 */
        /* <DEDUP_REMOVED lines=44> */
[----:B--2---:R-:W2:Y:S04]  /*a2e0*/  LDSM.16.M88.4 R4, [R3+0x10000] ;  /* 0x010000000304783b */ /* 0x004ea80000000200 */
[----:B------:R-:W2:Y:S04]  /*a2f0*/  LDSM.16.M88.4 R8, [R3+0x10800] ;  /* 0x010800000308783b */ /* 0x000ea80000000200 */
        /* <DEDUP_REMOVED lines=18> */
[C---:B--2---:R-:W-:Y:S08]  /*a420*/  HMMA.16816.F32.BF16 R12, R200.reuse, R4, R12 ;  /* 0x00000004c80c723c */ /* 0x044ff0000004180c */
[C---:B------:R-:W-:Y:S01]  /*a430*/  HMMA.16816.F32.BF16 R28, R200.reuse, R6, R28 ;  /* 0x00000006c81c723c */ /* 0x040fe2000004181c */
[----:B------:R-:W2:Y:S07]  /*a440*/  LDSM.16.M88.4 R4, [R219+0x10800] ;  /* 0x01080000db04783b */ /* 0x000eae0000000200 */
[C---:B------:R-:W-:Y:S08]  /*a450*/  HMMA.16816.F32.BF16 R24, R200.reuse, R8, R24 ;  /* 0x00000008c818723c */ /* 0x040ff00000041818 */
[C---:B------:R-:W-:Y:S01]  /*a460*/  HMMA.16816.F32.BF16 R192, R200.reuse, R10, R192 ;  /* 0x0000000ac8c0723c */ /* 0x040fe200000418c0 */
[----:B------:R-:W3:Y:S07]  /*a470*/  LDSM.16.M88.4 R8, [R220] ;  /* 0x00000000dc08783b */ /* 0x000eee0000000200 */
        /* <DEDUP_REMOVED lines=181> */
[----:B------:R5:W3:Y:S01]  /*afd0*/  LDSM.16.M88.4 R12, [R3+0x17800] ;  /* 0x01780000030c783b */ /* 0x000ae20000000200 */
[----:B------:R-:W-:Y:S01]  /*afe0*/  ISETP.GE.AND P6, PT, R18, R217, PT ;  /* 0x000000d91200720c */ /* 0x000fe20003fc6270 */
[----:B------:R-:W3:Y:S05]  /*aff0*/  MUFU.TANH R197, R197 ;  /* 0x000000c500c57308 */ /* 0x000eea0000002400 */
[----:B----4-:R-:W-:Y:S03]  /*b000*/  HMMA.16816.F32.BF16 R188, R200, R172, R188 ;  /* 0x000000acc8bc723c */ /* 0x010fe600000418bc */
[----:B------:R4:W-:Y:S05]  /*b010*/  MUFU.TANH R32, R25 ;  /* 0x0000001900207308 */ /* 0x0009ea0000002400 */
[----:B------:R-:W-:Y:S03]  /*b020*/  HMMA.16816.F32.BF16 R184, R8, R34, R184 ;  /* 0x0000002208b8723c */ /* 0x000fe600000418b8 */
[----:B------:R-:W3:Y:S01]  /*b030*/  MUFU.TANH R198, R198 ;  /* 0x000000c600c67308 */ /* 0x000ee20000002400 */
[----:B-----5:R-:W-:-:S04]  /*b040*/  VIADD R3, R24, 0xffffff41 ;  /* 0xffffff4118037836 */ /* 0x020fc80000000000 */
[----:B--2---:R-:W-:Y:S01]  /*b050*/  HMMA.16816.F32.BF16 R180, R20, R168, R180 ;  /* 0x000000a814b4723c */ /* 0x004fe200000418b4 */
[----:B------:R-:W-:Y:S02]  /*b060*/  FMUL.FTZ R168, R195, UR4 ;  /* 0x00000004c3a87c20 */ /* 0x000fe40008410000 */
[----:B------:R-:W2:Y:S01]  /*b070*/  MUFU.TANH R29, R29 ;  /* 0x0000001d001d7308 */ /* 0x000ea20000002400 */
[----:B----4-:R-:W-:Y:S01]  /*b080*/  FSEL R25, R16, -INF , !P6 ;  /* 0xff80000010197808 */ /* 0x010fe20007000000 */
[----:B------:R-:W-:Y:S01]  /*b090*/  FMUL.FTZ R169, R193, UR4 ;  /* 0x00000004c1a97c20 */ /* 0x000fe20008410000 */
[-C--:B------:R-:W-:Y:S02]  /*b0a0*/  ISETP.GE.AND P6, PT, R18, R216.reuse, PT ;  /* 0x000000d81200720c */ /* 0x080fe40003fc6270 */
[----:B-1----:R-:W-:Y:S02]  /*b0b0*/  HMMA.16816.F32.BF16 R188, R204, R4, R188 ;  /* 0x00000004ccbc723c */ /* 0x002fe400000418bc */
[----:B---3--:R-:W-:Y:S01]  /*b0c0*/  FSEL R4, R17, -INF , !P6 ;  /* 0xff80000011047808 */ /* 0x008fe20007000000 */
[----:B------:R-:W1:Y:S01]  /*b0d0*/  MUFU.TANH R28, R28 ;  /* 0x0000001c001c7308 */ /* 0x000e620000002400 */
[C---:B------:R-:W-:Y:S01]  /*b0e0*/  ISETP.GE.AND P6, PT, R3.reuse, R217, PT ;  /* 0x000000d90300720c */ /* 0x040fe20003fc6270 */
[----:B------:R-:W3:Y:S03]  /*b0f0*/  LDSM.16.M88.4 R16, [R219+0x17800] ;  /* 0x01780000db10783b */ /* 0x000ee60000000200 */
[----:B------:R-:W-:Y:S01]  /*b100*/  FSEL R5, R196, -INF , !P6 ;  /* 0xff800000c4057808 */ /* 0x000fe20007000000 */
[----:B------:R-:W-:Y:S01]  /*b110*/  HMMA.16816.F32.BF16 R184, R200, R174, R184 ;  /* 0x000000aec8b8723c */ /* 0x000fe200000418b8 */
[----:B------:R-:W-:Y:S01]  /*b120*/  ISETP.GE.AND P6, PT, R3, R216, PT ;  /* 0x000000d80300720c */ /* 0x000fe20003fc6270 */
[----:B------:R-:W-:Y:S01]  /*b130*/  VIADD R3, R24, 0xffffff48 ;  /* 0xffffff4818037836 */ /* 0x000fe20000000000 */
[----:B------:R4:W-:Y:S05]  /*b140*/  MUFU.TANH R33, R26 ;  /* 0x0000001a00217308 */ /* 0x0009ea0000002400 */
[----:B------:R-:W-:Y:S03]  /*b150*/  HMMA.16816.F32.BF16 R180, R8, R12, R180 ;  /* 0x0000000c08b4723c */ /* 0x000fe600000418b4 */
[----:B------:R5:W-:Y:S01]  /*b160*/  MUFU.TANH R210, R27 ;  /* 0x0000001b00d27308 */ /* 0x000be20000002400 */
[----:B------:R-:W-:Y:S01]  /*b170*/  FMUL.FTZ R188, R188, UR4 ;  /* 0x00000004bcbc7c20 */ /* 0x000fe20008410000 */
[----:B------:R-:W-:Y:S01]  /*b180*/  FMUL.FTZ R190, R190, UR4 ;  /* 0x00000004bebe7c20 */ /* 0x000fe20008410000 */
[----:B------:R-:W-:-:S02]  /*b190*/  FMUL.FTZ R189, R189, UR4 ;  /* 0x00000004bdbd7c20 */ /* 0x000fc40008410000 */
[----:B------:R-:W-:Y:S01]  /*b1a0*/  HMMA.16816.F32.BF16 R176, R20, R170, R176 ;  /* 0x000000aa14b0723c */ /* 0x000fe200000418b0 */
[----:B------:R-:W-:Y:S01]  /*b1b0*/  FMUL.FTZ R171, R192, UR4 ;  /* 0x00000004c0ab7c20 */ /* 0x000fe20008410000 */
[----:B------:R-:W-:Y:S01]  /*b1c0*/  FMUL.FTZ R170, R194, UR4 ;  /* 0x00000004c2aa7c20 */ /* 0x000fe20008410000 */
[----:B------:R-:W3:Y:S01]  /*b1d0*/  MUFU.TANH R30, R30 ;  /* 0x0000001e001e7308 */ /* 0x000ee20000002400 */
[----:B----4-:R-:W-:Y:S01]  /*b1e0*/  FSEL R26, R197, -INF , !P6 ;  /* 0xff800000c51a7808 */ /* 0x010fe20007000000 */
[----:B------:R-:W4:Y:S01]  /*b1f0*/  LDSM.16.M88.4 R20, [R164+0x17800] ;  /* 0x01780000a414783b */ /* 0x000f220000000200 */
[----:B------:R-:W-:Y:S01]  /*b200*/  ISETP.GE.AND P6, PT, R3, R217, PT ;  /* 0x000000d90300720c */ /* 0x000fe20003fc6270 */
[----:B------:R-:W-:-:S04]  /*b210*/  DEPBAR.LE SB0, 0x0 ;  /* 0x000080000000791a */ /* 0x000fc80000000000 */
[----:B------:R-:W3:Y:S01]  /*b220*/  MUFU.TANH R31, R31 ;  /* 0x0000001f001f7308 */ /* 0x000ee20000002400 */
[----:B-----5:R-:W-:Y:S01]  /*b230*/  FSEL R27, R198, -INF , !P6 ;  /* 0xff800000c61b7808 */ /* 0x020fe20007000000 */
[----:B------:R-:W-:Y:S01]  /*b240*/  HMMA.16816.F32.BF16 R184, R204, R6, R184 ;  /* 0x00000006ccb8723c */ /* 0x000fe200000418b8 */
[----:B------:R-:W-:Y:S01]  /*b250*/  ISETP.GE.AND P6, PT, R3, R216, PT ;  /* 0x000000d80300720c */ /* 0x000fe20003fc6270 */
[C---:B------:R-:W-:Y:S02]  /*b260*/  VIADD R3, R24.reuse, 0xffffff49 ;  /* 0xffffff4918037836 */ /* 0x040fe40000000000 */
[C---:B------:R-:W-:Y:S01]  /*b270*/  VIADD R6, R24.reuse, 0xffffff51 ;  /* 0xffffff5118067836 */ /* 0x040fe20000000000 */
[----:B--2---:R-:W-:Y:S01]  /*b280*/  FSEL R12, R29, -INF , !P6 ;  /* 0xff8000001d0c7808 */ /* 0x004fe20007000000 */
[----:B------:R-:W2:Y:S01]  /*b290*/  MUFU.TANH R171, R171 ;  /* 0x000000ab00ab7308 */ /* 0x000ea20000002400 */
[----:B------:R-:W-:Y:S01]  /*b2a0*/  ISETP.GE.AND P6, PT, R3, R217, PT ;  /* 0x000000d90300720c */ /* 0x000fe20003fc6270 */
[----:B------:R-:W-:Y:S01]  /*b2b0*/  HMMA.16816.F32.BF16 R176, R8, R14, R176 ;  /* 0x0000000e08b0723c */ /* 0x000fe200000418b0 */
[----:B------:R-:W-:Y:S01]  /*b2c0*/  VIADD R7, R24, 0xffffff71 ;  /* 0xffffff7118077836 */ /* 0x000fe20000000000 */
[----:B------:R-:W-:-:S02]  /*b2d0*/  FMNMX3.FTZ R8, R167, R25, R5, !PT ;  /* 0x00000019a7087276 */ /* 0x000fc40007810005 */
[----:B-1----:R-:W-:Y:S02]  /*b2e0*/  FSEL R13, R28, -INF , !P6 ;  /* 0xff8000001c0d7808 */ /* 0x002fe40007000000 */
[-C--:B------:R-:W-:Y:S01]  /*b2f0*/  ISETP.GE.AND P6, PT, R3, R216.reuse, PT ;  /* 0x000000d80300720c */ /* 0x080fe20003fc6270 */
[----:B------:R-:W-:Y:S01]  /*b300*/  VIADD R3, R24, 0xffffff50 ;  /* 0xffffff5018037836 */ /* 0x000fe20000000000 */
[----:B------:R-:W1:Y:S01]  /*b310*/  MUFU.TANH R170, R170 ;  /* 0x000000aa00aa7308 */ /* 0x000e620000002400 */
[C---:B---3--:R-:W-:Y:S01]  /*b320*/  HMMA.16816.F32.BF16 R180, R200.reuse, R16, R180 ;  /* 0x00000010c8b4723c */ /* 0x048fe200000418b4 */
[----:B------:R-:W-:Y:S01]  /*b330*/  FSEL R30, R30, -INF , !P6 ;  /* 0xff8000001e1e7808 */ /* 0x000fe20007000000 */
[----:B------:R-:W-:Y:S01]  /*b340*/  FMUL.FTZ R175, R184, UR4 ;  /* 0x00000004b8af7c20 */ /* 0x000fe20008410000 */
[----:B------:R-:W-:Y:S01]  /*b350*/  ISETP.GE.AND P6, PT, R3, R217, PT ;  /* 0x000000d90300720c */ /* 0x000fe20003fc6270 */
[----:B------:R-:W-:Y:S01]  /*b360*/  FMUL.FTZ R174, R186, UR4 ;  /* 0x00000004baae7c20 */ /* 0x000fe20008410000 */
[----:B------:R-:W-:Y:S01]  /*b370*/  FMUL.FTZ R173, R185, UR4 ;  /* 0x00000004b9ad7c20 */ /* 0x000fe20008410000 */
[----:B------:R-:W-:Y:S01]  /*b380*/  FMUL.FTZ R172, R187, UR4 ;  /* 0x00000004bbac7c20 */ /* 0x000fe20008410000 */
[----:B------:R-:W-:Y:S01]  /*b390*/  FSEL R195, R31, -INF , !P6 ;  /* 0xff8000001fc37808 */ /* 0x000fe20007000000 */
[----:B------:R-:W3:Y:S01]  /*b3a0*/  MUFU.TANH R169, R169 ;  /* 0x000000a900a97308 */ /* 0x000ee20000002400 */
[----:B------:R-:W-:Y:S01]  /*b3b0*/  ISETP.GE.AND P6, PT, R3, R216, PT ;  /* 0x000000d80300720c */ /* 0x000fe20003fc6270 */
[----:B------:R-:W-:Y:S01]  /*b3c0*/  FMUL.FTZ R3, R191, UR4 ;  /* 0x00000004bf037c20 */ /* 0x000fe20008410000 */
[----:B------:R-:W-:Y:S01]  /*b3d0*/  HMMA.16816.F32.BF16 R176, R200, R18, R176 ;  /* 0x00000012c8b0723c */ /* 0x000fe200000418b0 */
[----:B------:R-:W-:-:S02]  /*b3e0*/  FMNMX3.FTZ R8, R8, R27, R13, !PT ;  /* 0x0000001b08087276 */ /* 0x000fc4000781000d */
[----:B------:R-:W-:Y:S02]  /*b3f0*/  FSEL R198, R33, -INF , !P6 ;  /* 0xff80000021c67808 */ /* 0x000fe40007000000 */
[----:B------:R-:W-:Y:S01]  /*b400*/  ISETP.GE.AND P6, PT, R6, R217, PT ;  /* 0x000000d90600720c */ /* 0x000fe20003fc6270 */
[----:B------:R-:W5:Y:S03]  /*b410*/  MUFU.TANH R168, R168 ;  /* 0x000000a800a87308 */ /* 0x000f660000002400 */
[----:B------:R-:W-:Y:S01]  /*b420*/  FSEL R191, R32, -INF , !P6 ;  /* 0xff80000020bf7808 */ /* 0x000fe20007000000 */
[----:B----4-:R-:W-:Y:S01]  /*b430*/  HMMA.16816.F32.BF16 R180, R204, R20, R180 ;  /* 0x00000014ccb4723c */ /* 0x010fe200000418b4 */
[----:B------:R-:W-:Y:S01]  /*b440*/  ISETP.GE.AND P6, PT, R6, R216, PT ;  /* 0x000000d80600720c */ /* 0x000fe20003fc6270 */
[----:B------:R-:W-:Y:S01]  /*b450*/  VIADD R6, R24, 0xffffff58 ;  /* 0xffffff5818067836 */ /* 0x000fe20000000000 */
[----:B------:R-:W-:Y:S01]  /*b460*/  FMNMX3.FTZ R8, R8, R195, R191, !PT ;  /* 0x000000c308087276 */ /* 0x000fe200078100bf */
[----:B------:R-:W4:Y:S01]  /*b470*/  MUFU.TANH R211, R188 ;  /* 0x000000bc00d37308 */ /* 0x000f220000002400 */
[----:B------:R-:W-:-:S02]  /*b480*/  FSEL R210, R210, -INF , !P6 ;  /* 0xff800000d2d27808 */ /* 0x000fc40007000000 */
[----:B------:R-:W-:-:S03]  /*b490*/  ISETP.GE.AND P6, PT, R6, R217, PT ;  /* 0x000000d90600720c */ /* 0x000fc60003fc6270 */
[----:B------:R-:W-:Y:S01]  /*b4a0*/  HMMA.16816.F32.BF16 R176, R204, R22, R176 ;  /* 0x00000016ccb0723c */ /* 0x000fe200000418b0 */
[----:B--2---:R-:W-:Y:S01]  /*b4b0*/  FSEL R171, R171, -INF , !P6 ;  /* 0xff800000abab7808 */ /* 0x004fe20007000000 */
[----:B------:R-:W2:Y:S01]  /*b4c0*/  MUFU.TANH R208, R190 ;  /* 0x000000be00d07308 */ /* 0x000ea20000002400 */
[----:B------:R-:W-:Y:S01]  /*b4d0*/  ISETP.GE.AND P6, PT, R6, R216, PT ;  /* 0x000000d80600720c */ /* 0x000fe20003fc6270 */
[----:B------:R-:W-:-:S03]  /*b4e0*/  VIADD R6, R24, 0xffffff59 ;  /* 0xffffff5918067836 */ /* 0x000fc60000000000 */
[----:B-1----:R-:W-:Y:S02]  /*b4f0*/  FSEL R170, R170, -INF , !P6 ;  /* 0xff800000aaaa7808 */ /* 0x002fe40007000000 */
[----:B------:R-:W-:Y:S01]  /*b500*/  ISETP.GE.AND P6, PT, R6, R217, PT ;  /* 0x000000d90600720c */ /* 0x000fe20003fc6270 */
[----:B------:R-:W1:Y:S01]  /*b510*/  MUFU.TANH R209, R189 ;  /* 0x000000bd00d17308 */ /* 0x000e620000002400 */
[----:B------:R-:W-:Y:S01]  /*b520*/  FMUL.FTZ R180, R180, UR4 ;  /* 0x00000004b4b47c20 */ /* 0x000fe20008410000 */
[----:B------:R-:W-:Y:S01]  /*b530*/  FMUL.FTZ R182, R182, UR4 ;  /* 0x00000004b6b67c20 */ /* 0x000fe20008410000 */
[----:B---3--:R-:W-:Y:S01]  /*b540*/  FSEL R169, R169, -INF , !P6 ;  /* 0xff800000a9a97808 */ /* 0x008fe20007000000 */
[----:B------:R-:W-:Y:S01]  /*b550*/  FMUL.FTZ R181, R181, UR4 ;  /* 0x00000004b5b57c20 */ /* 0x000fe20008410000 */
[----:B------:R-:W-:Y:S01]  /*b560*/  ISETP.GE.AND P6, PT, R6, R216, PT ;  /* 0x000000d80600720c */ /* 0x000fe20003fc6270 */
[----:B------:R-:W-:Y:S01]  /*b570*/  VIADD R6, R24, 0xffffff60 ;  /* 0xffffff6018067836 */ /* 0x000fe20000000000 */
[----:B------:R-:W-:Y:S01]  /*b580*/  FMNMX3.FTZ R8, R8, R171, R169, !PT ;  /* 0x000000ab08087276 */ /* 0x000fe200078100a9 */
[----:B------:R-:W3:Y:S01]  /*b590*/  MUFU.TANH R3, R3 ;  /* 0x0000000300037308 */ /* 0x000ee20000002400 */
[----:B-----5:R-:W-:Y:S01]  /*b5a0*/  FSEL R168, R168, -INF , !P6 ;  /* 0xff800000a8a87808 */ /* 0x020fe20007000000 */
[----:B------:R-:W-:Y:S01]  /*b5b0*/  FMUL.FTZ R177, R177, UR4 ;  /* 0x00000004b1b17c20 */ /* 0x000fe20008410000 */
[----:B------:R-:W-:Y:S01]  /*b5c0*/  ISETP.GE.AND P6, PT, R6, R217, PT ;  /* 0x000000d90600720c */ /* 0x000fe20003fc6270 */
[----:B------:R-:W-:Y:S01]  /*b5d0*/  FMUL.FTZ R178, R178, UR4 ;  /* 0x00000004b2b27c20 */ /* 0x000fe20008410000 */
[----:B------:R-:W-:-:S02]  /*b5e0*/  FMUL.FTZ R9, R179, UR4 ;  /* 0x00000004b3097c20 */ /* 0x000fc40008410000 */
[----:B----4-:R-:W-:Y:S01]  /*b5f0*/  FSEL R211, R211, -INF , !P6 ;  /* 0xff800000d3d37808 */ /* 0x010fe20007000000 */
[----:B------:R-:W4:Y:S01]  /*b600*/  MUFU.TANH R175, R175 ;  /* 0x000000af00af7308 */ /* 0x000f220000002400 */
[----:B------:R-:W-:Y:S01]  /*b610*/  ISETP.GE.AND P6, PT, R6, R216, PT ;  /* 0x000000d80600720c */ /* 0x000fe20003fc6270 */
[----:B------:R-:W-:-:S03]  /*b620*/  VIADD R6, R24, 0xffffff61 ;  /* 0xffffff6118067836 */ /* 0x000fc60000000000 */
[----:B--2---:R-:W-:Y:S02]  /*b630*/  FSEL R208, R208, -INF , !P6 ;  /* 0xff800000d0d07808 */ /* 0x004fe40007000000 */
[C---:B------:R-:W-:Y:S01]  /*b640*/  ISETP.GE.AND P6, PT, R6.reuse, R217, PT ;  /* 0x000000d90600720c */ /* 0x040fe20003fc6270 */
[----:B------:R-:W2:Y:S03]  /*b650*/  MUFU.TANH R174, R174 ;  /* 0x000000ae00ae7308 */ /* 0x000ea60000002400 */
[----:B-1----:R-:W-:Y:S02]  /*b660*/  FSEL R209, R209, -INF , !P6 ;  /* 0xff800000d1d17808 */ /* 0x002fe40007000000 */
[----:B------:R-:W-:Y:S01]  /*b670*/  ISETP.GE.AND P6, PT, R6, R216, PT ;  /* 0x000000d80600720c */ /* 0x000fe20003fc6270 */
[----:B------:R-:W-:Y:S01]  /*b680*/  VIADD R6, R24, 0xffffff68 ;  /* 0xffffff6818067836 */ /* 0x000fe20000000000 */
[----:B------:R-:W-:Y:S01]  /*b690*/  FMNMX3.FTZ R8, R8, R211, R209, !PT ;  /* 0x000000d308087276 */ /* 0x000fe200078100d1 */
[----:B------:R-:W1:Y:S01]  /*b6a0*/  MUFU.TANH R173, R173 ;  /* 0x000000ad00ad7308 */ /* 0x000e620000002400 */
[----:B---3--:R-:W-:Y:S01]  /*b6b0*/  FSEL R206, R3, -INF , !P6 ;  /* 0xff80000003ce7808 */ /* 0x008fe20007000000 */
[----:B------:R-:W-:Y:S01]  /*b6c0*/  VIADD R3, R24, 0xffffff69 ;  /* 0xffffff6918037836 */ /* 0x000fe20000000000 */
[----:B------:R-:W-:Y:S01]  /*b6d0*/  BAR.SYNC.DEFER_BLOCKING 0x0 ;  /* 0x0000000000007b1d */ /* 0x000fe20000010000 */
[----:B------:R-:W-:-:S04]  /*b6e0*/  ISETP.GE.AND P6, PT, R6, R217, PT ;  /* 0x000000d90600720c */ /* 0x000fc80003fc6270 */
[----:B----4-:R-:W-:Y:S01]  /*b6f0*/  FSEL R175, R175, -INF , !P6 ;  /* 0xff800000afaf7808 */ /* 0x010fe20007000000 */
[----:B------:R-:W3:Y:S01]  /*b700*/  MUFU.TANH R172, R172 ;  /* 0x000000ac00ac7308 */ /* 0x000ee20000002400 */
[----:B------:R-:W-:Y:S01]  /*b710*/  ISETP.GE.AND P6, PT, R6, R216, PT ;  /* 0x000000d80600720c */ /* 0x000fe20003fc6270 */
[----:B------:R-:W-:-:S03]  /*b720*/  VIADD R6, R24, 0xffffff70 ;  /* 0xffffff7018067836 */ /* 0x000fc60000000000 */
[----:B--2---:R-:W-:Y:S02]  /*b730*/  FSEL R174, R174, -INF , !P6 ;  /* 0xff800000aeae7808 */ /* 0x004fe40007000000 */
[----:B------:R-:W-:Y:S01]  /*b740*/  ISETP.GE.AND P6, PT, R3, R217, PT ;  /* 0x000000d90300720c */ /* 0x000fe20003fc6270 */
[----:B------:R2:W4:Y:S03]  /*b750*/  MUFU.TANH R203, R180 ;  /* 0x000000b400cb7308 */ /* 0x0005260000002400 */
[----:B-1----:R-:W-:Y:S02]  /*b760*/  FSEL R173, R173, -INF , !P6 ;  /* 0xff800000adad7808 */ /* 0x002fe40007000000 */
[----:B------:R-:W-:Y:S01]  /*b770*/  ISETP.GE.AND P6, PT, R3, R216, PT ;  /* 0x000000d80300720c */ /* 0x000fe20003fc6270 */
[----:B------:R-:W-:Y:S01]  /*b780*/  FMUL.FTZ R3, R176, UR4 ;  /* 0x00000004b0037c20 */ /* 0x000fe20008410000 */
[----:B------:R-:W-:Y:S01]  /*b790*/  FMNMX3.FTZ R8, R8, R175, R173, !PT ;  /* 0x000000af08087276 */ /* 0x000fe200078100ad */
[----:B------:R-:W1:Y:S01]  /*b7a0*/  MUFU.TANH R182, R182 ;  /* 0x000000b600b67308 */ /* 0x000e620000002400 */
[----:B---3--:R-:W-:-:S02]  /*b7b0*/  FSEL R172, R172, -INF , !P6 ;  /* 0xff800000acac7808 */ /* 0x008fc40007000000 */
[----:B------:R-:W-:-:S05]  /*b7c0*/  ISETP.GE.AND P6, PT, R6, R217, PT ;  /* 0x000000d90600720c */ /* 0x000fca0003fc6270 */
[----:B------:R-:W3:Y:S01]  /*b7d0*/  MUFU.TANH R181, R181 ;  /* 0x000000b500b57308 */ /* 0x000ee20000002400 */
[----:B--2---:R-:W-:Y:S01]  /*b7e0*/  FMUL.FTZ R180, R183, UR4 ;  /* 0x00000004b7b47c20 */ /* 0x004fe20008410000 */
[----:B----4-:R-:W-:Y:S02]  /*b7f0*/  FSEL R203, R203, -INF , !P6 ;  /* 0xff800000cbcb7808 */ /* 0x010fe40007000000 */
[----:B------:R-:W-:-:S04]  /*b800*/  ISETP.GE.AND P6, PT, R6, R216, PT ;  /* 0x000000d80600720c */ /* 0x000fc80003fc6270 */
[----:B------:R-:W2:Y:S01]  /*b810*/  MUFU.TANH R180, R180 ;  /* 0x000000b400b47308 */ /* 0x000ea20000002400 */
[----:B-1----:R-:W-:Y:S02]  /*b820*/  FSEL R182, R182, -INF , !P6 ;  /* 0xff800000b6b67808 */ /* 0x002fe40007000000 */
[----:B------:R-:W-:-:S05]  /*b830*/  ISETP.GE.AND P6, PT, R7, R217, PT ;  /* 0x000000d90700720c */ /* 0x000fca0003fc6270 */
[----:B------:R-:W1:Y:S01]  /*b840*/  MUFU.TANH R3, R3 ;  /* 0x0000000300037308 */ /* 0x000e620000002400 */
[----:B---3--:R-:W-:Y:S02]  /*b850*/  FSEL R183, R181, -INF , !P6 ;  /* 0xff800000b5b77808 */ /* 0x008fe40007000000 */
[----:B------:R-:W-:Y:S01]  /*b860*/  ISETP.GE.AND P6, PT, R7, R216, PT ;  /* 0x000000d80700720c */ /* 0x000fe20003fc6270 */
[----:B------:R-:W-:Y:S01]  /*b870*/  VIADD R7, R24, 0xffffff78 ;  /* 0xffffff7818077836 */ /* 0x000fe20000000000 */
[----:B------:R-:W-:Y:S01]  /*b880*/  FMNMX3.FTZ R8, R8, R203, R183, !PT ;  /* 0x000000cb08087276 */ /* 0x000fe200078100b7 */
[----:B------:R-:W-:Y:S02]  /*b890*/  VIADD R24, R24, 0xffffff79 ;  /* 0xffffff7918187836 */ /* 0x000fe40000000000 */
[----:B------:R-:W3:Y:S01]  /*b8a0*/  MUFU.TANH R6, R177 ;  /* 0x000000b100067308 */ /* 0x000ee20000002400 */
[----:B--2---:R-:W-:Y:S02]  /*b8b0*/  FSEL R180, R180, -INF , !P6 ;  /* 0xff800000b4b47808 */ /* 0x004fe40007000000 */
[----:B------:R-:W-:-:S05]  /*b8c0*/  ISETP.GE.AND P6, PT, R7, R217, PT ;  /* 0x000000d90700720c */ /* 0x000fca0003fc6270 */
[----:B------:R-:W2:Y:S01]  /*b8d0*/  MUFU.TANH R178, R178 ;  /* 0x000000b200b27308 */ /* 0x000ea20000002400 */
[----:B-1----:R-:W-:Y:S02]  /*b8e0*/  FSEL R181, R3, -INF , !P6 ;  /* 0xff80000003b57808 */ /* 0x002fe40007000000 */
[----:B------:R-:W-:Y:S02]  /*b8f0*/  ISETP.GE.AND P6, PT, R24, R217, PT ;  /* 0x000000d91800720c */ /* 0x000fe40003fc6270 */
[----:B------:R-:W-:-:S03]  /*b900*/  FMNMX3.FTZ R3, R166, R4, R26, !PT ;  /* 0x00000004a6037276 */ /* 0x000fc6000781001a */
[----:B------:R-:W1:Y:S01]  /*b910*/  MUFU.TANH R9, R9 ;  /* 0x0000000900097308 */ /* 0x000e620000002400 */
[----:B---3--:R-:W-:Y:S02]  /*b920*/  FSEL R179, R6, -INF , !P6 ;  /* 0xff80000006b37808 */ /* 0x008fe40007000000 */
[----:B------:R-:W-:Y:S02]  /*b930*/  ISETP.GE.AND P6, PT, R7, R216, PT ;  /* 0x000000d80700720c */ /* 0x000fe40003fc6270 */
[----:B------:R-:W-:Y:S02]  /*b940*/  FMNMX3.FTZ R3, R3, R12, R30, !PT ;  /* 0x0000000c03037276 */ /* 0x000fe4000781001e */
[----:B------:R-:W-:Y:S02]  /*b950*/  FMNMX3.FTZ R8, R8, R181, R179, !PT ;  /* 0x000000b508087276 */ /* 0x000fe400078100b3 */
[----:B--2---:R-:W-:Y:S02]  /*b960*/  FSEL R178, R178, -INF , !P6 ;  /* 0xff800000b2b27808 */ /* 0x004fe40007000000 */
[----:B------:R-:W-:-:S02]  /*b970*/  ISETP.GE.AND P6, PT, R24, R216, PT ;  /* 0x000000d81800720c */ /* 0x000fc40003fc6270 */
[----:B------:R-:W-:Y:S02]  /*b980*/  FMNMX3.FTZ R7, R3, R198, R210, !PT ;  /* 0x000000c603077276 */ /* 0x000fe400078100d2 */
[----:B-1----:R-:W-:Y:S01]  /*b990*/  FSEL R176, R9, -INF , !P6 ;  /* 0xff80000009b07808 */ /* 0x002fe20007000000 */
        /* <DEDUP_REMOVED lines=58> */
.L_x_1056:
[----:B------:R-:W-:Y:S01]  /*bd40*/  FMNMX3.FTZ R9, R7, R170, R168, !PT ;  /* 0x000000aa07097276 */ /* 0x000fe200078100a8 */
[----:B------:R-:W2:Y:S01]  /*bd50*/  LDCU UR4, c[0x0][0x45c] ;  /* 0x00008b80ff0477ac */ /* 0x000ea20008000800 */
[----:B------:R-:W3:Y:S01]  /*bd60*/  SHFL.BFLY PT, R7, R8, 0x2, 0x1f ;  /* 0x0c401f0008077f89 */ /* 0x000ee200000e0000 */
[----:B------:R-:W-:Y:S02]  /*bd70*/  IADD3 R16, PT, PT, R165, 0x18000, RZ ;  /* 0x00018000a5107810 */ /* 0x000fe40007ffe0ff */
        /* <DEDUP_REMOVED lines=9> */
[----:B------:R-:W4:Y:S01]  /*be10*/  SHFL.BFLY PT, R6, R9, 0x2, 0x1f ;  /* 0x0c401f0009067f89 */ /* 0x000f2200000e0000 */
[C---:B------:R-:W-:Y:S02]  /*be20*/  IADD3 R202, PT, PT, R194.reuse, R165, RZ ;  /* 0x000000a5c2ca7210 */ /* 0x040fe40007ffe0ff */
[----:B------:R-:W-:Y:S02]  /*be30*/  IADD3 R194, PT, PT, R194, R201, RZ ;  /* 0x000000c9c2c27210 */ /* 0x000fe40007ffe0ff */
[----:B---3--:R-:W-:Y:S01]  /*be40*/  FMNMX.FTZ R7, R8, R7, !PT ;  /* 0x0000000708077209 */ /* 0x008fe20007810000 */
[----:B------:R-:W-:Y:S04]  /*be50*/  LDSM.16.MT88.4 R20, [R202+0x18000] ;  /* 0x01800000ca14783b */ /* 0x000fe80000004200 */
[----:B------:R-:W3:Y:S01]  /*be60*/  SHFL.BFLY PT, R164, R7, 0x1, 0x1f ;  /* 0x0c201f0007a47f89 */ /* 0x000ee200000e0000 */
[----:B----4-:R-:W-:-:S05]  /*be70*/  FMNMX.FTZ R6, R9, R6, !PT ;  /* 0x0000000609067209 */ /* 0x010fca0007810000 */
[----:B------:R-:W4:Y:S01]  /*be80*/  SHFL.BFLY PT, R3, R6, 0x1, 0x1f ;  /* 0x0c201f0006037f89 */ /* 0x000f2200000e0000 */
        /* <DEDUP_REMOVED lines=8> */
[----:B----4-:R-:W-:Y:S01]  /*bf10*/  FMNMX.FTZ R3, R6, R3, !PT ;  /* 0x0000000306037209 */ /* 0x010fe20007810000 */
        /* <DEDUP_REMOVED lines=10> */
[----:B------:R-:W2:Y:S01]  /*bfc0*/  MUFU.EX2 R190, R190 ;  /* 0x000000be00be7308 */ /* 0x000ea20000000800 */
[--C-:B------:R-:W-:Y:S01]  /*bfd0*/  FFMA.FTZ R207, R175, UR4, -R204.reuse ;  /* 0x00000004afcf7c23 */ /* 0x100fe200080108cc */
[----:B------:R-:W-:Y:S01]  /*bfe0*/  FADD.FTZ R166, R166, -R5 ;  /* 0x80000005a6a67221 */ /* 0x000fe20000010000 */
[----:B------:R-:W-:Y:S01]  /*bff0*/  FFMA.FTZ R212, R173, UR4, -R204 ;  /* 0x00000004add47c23 */ /* 0x000fe200080108cc */
[--C-:B------:R-:W-:Y:S01]  /*c000*/  FFMA.FTZ R186, R4, UR4, -R177.reuse ;  /* 0x0000000404ba7c23 */ /* 0x100fe200080108b1 */
[----:B------:R-:W-:Y:S01]  /*c010*/  FSEL R4, R164, RZ, P3 ;  /* 0x000000ffa4047208 */ /* 0x000fe20001800000 */
[--C-:B------:R-:W-:Y:S01]  /*c020*/  FFMA.FTZ R30, R30, UR4, -R177.reuse ;  /* 0x000000041e1e7c23 */ /* 0x100fe200080108b1 */
[--C-:B------:R-:W-:Y:S01]  /*c030*/  FFMA.FTZ R185, R26, UR4, -R177.reuse ;  /* 0x000000041ab97c23 */ /* 0x100fe200080108b1 */
[--C-:B------:R-:W-:Y:S01]  /*c040*/  FFMA.FTZ R184, R12, UR4, -R177.reuse ;  /* 0x000000040cb87c23 */ /* 0x100fe200080108b1 */
[----:B------:R-:W-:Y:S01]  /*c050*/  FMUL.FTZ R166, R166, UR4 ;  /* 0x00000004a6a67c20 */ /* 0x000fe20008410000 */
[----:B------:R-:W-:Y:S01]  /*c060*/  FADD.FTZ R193, R167, -R4 ;  /* 0x80000004a7c17221 */ /* 0x000fe20000010000 */
[----:B------:R-:W-:Y:S01]  /*c070*/  MUFU.EX2 R188, R188 ;  /* 0x000000bc00bc7308 */ /* 0x000fe20000000800 */
[----:B-1----:R-:W-:Y:S01]  /*c080*/  LDSM.16.MT88.4 R12, [R165+0x18000] ;  /* 0x01800000a50c783b */ /* 0x002fe20000004200 */
[--C-:B------:R-:W-:Y:S01]  /*c090*/  FFMA.FTZ R195, R198, UR4, -R177.reuse ;  /* 0x00000004c6c37c23 */ /* 0x100fe200080108b1 */
[----:B------:R-:W-:Y:S01]  /*c0a0*/  FMUL.FTZ R193, R193, UR4 ;  /* 0x00000004c1c17c20 */ /* 0x000fe20008410000 */
[--C-:B------:R-:W-:Y:S01]  /*c0b0*/  FFMA.FTZ R198, R210, UR4, -R177.reuse ;  /* 0x00000004d2c67c23 */ /* 0x100fe200080108b1 */
[--C-:B------:R-:W-:Y:S01]  /*c0c0*/  FFMA.FTZ R191, R170, UR4, -R177.reuse ;  /* 0x00000004aabf7c23 */ /* 0x100fe200080108b1 */
[----:B--2---:R-:W-:Y:S01]  /*c0d0*/  F2FP.BF16.F32.PACK_AB R4, R189, R190 ;  /* 0x000000bebd04723e */ /* 0x004fe200000010ff */
[--C-:B------:R-:W-:Y:S01]  /*c0e0*/  FFMA.FTZ R200, R168, UR4, -R177.reuse ;  /* 0x00000004a8c87c23 */ /* 0x100fe200080108b1 */
[----:B------:R1:W-:Y:S01]  /*c0f0*/  MUFU.EX2 R167, R30 ;  /* 0x0000001e00a77308 */ /* 0x0003e20000000800 */
[----:B------:R-:W-:Y:S01]  /*c100*/  LDSM.16.MT88.4 R168, [R165+0x1a800] ;  /* 0x01a80000a5a8783b */ /* 0x000fe20000004200 */
[--C-:B------:R-:W-:Y:S01]  /*c110*/  FFMA.FTZ R210, R209, UR4, -R204.reuse ;  /* 0x00000004d1d27c23 */ /* 0x100fe200080108cc */
[--C-:B------:R-:W-:Y:S01]  /*c120*/  FFMA.FTZ R209, R206, UR4, -R177.reuse ;  /* 0x00000004ced17c23 */ /* 0x100fe200080108b1 */
[--C-:B------:R-:W-:Y:S01]  /*c130*/  FFMA.FTZ R208, R208, UR4, -R177.reuse ;  /* 0x00000004d0d07c23 */ /* 0x100fe200080108b1 */
[--C-:B------:R-:W-:Y:S01]  /*c140*/  FFMA.FTZ R206, R174, UR4, -R177.reuse ;  /* 0x00000004aece7c23 */ /* 0x100fe200080108b1 */
[--C-:B------:R-:W-:Y:S01]  /*c150*/  FFMA.FTZ R211, R172, UR4, -R177.reuse ;  /* 0x00000004acd37c23 */ /* 0x100fe200080108b1 */
[--C-:B------:R-:W-:Y:S01]  /*c160*/  FFMA.FTZ R203, R203, UR4, -R204.reuse ;  /* 0x00000004cbcb7c23 */ /* 0x100fe200080108cc */
[----:B------:R-:W2:Y:S01]  /*c170*/  MUFU.EX2 R187, R187 ;  /* 0x000000bb00bb7308 */ /* 0x000ea20000000800 */
[----:B------:R-:W-:Y:S01]  /*c180*/  LDSM.16.MT88.4 R172, [R194+0x1000] ;  /* 0x00100000c2ac783b */ /* 0x000fe20000004200 */
[--C-:B------:R-:W-:Y:S01]  /*c190*/  FFMA.FTZ R214, R183, UR4, -R204.reuse ;  /* 0x00000004b7d67c23 */ /* 0x100fe200080108cc */
[--C-:B------:R-:W-:Y:S01]  /*c1a0*/  FFMA.FTZ R213, R181, UR4, -R204.reuse ;  /* 0x00000004b5d57c23 */ /* 0x100fe200080108cc */
[----:B------:R-:W-:Y:S01]  /*c1b0*/  FFMA.FTZ R204, R179, UR4, -R204 ;  /* 0x00000004b3cc7c23 */ /* 0x000fe200080108cc */
[--C-:B------:R-:W-:Y:S01]  /*c1c0*/  FFMA.FTZ R215, R182, UR4, -R177.reuse ;  /* 0x00000004b6d77c23 */ /* 0x100fe200080108b1 */
[--C-:B------:R-:W-:Y:S01]  /*c1d0*/  FFMA.FTZ R216, R180, UR4, -R177.reuse ;  /* 0x00000004b4d87c23 */ /* 0x100fe200080108b1 */
[--C-:B------:R-:W-:Y:S01]  /*c1e0*/  FFMA.FTZ R217, R178, UR4, -R177.reuse ;  /* 0x00000004b2d97c23 */ /* 0x100fe200080108b1 */
[----:B------:R-:W-:Y:S01]  /*c1f0*/  MUFU.EX2 R186, R186 ;  /* 0x000000ba00ba7308 */ /* 0x000fe20000000800 */
[----:B-1----:R-:W1:Y:S01]  /*c200*/  LDSM.16.MT88.4 R28, [R201] ;  /* 0x00000000c91c783b */ /* 0x002e620000004200 */
[----:B------:R-:W-:-:S03]  /*c210*/  FFMA.FTZ R218, R176, UR4, -R177 ;  /* 0x00000004b0da7c23 */ /* 0x000fc600080108b1 */
[----:B------:R-:W-:Y:S03]  /*c220*/  LDSM.16.MT88.4 R180, [R202+0x1b800] ;  /* 0x01b80000cab4783b */ /* 0x000fe60000004200 */
[----:B------:R-:W3:Y:S01]  /*c230*/  MUFU.EX2 R185, R185 ;  /* 0x000000b900b97308 */ /* 0x000ee20000000800 */
[----:B--2---:R-:W-:Y:S01]  /*c240*/  F2FP.BF16.F32.PACK_AB R6, R187, R188 ;  /* 0x000000bcbb06723e */ /* 0x004fe200000010ff */
[----:B------:R-:W-:Y:S06]  /*c250*/  LDSM.16.MT88.4 R176, [R202+0x1d800] ;  /* 0x01d80000cab0783b */ /* 0x000fec0000004200 */
[----:B------:R-:W2:Y:S08]  /*c260*/  MUFU.EX2 R184, R184 ;  /* 0x000000b800b87308 */ /* 0x000eb00000000800 */
[----:B------:R-:W4:Y:S01]  /*c270*/  MUFU.EX2 R193, R193 ;  /* 0x000000c100c17308 */ /* 0x000f220000000800 */
[----:B---3--:R-:W-:-:S07]  /*c280*/  F2FP.BF16.F32.PACK_AB R5, R185, R186 ;  /* 0x000000bab905723e */ /* 0x008fce00000010ff */
[----:B------:R-:W3:Y:S01]  /*c290*/  MUFU.EX2 R166, R166 ;  /* 0x000000a600a67308 */ /* 0x000ee20000000800 */
[----:B--2---:R-:W-:-:S07]  /*c2a0*/  F2FP.BF16.F32.PACK_AB R7, R167, R184 ;  /* 0x000000b8a707723e */ /* 0x004fce00000010ff */
[----:B------:R-:W-:Y:S01]  /*c2b0*/  MUFU.EX2 R199, R199 ;  /* 0x000000c700c77308 */ /* 0x000fe20000000800 */
[-C--:B----4-:R-:W-:Y:S01]  /*c2c0*/  FMUL.FTZ R24, R144, R193.reuse ;  /* 0x000000c190187220 */ /* 0x090fe20000410000 */
        /* <DEDUP_REMOVED lines=11> */
[----:B------:R-:W2:Y:S01]  /*c380*/  LDSM.16.MT88.4 R144, [R201+0x2000] ;  /* 0x00200000c990783b */ /* 0x000ea20000004200 */
[-C--:B------:R-:W-:Y:S01]  /*c390*/  FMUL.FTZ R38, R38, R166.reuse ;  /* 0x000000a626267220 */ /* 0x080fe20000410000 */
[-C--:B------:R-:W-:Y:S01]  /*c3a0*/  FMUL.FTZ R39, R39, R166.reuse ;  /* 0x000000a627277220 */ /* 0x080fe20000410000 */
[-C--:B------:R-:W-:Y:S01]  /*c3b0*/  FMUL.FTZ R42, R42, R166.reuse ;  /* 0x000000a62a2a7220 */ /* 0x080fe20000410000 */
[C---:B-1----:R-:W-:Y:S01]  /*c3c0*/  HMMA.16816.F32.BF16 R24, R4.reuse, R28, R24 ;  /* 0x0000001c0418723c */ /* 0x042fe20000041818 */
[----:B------:R-:W1:Y:S01]  /*c3d0*/  LDSM.16.MT88.4 R140, [R165+0x1a000] ;  /* 0x01a00000a58c783b */ /* 0x000e620000004200 */
        /* <DEDUP_REMOVED lines=149> */
[----:B--2---:R-:W-:Y:S02]  /*cd30*/  HMMA.16816.F32.BF16 R84, R4, R140, R84 ;  /* 0x0000008c0454723c */ /* 0x004fe40000041854 */
[----:B------:R-:W-:-:S03]  /*cd40*/  FADD.FTZ R188, R188, R189 ;  /* 0x000000bdbcbc7221 */ /* 0x000fc60000010000 */
[----:B------:R-:W-:Y:S01]  /*cd50*/  MUFU.EX2 R205, R205 ;  /* 0x000000cd00cd7308 */ /* 0x000fe20000000800 */
[----:B------:R-:W-:Y:S02]  /*cd60*/  FADD.FTZ R188, R187, R188 ;  /* 0x000000bcbbbc7221 */ /* 0x000fe40000010000 */
        /* <DEDUP_REMOVED lines=43> */
[----:B------:R-:W-:-:S04]  /*d020*/  FADD.FTZ R196, R196, R199 ;  /* 0x000000c7c4c47221 */ /* 0x000fc80000010000 */
[----:B------:R-:W-:Y:S02]  /*d030*/  FADD.FTZ R197, R197, R196 ;  /* 0x000000c4c5c57221 */ /* 0x000fe40000010000 */
[----:B-----5:R-:W-:Y:S02]  /*d040*/  HMMA.16816.F32.BF16 R8, R128, R144, R8 ;  /* 0x000000908008723c */ /* 0x020fe40000041808 */
[----:B------:R-:W-:-:S06]  /*d050*/  FADD.FTZ R192, R192, R197 ;  /* 0x000000c5c0c07221 */ /* 0x000fcc0000010000 */
        /* <DEDUP_REMOVED lines=113> */
[----:B------:R-:W4:Y:S07]  /*d770*/  LDSM.16.MT88.4 R12, [R194+0x3800] ;  /* 0x00380000c20c783b */ /* 0x000f2e0000004200 */
[C---:B--2---:R-:W-:Y:S08]  /*d780*/  HMMA.16816.F32.BF16 R36, R4.reuse, R140, R36 ;  /* 0x0000008c0424723c */ /* 0x044ff00000041824 */
[C---:B------:R-:W-:Y:S01]  /*d790*/  HMMA.16816.F32.BF16 R40, R4.reuse, R142, R40 ;  /* 0x0000008e0428723c */ /* 0x040fe20000041828 */
[----:B------:R-:W-:Y:S07]  /*d7a0*/  LDSM.16.MT88.4 R140, [R201+0x1800] ;  /* 0x00180000c98c783b */ /* 0x000fee0000004200 */
[C---:B-1----:R-:W-:Y:S08]  /*d7b0*/  HMMA.16816.F32.BF16 R100, R4.reuse, R152, R100 ;  /* 0x000000980464723c */ /* 0x042ff00000041864 */
[C---:B------:R-:W-:Y:S08]  /*d7c0*/  HMMA.16816.F32.BF16 R104, R4.reuse, R154, R104 ;  /* 0x0000009a0468723c */ /* 0x040ff00000041868 */
[C---:B---3--:R-:W-:Y:S08]  /*d7d0*/  HMMA.16816.F32.BF16 R136, R4.reuse, R8, R136 ;  /* 0x000000080488723c */ /* 0x048ff00000041888 */
[C---:B------:R-:W-:Y:S01]  /*d7e0*/  HMMA.16816.F32.BF16 R132, R4.reuse, R10, R132 ;  /* 0x0000000a0484723c */ /* 0x040fe20000041884 */
[----:B------:R-:W1:Y:S07]  /*d7f0*/  LDSM.16.MT88.4 R8, [R194+0x7800] ;  /* 0x00780000c208783b */ /* 0x000e6e0000004200 */
[C---:B------:R-:W-:Y:S08]  /*d800*/  HMMA.16816.F32.BF16 R68, R4.reuse, R32, R68 ;  /* 0x000000200444723c */ /* 0x040ff00000041844 */
[C---:B------:R-:W-:Y:S01]  /*d810*/  HMMA.16816.F32.BF16 R72, R4.reuse, R34, R72 ;  /* 0x000000220448723c */ /* 0x040fe20000041848 */
[----:B------:R-:W2:Y:S07]  /*d820*/  LDSM.16.MT88.4 R32, [R201+0x7800] ;  /* 0x00780000c920783b */ /* 0x000eae0000004200 */
[C---:B------:R-:W-:Y:S01]  /*d830*/  HMMA.16816.F32.BF16 R152, R4.reuse, R148, R16 ;  /* 0x000000940498723c */ /* 0x040fe20000041810 */
[----:B------:R-:W3:Y:S07]  /*d840*/  LDSM.16.MT88.4 R16, [R194+0x5800] ;  /* 0x00580000c210783b */ /* 0x000eee0000004200 */
[----:B----4-:R-:W-:Y:S01]  /*d850*/  HMMA.16816.F32.BF16 R60, R4, R12, R60 ;  /* 0x0000000c043c723c */ /* 0x010fe2000004183c */
[----:B------:R-:W-:-:S04]  /*d860*/  FADD.FTZ R12, R184, R185 ;  /* 0x000000b9b80c7221 */ /* 0x000fc80000010000 */
[----:B------:R-:W-:-:S03]  /*d870*/  FADD.FTZ R12, R167, R12 ;  /* 0x0000000ca70c7221 */ /* 0x000fc60000010000 */
[----:B------:R-:W-:Y:S01]  /*d880*/  HMMA.16816.F32.BF16 R108, R4, R144, R108 ;  /* 0x00000090046c723c */ /* 0x000fe2000004186c */
[----:B------:R-:W-:-:S04]  /*d890*/  FADD.FTZ R195, R195, R12 ;  /* 0x0000000cc3c37221 */ /* 0x000fc80000010000 */
[----:B------:R-:W-:-:S03]  /*d8a0*/  FADD.FTZ R198, R198, R195 ;  /* 0x000000c3c6c67221 */ /* 0x000fc60000010000 */
        /* <DEDUP_REMOVED lines=26> */
[C---:B---3--:R-:W-:Y:S08]  /*da50*/  HMMA.16816.F32.BF16 R92, R4.reuse, R16, R92 ;  /* 0x00000010045c723c */ /* 0x048ff0000004185c */
[C---:B------:R-:W-:Y:S08]  /*da60*/  HMMA.16816.F32.BF16 R96, R4.reuse, R18, R96 ;  /* 0x000000120460723c */ /* 0x040ff00000041860 */
[----:B------:R-:W-:-:S15]  /*da70*/  HMMA.16816.F32.BF16 R128, R4, R10, R128 ;  /* 0x0000000a0480723c */ /* 0x000fde0000041880 */
[----:B------:R-:W-:-:S05]  /*da80*/  NOP ;  /* 0x0000000000007918 */ /* 0x000fca0000000000 */
.L_x_1054:
        /* <DEDUP_REMOVED lines=31> */
.L_x_1060:
[----:B------:R-:W2:Y:S01]  /*dc80*/  LDC.64 R2, c[0x0][0x3b8] ;  /* 0x0000ee00ff027b82 */ /* 0x000ea20000000a00 */
[----:B------:R-:W-:Y:S01]  /*dc90*/  UIADD3 UR9, UPT, UPT, UR6, -0x1, URZ ;  /* 0xffffffff06097890 */ /* 0x000fe2000fffe0ff */
[----:B------:R-:W-:Y:S02]  /*dca0*/  LOP3.LUT R11, R239, 0x1f8, RZ, 0xc0, !PT ;  /* 0x000001f8ef0b7812 */ /* 0x000fe400078ec0ff */
[----:B------:R-:W-:Y:S02]  /*dcb0*/  ISETP.GE.AND P1, PT, R223, UR10, PT ;  /* 0x0000000adf007c0c */ /* 0x000fe4000bf26270 */
[----:B------:R-:W-:Y:S04]  /*dcc0*/  LOP3.LUT R8, R11, 0x38, R222, 0x78, !PT ;  /* 0x000000380b087812 */ /* 0x000fe800078e78de */
[----:B------:R-:W-:Y:S04]  /*dcd0*/  LOP3.LUT R8, R8, 0x1e00, R239, 0xf8, !PT ;  /* 0x00001e0008087812 */ /* 0x000fe800078ef8ef */
[----:B------:R-:W-:Y:S01]  /*dce0*/  LEA R235, R8, UR5, 0x1 ;  /* 0x0000000508eb7c11 */ /* 0x000fe2000f8e08ff */
[----:B--2---:R-:W-:Y:S04]  /*dcf0*/  IMAD.WIDE.U32 R14, R2, UR9, RZ ;  /* 0x00000009020e7c25 */ /* 0x004fe8000f8e00ff */
[----:B------:R-:W-:Y:S02]  /*dd00*/  IMAD.SHL.U32 R5, R14, 0x40, RZ ;  /* 0x000000400e057824 */ /* 0x000fe400078e00ff */
[----:B------:R-:W-:Y:S03]  /*dd10*/  IMAD R12, R3, UR9, R15 ;  /* 0x00000009030c7c24 */ /* 0x000fe6000f8e020f */
[----:B------:R-:W-:Y:S02]  /*dd20*/  LEA R4, P5, R2, R5, 0x5 ;  /* 0x0000000502047211 */ /* 0x000fe400078a28ff */
[--C-:B------:R-:W-:Y:S04]  /*dd30*/  SHF.L.U64.HI R5, R14, 0x6, R12.reuse ;  /* 0x000000060e057819 */ /* 0x100fe8000001020c */
        /* <DEDUP_REMOVED lines=47> */
.L_x_1058:
        /* <DEDUP_REMOVED lines=11> */
[C---:B------:R-:W-:Y:S02]  /*e0e0*/  LOP3.LUT R244, R223.reuse, 0x40, RZ, 0xfc, !PT ;  /* 0x00000040dff47812 */ /* 0x040fe400078efcff */
[C-C-:B------:R-:W-:Y:S02]  /*e0f0*/  SHF.L.U64.HI R165, R206.reuse, 0x6, R205.reuse ;  /* 0x00000006cea57819 */ /* 0x140fe400000102cd */
[----:B------:R-:W-:Y:S02]  /*e100*/  LEA.HI.X R205, R206, R228, R205, 0x7, P2 ;  /* 0x000000e4cecd7211 */ /* 0x000fe400010f3ccd */
[----:B------:R-:W-:Y:S02]  /*e110*/  ISETP.GE.AND P4, PT, R244, UR10, PT ;  /* 0x0000000af4007c0c */ /* 0x000fe4000bf86270 */
[C---:B------:R-:W-:Y:S02]  /*e120*/  LOP3.LUT R242, R223.reuse, 0x80, RZ, 0xfc, !PT ;  /* 0x00000080dff27812 */ /* 0x040fe400078efcff */
[C---:B------:R-:W-:Y:S02]  /*e130*/  LOP3.LUT R240, R223.reuse, 0xc0, RZ, 0xfc, !PT ;  /* 0x000000c0dff07812 */ /* 0x040fe400078efcff */
[----:B------:R-:W-:Y:S01]  /*e140*/  ISETP.GE.AND P3, PT, R242, UR10, PT ;  /* 0x0000000af2007c0c */ /* 0x000fe2000bf66270 */
[----:B------:R-:W-:Y:S01]  /*e150*/  @!PT LDS RZ, [RZ] ;  /* 0x00000000fffff984 */ /* 0x000fe20000000800 */
[----:B------:R-:W-:Y:S01]  /*e160*/  @!PT LDS RZ, [RZ] ;  /* 0x00000000fffff984 */ /* 0x000fe20000000800 */
[----:B------:R-:W-:Y:S01]  /*e170*/  @!PT LDS RZ, [RZ] ;  /* 0x00000000fffff984 */ /* 0x000fe20000000800 */
[----:B------:R-:W-:Y:S01]  /*e180*/  @!P1 LDGSTS.E.BYPASS.LTC128B.128 [R235+0x18000], desc[UR24][R204.64] ;  /* 0x18000000cceb9fae */ /* 0x000fe2000b981a18 */
[----:B------:R-:W-:Y:S01]  /*e190*/  ISETP.GE.AND P2, PT, R240, UR10, PT ;  /* 0x0000000af0007c0c */ /* 0x000fe2000bf46270 */
[----:B------:R-:W-:Y:S01]  /*e1a0*/  UMOV UR5, UR8 ;  /* 0x0000000800057c82 */ /* 0x000fe20008000000 */
[C---:B------:R-:W-:Y:S02]  /*e1b0*/  LEA R167, P0, R230.reuse, R167, 0x5 ;  /* 0x000000a7e6a77211 */ /* 0x040fe400078028ff */
[----:B------:R-:W-:Y:S01]  /*e1c0*/  @P1 STS.128 [R235+0x18000], RZ ;  /* 0x018000ffeb001388 */ /* 0x000fe20000000c00 */
[--C-:B------:R-:W-:Y:S02]  /*e1d0*/  LOP3.LUT R171, R223, 0x1c0, R218.reuse, 0xf8, !PT ;  /* 0x000001c0dfab7812 */ /* 0x100fe400078ef8da */
[----:B------:R-:W-:Y:S02]  /*e1e0*/  LEA.HI.X R165, R230, R165, R231, 0x5, P0 ;  /* 0x000000a5e6a57211 */ /* 0x000fe400000f2ce7 */
        /* <DEDUP_REMOVED lines=16> */
[----:B------:R-:W-:Y:S02]  /*e2f0*/  LEA R227, R164, R217, 0x1 ;  /* 0x000000d9a4e37211 */ /* 0x000fe400078e08ff */
[----:B------:R-:W-:Y:S02]  /*e300*/  LEA R229, R2, UR5, 0x1 ;  /* 0x0000000502e57c11 */ /* 0x000fe4000f8e08ff */
[----:B------:R-:W-:Y:S01]  /*e310*/  @!PT LDS RZ, [RZ] ;  /* 0x00000000fffff984 */ /* 0x000fe20000000800 */
[----:B------:R-:W-:Y:S01]  /*e320*/  @!PT LDS RZ, [RZ] ;  /* 0x00000000fffff984 */ /* 0x000fe20000000800 */
[----:B------:R-:W-:Y:S01]  /*e330*/  @!PT LDS RZ, [RZ] ;  /* 0x00000000fffff984 */ /* 0x000fe20000000800 */
[----:B------:R-:W-:Y:S01]  /*e340*/  @!P2 LDGSTS.E.BYPASS.LTC128B.128 [R235+0x1e000], desc[UR24][R204.64+0x180] ;  /* 0x1e000180ccebafae */ /* 0x000fe2000b981a18 */
[----:B------:R-:W-:Y:S01]  /*e350*/  LOP3.LUT P0, RZ, R222, 0x4, RZ, 0xc0, !PT ;  /* 0x00000004deff7812 */ /* 0x000fe2000780c0ff */
[----:B------:R-:W-:Y:S03]  /*e360*/  VIADD R3, R227, UR5 ;  /* 0x00000005e3037c36 */ /* 0x000fe60008000000 */
[----:B------:R-:W-:Y:S01]  /*e370*/  @P2 STS.128 [R235+0x1e000], RZ ;  /* 0x01e000ffeb002388 */ /* 0x000fe20000000c00 */
[--C-:B------:R-:W-:Y:S01]  /*e380*/  IMAD.IADD R226, R216, 0x1, R229.reuse ;  /* 0x00000001d8e27824 */ /* 0x100fe200078e02e5 */
[----:B------:R-:W-:Y:S03]  /*e390*/  SEL R2, R219, 0xffffffc0, !P0 ;  /* 0xffffffc0db027807 */ /* 0x000fe60004000000 */
[----:B------:R-:W-:Y:S01]  /*e3a0*/  @!PT LDS RZ, [RZ] ;  /* 0x00000000fffff984 */ /* 0x000fe20000000800 */
[----:B------:R-:W-:Y:S01]  /*e3b0*/  @!PT LDS RZ, [RZ] ;  /* 0x00000000fffff984 */ /* 0x000fe20000000800 */
[----:B------:R-:W-:Y:S01]  /*e3c0*/  @!PT LDS RZ, [RZ] ;  /* 0x00000000fffff984 */ /* 0x000fe20000000800 */
[----:B------:R-:W-:Y:S01]  /*e3d0*/  @!P1 LDGSTS.E.BYPASS.LTC128B.128 [R235+0x19000], desc[UR24][R166.64] ;  /* 0x19000000a6eb9fae */ /* 0x000fe2000b981a18 */
[C---:B------:R-:W-:Y:S01]  /*e3e0*/  IADD3 R170, PT, PT, R3.reuse, R216, RZ ;  /* 0x000000d803aa7210 */ /* 0x040fe20007ffe0ff */
[----:B------:R-:W-:Y:S03]  /*e3f0*/  IMAD.IADD R171, R2, 0x1, R229 ;  /* 0x0000000102ab7824 */ /* 0x000fe600078e02e5 */
[----:B------:R-:W-:Y:S01]  /*e400*/  @P1 STS.128 [R235+0x19000], RZ ;  /* 0x019000ffeb001388 */ /* 0x000fe20000000c00 */
[----:B------:R-:W-:Y:S01]  /*e410*/  IADD3 R3, PT, PT, R3, R2, RZ ;  /* 0x0000000203037210 */ /* 0x000fe20007ffe0ff */
[C---:B------:R-:W-:Y:S03]  /*e420*/  IMAD.IADD R168, R216.reuse, 0x1, R171 ;  /* 0x00000001d8a87824 */ /* 0x040fe600078e02ab */
[----:B------:R-:W-:Y:S01]  /*e430*/  @!PT LDS RZ, [RZ] ;  /* 0x00000000fffff984 */ /* 0x000fe20000000800 */
[----:B------:R-:W-:Y:S01]  /*e440*/  @!PT LDS RZ, [RZ] ;  /* 0x00000000fffff984 */ /* 0x000fe20000000800 */
[----:B------:R-:W-:Y:S01]  /*e450*/  @!PT LDS RZ, [RZ] ;  /* 0x00000000fffff984 */ /* 0x000fe20000000800 */
[----:B------:R-:W-:Y:S01]  /*e460*/  @!P4 LDGSTS.E.BYPASS.LTC128B.128 [R235+0x1b000], desc[UR24][R166.64+0x80] ;  /* 0x1b000080a6ebcfae */ /* 0x000fe2000b981a18 */
[----:B------:R-:W-:Y:S04]  /*e470*/  IADD3 R2, PT, PT, R216, R3, RZ ;  /* 0x00000003d8027210 */ /* 0x000fe80007ffe0ff */
        /* <DEDUP_REMOVED lines=20> */
[----:B-1----:R-:W-:Y:S01]  /*e5c0*/  LDSM.16.M88.4 R164, [R171] ;  /* 0x00000000aba4783b */ /* 0x002fe20000000200 */
[C---:B--2---:R-:W-:Y:S04]  /*e5d0*/  HMMA.16816.F32.BF16 R4, R172.reuse, R176, RZ ;  /* 0x000000b0ac04723c */ /* 0x044fe800000418ff */
[----:B------:R-:W-:Y:S04]  /*e5e0*/  LDSM.16.M88.4 R204, [R2+0x10000] ;  /* 0x0100000002cc783b */ /* 0x000fe80000000200 */
[C---:B------:R-:W-:Y:S01]  /*e5f0*/  HMMA.16816.F32.BF16 R8, R172.reuse, R178, RZ ;  /* 0x000000b2ac08723c */ /* 0x040fe200000418ff */
[----:B------:R-:W-:Y:S05]  /*e600*/  LDSM.16.M88.4 R176, [R170+0x11800] ;  /* 0x01180000aab0783b */ /* 0x000fea0000000200 */
[----:B------:R-:W-:Y:S02]  /*e610*/  LDSM.16.M88.4 R208, [R3+0x12000] ;  /* 0x0120000003d0783b */ /* 0x000fe40000000200 */
[C---:B---3--:R-:W-:Y:S03]  /*e620*/  HMMA.16816.F32.BF16 R12, R172.reuse, R180, RZ ;  /* 0x000000b4ac0c723c */ /* 0x048fe600000418ff */
[----:B------:R-:W-:Y:S05]  /*e630*/  LDSM.16.M88.4 R212, [R170+0x14000] ;  /* 0x01400000aad4783b */ /* 0x000fea0000000200 */
[C---:B------:R-:W-:Y:S01]  /*e640*/  HMMA.16816.F32.BF16 R16, R172.reuse, R182, RZ ;  /* 0x000000b6ac10723c */ /* 0x040fe200000418ff */
[----:B------:R-:W-:Y:S07]  /*e650*/  LDSM.16.M88.4 R180, [R3+0x10000] ;  /* 0x0100000003b4783b */ /* 0x000fee0000000200 */
[C---:B----4-:R-:W-:Y:S08]  /*e660*/  HMMA.16816.F32.BF16 R20, R172.reuse, R184, RZ ;  /* 0x000000b8ac14723c */ /* 0x050ff000000418ff */
[C---:B------:R-:W-:Y:S01]  /*e670*/  HMMA.16816.F32.BF16 R24, R172.reuse, R186, RZ ;  /* 0x000000baac18723c */ /* 0x040fe200000418ff */
[----:B------:R-:W-:Y:S07]  /*e680*/  LDSM.16.M88.4 R184, [R3+0x10800] ;  /* 0x0108000003b8783b */ /* 0x000fee0000000200 */
[C---:B-----5:R-:W-:Y:S08]  /*e690*/  HMMA.16816.F32.BF16 R28, R172.reuse, R188, RZ ;  /* 0x000000bcac1c723c */ /* 0x060ff000000418ff */
        /* <DEDUP_REMOVED lines=189> */
[----:B------:R3:W-:Y:S01]  /*f270*/  MUFU.TANH R193, R208 ;  /* 0x000000d000c17308 */ /* 0x0007e20000002400 */
[C---:B-1----:R-:W-:Y:S03]  /*f280*/  HMMA.16816.F32.BF16 R20, R200.reuse, R172, R20 ;  /* 0x000000acc814723c */ /* 0x042fe60000041814 */
[----:B------:R-:W-:Y:S01]  /*f290*/  FMUL.FTZ R251, R12, UR7 ;  /* 0x000000070cfb7c20 */ /* 0x000fe20008410000 */
[----:B------:R-:W-:Y:S01]  /*f2a0*/  FMUL.FTZ R252, R13, UR7 ;  /* 0x000000070dfc7c20 */ /* 0x000fe20008410000 */
[----:B------:R-:W-:Y:S01]  /*f2b0*/  FMUL.FTZ R250, R14, UR7 ;  /* 0x000000070efa7c20 */ /* 0x000fe20008410000 */
[----:B------:R-:W-:Y:S03]  /*f2c0*/  FMUL.FTZ R248, R15, UR7 ;  /* 0x000000070ff87c20 */ /* 0x000fe60008410000 */
[----:B------:R-:W-:Y:S01]  /*f2d0*/  MUFU.TANH R198, R207 ;  /* 0x000000cf00c67308 */ /* 0x000fe20000002400 */
[----:B--2---:R-:W-:Y:S01]  /*f2e0*/  FMUL.FTZ R168, R10, UR7 ;  /* 0x000000070aa87c20 */ /* 0x004fe20008410000 */
[C---:B------:R-:W-:Y:S03]  /*f2f0*/  HMMA.16816.F32.BF16 R24, R200.reuse, R174, R24 ;  /* 0x000000aec818723c */ /* 0x040fe60000041818 */
[----:B------:R-:W-:Y:S01]  /*f300*/  FMUL.FTZ R249, R16, UR7 ;  /* 0x0000000710f97c20 */ /* 0x000fe20008410000 */
[----:B------:R-:W-:Y:S01]  /*f310*/  FMUL.FTZ R247, R17, UR7 ;  /* 0x0000000711f77c20 */ /* 0x000fe20008410000 */
[----:B------:R-:W-:Y:S03]  /*f320*/  FMUL.FTZ R246, R18, UR7 ;  /* 0x0000000712f67c20 */ /* 0x000fe60008410000 */
[----:B------:R1:W-:Y:S01]  /*f330*/  MUFU.TANH R10, R165 ;  /* 0x000000a5000a7308 */ /* 0x0003e20000002400 */
[----:B------:R-:W-:Y:S01]  /*f340*/  FMUL.FTZ R214, R19, UR7 ;  /* 0x0000000713d67c20 */ /* 0x000fe20008410000 */
[----:B------:R-:W-:Y:S01]  /*f350*/  FMUL.FTZ R245, R20, UR7 ;  /* 0x0000000714f57c20 */ /* 0x000fe20008410000 */
[----:B------:R-:W-:Y:S01]  /*f360*/  FMUL.FTZ R215, R21, UR7 ;  /* 0x0000000715d77c20 */ /* 0x000fe20008410000 */
[----:B------:R-:W-:Y:S01]  /*f370*/  FMUL.FTZ R212, R22, UR7 ;  /* 0x0000000716d47c20 */ /* 0x000fe20008410000 */
[----:B------:R-:W-:Y:S05]  /*f380*/  FMUL.FTZ R210, R23, UR7 ;  /* 0x0000000717d27c20 */ /* 0x000fea0008410000 */
[----:B------:R2:W4:Y:S01]  /*f390*/  MUFU.TANH R194, R206 ;  /* 0x000000ce00c27308 */ /* 0x0005220000002400 */
[----:B------:R-:W-:Y:S01]  /*f3a0*/  FMUL.FTZ R213, R24, UR7 ;  /* 0x0000000718d57c20 */ /* 0x000fe20008410000 */
[----:B------:R-:W-:Y:S01]  /*f3b0*/  FMUL.FTZ R211, R25, UR7 ;  /* 0x0000000719d37c20 */ /* 0x000fe20008410000 */
[----:B---3--:R-:W-:Y:S07]  /*f3c0*/  FMUL.FTZ R208, R26, UR7 ;  /* 0x000000071ad07c20 */ /* 0x008fee0008410000 */
[----:B------:R-:W-:Y:S01]  /*f3d0*/  MUFU.TANH R199, R204 ;  /* 0x000000cc00c77308 */ /* 0x000fe20000002400 */
[----:B-1----:R-:W1:Y:S01]  /*f3e0*/  LDSM.16.M88.4 R164, [R2+0x17800] ;  /* 0x0178000002a4783b */ /* 0x002e620000000200 */
[----:B------:R-:W-:Y:S08]  /*f3f0*/  DEPBAR.LE SB0, 0x0 ;  /* 0x000080000000791a */ /* 0x000ff00000000000 */
[----:B------:R-:W-:Y:S01]  /*f400*/  MUFU.TANH R197, R205 ;  /* 0x000000cd00c57308 */ /* 0x000fe20000002400 */
[----:B------:R-:W-:Y:S01]  /*f410*/  BAR.SYNC.DEFER_BLOCKING 0x0 ;  /* 0x0000000000007b1d */ /* 0x000fe20000010000 */
[----:B--2---:R-:W-:Y:S08]  /*f420*/  FMUL.FTZ R206, R27, UR7 ;  /* 0x000000071bce7c20 */ /* 0x004ff00008410000 */
[----:B------:R-:W2:Y:S10]  /*f430*/  MUFU.TANH R9, R168 ;  /* 0x000000a800097308 */ /* 0x000eb40000002400 */
[----:B------:R-:W-:Y:S10]  /*f440*/  MUFU.TANH R251, R251 ;  /* 0x000000fb00fb7308 */ /* 0x000ff40000002400 */
[----:B------:R-:W3:Y:S10]  /*f450*/  MUFU.TANH R252, R252 ;  /* 0x000000fc00fc7308 */ /* 0x000ef40000002400 */
[----:B------:R-:W-:Y:S01]  /*f460*/  MUFU.TANH R250, R250 ;  /* 0x000000fa00fa7308 */ /* 0x000fe20000002400 */
[C---:B-1----:R-:W-:Y:S05]  /*f470*/  HMMA.16816.F32.BF16 R28, R200.reuse, R164, R28 ;  /* 0x000000a4c81c723c */ /* 0x042fea000004181c */
[----:B----4-:R-:W-:Y:S04]  /*f480*/  FMNMX3.FTZ R165, R0, R198, R194, !PT ;  /* 0x000000c600a57276 */ /* 0x010fe800078100c2 */
[----:B------:R-:W1:Y:S01]  /*f490*/  MUFU.TANH R248, R248 ;  /* 0x000000f800f87308 */ /* 0x000e620000002400 */
[----:B------:R-:W-:Y:S03]  /*f4a0*/  HMMA.16816.F32.BF16 R32, R200, R166, R32 ;  /* 0x000000a6c820723c */ /* 0x000fe60000041820 */
[----:B------:R-:W-:Y:S02]  /*f4b0*/  FMNMX3.FTZ R166, R169, R195, R193, !PT ;  /* 0x000000c3a9a67276 */ /* 0x000fe400078100c1 */
[----:B--2---:R-:W-:Y:S04]  /*f4c0*/  FMNMX3.FTZ R165, R165, R9, R10, !PT ;  /* 0x00000009a5a57276 */ /* 0x004fe8000781000a */
[----:B------:R-:W-:Y:S01]  /*f4d0*/  MUFU.TANH R249, R249 ;  /* 0x000000f900f97308 */ /* 0x000fe20000002400 */
[----:B------:R-:W-:Y:S01]  /*f4e0*/  FMNMX3.FTZ R166, R166, R199, R197, !PT ;  /* 0x000000c7a6a67276 */ /* 0x000fe200078100c5 */
[----:B------:R-:W-:Y:S03]  /*f4f0*/  FMUL.FTZ R207, R28, UR7 ;  /* 0x000000071ccf7c20 */ /* 0x000fe60008410000 */
[----:B---3--:R-:W-:Y:S01]  /*f500*/  FMNMX3.FTZ R166, R166, R251, R252, !PT ;  /* 0x000000fba6a67276 */ /* 0x008fe200078100fc */
[----:B------:R-:W-:Y:S01]  /*f510*/  FMUL.FTZ R209, R29, UR7 ;  /* 0x000000071dd17c20 */ /* 0x000fe20008410000 */
[----:B------:R-:W-:Y:S03]  /*f520*/  FMUL.FTZ R168, R30, UR7 ;  /* 0x000000071ea87c20 */ /* 0x000fe60008410000 */
[----:B------:R-:W2:Y:S01]  /*f530*/  MUFU.TANH R247, R247 ;  /* 0x000000f700f77308 */ /* 0x000ea20000002400 */
[----:B-1----:R-:W-:Y:S01]  /*f540*/  FMNMX3.FTZ R7, R165, R250, R248, !PT ;  /* 0x000000faa5077276 */ /* 0x002fe200078100f8 */
[----:B------:R-:W-:Y:S01]  /*f550*/  FMUL.FTZ R167, R31, UR7 ;  /* 0x000000071fa77c20 */ /* 0x000fe20008410000 */
[----:B------:R-:W-:Y:S01]  /*f560*/  FMUL.FTZ R205, R32, UR7 ;  /* 0x0000000720cd7c20 */ /* 0x000fe20008410000 */
[----:B------:R-:W-:Y:S01]  /*f570*/  FMUL.FTZ R204, R33, UR7 ;  /* 0x0000000721cc7c20 */ /* 0x000fe20008410000 */
[----:B------:R-:W-:Y:S01]  /*f580*/  FMUL.FTZ R34, R34, UR7 ;  /* 0x0000000722227c20 */ /* 0x000fe20008410000 */
[----:B------:R-:W-:Y:S04]  /*f590*/  FMUL.FTZ R35, R35, UR7 ;  /* 0x0000000723237c20 */ /* 0x000fe80008410000 */
        /* <DEDUP_REMOVED lines=28> */
.L_x_1059:
[----:B--2---:R-:W2:Y:S01]  /*f760*/  SHFL.BFLY PT, R3, R6, 0x2, 0x1f ;  /* 0x0c401f0006037f89 */ /* 0x004ea200000e0000 */
[----:B---34-:R-:W-:Y:S01]  /*f770*/  FMNMX3.FTZ R7, R7, R166, R165, !PT ;  /* 0x000000a607077276 */ /* 0x018fe200078100a5 */
[----:B------:R-:W-:Y:S01]  /*f780*/  UISETP.NE.AND UP0, UPT, UR6, URZ, UPT ;  /* 0x000000ff0600728c */ /* 0x000fe2000bf05270 */
[----:B------:R-:W-:Y:S05]  /*f790*/  MOV R181, R237 ;  /* 0x000000ed00b57202 */ /* 0x000fea0000000f00 */
[----:B------:R-:W-:Y:S01]  /*f7a0*/  LDSM.16.MT88.4 R12, [R221+0x18000] ;  /* 0x01800000dd0c783b */ /* 0x000fe20000004200 */
[----:B------:R-:W-:Y:S01]  /*f7b0*/  @P0 IADD3 R181, PT, PT, R238, -0x40, RZ ;  /* 0xffffffc0eeb50810 */ /* 0x000fe20007ffe0ff */
[----:B------:R-:W-:Y:S03]  /*f7c0*/  UIADD3 UR6, UPT, UPT, UR6, -0x1, URZ ;  /* 0xffffffff06067890 */ /* 0x000fe6000fffe0ff */
[----:B------:R-:W-:Y:S03]  /*f7d0*/  IADD3 R180, PT, PT, R216, R181, RZ ;  /* 0x000000b5d8b47210 */ /* 0x000fe60007ffe0ff */
[----:B------:R-:W3:Y:S08]  /*f7e0*/  SHFL.BFLY PT, R2, R7, 0x2, 0x1f ;  /* 0x0c401f0007027f89 */ /* 0x000ef000000e0000 */
[----:B------:R-:W-:Y:S08]  /*f7f0*/  LDSM.16.MT88.4 R20, [R220+0x18000] ;  /* 0x01800000dc14783b */ /* 0x000ff00000004200 */
[----:B------:R-:W-:Y:S08]  /*f800*/  LDSM.16.MT88.4 R28, [R181] ;  /* 0x00000000b51c783b */ /* 0x000ff00000004200 */
[----:B------:R-:W-:Y:S08]  /*f810*/  LDSM.16.MT88.4 R172, [R180+0x4800] ;  /* 0x00480000b4ac783b */ /* 0x000ff00000004200 */
[----:B------:R-:W-:Y:S01]  /*f820*/  LDSM.16.MT88.4 R176, [R221+0x1d000] ;  /* 0x01d00000ddb0783b */ /* 0x000fe20000004200 */
[----:B--2---:R-:W-:Y:S02]  /*f830*/  FMNMX.FTZ R11, R6, R3, !PT ;  /* 0x00000003060b7209 */ /* 0x004fe40007810000 */
[----:B---3--:R-:W-:Y:S05]  /*f840*/  FMNMX.FTZ R4, R7, R2, !PT ;  /* 0x0000000207047209 */ /* 0x008fea0007810000 */
[----:B------:R-:W2:Y:S08]  /*f850*/  SHFL.BFLY PT, R164, R11, 0x1, 0x1f ;  /* 0x0c201f000ba47f89 */ /* 0x000eb000000e0000 */
[----:B------:R-:W3:Y:S01]  /*f860*/  SHFL.BFLY PT, R3, R4, 0x1, 0x1f ;  /* 0x0c201f0004037f89 */ /* 0x000ee200000e0000 */
[----:B--2---:R-:W-:Y:S02]  /*f870*/  FMNMX.FTZ R164, R11, R164, !PT ;  /* 0x000000a40ba47209 */ /* 0x004fe40007810000 */
        /* <DEDUP_REMOVED lines=19> */
[----:B------:R-:W2:Y:S01]  /*f9b0*/  MUFU.EX2 R2, R5 ;  /* 0x0000000500027308 */ /* 0x000ea20000000800 */
        /* <DEDUP_REMOVED lines=21> */
[C---:B------:R-:W-:Y:S01]  /*fb10*/  FMUL.FTZ R17, R2.reuse, R149 ;  /* 0x0000009502117220 */ /* 0x040fe20000410000 */
[----:B------:R-:W-:Y:S03]  /*fb20*/  FMUL.FTZ R24, R2, R140 ;  /* 0x0000008c02187220 */ /* 0x000fe60000410000 */
        /* <DEDUP_REMOVED lines=14> */
[C---:B-1----:R-:W-:Y:S01]  /*fc10*/  FMUL.FTZ R34, R0.reuse, R134 ;  /* 0x0000008600227220 */ /* 0x042fe20000410000 */
[----:B------:R-:W-:Y:S03]  /*fc20*/  LDSM.16.MT88.4 R140, [R180+0x2000] ;  /* 0x00200000b48c783b */ /* 0x000fe60000004200 */
[----:B------:R-:W1:Y:S01]  /*fc30*/  MUFU.EX2 R184, R184 ;  /* 0x000000b800b87308 */ /* 0x000e620000000800 */
[----:B--2---:R-:W-:Y:S01]  /*fc40*/  F2FP.BF16.F32.PACK_AB R160, R187, R191 ;  /* 0x000000bfbba0723e */ /* 0x004fe200000010ff */
        /* <DEDUP_REMOVED lines=14> */
[----:B------:R-:W2:Y:S01]  /*fd30*/  MUFU.EX2 R185, R185 ;  /* 0x000000b900b97308 */ /* 0x000ea20000000800 */
[----:B-1----:R-:W-:Y:S01]  /*fd40*/  F2FP.BF16.F32.PACK_AB R161, R184, R189 ;  /* 0x000000bdb8a1723e */ /* 0x002fe200000010ff */
        /* <DEDUP_REMOVED lines=14> */
[----:B------:R-:W1:Y:S01]  /*fe30*/  MUFU.EX2 R182, R182 ;  /* 0x000000b600b67308 */ /* 0x000e620000000800 */
[----:B--2---:R-:W-:Y:S01]  /*fe40*/  F2FP.BF16.F32.PACK_AB R162, R185, R186 ;  /* 0x000000bab9a2723e */ /* 0x004fe200000010ff */
        /* <DEDUP_REMOVED lines=15> */
[----:B-1----:R-:W-:Y:S01]  /*ff40*/  F2FP.BF16.F32.PACK_AB R163, R182, R183 ;  /* 0x000000b7b6a3723e */ /* 0x002fe200000010ff */
        /* <DEDUP_REMOVED lines=116> */
[----:B------:R-:W-:Y:S01]  /*10690*/  FFMA.FTZ R189, R0, R241, R189 ;  /* 0x000000f100bd7223 */ /* 0x000fe200000100bd */
[----:B------:R-:W-:Y:S01]  /*106a0*/  MOV R0, R3 ;  /* 0x0000000300007202 */ /* 0x000fe20000000f00 */
[C---:B------:R-:W-:Y:S04]  /*106b0*/  HMMA.16816.F32.BF16 R60, R160.reuse, R140, R60 ;  /* 0x0000008ca03c723c */ /* 0x040fe8000004183c */
[----:B------:R-:W-:Y:S01]  /*106c0*/  MUFU.EX2 R202, R202 ;  /* 0x000000ca00ca7308 */ /* 0x000fe20000000800 */
[----:B------:R-:W-:Y:S01]  /*106d0*/  FADD.FTZ R191, R187, R191 ;  /* 0x000000bfbbbf7221 */ /* 0x000fe20000010000 */
[----:B------:R-:W-:Y:S03]  /*106e0*/  FADD.FTZ R184, R184, R189 ;  /* 0x000000bdb8b87221 */ /* 0x000fe60000010000 */
        /* <DEDUP_REMOVED lines=36> */
[----:B------:R-:W3:Y:S07]  /*10930*/  LDSM.16.MT88.4 R140, [R221+0x18800] ;  /* 0x01880000dd8c783b */ /* 0x000eee0000004200 */
        /* <DEDUP_REMOVED lines=176> */
.L_x_1057:
        /* <DEDUP_REMOVED lines=328> */
.L_x_1061:
        /* <DEDUP_REMOVED lines=45> */
.L_x_1063:
[----:B------:R-:W-:Y:S05]  /*12b90*/  BSYNC.RECONVERGENT B0 ;  /* 0x0000000000007941 */ /* 0x000fea0003800200 */
.L_x_1062:
        /* <DEDUP_REMOVED lines=42> */
.L_x_1065:
[----:B------:R-:W-:Y:S05]  /*12e40*/  BSYNC.RECONVERGENT B0 ;  /* 0x0000000000007941 */ /* 0x000fea0003800200 */
.L_x_1064:
        /* <DEDUP_REMOVED lines=27> */
.L_x_1067:
[----:B------:R-:W-:Y:S05]  /*13000*/  BSYNC.RECONVERGENT B0 ;  /* 0x0000000000007941 */ /* 0x000fea0003800200 */
.L_x_1066:
        /* <DEDUP_REMOVED lines=27> */
.L_x_1069:
[----:B------:R-:W-:Y:S05]  /*131c0*/  BSYNC.RECONVERGENT B0 ;  /* 0x0000000000007941 */ /* 0x000fea0003800200 */
.L_x_1068:
        /* <DEDUP_REMOVED lines=27> */
.L_x_1070:
        /* <DEDUP_REMOVED lines=16> */
.L_x_1202:


//--------------------- .text._ZN5flash16flash_fwd_kernelI23Flash_fwd_kernel_traitsILi256ELi128ELi64ELi8ELb0ELb0EN7cutlass10bfloat16_tE19Flash_kernel_traitsILi256ELi128ELi64ELi8ES3_EELb1ELb1ELb0ELb1ELb0ELb0ELb0ELb1EEEvNS_16Flash_fwd_paramsE --------------------------
	.section	.text._ZN5flash16flash_fwd_kernelI23Flash_fwd_kernel_traitsILi256ELi128ELi64ELi8ELb0ELb0EN7cutlass10bfloat16_tE19Flash_kernel_traitsILi256ELi128ELi64ELi8ES3_EELb1ELb1ELb0ELb1ELb0ELb0ELb0ELb1EEEvNS_16Flash_fwd_paramsE,"ax",@progbits
	.align	128
        .global         _ZN5flash16flash_fwd_kernelI23Flash_fwd_kernel_traitsILi256ELi128ELi64ELi8ELb0ELb0EN7cutlass10bfloat16_tE19Flash_kernel_traitsILi256ELi128ELi64ELi8ES3_EELb1ELb1ELb0ELb1ELb0ELb0ELb0ELb1EEEvNS_16Flash_fwd_paramsE
        .type           _ZN5flash16flash_fwd_kernelI23Flash_fwd_kernel_traitsILi256ELi128ELi64ELi8ELb0ELb0EN7cutlass10bfloat16_tE19Flash_kernel_traitsILi256ELi128ELi64ELi8ES3_EELb1ELb1ELb0ELb1ELb0ELb0ELb0ELb1EEEvNS_16Flash_fwd_paramsE,@function
        .size           _ZN5flash16flash_fwd_kernelI23Flash_fwd_kernel_traitsILi256ELi128ELi64ELi8ELb0ELb0EN7cutlass10bfloat16_tE19Flash_kernel_traitsILi256ELi128ELi64ELi8ES3_EELb1ELb1ELb0ELb1ELb0ELb0ELb0ELb1EEEvNS_16Flash_fwd_paramsE,(.L_x_1203 - _ZN5flash16flash_fwd_kernelI23Flash_fwd_kernel_traitsILi256ELi128ELi64ELi8ELb0ELb0EN7cutlass10bfloat16_tE19Flash_kernel_traitsILi256ELi128ELi64ELi8ES3_EELb1ELb1ELb0ELb1ELb0ELb0ELb0ELb1EEEvNS_16Flash_fwd_paramsE)
        .other          _ZN5flash16flash_fwd_kernelI23Flash_fwd_kernel_traitsILi256ELi128ELi64ELi8ELb0ELb0EN7cutlass10bfloat16_tE19Flash_kernel_traitsILi256ELi128ELi64ELi8ES3_EELb1ELb1ELb0ELb1ELb0ELb0ELb0ELb1EEEvNS_16Flash_fwd_paramsE,@"STO_CUDA_ENTRY STV_DEFAULT"
_ZN5flash16flash_fwd_kernelI23Flash_fwd_kernel_traitsILi256ELi128ELi64ELi8ELb0ELb0EN7cutlass10bfloat16_tE19Flash_kernel_traitsILi256ELi128ELi64ELi8ES3_EELb1ELb1ELb0ELb1ELb0ELb0ELb0ELb1EEEvNS_16Flash_fwd_paramsE:
.text._ZN5flash16flash_fwd_kernelI23Flash_fwd_kernel_traitsILi256ELi128ELi64ELi8ELb0ELb0EN7cutlass10bfloat16_tE19Flash_kernel_traitsILi256ELi128ELi64ELi8ES3_EELb1ELb1ELb0ELb1ELb0ELb0ELb0ELb1EEEvNS_16Flash_fwd_paramsE:
        /* <DEDUP_REMOVED lines=100> */
.L_x_1071:
        /* <DEDUP_REMOVED lines=48> */
.L_x_1073:
[----:B------:R-:W2:Y:S01]  /*0940*/  LDCU UR10, c[0x0][0x434] ;  /* 0x00008680ff0a77ac */ /* 0x000ea20008000800 */
[----:B------:R-:W-:Y:S01]  /*0950*/  IMAD.SHL.U32 R0, R207, 0x8, RZ ;  /* 0x00000008cf007824 */ /* 0x000fe200078e00ff */
[----:B------:R-:W-:Y:S01]  /*0960*/  SHF.R.U32.HI R207, RZ, 0x3, R207 ;  /* 0x00000003ffcf7819 */ /* 0x000fe200000116cf */
[----:B------:R-:W-:Y:S01]  /*0970*/  BSSY.RECONVERGENT B0, `(.L_x_1074) ;  /* 0x0000037000007945 */ /* 0x000fe20003800200 */
[----:B------:R-:W-:Y:S01]  /*0980*/  UISETP.NE.AND UP1, UPT, UR11, URZ, !UP1 ;  /* 0x000000ff0b00728c */ /* 0x000fe2000cf25270 */
[----:B------:R-:W3:Y:S01]  /*0990*/  LDCU.64 UR4, c[0x0][0x410] ;  /* 0x00008200ff0477ac */ /* 0x000ee20008000a00 */
[----:B------:R-:W-:Y:S01]  /*09a0*/  LOP3.LUT R0, R0, 0x38, RZ, 0xc0, !PT ;  /* 0x0000003800007812 */ /* 0x000fe200078ec0ff */
[C---:B------:R-:W-:Y:S01]  /*09b0*/  VIADD R9, R207.reuse, 0x20 ;  /* 0x00000020cf097836 */ /* 0x040fe20000000000 */
        /* <DEDUP_REMOVED lines=25> */
[----:B------:R-:W-:Y:S01]  /*0b50*/  UIADD3 UR7, UP1, UP0, UR29, UR7, UR8 ;  /* 0x000000071d077290 */ /* 0x000fe2000f83e008 */
[----:B------:R-:W-:Y:S01]  /*0b60*/  IMAD R17, R16, UR28, R3 ;  /* 0x0000001c10117c24 */ /* 0x000fe2000f8e0203 */
        /* <DEDUP_REMOVED lines=23> */
.L_x_1075:
[----:B------:R-:W-:Y:S05]  /*0ce0*/  BSYNC.RECONVERGENT B0 ;  /* 0x0000000000007941 */ /* 0x000fea0003800200 */
.L_x_1074:
        /* <DEDUP_REMOVED lines=24> */
.L_x_1077:
[----:B------:R-:W-:Y:S05]  /*0e70*/  BSYNC.RECONVERGENT B0 ;  /* 0x0000000000007941 */ /* 0x000fea0003800200 */
.L_x_1076:
        /* <DEDUP_REMOVED lines=24> */
.L_x_1079:
[----:B------:R-:W-:Y:S05]  /*1000*/  BSYNC.RECONVERGENT B0 ;  /* 0x0000000000007941 */ /* 0x000fea0003800200 */
.L_x_1078:
        /* <DEDUP_REMOVED lines=26> */
.L_x_1081:
[----:B------:R-:W-:Y:S05]  /*11b0*/  BSYNC.RECONVERGENT B0 ;  /* 0x0000000000007941 */ /* 0x000fea0003800200 */
.L_x_1080:
        /* <DEDUP_REMOVED lines=10> */
.L_x_1083:
[----:B------:R-:W-:Y:S05]  /*1260*/  BSYNC.RECONVERGENT B0 ;  /* 0x0000000000007941 */ /* 0x000fea0003800200 */
.L_x_1082:
        /* <DEDUP_REMOVED lines=10> */
.L_x_1085:
[----:B------:R-:W-:Y:S05]  /*1310*/  BSYNC.RECONVERGENT B0 ;  /* 0x0000000000007941 */ /* 0x000fea0003800200 */
.L_x_1084:
        /* <DEDUP_REMOVED lines=10> */
.L_x_1087:
[----:B------:R-:W-:Y:S05]  /*13c0*/  BSYNC.RECONVERGENT B0 ;  /* 0x0000000000007941 */ /* 0x000fea0003800200 */
.L_x_1086:
        /* <DEDUP_REMOVED lines=10> */
.L_x_1072:
        /* <DEDUP_REMOVED lines=24> */
.L_x_1088:
[----:B------:R-:W1:Y:S01]  /*15f0*/  LDCU.64 UR10, c[0x0][0x3b8] ;  /* 0x00007700ff0a77ac */ /* 0x000e620008000a00 */
[----:B------:R-:W-:-:S04]  /*1600*/  UIADD3 UR13, UPT, UPT, UR12, UR14, URZ ;  /* 0x0000000e0c0d7290 */ /* 0x000fc8000fffe0ff */
[----:B-1----:R-:W-:Y:S02]  /*1610*/  UIMAD.WIDE.U32 UR16, UR13, UR10, URZ ;  /* 0x0000000a0d1072a5 */ /* 0x002fe4000f8e00ff */
[----:B------:R-:W-:-:S04]  /*1620*/  UIMAD UR13, UR13, UR11, URZ ;  /* 0x0000000b0d0d72a4 */ /* 0x000fc8000f8e02ff */
[----:B------:R-:W-:Y:S02]  /*1630*/  UIADD3 UR13, UPT, UPT, UR17, UR13, URZ ;  /* 0x0000000d110d7290 */ /* 0x000fe4000fffe0ff */
.L_x_1089:
        /* <DEDUP_REMOVED lines=42> */
[----:B------:R-:W-:-:S03]  /*18e0*/  UIMAD UR14, UR27, UR5, UR19 ;  /* 0x000000051b0e72a4 */ /* 0x000fc6000f8e0213 */
[----:B------:R-:W-:Y:S01]  /*18f0*/  UMOV UR12, UR18 ;  /* 0x00000012000c7c82 */ /* 0x000fe20008000000 */
[----:B------:R-:W-:Y:S08]  /*1900*/  BRA `(.L_x_1091) ;  /* 0x0000000000187947 */ /* 0x000ff00003800000 */
.L_x_1090:
[----:B------:R-:W1:Y:S01]  /*1910*/  LDCU.64 UR8, c[0x0][0x3c0] ;  /* 0x00007800ff0877ac */ /* 0x000e620008000a00 */
[----:B------:R-:W-:-:S04]  /*1920*/  UIADD3 UR12, UPT, UPT, UR12, UR14, URZ ;  /* 0x0000000e0c0c7290 */ /* 0x000fc8000fffe0ff */
[----:B-1----:R-:W-:Y:S02]  /*1930*/  UIMAD.WIDE.U32 UR4, UR12, UR8, URZ ;  /* 0x000000080c0472a5 */ /* 0x002fe4000f8e00ff */
[----:B------:R-:W-:-:S04]  /*1940*/  UIMAD UR12, UR12, UR9, URZ ;  /* 0x000000090c0c72a4 */ /* 0x000fc8000f8e02ff */
[----:B------:R-:W-:-:S03]  /*1950*/  UIADD3 UR14, UPT, UPT, UR5, UR12, URZ ;  /* 0x0000000c050e7290 */ /* 0x000fc6000fffe0ff */
[----:B------:R-:W-:-:S09]  /*1960*/  UMOV UR12, UR4 ;  /* 0x00000004000c7c82 */ /* 0x000fd20008000000 */
.L_x_1091:
[C---:B------:R-:W-:Y:S01]  /*1970*/  IMAD.SHL.U32 R5, R207.reuse, 0x8, RZ ;  /* 0x00000008cf057824 */ /* 0x040fe200078e00ff */
[----:B------:R-:W1:Y:S01]  /*1980*/  LDCU.64 UR18, c[0x0][0x3c8] ;  /* 0x00007900ff1277ac */ /* 0x000e620008000a00 */
[--C-:B------:R-:W-:Y:S01]  /*1990*/  SHF.R.U32.HI R6, RZ, 0x3, R207.reuse ;  /* 0x00000003ff067819 */ /* 0x100fe200000116cf */
[----:B------:R-:W-:Y:S01]  /*19a0*/  IMAD.SHL.U32 R184, R207, 0x2, RZ ;  /* 0x00000002cfb87824 */ /* 0x000fe200078e00ff */
[--C-:B------:R-:W-:Y:S01]  /*19b0*/  SHF.R.U32.HI R209, RZ, 0x1, R207.reuse ;  /* 0x00000001ffd17819 */ /* 0x100fe200000116cf */
[----:B------:R2:W-:Y:S01]  /*19c0*/  STL [R1+0x1c], R5 ;  /* 0x00001c0501007387 */ /* 0x0005e20000100800 */
[C---:B------:R-:W-:Y:S01]  /*19d0*/  LOP3.LUT R205, R5.reuse, 0x38, RZ, 0xc0, !PT ;  /* 0x0000003805cd7812 */ /* 0x040fe200078ec0ff */
[----:B------:R-:W-:Y:S01]  /*19e0*/  UIADD3 UR20, UPT, UPT, -UR29, UR33, URZ ;  /* 0x000000211d147290 */ /* 0x000fe2000fffe1ff */
[----:B------:R-:W-:Y:S01]  /*19f0*/  LOP3.LUT R251, R5, 0x1f8, RZ, 0xc0, !PT ;  /* 0x000001f805fb7812 */ /* 0x000fe200078ec0ff */
[----:B------:R-:W-:Y:S01]  /*1a00*/  USHF.R.S32.HI UR39, URZ, 0x1f, UR35 ;  /* 0x0000001fff277899 */ /* 0x000fe20008011423 */
[C---:B------:R-:W-:Y:S01]  /*1a10*/  IADD3 R10, P0, PT, R205.reuse, UR6, RZ ;  /* 0x00000006cd0a7c10 */ /* 0x040fe2000ff1e0ff */
[----:B------:R-:W-:Y:S01]  /*1a20*/  BSSY.RECONVERGENT B0, `(.L_x_1092) ;  /* 0x0000062000007945 */ /* 0x000fe20003800200 */
[----:B------:R-:W-:Y:S01]  /*1a30*/  IADD3 R8, P1, PT, R205, UR16, RZ ;  /* 0x00000010cd087c10 */ /* 0x000fe2000ff3e0ff */
[----:B------:R-:W3:Y:S01]  /*1a40*/  LDCU.64 UR16, c[0x0][0x388] ;  /* 0x00007100ff1077ac */ /* 0x000ee20008000a00 */
[----:B------:R-:W-:Y:S01]  /*1a50*/  LOP3.LUT R7, R5, 0x1e00, RZ, 0xc0, !PT ;  /* 0x00001e0005077812 */ /* 0x000fe200078ec0ff */
[----:B------:R-:W-:Y:S01]  /*1a60*/  IMAD.X R11, RZ, RZ, UR7, P0 ;  /* 0x00000007ff0b7e24 */ /* 0x000fe200080e06ff */
[----:B------:R-:W-:Y:S01]  /*1a70*/  LOP3.LUT R251, R251, 0x38, R207, 0x78, !PT ;  /* 0x00000038fbfb7812 */ /* 0x000fe200078e78cf */
[----:B------:R-:W4:Y:S01]  /*1a80*/  LDCU.128 UR4, c[0x0][0x3d0] ;  /* 0x00007a00ff0477ac */ /* 0x000f220008000c00 */
[----:B------:R-:W-:Y:S01]  /*1a90*/  IMAD.X R9, RZ, RZ, UR13, P1 ;  /* 0x0000000dff097e24 */ /* 0x000fe200088e06ff */
[----:B------:R-:W-:Y:S01]  /*1aa0*/  SHF.R.S32.HI R247, RZ, 0x1f, R4 ;  /* 0x0000001ffff77819 */ /* 0x000fe20000011404 */
[----:B-1----:R-:W-:Y:S01]  /*1ab0*/  IMAD.U32 R12, RZ, RZ, UR18 ;  /* 0x00000012ff0c7e24 */ /* 0x002fe2000f8e00ff */
[----:B------:R-:W-:Y:S01]  /*1ac0*/  LOP3.LUT R251, R251, R7, RZ, 0xfc, !PT ;  /* 0x00000007fbfb7212 */ /* 0x000fe200078efcff */
[C---:B------:R-:W-:Y:S01]  /*1ad0*/  IMAD.WIDE.U32 R8, R6.reuse, UR10, R8 ;  /* 0x0000000a06087c25 */ /* 0x040fe2000f8e0008 */
[----:B------:R-:W-:Y:S01]  /*1ae0*/  IADD3 R14, P0, PT, R205, UR12, RZ ;  /* 0x0000000ccd0e7c10 */ /* 0x000fe2000ff1e0ff */
[----:B------:R-:W1:Y:S01]  /*1af0*/  LDCU.64 UR12, c[0x0][0x418] ;  /* 0x00008300ff0c77ac */ /* 0x000e620008000a00 */
[----:B------:R-:W-:Y:S01]  /*1b00*/  LOP3.LUT R7, R209, 0x70, RZ, 0xc0, !PT ;  /* 0x00000070d1077812 */ /* 0x000fe200078ec0ff */
[----:B------:R-:W5:Y:S01]  /*1b10*/  S2UR UR18, SR_CgaCtaId ;  /* 0x00000000001279c3 */ /* 0x000f620000008800 */
[----:B------:R-:W-:Y:S01]  /*1b20*/  IMAD R9, R6, UR11, R9 ;  /* 0x0000000b06097c24 */ /* 0x000fe2000f8e0209 */
[----:B------:R-:W-:Y:S01]  /*1b30*/  LOP3.LUT R185, R184, 0x6, RZ, 0xc0, !PT ;  /* 0x00000006b8b97812 */ /* 0x000fe200078ec0ff */
[----:B------:R-:W-:Y:S01]  /*1b40*/  IMAD.X R15, RZ, RZ, UR14, P0 ;  /* 0x0000000eff0f7e24 */ /* 0x000fe200080e06ff */
[----:B------:R-:W-:Y:S01]  /*1b50*/  LEA.HI R7, R2, R7, RZ, 0x1e ;  /* 0x0000000702077211 */ /* 0x000fe200078ff0ff */
[----:B------:R-:W1:Y:S01]  /*1b60*/  LDCU.64 UR14, c[0x0][0x390] ;  /* 0x00007200ff0e77ac */ /* 0x000e620008000a00 */
[C---:B------:R-:W-:Y:S01]  /*1b70*/  LOP3.LUT R98, R205.reuse, 0x40, RZ, 0xfc, !PT ;  /* 0x00000040cd627812 */ /* 0x040fe200078efcff */
[----:B------:R-:W-:Y:S01]  /*1b80*/  IMAD.WIDE.U32 R14, R6, UR8, R14 ;  /* 0x00000008060e7c25 */ /* 0x000fe2000f8e000e */
[----:B------:R-:W-:-:S02]  /*1b90*/  LOP3.LUT R97, R205, 0x80, RZ, 0xfc, !PT ;  /* 0x00000080cd617812 */ /* 0x000fc400078efcff */
[----:B------:R-:W-:Y:S01]  /*1ba0*/  LOP3.LUT R96, R205, 0xc0, RZ, 0xfc, !PT ;  /* 0x000000c0cd607812 */ /* 0x000fe200078efcff */
[----:B----4-:R-:W-:Y:S01]  /*1bb0*/  IMAD R249, R247, UR4, RZ ;  /* 0x00000004f7f97c24 */ /* 0x010fe2000f8e02ff */
[----:B------:R4:W-:Y:S01]  /*1bc0*/  STL [R1+0x28], R98 ;  /* 0x0000286201007387 */ /* 0x0009e20000100800 */
[C---:B------:R-:W-:Y:S01]  /*1bd0*/  IMAD.WIDE.U32 R8, R4.reuse, UR4, R8 ;  /* 0x0000000404087c25 */ /* 0x040fe2000f8e0008 */
[----:B------:R-:W-:Y:S02]  /*1be0*/  USHF.L.U64.HI UR4, UR10, 0x6, UR11 ;  /* 0x000000060a047899 */ /* 0x000fe4000801020b */
[----:B------:R4:W-:Y:S01]  /*1bf0*/  STL [R1+0x24], R97 ;  /* 0x0000246101007387 */ /* 0x0009e20000100800 */
[----:B------:R-:W-:Y:S01]  /*1c00*/  IMAD R249, R4, UR5, R249 ;  /* 0x0000000504f97c24 */ /* 0x000fe2000f8e02f9 */
[----:B---3--:R-:W-:Y:S01]  /*1c10*/  LEA R250, P2, R8, UR16, 0x1 ;  /* 0x0000001008fa7c11 */ /* 0x008fe2000f8408ff */
[----:B------:R-:W-:Y:S01]  /*1c20*/  IMAD R7, R7, UR25, R185 ;  /* 0x0000001907077c24 */ /* 0x000fe2000f8e02b9 */
[----:B------:R4:W-:Y:S01]  /*1c30*/  STL [R1+0x20], R96 ;  /* 0x0000206001007387 */ /* 0x0009e20000100800 */
[----:B------:R-:W-:Y:S01]  /*1c40*/  IMAD.IADD R249, R9, 0x1, R249 ;  /* 0x0000000109f97824 */ /* 0x000fe200078e02f9 */
[----:B------:R-:W-:Y:S01]  /*1c50*/  UMOV UR5, 0x400 ;  /* 0x0000040000057882 */ /* 0x000fe20000000000 */
[----:B--2---:R-:W-:Y:S01]  /*1c60*/  VIADD R5, R6, 0x40 ;  /* 0x0000004006057836 */ /* 0x004fe20000000000 */
[----:B-----5:R-:W-:Y:S01]  /*1c70*/  ULEA UR5, UR18, UR5, 0x18 ;  /* 0x0000000512057291 */ /* 0x020fe2000f8ec0ff */
[----:B------:R-:W-:Y:S01]  /*1c80*/  IMAD.WIDE.U32 R12, R12, UR28, R10 ;  /* 0x0000001c0c0c7c25 */ /* 0x000fe2000f8e000a */
[----:B------:R-:W-:-:S02]  /*1c90*/  IADD3 R11, P0, PT, R7, UR35, RZ ;  /* 0x00000023070b7c10 */ /* 0x000fc4000ff1e0ff */
[----:B------:R-:W-:Y:S01]  /*1ca0*/  LEA.HI.X R249, R8, UR17, R249, 0x1, P2 ;  /* 0x0000001108f97c11 */ /* 0x000fe200090f0cf9 */
[----:B------:R-:W-:Y:S01]  /*1cb0*/  IMAD R247, R247, UR6, RZ ;  /* 0x00000006f7f77c24 */ /* 0x000fe2000f8e02ff */
[C---:B------:R-:W-:Y:S01]  /*1cc0*/  ISETP.GE.AND P2, PT, R6.reuse, UR20, PT ;  /* 0x0000001406007c0c */ /* 0x040fe2000bf46270 */
[----:B------:R-:W-:Y:S01]  /*1cd0*/  IMAD R15, R6, UR9, R15 ;  /* 0x00000009060f7c24 */ /* 0x000fe2000f8e020f */
[----:B------:R-:W-:Y:S01]  /*1ce0*/  ISETP.GE.AND P1, PT, R5, UR20, PT ;  /* 0x0000001405007c0c */ /* 0x000fe2000bf26270 */
[C---:B------:R-:W-:Y:S01]  /*1cf0*/  IMAD R247, R4.reuse, UR7, R247 ;  /* 0x0000000704f77c24 */ /* 0x040fe2000f8e02f7 */
[----:B------:R-:W-:Y:S01]  /*1d00*/  LEA.HI.X.SX32 R7, R7, UR39, 0x1, P0 ;  /* 0x0000002707077c11 */ /* 0x000fe200080f0eff */
[----:B------:R-:W-:Y:S01]  /*1d10*/  IMAD.WIDE.U32 R4, R4, UR6, R14 ;  /* 0x0000000604047c25 */ /* 0x000fe2000f8e000e */
[----:B-1----:R-:W-:Y:S01]  /*1d20*/  LEA R10, P0, R11, UR12, 0x1 ;  /* 0x0000000c0b0a7c11 */ /* 0x002fe2000f8008ff */
[----:B------:R-:W-:Y:S01]  /*1d30*/  UIMAD.WIDE.U32 UR38, UR38, 0x80, URZ ;  /* 0x00000080262678a5 */ /* 0x000fe2000f8e00ff */
[----:B------:R-:W-:Y:S01]  /*1d40*/  LEA R251, R251, UR5, 0x1 ;  /* 0x00000005fbfb7c11 */ /* 0x000fe2000f8e08ff */
[----:B------:R-:W-:Y:S01]  /*1d50*/  IMAD.IADD R247, R5, 0x1, R247 ;  /* 0x0000000105f77824 */ /* 0x000fe200078e02f7 */
[----:B------:R-:W-:Y:S01]  /*1d60*/  LEA.HI.X R11, R11, UR13, R7, 0x1, P0 ;  /* 0x0000000d0b0b7c11 */ /* 0x000fe200080f0c07 */
[----:B------:R-:W-:Y:S01]  /*1d70*/  VIADD R5, R6, 0x20 ;  /* 0x0000002006057836 */ /* 0x000fe20000000000 */
[----:B------:R-:W-:Y:S01]  /*1d80*/  LEA R248, P0, R4, UR14, 0x1 ;  /* 0x0000000e04f87c11 */ /* 0x000fe2000f8008ff */
[----:B------:R-:W-:Y:S01]  /*1d90*/  IMAD.U32 R14, RZ, RZ, UR19 ;  /* 0x00000013ff0e7e24 */ /* 0x000fe2000f8e00ff */
[----:B------:R-:W-:Y:S01]  /*1da0*/  USHF.L.U32 UR14, UR10, 0x6, URZ ;  /* 0x000000060a0e7899 */ /* 0x000fe200080006ff */
[----:B------:R-:W-:-:S02]  /*1db0*/  LOP3.LUT R8, R6, UR38, RZ, 0xfc, !PT ;  /* 0x0000002606087c12 */ /* 0x000fc4000f8efcff */
[----:B------:R-:W-:Y:S01]  /*1dc0*/  LEA.HI.X R247, R4, UR15, R247, 0x1, P0 ;  /* 0x0000000f04f77c11 */ /* 0x000fe200080f0cf7 */
[----:B------:R-:W-:Y:S01]  /*1dd0*/  UIADD3 UR15, UPT, UPT, -UR22, UR32, URZ ;  /* 0x00000020160f7290 */ /* 0x000fe2000fffe1ff */
[----:B------:R-:W-:Y:S01]  /*1de0*/  ISETP.GE.AND P0, PT, R5, UR20, PT ;  /* 0x0000001405007c0c */ /* 0x000fe2000bf06270 */
[----:B------:R-:W-:Y:S01]  /*1df0*/  IMAD R15, R14, UR28, R13 ;  /* 0x0000001c0e0f7c24 */ /* 0x000fe2000f8e020d */
[----:B----4-:R-:W-:Y:S11]  /*1e00*/  @P2 BRA `(.L_x_1093) ;  /* 0x00000000008c2947 */ /* 0x010ff60003800000 */
        /* <DEDUP_REMOVED lines=35> */
.L_x_1093:
[----:B------:R-:W-:Y:S05]  /*2040*/  BSYNC.RECONVERGENT B0 ;  /* 0x0000000000007941 */ /* 0x000fea0003800200 */
.L_x_1092:
        /* <DEDUP_REMOVED lines=42> */
.L_x_1095:
[----:B------:R-:W-:Y:S05]  /*22f0*/  BSYNC.RECONVERGENT B0 ;  /* 0x0000000000007941 */ /* 0x000fea0003800200 */
.L_x_1094:
        /* <DEDUP_REMOVED lines=41> */
.L_x_1097:
[----:B------:R-:W-:Y:S05]  /*2590*/  BSYNC.RECONVERGENT B0 ;  /* 0x0000000000007941 */ /* 0x000fea0003800200 */
.L_x_1096:
        /* <DEDUP_REMOVED lines=41> */
.L_x_1099:
[----:B------:R-:W-:Y:S05]  /*2830*/  BSYNC.RECONVERGENT B0 ;  /* 0x0000000000007941 */ /* 0x000fea0003800200 */
.L_x_1098:
        /* <DEDUP_REMOVED lines=34> */
.L_x_1101:
[----:B------:R-:W-:Y:S05]  /*2a60*/  BSYNC.RECONVERGENT B0 ;  /* 0x0000000000007941 */ /* 0x000fea0003800200 */
.L_x_1100:
        /* <DEDUP_REMOVED lines=33> */
.L_x_1103:
[----:B------:R-:W-:Y:S05]  /*2c80*/  BSYNC.RECONVERGENT B0 ;  /* 0x0000000000007941 */ /* 0x000fea0003800200 */
.L_x_1102:
[----:B------:R-:W5:Y:S01]  /*2c90*/  LDCU.64 UR12, c[0x0][0x538] ;  /* 0x0000a700ff0c77ac */ /* 0x000f620008000a00 */
[----:B------:R-:W0:Y:S01]  /*2ca0*/  LDGDEPBAR ;  /* 0x00000000000079af */ /* 0x000e220000000000 */
[----:B-----5:R-:W-:-:S04]  /*2cb0*/  UISETP.NE.U32.AND UP1, UPT, UR12, URZ, UPT ;  /* 0x000000ff0c00728c */ /* 0x020fc8000bf25070 */
[----:B------:R-:W-:Y:S01]  /*2cc0*/  UISETP.NE.AND.EX UP1, UPT, UR13, URZ, UPT, UP1 ;  /* 0x000000ff0d00728c */ /* 0x000fe2000bf25310 */
[----:B------:R-:W5:Y:S01]  /*2cd0*/  S2R R25, SR_CTAID.X ;  /* 0x0000000000197919 */ /* 0x000f620000002500 */
[----:B------:R-:W-:Y:S01]  /*2ce0*/  IMAD.U32 R4, RZ, RZ, UR29 ;  /* 0x0000001dff047e24 */ /* 0x000fe2000f8e00ff */
[----:B---34-:R-:W-:Y:S01]  /*2cf0*/  LOP3.LUT R8, R209, 0x1f0, RZ, 0xc0, !PT ;  /* 0x000001f0d1087812 */ /* 0x018fe200078ec0ff */
[----:B------:R-:W-:Y:S01]  /*2d00*/  IMAD.SHL.U32 R206, R207, 0x20, RZ ;  /* 0x00000020cfce7824 */ /* 0x000fe200078e00ff */
[----:B------:R-:W-:-:S04]  /*2d10*/  DEPBAR.LE SB0, 0x0 ;  /* 0x000080000000791a */ /* 0x000fc80000000000 */
[----:B------:R-:W-:Y:S02]  /*2d20*/  PLOP3.LUT P0, PT, PT, PT, UP1, 0x80, 0x8 ;  /* 0x000000000008781c */ /* 0x000fe40003f0f018 */
[----:B------:R-:W3:Y:S01]  /*2d30*/  @UP1 LDCU.64 UR6, c[0x0][0x540] ;  /* 0x0000a800ff0617ac */ /* 0x000ee20008000a00 */
[----:B------:R-:W-:Y:S01]  /*2d40*/  @UP1 UMOV UR18, UR28 ;  /* 0x0000001c00121c82 */ /* 0x000fe20008000000 */
[----:B------:R-:W-:Y:S02]  /*2d50*/  @UP1 UMOV UR19, URZ ;  /* 0x000000ff00131c82 */ /* 0x000fe40008000000 */
[----:B---3--:R-:W-:Y:S01]  /*2d60*/  @UP1 UIMAD.WIDE.U32 UR18, UR27, UR6, UR18 ;  /* 0x000000061b1212a5 */ /* 0x008fe2000f8e0012 */
[----:B------:R-:W3:Y:S03]  /*2d70*/  @UP1 LDCU UR6, c[0x0][0x458] ;  /* 0x00008b00ff0617ac */ /* 0x000ee60008000800 */
[----:B------:R-:W-:-:S02]  /*2d80*/  @UP1 UIMAD UR7, UR27, UR7, UR19 ;  /* 0x000000071b0712a4 */ /* 0x000fc4000f8e0213 */
[----:B------:R-:W-:-:S04]  /*2d90*/  @UP1 ULEA UR12, UP0, UR18, UR12, 0x2 ;  /* 0x0000000c120c1291 */ /* 0x000fc8000f8010ff */
[----:B------:R-:W-:Y:S02]  /*2da0*/  @UP1 ULEA.HI.X UR13, UR18, UR13, UR7, 0x2, UP0 ;  /* 0x0000000d120d1291 */ /* 0x000fe400080f1407 */
[----:B------:R-:W-:-:S04]  /*2db0*/  IMAD.U32 R6, RZ, RZ, UR12 ;  /* 0x0000000cff067e24 */ /* 0x000fc8000f8e00ff */
[----:B------:R-:W-:-:S05]  /*2dc0*/  IMAD.U32 R7, RZ, RZ, UR13 ;  /* 0x0000000dff077e24 */ /* 0x000fca000f8e00ff */
[----:B------:R3:W4:Y:S01]  /*2dd0*/  @P0 LDG.E R9, desc[UR30][R6.64] ;  /* 0x0000001e06090981 */ /* 0x000722000c1e1900 */
[----:B------:R-:W-:Y:S01]  /*2de0*/  USHF.L.U32 UR12, UR34, 0x5, URZ ;  /* 0x00000005220c7899 */ /* 0x000fe200080006ff */
[----:B------:R-:W-:Y:S01]  /*2df0*/  IADD3 R4, PT, PT, R8, 0x1, R4 ;  /* 0x0000000108047810 */ /* 0x000fe20007ffe004 */
[----:B------:R-:W-:Y:S01]  /*2e00*/  USHF.L.U32 UR18, UR8, 0x6, URZ ;  /* 0x0000000608127899 */ /* 0x000fe200080006ff */
[--C-:B------:R-:W-:Y:S01]  /*2e10*/  SHF.R.U32.HI R8, RZ, 0x5, R207.reuse ;  /* 0x00000005ff087819 */ /* 0x100fe200000116cf */
[----:B------:R-:W-:Y:S01]  /*2e20*/  USHF.L.U64.HI UR7, UR8, 0x6, UR9 ;  /* 0x0000000608077899 */ /* 0x000fe20008010209 */
[----:B------:R-:W-:Y:S01]  /*2e30*/  LOP3.LUT R206, R206, 0x7c00, RZ, 0xc0, !PT ;  /* 0x00007c00cece7812 */ /* 0x000fe200078ec0ff */
[----:B------:R-:W-:Y:S01]  /*2e40*/  UIMAD.WIDE.U32 UR18, UR18, UR23, URZ ;  /* 0x00000017121272a5 */ /* 0x000fe2000f8e00ff */
[----:B------:R-:W-:Y:S01]  /*2e50*/  BAR.SYNC.DEFER_BLOCKING 0x0 ;  /* 0x0000000000007b1d */ /* 0x000fe20000010000 */
[----:B------:R-:W-:Y:S01]  /*2e60*/  IADD3 R3, P2, P1, R3, UR12, R2 ;  /* 0x0000000c03037c10 */ /* 0x000fe2000f95e002 */
[----:B------:R-:W-:Y:S01]  /*2e70*/  USHF.R.S32.HI UR12, URZ, 0x1f, UR12 ;  /* 0x0000001fff0c7899 */ /* 0x000fe2000801140c */
[----:B-----5:R-:W-:Y:S01]  /*2e80*/  IMAD R25, R25, 0x8, R8 ;  /* 0x0000000819197824 */ /* 0x020fe200078e0208 */
[----:B------:R-:W-:Y:S01]  /*2e90*/  UIMAD UR7, UR7, UR23, URZ ;  /* 0x00000017070772a4 */ /* 0x000fe2000f8e02ff */
[----:B------:R-:W-:Y:S01]  /*2ea0*/  IMAD.U32 R2, RZ, RZ, UR32 ;  /* 0x00000020ff027e24 */ /* 0x000fe2000f8e00ff */
[----:B------:R-:W-:Y:S01]  /*2eb0*/  LOP3.LUT R167, R209, 0x8, RZ, 0xc0, !PT ;  /* 0x00000008d1a77812 */ /* 0x000fe200078ec0ff */
[----:B------:R-:W-:Y:S01]  /*2ec0*/  BSSY.RECONVERGENT B0, `(.L_x_1104) ;  /* 0x0000034000007945 */ /* 0x000fe20003800200 */
[----:B------:R-:W-:Y:S01]  /*2ed0*/  UIADD3 UR7, UPT, UPT, UR19, UR7, URZ ;  /* 0x0000000713077290 */ /* 0x000fe2000fffe0ff */
[----:B------:R-:W-:Y:S01]  /*2ee0*/  IADD3.X R0, PT, PT, R0, UR12, RZ, P2, P1 ;  /* 0x0000000c00007c10 */ /* 0x000fe200097e24ff */
[----:B---3--:R-:W4:Y:S01]  /*2ef0*/  @P0 MUFU.RCP R6, UR6 ;  /* 0x0000000600060d08 */ /* 0x008f220008001000 */
[----:B------:R-:W-:Y:S01]  /*2f00*/  SHF.R.U32.HI R7, RZ, 0x2, R207 ;  /* 0x00000002ff077819 */ /* 0x000fe200000116cf */
[----:B------:R-:W-:-:S03]  /*2f10*/  UMOV UR6, URZ ;  /* 0x000000ff00067c82 */ /* 0x000fc60008000000 */
[----:B------:R-:W-:-:S04]  /*2f20*/  LOP3.LUT R7, R7, 0x7, RZ, 0xc0, !PT ;  /* 0x0000000707077812 */ /* 0x000fc800078ec0ff */
[----:B------:R-:W-:-:S04]  /*2f30*/  IADD3 R4, PT, PT, R4, -UR33, R7 ;  /* 0x8000002104047c10 */ /* 0x000fc8000fffe007 */
[----:B------:R-:W-:Y:S01]  /*2f40*/  IADD3 R2, PT, PT, R4, UR26, R2 ;  /* 0x0000001a04027c10 */ /* 0x000fe2000fffe002 */
[----:B----4-:R-:W-:Y:S01]  /*2f50*/  @P0 FMUL.FTZ R6, R9, R6 ;  /* 0x0000000609060220 */ /* 0x010fe20000410000 */
[----:B------:R-:W-:-:S04]  /*2f60*/  IMAD.SHL.U32 R9, R207, 0x40, RZ ;  /* 0x00000040cf097824 */ /* 0x000fc800078e00ff */
[----:B------:R-:W-:Y:S02]  /*2f70*/  @P0 R2UR UR13, R6 ;  /* 0x00000000060d02ca */ /* 0x000fe400000e0000 */
[--C-:B------:R-:W-:Y:S02]  /*2f80*/  LOP3.LUT R8, R205, 0x1c0, R9.reuse, 0xf8, !PT ;  /* 0x000001c0cd087812 */ /* 0x100fe400078ef809 */
[----:B------:R-:W-:Y:S02]  /*2f90*/  LOP3.LUT R35, R206, 0x200, R9, 0xf8, !PT ;  /* 0x00000200ce237812 */ /* 0x000fe400078ef809 */
[----:B------:R-:W-:-:S07]  /*2fa0*/  LOP3.LUT R167, R8, R167, RZ, 0x3c, !PT ;  /* 0x000000a708a77212 */ /* 0x000fce00078e3cff */
[----:B------:R-:W-:Y:S01]  /*2fb0*/  @UP1 UMOV UR6, UR13 ;  /* 0x0000000d00061c82 */ /* 0x000fe20008000000 */
        /* <DEDUP_REMOVED lines=32> */
.L_x_1105:
[----:B------:R4:W-:Y:S04]  /*31c0*/  STS.128 [R251+0x18000], RZ ;  /* 0x018000fffb007388 */ /* 0x0009e80000000c00 */
[----:B------:R4:W-:Y:S04]  /*31d0*/  STS.128 [R251+0x1a000], RZ ;  /* 0x01a000fffb007388 */ /* 0x0009e80000000c00 */
[----:B------:R4:W-:Y:S04]  /*31e0*/  STS.128 [R251+0x1c000], RZ ;  /* 0x01c000fffb007388 */ /* 0x0009e80000000c00 */
[----:B------:R4:W-:Y:S02]  /*31f0*/  STS.128 [R251+0x1e000], RZ ;  /* 0x01e000fffb007388 */ /* 0x0009e40000000c00 */
.L_x_1106:
[----:B------:R-:W-:Y:S05]  /*3200*/  BSYNC.RECONVERGENT B0 ;  /* 0x0000000000007941 */ /* 0x000fea0003800200 */
.L_x_1104:
        /* <DEDUP_REMOVED lines=44> */
.L_x_1108:
[----:B------:R-:W-:Y:S05]  /*34d0*/  BSYNC.RECONVERGENT B0 ;  /* 0x0000000000007941 */ /* 0x000fea0003800200 */
.L_x_1107:
[----:B------:R-:W-:Y:S01]  /*34e0*/  LDSM.16.M88.4 R40, [R33] ;  /* 0x000000002128783b */ /* 0x000fe20000000200 */
[----:B------:R-:W-:Y:S01]  /*34f0*/  IMAD.MOV.U32 R220, RZ, RZ, 0x20 ;  /* 0x00000020ffdc7424 */ /* 0x000fe200078e00ff */
[----:B------:R-:W-:Y:S01]  /*3500*/  LOP3.LUT P0, R164, R207, 0x2, RZ, 0xc0, !PT ;  /* 0x00000002cfa47812 */ /* 0x000fe2000780c0ff */
[----:B------:R-:W-:Y:S01]  /*3510*/  VIADD R165, R32, UR5 ;  /* 0x0000000520a57c36 */ /* 0x000fe20008000000 */
[----:B---3--:R-:W3:Y:S01]  /*3520*/  LDSM.16.M88.4 R12, [R32+UR5+0x11800] ;  /* 0x01180005200c783b */ /* 0x008ee20008000200 */
[----:B------:R-:W-:Y:S01]  /*3530*/  IMAD.MOV.U32 R166, RZ, RZ, 0x40 ;  /* 0x00000040ffa67424 */ /* 0x000fe200078e00ff */
[----:B------:R-:W-:Y:S01]  /*3540*/  SEL R24, R220, 0xffffffe0, !P0 ;  /* 0xffffffe0dc187807 */ /* 0x000fe20004000000 */
[----:B------:R-:W-:Y:S01]  /*3550*/  UISETP.NE.AND UP1, UPT, UR24, 0x1, UPT ;  /* 0x000000011800788c */ /* 0x000fe2000bf25270 */
[----:B------:R-:W5:Y:S01]  /*3560*/  LDSM.16.M88.4 R64, [R32+UR5+0x10000] ;  /* 0x010000052040783b */ /* 0x000f620008000200 */
[----:B------:R-:W2:Y:S02]  /*3570*/  LDCU.U8 UR7, c[0x0][0x4f8] ;  /* 0x00009f00ff0777ac */ /* 0x000ea40008000000 */
[--C-:B------:R-:W-:Y:S01]  /*3580*/  IMAD.IADD R31, R33, 0x1, R24.reuse ;  /* 0x00000001211f7824 */ /* 0x100fe200078e0218 */
[----:B------:R-:W4:Y:S01]  /*3590*/  LDSM.16.M88.4 R56, [R32+UR5+0x10800] ;  /* 0x010800052038783b */ /* 0x000f220008000200 */
[----:B------:R-:W-:-:S03]  /*35a0*/  IMAD.IADD R27, R165, 0x1, R24 ;  /* 0x00000001a51b7824 */ /* 0x000fc600078e0218 */
[----:B------:R-:W4:Y:S04]  /*35b0*/  LDSM.16.M88.4 R48, [R32+UR5+0x11000] ;  /* 0x011000052030783b */ /* 0x000f280008000200 */
[----:B-1----:R-:W-:Y:S04]  /*35c0*/  LDSM.16.M88.4 R4, [R31] ;  /* 0x000000001f04783b */ /* 0x002fe80000000200 */
[----:B------:R-:W1:Y:S04]  /*35d0*/  LDSM.16.M88.4 R20, [R27+0x10800] ;  /* 0x010800001b14783b */ /* 0x000e680000000200 */
[----:B------:R-:W1:Y:S04]  /*35e0*/  LDSM.16.M88.4 R36, [R27+0x10000] ;  /* 0x010000001b24783b */ /* 0x000e680000000200 */
[----:B--2---:R-:W2:Y:S04]  /*35f0*/  LDSM.16.M88.4 R16, [R27+0x11000] ;  /* 0x011000001b10783b */ /* 0x004ea80000000200 */
[----:B------:R-:W0:Y:S01]  /*3600*/  LDGDEPBAR ;  /* 0x00000000000079af */ /* 0x000e220000000000 */
[----:B---3--:R-:W-:Y:S01]  /*3610*/  HMMA.16816.F32.BF16 R44, R40, R12, RZ ;  /* 0x0000000c282c723c */ /* 0x008fe200000418ff */
[----:B------:R-:W-:-:S04]  /*3620*/  LOP3.LUT R12, R207, 0x4, RZ, 0xc0, !PT ;  /* 0x00000004cf0c7812 */ /* 0x000fc800078ec0ff */
[----:B------:R-:W-:-:S03]  /*3630*/  ISETP.NE.AND P0, PT, R12, RZ, PT ;  /* 0x000000ff0c00720c */ /* 0x000fc60003f05270 */
[----:B-----5:R-:W-:Y:S01]  /*3640*/  HMMA.16816.F32.BF16 R68, R40, R64, RZ ;  /* 0x000000402844723c */ /* 0x020fe200000418ff */
[----:B------:R-:W-:-:S05]  /*3650*/  SEL R166, R166, 0xffffffc0, !P0 ;  /* 0xffffffc0a6a67807 */ /* 0x000fca0004000000 */
[--C-:B------:R-:W-:Y:S02]  /*3660*/  IMAD.IADD R30, R33, 0x1, R166.reuse ;  /* 0x00000001211e7824 */ /* 0x100fe400078e02a6 */
[C---:B----4-:R-:W-:Y:S01]  /*3670*/  HMMA.16816.F32.BF16 R60, R40.reuse, R56, RZ ;  /* 0x00000038283c723c */ /* 0x050fe200000418ff */
[----:B------:R-:W-:Y:S02]  /*3680*/  IMAD.IADD R28, R165, 0x1, R166 ;  /* 0x00000001a51c7824 */ /* 0x000fe400078e02a6 */
[----:B------:R-:W-:Y:S01]  /*3690*/  LDSM.16.M88.4 R88, [R30] ;  /* 0x000000001e58783b */ /* 0x000fe20000000200 */
[C---:B------:R-:W-:Y:S02]  /*36a0*/  IMAD.IADD R29, R24.reuse, 0x1, R30 ;  /* 0x00000001181d7824 */ /* 0x040fe400078e021e */
[----:B------:R-:W-:Y:S01]  /*36b0*/  IMAD.IADD R26, R24, 0x1, R28 ;  /* 0x00000001181a7824 */ /* 0x000fe200078e021c */
[----:B------:R-:W-:Y:S01]  /*36c0*/  LDSM.16.M88.4 R80, [R28+0x10800] ;  /* 0x010800001c50783b */ /* 0x000fe20000000200 */
[C---:B------:R-:W-:Y:S03]  /*36d0*/  HMMA.16816.F32.BF16 R52, R40.reuse, R48, RZ ;  /* 0x000000302834723c */ /* 0x040fe600000418ff */
[----:B------:R-:W-:Y:S04]  /*36e0*/  LDSM.16.M88.4 R72, [R28+0x11800] ;  /* 0x011800001c48783b */ /* 0x000fe80000000200 */
[----:B------:R-:W-:Y:S01]  /*36f0*/  LDSM.16.M88.4 R76, [R28+0x11000] ;  /* 0x011000001c4c783b */ /* 0x000fe20000000200 */
[C---:B------:R-:W-:Y:S03]  /*3700*/  HMMA.16816.F32.BF16 R64, R40.reuse, R66, RZ ;  /* 0x000000422840723c */ /* 0x040fe600000418ff */
[----:B------:R-:W-:Y:S05]  /*3710*/  LDSM.16.M88.4 R84, [R28+0x10000] ;  /* 0x010000001c54783b */ /* 0x000fea0000000200 */
[C---:B------:R-:W-:Y:S08]  /*3720*/  HMMA.16816.F32.BF16 R56, R40.reuse, R58, RZ ;  /* 0x0000003a2838723c */ /* 0x040ff000000418ff */
[C---:B------:R-:W-:Y:S08]  /*3730*/  HMMA.16816.F32.BF16 R48, R40.reuse, R50, RZ ;  /* 0x000000322830723c */ /* 0x040ff000000418ff */
[----:B------:R-:W-:Y:S01]  /*3740*/  HMMA.16816.F32.BF16 R40, R40, R14, RZ ;  /* 0x0000000e2828723c */ /* 0x000fe200000418ff */
[----:B------:R-:W3:Y:S07]  /*3750*/  LDSM.16.M88.4 R12, [R27+0x11800] ;  /* 0x011800001b0c783b */ /* 0x000eee0000000200 */
[C---:B-1----:R-:W-:Y:S08]  /*3760*/  HMMA.16816.F32.BF16 R60, R4.reuse, R20, R60 ;  /* 0x00000014043c723c */ /* 0x042ff0000004183c */
[C---:B------:R-:W-:Y:S01]  /*3770*/  HMMA.16816.F32.BF16 R56, R4.reuse, R22, R56 ;  /* 0x000000160438723c */ /* 0x040fe20000041838 */
[----:B------:R-:W-:Y:S07]  /*3780*/  LDSM.16.M88.4 R20, [R26+0x10000] ;  /* 0x010000001a14783b */ /* 0x000fee0000000200 */
[C---:B------:R-:W-:Y:S08]  /*3790*/  HMMA.16816.F32.BF16 R68, R4.reuse, R36, R68 ;  /* 0x000000240444723c */ /* 0x040ff00000041844 */
[C---:B------:R-:W-:Y:S01]  /*37a0*/  HMMA.16816.F32.BF16 R64, R4.reuse, R38, R64 ;  /* 0x000000260440723c */ /* 0x040fe20000041840 */
[----:B------:R-:W-:Y:S07]  /*37b0*/  LDSM.16.M88.4 R36, [R29] ;  /* 0x000000001d24783b */ /* 0x000fee0000000200 */
[C---:B--2---:R-:W-:Y:S08]  /*37c0*/  HMMA.16816.F32.BF16 R52, R4.reuse, R16, R52 ;  /* 0x000000100434723c */ /* 0x044ff00000041834 */
[C---:B---3--:R-:W-:Y:S08]  /*37d0*/  HMMA.16816.F32.BF16 R44, R4.reuse, R12, R44 ;  /* 0x0000000c042c723c */ /* 0x048ff0000004182c */
[C---:B------:R-:W-:Y:S01]  /*37e0*/  HMMA.16816.F32.BF16 R48, R4.reuse, R18, R48 ;  /* 0x000000120430723c */ /* 0x040fe20000041830 */
[----:B------:R-:W1:Y:S07]  /*37f0*/  LDSM.16.M88.4 R16, [R26+0x10800] ;  /* 0x010800001a10783b */ /* 0x000e6e0000000200 */
[----:B------:R-:W-:Y:S01]  /*3800*/  HMMA.16816.F32.BF16 R40, R4, R14, R40 ;  /* 0x0000000e0428723c */ /* 0x000fe20000041828 */
[----:B------:R-:W2:Y:S04]  /*3810*/  LDSM.16.M88.4 R12, [R26+0x11000] ;  /* 0x011000001a0c783b */ /* 0x000ea80000000200 */
[----:B------:R-:W3:Y:S03]  /*3820*/  LDSM.16.M88.4 R4, [R26+0x11800] ;  /* 0x011800001a04783b */ /* 0x000ee60000000200 */
[C---:B------:R-:W-:Y:S08]  /*3830*/  HMMA.16816.F32.BF16 R60, R88.reuse, R80, R60 ;  /* 0x00000050583c723c */ /* 0x040ff0000004183c */
[C---:B------:R-:W-:Y:S08]  /*3840*/  HMMA.16816.F32.BF16 R56, R88.reuse, R82, R56 ;  /* 0x000000525838723c */ /* 0x040ff00000041838 */
[C---:B------:R-:W-:Y:S08]  /*3850*/  HMMA.16816.F32.BF16 R44, R88.reuse, R72, R44 ;  /* 0x00000048582c723c */ /* 0x040ff0000004182c */
[C---:B------:R-:W-:Y:S08]  /*3860*/  HMMA.16816.F32.BF16 R52, R88.reuse, R76, R52 ;  /* 0x0000004c5834723c */ /* 0x040ff00000041834 */
[C---:B------:R-:W-:Y:S01]  /*3870*/  HMMA.16816.F32.BF16 R80, R88.reuse, R78, R48 ;  /* 0x0000004e5850723c */ /* 0x040fe20000041830 */
[----:B------:R-:W-:Y:S04]  /*3880*/  LDSM.16.M88.4 R76, [R33+0x4000] ;  /* 0x00400000214c783b */ /* 0x000fe80000000200 */
[----:B------:R-:W-:Y:S03]  /*3890*/  LDSM.16.M88.4 R48, [R32+UR5+0x12000] ;  /* 0x012000052030783b */ /* 0x000fe60008000200 */
[C---:B------:R-:W-:Y:S01]  /*38a0*/  HMMA.16816.F32.BF16 R72, R88.reuse, R74, R40 ;  /* 0x0000004a5848723c */ /* 0x040fe20000041828 */
[----:B------:R-:W4:Y:S07]  /*38b0*/  LDSM.16.M88.4 R40, [R32+UR5+0x12800] ;  /* 0x012800052028783b */ /* 0x000f2e0008000200 */
[C---:B------:R-:W-:Y:S08]  /*38c0*/  HMMA.16816.F32.BF16 R68, R88.reuse, R84, R68 ;  /* 0x000000545844723c */ /* 0x040ff00000041844 */
[----:B------:R-:W-:Y:S01]  /*38d0*/  HMMA.16816.F32.BF16 R64, R88, R86, R64 ;  /* 0x000000565840723c */ /* 0x000fe20000041840 */
[----:B------:R-:W5:Y:S07]  /*38e0*/  LDSM.16.M88.4 R84, [R32+UR5+0x13000] ;  /* 0x013000052054783b */ /* 0x000f6e0008000200 */
        /* <DEDUP_REMOVED lines=16> */
[C---:B-----5:R-:W-:Y:S08]  /*39f0*/  HMMA.16816.F32.BF16 R52, R76.reuse, R84, R52 ;  /* 0x000000544c34723c */ /* 0x060ff00000041834 */
[C---:B------:R-:W-:Y:S08]  /*3a00*/  HMMA.16816.F32.BF16 R68, R76.reuse, R48, R68 ;  /* 0x000000304c44723c */ /* 0x040ff00000041844 */
[C---:B------:R-:W-:Y:S01]  /*3a10*/  HMMA.16816.F32.BF16 R64, R76.reuse, R50, R64 ;  /* 0x000000324c40723c */ /* 0x040fe20000041840 */
[----:B------:R-:W-:Y:S07]  /*3a20*/  LDSM.16.M88.4 R48, [R28+0x12000] ;  /* 0x012000001c30783b */ /* 0x000fee0000000200 */
[C---:B------:R-:W-:Y:S01]  /*3a30*/  HMMA.16816.F32.BF16 R84, R76.reuse, R86, R80 ;  /* 0x000000564c54723c */ /* 0x040fe20000041850 */
[----:B------:R-:W5:Y:S07]  /*3a40*/  LDSM.16.M88.4 R80, [R30+0x4000] ;  /* 0x004000001e50783b */ /* 0x000f6e0000000200 */
[C---:B-1----:R-:W-:Y:S01]  /*3a50*/  HMMA.16816.F32.BF16 R88, R76.reuse, R12, R44 ;  /* 0x0000000c4c58723c */ /* 0x042fe2000004182c */
[----:B------:R-:W1:Y:S07]  /*3a60*/  LDSM.16.M88.4 R44, [R28+0x12800] ;  /* 0x012800001c2c783b */ /* 0x000e6e0000000200 */
        /* <DEDUP_REMOVED lines=18> */
[----:B------:R-:W-:Y:S07]  /*3b90*/  LDSM.16.M88.4 R48, [R30+0x8000] ;  /* 0x008000001e30783b */ /* 0x000fee0000000200 */
[C---:B-1----:R-:W-:Y:S08]  /*3ba0*/  HMMA.16816.F32.BF16 R60, R80.reuse, R44, R60 ;  /* 0x0000002c503c723c */ /* 0x042ff0000004183c */
[C---:B------:R-:W-:Y:S01]  /*3bb0*/  HMMA.16816.F32.BF16 R56, R80.reuse, R46, R56 ;  /* 0x0000002e5038723c */ /* 0x040fe20000041838 */
[----:B------:R-:W-:Y:S07]  /*3bc0*/  LDSM.16.M88.4 R44, [R32+UR5+0x15800] ;  /* 0x01580005202c783b */ /* 0x000fee0008000200 */
[C---:B--2---:R-:W-:Y:S08]  /*3bd0*/  HMMA.16816.F32.BF16 R52, R80.reuse, R4, R52 ;  /* 0x000000045034723c */ /* 0x044ff00000041834 */
[C---:B------:R-:W-:Y:S01]  /*3be0*/  HMMA.16816.F32.BF16 R84, R80.reuse, R6, R84 ;  /* 0x000000065054723c */ /* 0x040fe20000041854 */
[----:B------:R-:W-:Y:S07]  /*3bf0*/  LDSM.16.M88.4 R4, [R32+UR5+0x14000] ;  /* 0x014000052004783b */ /* 0x000fee0008000200 */
[C---:B------:R-:W-:Y:S08]  /*3c00*/  HMMA.16816.F32.BF16 R88, R80.reuse, R76, R88 ;  /* 0x0000004c5058723c */ /* 0x040ff00000041858 */
[----:B------:R-:W-:Y:S01]  /*3c10*/  HMMA.16816.F32.BF16 R72, R80, R78, R72 ;  /* 0x0000004e5048723c */ /* 0x000fe20000041848 */
[----:B------:R-:W-:Y:S04]  /*3c20*/  LDSM.16.M88.4 R76, [R28+0x15800] ;  /* 0x015800001c4c783b */ /* 0x000fe80000000200 */
[----:B------:R-:W-:Y:S03]  /*3c30*/  LDSM.16.M88.4 R80, [R26+0x14800] ;  /* 0x014800001a50783b */ /* 0x000fe60000000200 */
[C---:B------:R-:W-:Y:S08]  /*3c40*/  HMMA.16816.F32.BF16 R68, R16.reuse, R12, R68 ;  /* 0x0000000c1044723c */ /* 0x040ff00000041844 */
[C---:B------:R-:W-:Y:S01]  /*3c50*/  HMMA.16816.F32.BF16 R64, R16.reuse, R14, R64 ;  /* 0x0000000e1040723c */ /* 0x040fe20000041840 */
[----:B------:R-:W1:Y:S07]  /*3c60*/  LDSM.16.M88.4 R12, [R33+0x8000] ;  /* 0x00800000210c783b */ /* 0x000e6e0000000200 */
[C---:B---3--:R-:W-:Y:S08]  /*3c70*/  HMMA.16816.F32.BF16 R60, R16.reuse, R20, R60 ;  /* 0x00000014103c723c */ /* 0x048ff0000004183c */
[C---:B------:R-:W-:Y:S01]  /*3c80*/  HMMA.16816.F32.BF16 R56, R16.reuse, R22, R56 ;  /* 0x000000161038723c */ /* 0x040fe20000041838 */
[----:B------:R-:W2:Y:S07]  /*3c90*/  LDSM.16.M88.4 R20, [R32+UR5+0x14800] ;  /* 0x014800052014783b */ /* 0x000eae0008000200 */
[C---:B------:R-:W-:Y:S08]  /*3ca0*/  HMMA.16816.F32.BF16 R52, R16.reuse, R36, R52 ;  /* 0x000000241034723c */ /* 0x040ff00000041834 */
[C---:B------:R-:W-:Y:S01]  /*3cb0*/  HMMA.16816.F32.BF16 R84, R16.reuse, R38, R84 ;  /* 0x000000261054723c */ /* 0x040fe20000041854 */
[----:B------:R-:W3:Y:S07]  /*3cc0*/  LDSM.16.M88.4 R36, [R32+UR5+0x15000] ;  /* 0x015000052024783b */ /* 0x000eee0008000200 */
        /* <DEDUP_REMOVED lines=29> */
[----:B------:R-:W-:Y:S03]  /*3ea0*/  LDSM.16.M88.4 R40, [R33+0xc000] ;  /* 0x00c000002128783b */ /* 0x000fe60000000200 */
[C---:B----4-:R-:W-:Y:S08]  /*3eb0*/  HMMA.16816.F32.BF16 R60, R48.reuse, R16, R60 ;  /* 0x00000010303c723c */ /* 0x050ff0000004183c */
[C---:B------:R-:W-:Y:S01]  /*3ec0*/  HMMA.16816.F32.BF16 R56, R48.reuse, R18, R56 ;  /* 0x000000123038723c */ /* 0x040fe20000041838 */
[----:B------:R-:W-:Y:S07]  /*3ed0*/  LDSM.16.M88.4 R16, [R32+UR5+0x16000] ;  /* 0x016000052010783b */ /* 0x000fee0008000200 */
[C---:B------:R-:W-:Y:S08]  /*3ee0*/  HMMA.16816.F32.BF16 R52, R48.reuse, R12, R52 ;  /* 0x0000000c3034723c */ /* 0x040ff00000041834 */
[C---:B------:R-:W-:Y:S01]  /*3ef0*/  HMMA.16816.F32.BF16 R84, R48.reuse, R14, R84 ;  /* 0x0000000e3054723c */ /* 0x040fe20000041854 */
[----:B------:R-:W3:Y:S07]  /*3f00*/  LDSM.16.M88.4 R12, [R26+0x15800] ;  /* 0x015800001a0c783b */ /* 0x000eee0000000200 */
[C---:B------:R-:W-:Y:S08]  /*3f10*/  HMMA.16816.F32.BF16 R68, R48.reuse, R44, R68 ;  /* 0x0000002c3044723c */ /* 0x040ff00000041844 */
[C---:B------:R-:W-:Y:S01]  /*3f20*/  HMMA.16816.F32.BF16 R64, R48.reuse, R46, R64 ;  /* 0x0000002e3040723c */ /* 0x040fe20000041840 */
[----:B------:R-:W4:Y:S07]  /*3f30*/  LDSM.16.M88.4 R44, [R32+UR5+0x16800] ;  /* 0x01680005202c783b */ /* 0x000f2e0008000200 */
[C---:B------:R-:W-:Y:S08]  /*3f40*/  HMMA.16816.F32.BF16 R88, R48.reuse, R76, R88 ;  /* 0x0000004c3058723c */ /* 0x040ff00000041858 */
[----:B------:R-:W-:Y:S01]  /*3f50*/  HMMA.16816.F32.BF16 R72, R48, R78, R72 ;  /* 0x0000004e3048723c */ /* 0x000fe20000041848 */
[----:B------:R-:W-:Y:S04]  /*3f60*/  LDSM.16.M88.4 R48, [R32+UR5+0x17800] ;  /* 0x017800052030783b */ /* 0x000fe80008000200 */
[----:B------:R-:W-:Y:S03]  /*3f70*/  LDSM.16.M88.4 R76, [R27+0x16000] ;  /* 0x016000001b4c783b */ /* 0x000fe60000000200 */
[C---:B-1----:R-:W-:Y:S08]  /*3f80*/  HMMA.16816.F32.BF16 R68, R20.reuse, R4, R68 ;  /* 0x000000041444723c */ /* 0x042ff00000041844 */
[C---:B------:R-:W-:Y:S01]  /*3f90*/  HMMA.16816.F32.BF16 R64, R20.reuse, R6, R64 ;  /* 0x000000061440723c */ /* 0x040fe20000041840 */
[----:B------:R-:W1:Y:S07]  /*3fa0*/  LDSM.16.M88.4 R4, [R32+UR5+0x17000] ;  /* 0x017000052004783b */ /* 0x000e6e0008000200 */
[C---:B------:R-:W-:Y:S08]  /*3fb0*/  HMMA.16816.F32.BF16 R60, R20.reuse, R80, R60 ;  /* 0x00000050143c723c */ /* 0x040ff0000004183c */
[C---:B------:R-:W-:Y:S01]  /*3fc0*/  HMMA.16816.F32.BF16 R56, R20.reuse, R82, R56 ;  /* 0x000000521438723c */ /* 0x040fe20000041838 */
[----:B------:R5:W-:Y:S07]  /*3fd0*/  LDSM.16.M88.4 R80, [R31+0xc000] ;  /* 0x00c000001f50783b */ /* 0x000bee0000000200 */
[C---:B--2---:R-:W-:Y:S08]  /*3fe0*/  HMMA.16816.F32.BF16 R52, R20.reuse, R36, R52 ;  /* 0x000000241434723c */ /* 0x044ff00000041834 */
[C---:B------:R-:W-:Y:S01]  /*3ff0*/  HMMA.16816.F32.BF16 R84, R20.reuse, R38, R84 ;  /* 0x000000261454723c */ /* 0x040fe20000041854 */
[----:B------:R-:W2:Y:S07]  /*4000*/  LDSM.16.M88.4 R36, [R27+0x16800] ;  /* 0x016800001b24783b */ /* 0x000eae0000000200 */
[----:B---3--:R-:W-:Y:S01]  /*4010*/  HMMA.16816.F32.BF16 R88, R20, R12, R88 ;  /* 0x0000000c1458723c */ /* 0x008fe20000041858 */
[----:B-----5:R-:W-:-:S07]  /*4020*/  VIMNMX R31, PT, PT, R2, UR32, PT ;  /* 0x00000020021f7c48 */ /* 0x020fce000bfe0100 */
[----:B------:R-:W-:Y:S01]  /*4030*/  HMMA.16816.F32.BF16 R72, R20, R14, R72 ;  /* 0x0000000e1448723c */ /* 0x000fe20000041848 */
[----:B------:R-:W3:Y:S04]  /*4040*/  LDSM.16.M88.4 R12, [R27+0x17000] ;  /* 0x017000001b0c783b */ /* 0x000ee80000000200 */
[----:B------:R5:W-:Y:S03]  /*4050*/  LDSM.16.M88.4 R20, [R30+0xc000] ;  /* 0x00c000001e14783b */ /* 0x000be60000000200 */
[C---:B------:R-:W-:Y:S08]  /*4060*/  HMMA.16816.F32.BF16 R68, R40.reuse, R16, R68 ;  /* 0x000000102844723c */ /* 0x040ff00000041844 */
[C---:B------:R-:W-:Y:S01]  /*4070*/  HMMA.16816.F32.BF16 R64, R40.reuse, R18, R64 ;  /* 0x000000122840723c */ /* 0x040fe20000041840 */
[----:B------:R-:W3:Y:S07]  /*4080*/  LDSM.16.M88.4 R16, [R27+0x17800] ;  /* 0x017800001b10783b */ /* 0x000eee0000000200 */
[----:B----4-:R-:W-:Y:S01]  /*4090*/  HMMA.16816.F32.BF16 R60, R40, R44, R60 ;  /* 0x0000002c283c723c */ /* 0x010fe2000004183c */
[----:B-----5:R-:W-:-:S07]  /*40a0*/  IMAD.U32 R30, RZ, RZ, UR32 ;  /* 0x00000020ff1e7e24 */ /* 0x020fce000f8e00ff */
[----:B------:R-:W-:Y:S01]  /*40b0*/  HMMA.16816.F32.BF16 R56, R40, R46, R56 ;  /* 0x0000002e2838723c */ /* 0x000fe20000041838 */
[----:B------:R-:W-:Y:S01]  /*40c0*/  LDSM.16.M88.4 R44, [R28+0x17800] ;  /* 0x017800001c2c783b */ /* 0x000fe20000000200 */
[----:B------:R-:W-:-:S06]  /*40d0*/  VIADDMNMX R30, R2, 0x8, R30, PT ;  /* 0x00000008021e7846 */ /* 0x000fcc000380011e */
        /* <DEDUP_REMOVED lines=16> */
[C---:B------:R-:W-:Y:S01]  /*41e0*/  HMMA.16816.F32.BF16 R92, R80.reuse, R16, R88 ;  /* 0x00000010505c723c */ /* 0x040fe20000041858 */
[----:B------:R-:W-:Y:S07]  /*41f0*/  LDSM.16.M88.4 R88, [R26+0x17000] ;  /* 0x017000001a58783b */ /* 0x000fee0000000200 */
[----:B------:R-:W-:Y:S01]  /*4200*/  HMMA.16816.F32.BF16 R72, R80, R18, R72 ;  /* 0x000000125048723c */ /* 0x000fe20000041848 */
[----:B------:R-:W5:Y:S01]  /*4210*/  LDSM.16.M88.4 R16, [R26+0x17800] ;  /* 0x017800001a10783b */ /* 0x000f620000000200 */
[----:B------:R-:W-:-:S06]  /*4220*/  DEPBAR.LE SB0, 0x0 ;  /* 0x000080000000791a */ /* 0x000fcc0000000000 */
[C---:B-1----:R-:W-:Y:S08]  /*4230*/  HMMA.16816.F32.BF16 R64, R20.reuse, R6, R64 ;  /* 0x000000061440723c */ /* 0x042ff00000041840 */
[C---:B------:R-:W-:Y:S08]  /*4240*/  HMMA.16816.F32.BF16 R68, R20.reuse, R4, R68 ;  /* 0x000000041444723c */ /* 0x040ff00000041844 */
[C---:B------:R-:W-:Y:S08]  /*4250*/  HMMA.16816.F32.BF16 R72, R20.reuse, R46, R72 ;  /* 0x0000002e1448723c */ /* 0x040ff00000041848 */
[C---:B----4-:R-:W-:Y:S08]  /*4260*/  HMMA.16816.F32.BF16 R60, R20.reuse, R40, R60 ;  /* 0x00000028143c723c */ /* 0x050ff0000004183c */
[C---:B------:R-:W-:Y:S08]  /*4270*/  HMMA.16816.F32.BF16 R56, R20.reuse, R42, R56 ;  /* 0x0000002a1438723c */ /* 0x040ff00000041838 */
[C---:B--2---:R-:W-:Y:S08]  /*4280*/  HMMA.16816.F32.BF16 R52, R20.reuse, R36, R52 ;  /* 0x000000241434723c */ /* 0x044ff00000041834 */
[C---:B------:R-:W-:Y:S08]  /*4290*/  HMMA.16816.F32.BF16 R84, R20.reuse, R38, R84 ;  /* 0x000000261454723c */ /* 0x040ff00000041854 */
[----:B------:R-:W-:Y:S01]  /*42a0*/  HMMA.16816.F32.BF16 R92, R20, R44, R92 ;  /* 0x0000002c145c723c */ /* 0x000fe2000004185c */
[----:B------:R-:W-:-:S04]  /*42b0*/  VIADD R23, R185, UR22 ;  /* 0x00000016b9177c36 */ /* 0x000fc80008000000 */
[C---:B------:R-:W-:Y:S02]  /*42c0*/  VIADD R38, R23.reuse, 0x38 ;  /* 0x0000003817267836 */ /* 0x040fe40000000000 */
[C---:B------:R-:W-:Y:S01]  /*42d0*/  VIADD R20, R23.reuse, 0x1 ;  /* 0x0000000117147836 */ /* 0x040fe20000000000 */
[C---:B---3--:R-:W-:Y:S01]  /*42e0*/  HMMA.16816.F32.BF16 R64, R12.reuse, R78, R64 ;  /* 0x0000004e0c40723c */ /* 0x048fe20000041840 */
[C---:B------:R-:W-:Y:S01]  /*42f0*/  VIADD R22, R23.reuse, 0x18 ;  /* 0x0000001817167836 */ /* 0x040fe20000000000 */
[CC--:B------:R-:W-:Y:S01]  /*4300*/  ISETP.GE.AND P1, PT, R38.reuse, R31.reuse, PT ;  /* 0x0000001f2600720c */ /* 0x0c0fe20003f26270 */
[C---:B------:R-:W-:Y:S01]  /*4310*/  VIADD R46, R23.reuse, 0x29 ;  /* 0x00000029172e7836 */ /* 0x040fe20000000000 */
[----:B------:R-:W-:Y:S01]  /*4320*/  ISETP.GE.AND P4, PT, R38, R30, PT ;  /* 0x0000001e2600720c */ /* 0x000fe20003f86270 */
[C---:B------:R-:W-:Y:S01]  /*4330*/  VIADD R44, R23.reuse, 0x30 ;  /* 0x00000030172c7836 */ /* 0x040fe20000000000 */
[----:B------:R-:W-:Y:S01]  /*4340*/  I2FP.F32.U32 R38, R38 ;  /* 0x0000002600267245 */ /* 0x000fe20000201000 */
[C---:B------:R-:W-:Y:S01]  /*4350*/  VIADD R43, R23.reuse, 0x31 ;  /* 0x00000031172b7836 */ /* 0x040fe20000000000 */
[----:B-----5:R-:W-:Y:S01]  /*4360*/  HMMA.16816.F32.BF16 R4, R12, R18, R72 ;  /* 0x000000120c04723c */ /* 0x020fe20000041848 */
[C---:B------:R-:W-:Y:S01]  /*4370*/  VIADD R18, R23.reuse, 0x8 ;  /* 0x0000000817127836 */ /* 0x040fe20000000000 */
[----:B------:R-:W-:Y:S01]  /*4380*/  I2FP.F32.U32 R19, R20 ;  /* 0x0000001400137245 */ /* 0x000fe20000201000 */
[----:B------:R-:W-:Y:S01]  /*4390*/  VIADD R45, R23, 0x39 ;  /* 0x00000039172d7836 */ /* 0x000fe20000000000 */
[----:B------:R-:W-:-:S02]  /*43a0*/  ISETP.GE.AND P5, PT, R20, R31, PT ;  /* 0x0000001f1400720c */ /* 0x000fc40003fa6270 */
[C---:B------:R-:W-:Y:S02]  /*43b0*/  ISETP.GE.AND P3, PT, R18.reuse, R31, PT ;  /* 0x0000001f1200720c */ /* 0x040fe40003f66270 */
[C---:B------:R-:W-:Y:S01]  /*43c0*/  HMMA.16816.F32.BF16 R68, R12.reuse, R76, R68 ;  /* 0x0000004c0c44723c */ /* 0x040fe20000041844 */
[----:B------:R-:W-:Y:S02]  /*43d0*/  ISETP.GE.AND P0, PT, R18, R30, PT ;  /* 0x0000001e1200720c */ /* 0x000fe40003f06270 */
[----:B------:R-:W-:Y:S02]  /*43e0*/  I2FP.F32.U32 R18, R18 ;  /* 0x0000001200127245 */ /* 0x000fe40000201000 */
[----:B------:R-:W-:Y:S02]  /*43f0*/  ISETP.GE.AND P2, PT, R20, R30, PT ;  /* 0x0000001e1400720c */ /* 0x000fe40003f46270 */
[----:B------:R-:W-:Y:S01]  /*4400*/  P2R R2, PR, RZ, 0x1 ;  /* 0x00000001ff027803 */ /* 0x000fe20000000000 */
[----:B------:R-:W-:Y:S01]  /*4410*/  HMMA.16816.F32.BF16 R60, R12, R48, R60 ;  /* 0x000000300c3c723c */ /* 0x000fe2000004183c */
[----:B------:R-:W-:Y:S01]  /*4420*/  FFMA.FTZ R40, R18, UR6, R64 ;  /* 0x0000000612287c23 */ /* 0x000fe20008010040 */
[----:B------:R-:W-:-:S02]  /*4430*/  VIADD R64, R23, 0x21 ;  /* 0x0000002117407836 */ /* 0x000fc40000000000 */
[----:B------:R-:W-:Y:S01]  /*4440*/  FFMA.FTZ R4, R38, UR6, R4 ;  /* 0x0000000626047c23 */ /* 0x000fe20008010004 */
[C---:B------:R-:W-:Y:S02]  /*4450*/  ISETP.GE.AND P0, PT, R23.reuse, R31, PT ;  /* 0x0000001f1700720c */ /* 0x040fe40003f06270 */
[----:B------:R-:W-:Y:S01]  /*4460*/  FSEL R40, R40, -INF , !P3 ;  /* 0xff80000028287808 */ /* 0x000fe20005800000 */
[C---:B------:R-:W-:Y:S01]  /*4470*/  HMMA.16816.F32.BF16 R48, R12.reuse, R50, R56 ;  /* 0x000000320c30723c */ /* 0x040fe20000041838 */
[----:B------:R-:W-:Y:S01]  /*4480*/  FSEL R26, R4, -INF , !P1 ;  /* 0xff800000041a7808 */ /* 0x000fe20004800000 */
[----:B------:R-:W-:Y:S02]  /*4490*/  VIADD R57, R23, 0x11 ;  /* 0x0000001117397836 */ /* 0x000fe40000000000 */
[----:B------:R-:W-:Y:S01]  /*44a0*/  FFMA.FTZ R41, R19, UR6, R69 ;  /* 0x0000000613297c23 */ /* 0x000fe20008010045 */
[----:B------:R-:W-:Y:S01]  /*44b0*/  I2FP.F32.U32 R47, R64 ;  /* 0x00000040002f7245 */ /* 0x000fe20000201000 */
[----:B------:R-:W-:Y:S01]  /*44c0*/  VIADD R58, R23, 0x28 ;  /* 0x00000028173a7836 */ /* 0x000fe20000000000 */
[----:B------:R-:W-:Y:S01]  /*44d0*/  I2FP.F32.U32 R36, R57 ;  /* 0x0000003900247245 */ /* 0x000fe20000201000 */
[----:B------:R-:W-:Y:S01]  /*44e0*/  HMMA.16816.F32.BF16 R52, R12, R88, R52 ;  /* 0x000000580c34723c */ /* 0x000fe20000041834 */
[----:B------:R-:W-:-:S03]  /*44f0*/  FSEL R41, R41, -INF , !P5 ;  /* 0xff80000029297808 */ /* 0x000fc60006800000 */
[----:B------:R-:W-:-:S04]  /*4500*/  FFMA.FTZ R33, R36, UR6, R61 ;  /* 0x0000000624217c23 */ /* 0x000fc8000801003d */
[C---:B------:R-:W-:Y:S08]  /*4510*/  HMMA.16816.F32.BF16 R84, R12.reuse, R90, R84 ;  /* 0x0000005a0c54723c */ /* 0x040ff00000041854 */
[----:B------:R-:W-:Y:S01]  /*4520*/  HMMA.16816.F32.BF16 R92, R12, R16, R92 ;  /* 0x000000100c5c723c */ /* 0x000fe2000004185c */
[----:B------:R-:W-:Y:S01]  /*4530*/  FFMA.FTZ R13, R18, UR6, R66 ;  /* 0x00000006120d7c23 */ /* 0x000fe20008010042 */
[----:B------:R-:W-:-:S02]  /*4540*/  VIADD R66, R23, 0x9 ;  /* 0x0000000917427836 */ /* 0x000fc40000000000 */
[----:B------:R-:W-:Y:S01]  /*4550*/  FFMA.FTZ R17, R19, UR6, R71 ;  /* 0x0000000613117c23 */ /* 0x000fe20008010047 */
[C---:B------:R-:W-:Y:S01]  /*4560*/  VIADD R14, R23.reuse, 0x10 ;  /* 0x00000010170e7836 */ /* 0x040fe20000000000 */
[----:B------:R-:W-:Y:S01]  /*4570*/  I2FP.F32.U32 R16, R23 ;  /* 0x0000001700107245 */ /* 0x000fe20000201000 */
[C---:B------:R-:W-:Y:S01]  /*4580*/  VIADD R15, R23.reuse, 0x19 ;  /* 0x00000019170f7836 */ /* 0x040fe20000000000 */
[----:B------:R-:W-:Y:S01]  /*4590*/  BAR.SYNC.DEFER_BLOCKING 0x0 ;  /* 0x0000000000007b1d */ /* 0x000fe20000010000 */
[C---:B------:R-:W-:Y:S01]  /*45a0*/  ISETP.GE.AND P1, PT, R66.reuse, R31, PT ;  /* 0x0000001f4200720c */ /* 0x040fe20003f26270 */
[----:B------:R-:W-:Y:S01]  /*45b0*/  VIADD R12, R23, 0x20 ;  /* 0x00000020170c7836 */ /* 0x000fe20000000000 */
[----:B------:R-:W-:Y:S01]  /*45c0*/  ISETP.GE.AND P6, PT, R66, R30, PT ;  /* 0x0000001e4200720c */ /* 0x000fe20003fc6270 */
[----:B------:R-:W-:Y:S01]  /*45d0*/  FFMA.FTZ R27, R47, UR6, R53 ;  /* 0x000000062f1b7c23 */ /* 0x000fe20008010035 */
[----:B------:R-:W-:Y:S01]  /*45e0*/  I2FP.F32.U32 R66, R66 ;  /* 0x0000004200427245 */ /* 0x000fe20000201000 */
[----:B------:R-:W-:Y:S01]  /*45f0*/  FFMA.FTZ R42, R16, UR6, R68 ;  /* 0x00000006102a7c23 */ /* 0x000fe20008010044 */
[----:B------:R-:W-:-:S02]  /*4600*/  FSEL R17, R17, -INF , !P2 ;  /* 0xff80000011117808 */ /* 0x000fc40005000000 */
[----:B------:R-:W-:Y:S01]  /*4610*/  ISETP.GE.AND P2, PT, R14, R31, PT ;  /* 0x0000001f0e00720c */ /* 0x000fe20003f46270 */
[----:B------:R-:W-:Y:S01]  /*4620*/  FFMA.FTZ R34, R66, UR6, R65 ;  /* 0x0000000642227c23 */ /* 0x000fe20008010041 */
[----:B------:R-:W-:Y:S02]  /*4630*/  ISETP.GE.AND P5, PT, R14, R30, PT ;  /* 0x0000001e0e00720c */ /* 0x000fe40003fa6270 */
[----:B------:R-:W-:Y:S02]  /*4640*/  I2FP.F32.U32 R14, R14 ;  /* 0x0000000e000e7245 */ /* 0x000fe40000201000 */
[----:B------:R-:W-:Y:S02]  /*4650*/  FSEL R34, R34, -INF , !P1 ;  /* 0xff80000022227808 */ /* 0x000fe40004800000 */
[----:B------:R-:W-:Y:S01]  /*4660*/  I2FP.F32.U32 R65, R22 ;  /* 0x0000001600417245 */ /* 0x000fe20000201000 */
[----:B------:R-:W-:Y:S01]  /*4670*/  FFMA.FTZ R32, R14, UR6, R60 ;  /* 0x000000060e207c23 */ /* 0x000fe2000801003c */
[----:B------:R-:W-:-:S02]  /*4680*/  I2FP.F32.U32 R60, R15 ;  /* 0x0000000f003c7245 */ /* 0x000fc40000201000 */
[-C--:B------:R-:W-:Y:S01]  /*4690*/  ISETP.GE.AND P1, PT, R57, R31.reuse, PT ;  /* 0x0000001f3900720c */ /* 0x080fe20003f26270 */
[----:B------:R-:W-:Y:S01]  /*46a0*/  FFMA.FTZ R21, R65, UR6, R48 ;  /* 0x0000000641157c23 */ /* 0x000fe20008010030 */
[----:B------:R-:W-:Y:S01]  /*46b0*/  FSEL R32, R32, -INF , !P2 ;  /* 0xff80000020207808 */ /* 0x000fe20005000000 */
[----:B------:R-:W-:Y:S01]  /*46c0*/  FFMA.FTZ R49, R60, UR6, R49 ;  /* 0x000000063c317c23 */ /* 0x000fe20008010031 */
[----:B------:R-:W-:Y:S02]  /*46d0*/  I2FP.F32.U32 R56, R12 ;  /* 0x0000000c00387245 */ /* 0x000fe40000201000 */
[----:B------:R-:W-:Y:S02]  /*46e0*/  FSEL R33, R33, -INF , !P1 ;  /* 0xff80000021217808 */ /* 0x000fe40004800000 */
[-C--:B------:R-:W-:Y:S01]  /*46f0*/  ISETP.GE.AND P2, PT, R22, R31.reuse, PT ;  /* 0x0000001f1600720c */ /* 0x080fe20003f46270 */
[----:B------:R-:W-:Y:S01]  /*4700*/  FFMA.FTZ R29, R56, UR6, R52 ;  /* 0x00000006381d7c23 */ /* 0x000fe20008010034 */
[----:B------:R-:W-:-:S02]  /*4710*/  ISETP.GE.AND P1, PT, R15, R31, PT ;  /* 0x0000001f0f00720c */ /* 0x000fc40003f26270 */
[----:B------:R-:W-:Y:S02]  /*4720*/  FSEL R21, R21, -INF , !P2 ;  /* 0xff80000015157808 */ /* 0x000fe40005000000 */
[----:B------:R-:W-:Y:S02]  /*4730*/  FSEL R223, R49, -INF , !P1 ;  /* 0xff80000031df7808 */ /* 0x000fe40004800000 */
[-C--:B------:R-:W-:Y:S02]  /*4740*/  ISETP.GE.AND P2, PT, R12, R31.reuse, PT ;  /* 0x0000001f0c00720c */ /* 0x080fe40003f46270 */
[----:B------:R-:W-:Y:S02]  /*4750*/  ISETP.GE.AND P1, PT, R64, R31, PT ;  /* 0x0000001f4000720c */ /* 0x000fe40003f26270 */
[----:B------:R-:W-:Y:S02]  /*4760*/  FSEL R29, R29, -INF , !P2 ;  /* 0xff8000001d1d7808 */ /* 0x000fe40005000000 */
[----:B------:R-:W-:-:S02]  /*4770*/  FSEL R27, R27, -INF , !P1 ;  /* 0xff8000001b1b7808 */ /* 0x000fc40004800000 */
[----:B------:R-:W-:Y:S02]  /*4780*/  I2FP.F32.U32 R48, R58 ;  /* 0x0000003a00307245 */ /* 0x000fe40000201000 */
[-C--:B------:R-:W-:Y:S02]  /*4790*/  ISETP.GE.AND P2, PT, R58, R31.reuse, PT ;  /* 0x0000001f3a00720c */ /* 0x080fe40003f46270 */
[----:B------:R-:W-:Y:S01]  /*47a0*/  ISETP.GE.AND P1, PT, R46, R31, PT ;  /* 0x0000001f2e00720c */ /* 0x000fe20003f26270 */
[----:B------:R-:W-:Y:S01]  /*47b0*/  FFMA.FTZ R39, R48, UR6, R84 ;  /* 0x0000000630277c23 */ /* 0x000fe20008010054 */
[----:B------:R-:W-:Y:S02]  /*47c0*/  P2R R18, PR, RZ, 0x4 ;  /* 0x00000004ff127803 */ /* 0x000fe40000000000 */
[----:B------:R-:W-:Y:S02]  /*47d0*/  P2R R4, PR, RZ, 0x2 ;  /* 0x00000002ff047803 */ /* 0x000fe40000000000 */
[----:B------:R-:W-:Y:S01]  /*47e0*/  FSEL R42, R42, -INF , !P0 ;  /* 0xff8000002a2a7808 */ /* 0x000fe20004000000 */
[----:B------:R-:W-:Y:S06]  /*47f0*/  BRA.U !UP1, `(.L_x_1109) ;  /* 0x0000000109f47547 */ /* 0x000fec000b800000 */
[----:B------:R-:W-:-:S04]  /*4800*/  UIADD3 UR12, UPT, UPT, UR24, -0x2, URZ ;  /* 0xfffffffe180c7890 */ /* 0x000fc8000fffe0ff */
[----:B------:R-:W-:Y:S02]  /*4810*/  UIMAD.WIDE.U32 UR14, UR14, UR12, URZ ;  /* 0x0000000c0e0e72a5 */ /* 0x000fe4000f8e00ff */
[----:B------:R-:W-:Y:S01]  /*4820*/  UIMAD UR12, UR4, UR12, URZ ;  /* 0x0000000c040c72a4 */ /* 0x000fe2000f8e02ff */
[----:B------:R-:W1:Y:S03]  /*4830*/  LDCU UR4, c[0x0][0x440] ;  /* 0x00008800ff0477ac */ /* 0x000e660008000800 */
[----:B------:R-:W-:Y:S01]  /*4840*/  IMAD.U32 R68, RZ, RZ, UR14 ;  /* 0x0000000eff447e24 */ /* 0x000fe2000f8e00ff */
[----:B------:R-:W-:Y:S01]  /*4850*/  UIADD3 UR12, UPT, UPT, UR15, UR12, URZ ;  /* 0x0000000c0f0c7290 */ /* 0x000fe2000fffe0ff */
[----:B------:R-:W-:Y:S01]  /*4860*/  IMAD.U32 R69, RZ, RZ, UR15 ;  /* 0x0000000fff457e24 */ /* 0x000fe2000f8e00ff */
[----:B------:R-:W-:Y:S02]  /*4870*/  UIADD3 UR17, UP0, UPT, UR17, UR14, URZ ;  /* 0x0000000e11117290 */ /* 0x000fe4000ff1e0ff */
[----:B------:R-:W-:-:S02]  /*4880*/  LEA R52, P0, R68, R250, 0x1 ;  /* 0x000000fa44347211 */ /* 0x000fc400078008ff */
[----:B------:R-:W-:Y:S01]  /*4890*/  UIADD3.X UR16, UPT, UPT, UR16, UR12, URZ, UP0, !UPT ;  /* 0x0000000c10107290 */ /* 0x000fe200087fe4ff */
[----:B------:R-:W-:Y:S02]  /*48a0*/  IMAD.U32 R19, RZ, RZ, UR12 ;  /* 0x0000000cff137e24 */ /* 0x000fe4000f8e00ff */
        /* <DEDUP_REMOVED lines=50> */
.L_x_1109:
[----:B------:R-:W-:Y:S01]  /*4bd0*/  ISETP.NE.AND P2, PT, R4, RZ, PT ;  /* 0x000000ff0400720c */ /* 0x000fe20003f45270 */
[----:B------:R-:W-:Y:S01]  /*4be0*/  FFMA.FTZ R16, R16, UR6, R70 ;  /* 0x0000000610107c23 */ /* 0x000fe20008010046 */
[----:B------:R-:W-:Y:S01]  /*4bf0*/  FMNMX3.FTZ R4, R42, R41, R40, !PT ;  /* 0x000000292a047276 */ /* 0x000fe20007810028 */
[----:B------:R-:W-:Y:S01]  /*4c00*/  FFMA.FTZ R14, R14, UR6, R62 ;  /* 0x000000060e0e7c23 */ /* 0x000fe2000801003e */
[----:B------:R-:W-:Y:S01]  /*4c10*/  I2FP.F32.U32 R20, R46 ;  /* 0x0000002e00147245 */ /* 0x000fe20000201000 */
        /* <DEDUP_REMOVED lines=11> */
[----:B------:R-:W-:Y:S01]  /*4cd0*/  ISETP.GE.AND P0, PT, R44, R31, PT ;  /* 0x0000001f2c00720c */ /* 0x000fe20003f06270 */
[----:B------:R-:W-:Y:S01]  /*4ce0*/  FFMA.FTZ R20, R20, UR6, R87 ;  /* 0x0000000614147c23 */ /* 0x000fe20008010057 */
[----:B------:R-:W-:Y:S01]  /*4cf0*/  FSEL R39, R39, -INF , !P1 ;  /* 0xff80000027277808 */ /* 0x000fe20004800000 */
[----:B------:R-:W-:Y:S01]  /*4d00*/  FFMA.FTZ R59, R18, UR6, R93 ;  /* 0x00000006123b7c23 */ /* 0x000fe2000801005d */
[----:B------:R-:W-:Y:S01]  /*4d10*/  FMNMX3.FTZ R4, R4, R223, R29, !PT ;  /* 0x000000df04047276 */ /* 0x000fe2000781001d */
[----:B------:R-:W-:Y:S01]  /*4d20*/  FFMA.FTZ R56, R19, UR6, R94 ;  /* 0x0000000613387c23 */ /* 0x000fe2000801005e */
[----:B------:R-:W-:Y:S01]  /*4d30*/  ISETP.NE.AND P3, PT, R2, RZ, PT ;  /* 0x000000ff0200720c */ /* 0x000fe20003f65270 */
[----:B------:R-:W-:Y:S01]  /*4d40*/  IMAD.WIDE.U32 R134, R25, -0x326172a9, RZ ;  /* 0xcd9e8d5719867825 */ /* 0x000fe200078e00ff */
[----:B------:R-:W-:Y:S01]  /*4d50*/  I2FP.F32.U32 R2, R45 ;  /* 0x0000002d00027245 */ /* 0x000fe20000201000 */
[----:B------:R-:W-:Y:S01]  /*4d60*/  USHF.L.U32 UR23, UR23, 0x1, URZ ;  /* 0x0000000117177899 */ /* 0x000fe200080006ff */
[----:B------:R-:W-:Y:S01]  /*4d70*/  ISETP.GE.AND P1, PT, R43, R31, PT ;  /* 0x0000001f2b00720c */ /* 0x000fe20003f26270 */
[----:B------:R-:W-:Y:S01]  /*4d80*/  IMAD.WIDE.U32 R136, R3, -0x2daee0ad, RZ ;  /* 0xd2511f5303887825 */ /* 0x000fe200078e00ff */
[----:B------:R-:W-:-:S03]  /*4d90*/  FSEL R37, R37, -INF , !P2 ;  /* 0xff80000025257808 */ /* 0x000fc60005000000 */
[C---:B------:R-:W-:Y:S01]  /*4da0*/  FFMA.FTZ R5, R2.reuse, UR6, R5 ;  /* 0x0000000602057c23 */ /* 0x040fe20008010005 */
[----:B------:R-:W-:Y:S01]  /*4db0*/  FSEL R75, R75, -INF , !P0 ;  /* 0xff8000004b4b7808 */ /* 0x000fe20004000000 */
[----:B------:R-:W-:Y:S01]  /*4dc0*/  FFMA.FTZ R7, R2, UR6, R7 ;  /* 0x0000000602077c23 */ /* 0x000fe20008010007 */
[----:B------:R-:W-:Y:S01]  /*4dd0*/  FMNMX3.FTZ R4, R4, R27, R39, !PT ;  /* 0x0000001b04047276 */ /* 0x000fe20007810027 */
[----:B------:R-:W-:Y:S01]  /*4de0*/  UIADD3 UR12, UPT, UPT, UR37, -0x4498517b, URZ ;  /* 0xbb67ae85250c7890 */ /* 0x000fe2000fffe0ff */
[----:B------:R-:W-:Y:S01]  /*4df0*/  ISETP.GE.AND P0, PT, R45, R31, PT ;  /* 0x0000001f2d00720c */ /* 0x000fe20003f06270 */
[----:B------:R-:W-:Y:S01]  /*4e00*/  UIADD3 UR18, UPT, UPT, UR36, -0x61c88647, URZ ;  /* 0x9e3779b924127890 */ /* 0x000fe2000fffe0ff */
[----:B------:R-:W-:Y:S01]  /*4e10*/  FSEL R59, R59, -INF , !P1 ;  /* 0xff8000003b3b7808 */ /* 0x000fe20004800000 */
[----:B------:R-:W-:Y:S01]  /*4e20*/  UIADD3 UR17, UPT, UPT, UR36, 0x3c6ef372, URZ ;  /* 0x3c6ef37224117890 */ /* 0x000fe2000fffe0ff */
[----:B------:R-:W-:Y:S01]  /*4e30*/  FMNMX3.FTZ R4, R4, R37, R75, !PT ;  /* 0x0000002504047276 */ /* 0x000fe2000781004b */
[----:B------:R-:W-:Y:S01]  /*4e40*/  UIADD3 UR27, UPT, UPT, UR37, 0x76cf5d0a, URZ ;  /* 0x76cf5d0a251b7890 */ /* 0x000fe2000fffe0ff */
[-C--:B------:R-:W-:Y:S01]  /*4e50*/  ISETP.GE.AND P2, PT, R57, R30.reuse, PT ;  /* 0x0000001e3900720c */ /* 0x080fe20003f46270 */
[----:B------:R-:W2:Y:S01]  /*4e60*/  LDCU UR4, c[0x0][0x45c] ;  /* 0x00008b80ff0477ac */ /* 0x000ea20008000800 */
[-C--:B------:R-:W-:Y:S01]  /*4e70*/  ISETP.GE.AND P1, PT, R22, R30.reuse, PT ;  /* 0x0000001e1600720c */ /* 0x080fe20003f26270 */
[----:B------:R-:W-:Y:S01]  /*4e80*/  STL.64 [R1+0x48], R184 ;  /* 0x000048b801007387 */ /* 0x000fe20000100a00 */
[----:B------:R-:W-:Y:S01]  /*4e90*/  FSEL R57, R5, -INF , !P0 ;  /* 0xff80000005397808 */ /* 0x000fe20004000000 */
[----:B------:R-:W-:Y:S01]  /*4ea0*/  FFMA.FTZ R5, R65, UR6, R50 ;  /* 0x0000000641057c23 */ /* 0x000fe20008010032 */
[----:B------:R-:W-:Y:S01]  /*4eb0*/  FMNMX3.FTZ R22, R4, R59, R26, !PT ;  /* 0x0000003b04167276 */ /* 0x000fe2000781001a */
[----:B------:R-:W-:Y:S01]  /*4ec0*/  FFMA.FTZ R4, R60, UR6, R51 ;  /* 0x000000063c047c23 */ /* 0x000fe20008010033 */
[----:B------:R-:W-:Y:S01]  /*4ed0*/  ISETP.GE.AND P0, PT, R12, R30, PT ;  /* 0x0000001e0c00720c */ /* 0x000fe20003f06270 */
[----:B------:R-:W-:Y:S01]  /*4ee0*/  FFMA.FTZ R12, R36, UR6, R63 ;  /* 0x00000006240c7c23 */ /* 0x000fe2000801003f */
[----:B------:R-:W-:Y:S01]  /*4ef0*/  FMNMX.FTZ R22, R57, R22, !PT ;  /* 0x0000001639167209 */ /* 0x000fe20007810000 */
[----:B------:R-:W-:Y:S01]  /*4f00*/  IMAD.U32 R60, RZ, RZ, UR37 ;  /* 0x00000025ff3c7e24 */ /* 0x000fe2000f8e00ff */
[----:B------:R-:W-:Y:S01]  /*4f10*/  FSEL R13, R13, -INF , !P3 ;  /* 0xff8000000d0d7808 */ /* 0x000fe20005800000 */
[----:B------:R-:W-:Y:S01]  /*4f20*/  UIADD3 UR26, UPT, UPT, UR37, 0x32370b8f, URZ ;  /* 0x32370b8f251a7890 */ /* 0x000fe2000fffe0ff */
[----:B------:R-:W-:Y:S01]  /*4f30*/  FSEL R12, R12, -INF , !P2 ;  /* 0xff8000000c0c7808 */ /* 0x000fe20005000000 */
[----:B------:R-:W3:Y:S01]  /*4f40*/  SHFL.BFLY PT, R36, R22, 0x2, 0x1f ;  /* 0x0c401f0016247f89 */ /* 0x000ee200000e0000 */
[-C--:B------:R-:W-:Y:S01]  /*4f50*/  ISETP.GE.AND P2, PT, R23, R30.reuse, PT ;  /* 0x0000001e1700720c */ /* 0x080fe20003f46270 */
[----:B------:R-:W-:Y:S01]  /*4f60*/  UIADD3 UR16, UPT, UPT, UR36, -0x255992d5, URZ ;  /* 0xdaa66d2b24107890 */ /* 0x000fe2000fffe0ff */
[-C--:B------:R-:W-:Y:S01]  /*4f70*/  ISETP.GE.AND P3, PT, R15, R30.reuse, PT ;  /* 0x0000001e0f00720c */ /* 0x080fe20003f66270 */
[----:B------:R-:W-:Y:S01]  /*4f80*/  FFMA.FTZ R15, R66, UR6, R67 ;  /* 0x00000006420f7c23 */ /* 0x000fe20008010043 */
[----:B------:R-:W-:Y:S01]  /*4f90*/  FSEL R16, R16, -INF , !P2 ;  /* 0xff80000010107808 */ /* 0x000fe20005000000 */
        /* <DEDUP_REMOVED lines=16> */
[----:B------:R-:W-:Y:S02]  /*50a0*/  FSEL R121, R54, -INF , !P0 ;  /* 0xff80000036797808 */ /* 0x000fe40004000000 */
[----:B------:R-:W-:Y:S02]  /*50b0*/  FMNMX3.FTZ R23, R23, R12, R5, !PT ;  /* 0x0000000c17177276 */ /* 0x000fe40007810005 */
[-C--:B------:R-:W-:Y:S02]  /*50c0*/  ISETP.GE.AND P1, PT, R46, R30.reuse, PT ;  /* 0x0000001e2e00720c */ /* 0x080fe40003f26270 */
[----:B------:R-:W-:Y:S02]  /*50d0*/  ISETP.GE.AND P2, PT, R44, R30, PT ;  /* 0x0000001e2c00720c */ /* 0x000fe40003f46270 */
[----:B------:R-:W-:Y:S01]  /*50e0*/  FSEL R67, R55, -INF , !P6 ;  /* 0xff80000037437808 */ /* 0x000fe20007000000 */
[----:B------:R-:W-:Y:S01]  /*50f0*/  FFMA.FTZ R55, R18, UR6, R95 ;  /* 0x0000000612377c23 */ /* 0x000fe2000801005f */
[----:B------:R-:W-:-:S02]  /*5100*/  FSEL R38, R38, -INF , !P5 ;  /* 0xff80000026267808 */ /* 0x000fc40006800000 */
[----:B------:R-:W-:Y:S02]  /*5110*/  FMNMX3.FTZ R23, R23, R4, R121, !PT ;  /* 0x0000000417177276 */ /* 0x000fe40007810079 */
[----:B---3--:R-:W-:Y:S02]  /*5120*/  FMNMX.FTZ R22, R22, R36, !PT ;  /* 0x0000002416167209 */ /* 0x008fe40007810000 */
[----:B------:R-:W-:Y:S02]  /*5130*/  ISETP.GE.AND P3, PT, R43, R30, PT ;  /* 0x0000001e2b00720c */ /* 0x000fe40003f66270 */
[----:B------:R-:W-:Y:S01]  /*5140*/  FSEL R36, R20, -INF , !P1 ;  /* 0xff80000014247808 */ /* 0x000fe20004800000 */
[----:B------:R-:W3:Y:S01]  /*5150*/  SHFL.BFLY PT, R19, R22, 0x1, 0x1f ;  /* 0x0c201f0016137f89 */ /* 0x000ee200000e0000 */
[----:B------:R-:W-:Y:S02]  /*5160*/  FSEL R56, R56, -INF , !P2 ;  /* 0xff80000038387808 */ /* 0x000fe40005000000 */
[----:B------:R-:W-:-:S02]  /*5170*/  FMNMX3.FTZ R23, R23, R67, R38, !PT ;  /* 0x0000004317177276 */ /* 0x000fc40007810026 */
[----:B------:R-:W-:Y:S02]  /*5180*/  ISETP.GE.AND P0, PT, R45, R30, PT ;  /* 0x0000001e2d00720c */ /* 0x000fe40003f06270 */
[----:B-1----:R-:W-:Y:S02]  /*5190*/  FSEL R53, R6, -INF , !P4 ;  /* 0xff80000006357808 */ /* 0x002fe40006000000 */
[----:B------:R-:W-:Y:S02]  /*51a0*/  FSEL R55, R55, -INF , !P3 ;  /* 0xff80000037377808 */ /* 0x000fe40005800000 */
[----:B------:R-:W-:Y:S02]  /*51b0*/  FMNMX3.FTZ R23, R23, R36, R56, !PT ;  /* 0x0000002417177276 */ /* 0x000fe40007810038 */
[----:B------:R-:W-:Y:S02]  /*51c0*/  FSEL R52, R7, -INF , !P0 ;  /* 0xff80000007347808 */ /* 0x000fe40004000000 */
[----:B------:R-:W-:-:S02]  /*51d0*/  FMNMX3.FTZ R7, R23, R55, R53, !PT ;  /* 0x0000003717077276 */ /* 0x000fc40007810035 */
[----:B------:R-:W-:Y:S02]  /*51e0*/  LOP3.LUT R0, R0, UR36, R135, 0x96, !PT ;  /* 0x0000002400007c12 */ /* 0x000fe4000f8e9687 */
[----:B------:R-:W-:Y:S02]  /*51f0*/  FMNMX.FTZ R7, R52, R7, !PT ;  /* 0x0000000734077209 */ /* 0x000fe40007810000 */
[----:B------:R-:W-:Y:S01]  /*5200*/  LOP3.LUT R60, R60, UR23, R137, 0x96, !PT ;  /* 0x000000173c3c7c12 */ /* 0x000fe2000f8e9689 */
[----:B------:R-:W-:Y:S02]  /*5210*/  IMAD.WIDE.U32 R132, R0, -0x2daee0ad, RZ ;  /* 0xd2511f5300847825 */ /* 0x000fe400078e00ff */
[----:B------:R-:W1:Y:S01]  /*5220*/  SHFL.BFLY PT, R6, R7, 0x2, 0x1f ;  /* 0x0c401f0007067f89 */ /* 0x000e6200000e0000 */
[----:B---3--:R-:W-:Y:S01]  /*5230*/  FMNMX.FTZ R2, R22, R19, !PT ;  /* 0x0000001316027209 */ /* 0x008fe20007810000 */
[----:B------:R-:W-:Y:S01]  /*5240*/  IMAD.WIDE.U32 R60, R60, -0x326172a9, RZ ;  /* 0xcd9e8d573c3c7825 */ /* 0x000fe200078e00ff */
[----:B------:R-:W-:Y:S01]  /*5250*/  LOP3.LUT R18, R136, UR12, R133, 0x96, !PT ;  /* 0x0000000c88127c12 */ /* 0x000fe2000f8e9685 */
[----:B------:R-:W-:Y:S01]  /*5260*/  UIADD3 UR12, UPT, UPT, UR37, 0x646e171e, URZ ;  /* 0x646e171e250c7890 */ /* 0x000fe2000fffe0ff */
[C---:B------:R-:W-:Y:S01]  /*5270*/  FSETP.NEU.FTZ.AND P0, PT, R2.reuse, -INF , PT ;  /* 0xff8000000200780b */ /* 0x040fe20003f1d000 */
[----:B--2---:R-:W-:Y:S01]  /*5280*/  FMUL.FTZ R58, R2, UR4 ;  /* 0x00000004023a7c20 */ /* 0x004fe20008410000 */
[----:B------:R-:W-:Y:S01]  /*5290*/  LOP3.LUT R3, R134, UR18, R61, 0x96, !PT ;  /* 0x0000001286037c12 */ /* 0x000fe2000f8e963d */
[----:B------:R-:W-:Y:S01]  /*52a0*/  IMAD.WIDE.U32 R122, R18, -0x326172a9, RZ ;  /* 0xcd9e8d57127a7825 */ /* 0x000fe200078e00ff */
[----:B------:R-:W-:Y:S02]  /*52b0*/  STL.64 [R1+0x8], R132 ;  /* 0x0000088401007387 */ /* 0x000fe40000100a00 */
[----:B------:R-:W-:-:S02]  /*52c0*/  FSEL R58, R58, RZ, P0 ;  /* 0x000000ff3a3a7208 */ /* 0x000fc40000000000 */
[----:B------:R-:W-:Y:S01]  /*52d0*/  LOP3.LUT R60, R60, UR17, R123, 0x96, !PT ;  /* 0x000000113c3c7c12 */ /* 0x000fe2000f8e967b */
[----:B------:R-:W-:Y:S02]  /*52e0*/  STL.64 [R1], R122 ;  /* 0x0000007a01007387 */ /* 0x000fe40000100a00 */
[--C-:B------:R-:W-:Y:S01]  /*52f0*/  FFMA.FTZ R105, R42, UR4, -R58.reuse ;  /* 0x000000042a697c23 */ /* 0x100fe2000801083a */
[----:B------:R-:W-:Y:S01]  /*5300*/  FFMA.FTZ R104, R41, UR4, -R58 ;  /* 0x0000000429687c23 */ /* 0x000fe2000801083a */
[----:B------:R-:W-:-:S04]  /*5310*/  IMAD.WIDE.U32 R60, R60, -0x2daee0ad, RZ ;  /* 0xd2511f533c3c7825 */ /* 0x000fc800078e00ff */
[--C-:B------:R-:W-:Y:S01]  /*5320*/  FFMA.FTZ R235, R40, UR4, -R58.reuse ;  /* 0x0000000428eb7c23 */ /* 0x100fe2000801083a */
[--C-:B------:R-:W-:Y:S01]  /*5330*/  FFMA.FTZ R127, R34, UR4, -R58.reuse ;  /* 0x00000004227f7c23 */ /* 0x100fe2000801083a */
[--C-:B------:R-:W-:Y:S01]  /*5340*/  FFMA.FTZ R233, R32, UR4, -R58.reuse ;  /* 0x0000000420e97c23 */ /* 0x100fe2000801083a */
[----:B------:R-:W-:Y:S01]  /*5350*/  MUFU.EX2 R105, R105 ;  /* 0x0000006900697308 */ /* 0x000fe20000000800 */
[--C-:B------:R-:W-:Y:S01]  /*5360*/  FFMA.FTZ R229, R33, UR4, -R58.reuse ;  /* 0x0000000421e57c23 */ /* 0x100fe2000801083a */
[----:B-1----:R-:W-:Y:S01]  /*5370*/  FMNMX.FTZ R6, R7, R6, !PT ;  /* 0x0000000607067209 */ /* 0x002fe20007810000 */
[--C-:B------:R-:W-:Y:S01]  /*5380*/  FFMA.FTZ R226, R21, UR4, -R58.reuse ;  /* 0x0000000415e27c23 */ /* 0x100fe2000801083a */
[--C-:B------:R-:W-:Y:S01]  /*5390*/  FFMA.FTZ R223, R223, UR4, -R58.reuse ;  /* 0x00000004dfdf7c23 */ /* 0x100fe2000801083a */
[--C-:B------:R-:W-:Y:S01]  /*53a0*/  FFMA.FTZ R218, R29, UR4, -R58.reuse ;  /* 0x000000041dda7c23 */ /* 0x100fe2000801083a */
[--C-:B------:R-:W-:Y:S01]  /*53b0*/  FFMA.FTZ R213, R27, UR4, -R58.reuse ;  /* 0x000000041bd57c23 */ /* 0x100fe2000801083a */
[----:B------:R-:W1:Y:S01]  /*53c0*/  SHFL.BFLY PT, R7, R6, 0x1, 0x1f ;  /* 0x0c201f0006077f89 */ /* 0x000e6200000e0000 */
[----:B------:R-:W2:Y:S01]  /*53d0*/  MUFU.EX2 R104, R104 ;  /* 0x0000006800687308 */ /* 0x000ea20000000800 */
[--C-:B------:R-:W-:Y:S01]  /*53e0*/  FFMA.FTZ R212, R39, UR4, -R58.reuse ;  /* 0x0000000427d47c23 */ /* 0x100fe2000801083a */
[--C-:B------:R-:W-:Y:S01]  /*53f0*/  FFMA.FTZ R202, R37, UR4, -R58.reuse ;  /* 0x0000000425ca7c23 */ /* 0x100fe2000801083a */
[--C-:B------:R-:W-:Y:S01]  /*5400*/  FFMA.FTZ R172, R26, UR4, -R58.reuse ;  /* 0x000000041aac7c23 */ /* 0x100fe2000801083a */
[--C-:B------:R-:W-:Y:S01]  /*5410*/  FFMA.FTZ R170, R57, UR4, -R58.reuse ;  /* 0x0000000439aa7c23 */ /* 0x100fe2000801083a */
[--C-:B------:R-:W-:Y:S01]  /*5420*/  FFMA.FTZ R179, R75, UR4, -R58.reuse ;  /* 0x000000044bb37c23 */ /* 0x100fe2000801083a */
[----:B------:R-:W-:-:S02]  /*5430*/  FFMA.FTZ R173, R59, UR4, -R58 ;  /* 0x000000043bad7c23 */ /* 0x000fc4000801083a */
[----:B------:R-:W-:Y:S08]  /*5440*/  MUFU.EX2 R235, R235 ;  /* 0x000000eb00eb7308 */ /* 0x000ff00000000800 */
[----:B------:R-:W3:Y:S01]  /*5450*/  MUFU.EX2 R127, R127 ;  /* 0x0000007f007f7308 */ /* 0x000ee20000000800 */
[----:B--2---:R-:W-:-:S04]  /*5460*/  F2FP.BF16.F32.PACK_AB R227, R104, R105 ;  /* 0x0000006968e3723e */ /* 0x004fc800000010ff */
[----:B------:R-:W-:Y:S02]  /*5470*/  PRMT R224, R227, 0x7632, R224 ;  /* 0x00007632e3e07816 */ /* 0x000fe400000000e0 */
[----:B-1----:R-:W-:Y:S01]  /*5480*/  FMNMX.FTZ R0, R6, R7, !PT ;  /* 0x0000000706007209 */ /* 0x002fe20007810000 */
[----:B------:R-:W-:Y:S01]  /*5490*/  IMAD.WIDE.U32 R6, R3, -0x2daee0ad, RZ ;  /* 0xd2511f5303067825 */ /* 0x000fe200078e00ff */
[----:B------:R-:W-:Y:S01]  /*54a0*/  MUFU.EX2 R233, R233 ;  /* 0x000000e900e97308 */ /* 0x000fe20000000800 */
[----:B------:R-:W1:Y:S01]  /*54b0*/  LDC R3, c[0x0][0x4f8] ;  /* 0x00013e00ff037b82 */ /* 0x000e620000000800 */
[C---:B------:R-:W-:Y:S01]  /*54c0*/  FSETP.NEU.FTZ.AND P0, PT, R0.reuse, -INF , PT ;  /* 0xff8000000000780b */ /* 0x040fe20003f1d000 */
[----:B------:R-:W-:Y:S01]  /*54d0*/  FMUL.FTZ R54, R0, UR4 ;  /* 0x0000000400367c20 */ /* 0x000fe20008410000 */
[----:B------:R-:W-:Y:S02]  /*54e0*/  LOP3.LUT R106, R132, UR27, R7, 0x96, !PT ;  /* 0x0000001b846a7c12 */ /* 0x000fe4000f8e9607 */
[----:B------:R-:W-:-:S02]  /*54f0*/  LOP3.LUT R6, R6, UR26, R61, 0x96, !PT ;  /* 0x0000001a06067c12 */ /* 0x000fc4000f8e963d */
[----:B------:R-:W-:Y:S01]  /*5500*/  FSEL R54, R54, RZ, P0 ;  /* 0x000000ff36367208 */ /* 0x000fe20000000000 */
[----:B------:R-:W-:Y:S01]  /*5510*/  IMAD.WIDE.U32 R106, R106, -0x326172a9, RZ ;  /* 0xcd9e8d576a6a7825 */ /* 0x000fe200078e00ff */
[----:B------:R-:W-:Y:S01]  /*5520*/  MUFU.EX2 R229, R229 ;  /* 0x000000e500e57308 */ /* 0x000fe20000000800 */
[----:B---3--:R-:W-:Y:S02]  /*5530*/  F2FP.BF16.F32.PACK_AB R215, R127, R235 ;  /* 0x000000eb7fd7723e */ /* 0x008fe400000010ff */
        /* <DEDUP_REMOVED lines=8> */
[----:B------:R-:W-:Y:S01]  /*55c0*/  MUFU.EX2 R120, R120 ;  /* 0x0000007800787308 */ /* 0x000fe20000000800 */
[----:B------:R-:W-:Y:S01]  /*55d0*/  FFMA.FTZ R225, R5, UR4, -R54 ;  /* 0x0000000405e17c23 */ /* 0x000fe20008010836 */
[----:B------:R-:W-:Y:S01]  /*55e0*/  IMAD.WIDE.U32 R106, R106, -0x2daee0ad, RZ ;  /* 0xd2511f536a6a7825 */ /* 0x000fe200078e00ff */
[----:B------:R-:W-:-:S03]  /*55f0*/  LOP3.LUT R60, R60, UR22, R65, 0x96, !PT ;  /* 0x000000163c3c7c12 */ /* 0x000fc6000f8e9641 */
[--C-:B------:R-:W-:Y:S01]  /*5600*/  FFMA.FTZ R217, R4, UR4, -R54.reuse ;  /* 0x0000000404d97c23 */ /* 0x100fe20008010836 */
[----:B-1----:R-:W-:Y:S01]  /*5610*/  LOP3.LUT R66, R3, 0xff, RZ, 0xc0, !PT ;  /* 0x000000ff03427812 */ /* 0x002fe200078ec0ff */
[--C-:B------:R-:W-:Y:S01]  /*5620*/  FFMA.FTZ R231, R14, UR4, -R54.reuse ;  /* 0x000000040ee77c23 */ /* 0x100fe20008010836 */
[----:B------:R-:W-:Y:S01]  /*5630*/  LOP3.LUT R64, R64, UR19, R107, 0x96, !PT ;  /* 0x0000001340407c12 */ /* 0x000fe2000f8e966b */
[----:B------:R-:W-:Y:S01]  /*5640*/  IMAD.WIDE.U32 R60, R60, -0x326172a9, RZ ;  /* 0xcd9e8d573c3c7825 */ /* 0x000fe200078e00ff */
[----:B------:R-:W1:Y:S03]  /*5650*/  MUFU.EX2 R103, R103 ;  /* 0x0000006700677308 */ /* 0x000e660000000800 */
[----:B------:R-:W-:Y:S01]  /*5660*/  FFMA.FTZ R228, R12, UR4, -R54 ;  /* 0x000000040ce47c23 */ /* 0x000fe20008010836 */
[----:B------:R-:W-:Y:S01]  /*5670*/  PRMT R214, R215, 0x7632, R214 ;  /* 0x00007632d7d67816 */ /* 0x000fe200000000d6 */
[----:B------:R-:W-:Y:S01]  /*5680*/  IMAD.WIDE.U32 R64, R64, -0x326172a9, RZ ;  /* 0xcd9e8d5740407825 */ /* 0x000fe200078e00ff */
[----:B------:R-:W-:-:S03]  /*5690*/  LOP3.LUT R6, R6, UR14, R61, 0x96, !PT ;  /* 0x0000000e06067c12 */ /* 0x000fc6000f8e963d */
[----:B------:R-:W-:Y:S01]  /*56a0*/  FFMA.FTZ R216, R121, UR4, -R54 ;  /* 0x0000000479d87c23 */ /* 0x000fe20008010836 */
[----:B------:R-:W-:Y:S01]  /*56b0*/  PRMT R130, R215, 0x5410, R214 ;  /* 0x00005410d7827816 */ /* 0x000fe200000000d6 */
[----:B------:R-:W-:Y:S01]  /*56c0*/  IMAD R66, R66, 0x10000, R66 ;  /* 0x0001000042427824 */ /* 0x000fe200078e0242 */
[----:B------:R-:W-:Y:S01]  /*56d0*/  LOP3.LUT R60, R60, UR13, R65, 0x96, !PT ;  /* 0x0000000d3c3c7c12 */ /* 0x000fe2000f8e9641 */
[----:B------:R-:W-:Y:S01]  /*56e0*/  IMAD.WIDE.U32 R184, R6, -0x2daee0ad, RZ ;  /* 0xd2511f5306b87825 */ /* 0x000fe200078e00ff */
[----:B------:R-:W-:Y:S01]  /*56f0*/  LOP3.LUT R6, R167, 0x200, R9, 0xf8, !PT ;  /* 0x00000200a7067812 */ /* 0x000fe200078ef809 */
[----:B------:R-:W-:Y:S01]  /*5700*/  MUFU.EX2 R234, R234 ;  /* 0x000000ea00ea7308 */ /* 0x000fe20000000800 */
[----:B------:R-:W-:Y:S01]  /*5710*/  LOP3.LUT R73, R60, 0xffff, RZ, 0xc0, !PT ;  /* 0x0000ffff3c497812 */ /* 0x000fe200078ec0ff */
[----:B------:R-:W-:Y:S01]  /*5720*/  IMAD.MOV.U32 R5, RZ, RZ, R64 ;  /* 0x000000ffff057224 */ /* 0x000fe200078e0040 */
[----:B------:R-:W-:Y:S01]  /*5730*/  LEA R3, R6, UR5, 0x1 ;  /* 0x0000000506037c11 */ /* 0x000fe2000f8e08ff */
[----:B------:R-:W-:Y:S01]  /*5740*/  IMAD.MOV.U32 R18, RZ, RZ, R184 ;  /* 0x000000ffff127224 */ /* 0x000fe200078e00b8 */
[----:B------:R-:W-:Y:S01]  /*5750*/  LOP3.LUT R74, R60, 0xff, RZ, 0xc0, !PT ;  /* 0x000000ff3c4a7812 */ /* 0x000fe200078ec0ff */
[--C-:B------:R-:W-:Y:S01]  /*5760*/  FFMA.FTZ R211, R67, UR4, -R54.reuse ;  /* 0x0000000443d37c23 */ /* 0x100fe20008010836 */
[----:B------:R-:W-:Y:S01]  /*5770*/  SHF.R.U32.HI R73, RZ, 0x8, R73 ;  /* 0x00000008ff497819 */ /* 0x000fe20000011649 */
[----:B------:R-:W2:Y:S01]  /*5780*/  MUFU.EX2 R126, R126 ;  /* 0x0000007e007e7308 */ /* 0x000ea20000000800 */
[----:B------:R-:W-:Y:S01]  /*5790*/  IMAD.IADD R65, R24, 0x1, R3 ;  /* 0x0000000118417824 */ /* 0x000fe200078e0203 */
[----:B------:R-:W-:Y:S01]  /*57a0*/  PRMT R63, R64, 0x7773, RZ ;  /* 0x00007773403f7816 */ /* 0x000fe200000000ff */
[----:B------:R-:W-:Y:S01]  /*57b0*/  LDSM.16.MT88.4 R156, [R3+0x18000] ;  /* 0x01800000039c783b */ /* 0x000fe20000004200 */
[----:B------:R-:W-:Y:S01]  /*57c0*/  PRMT R128, R74, 0x5410, R73 ;  /* 0x000054104a807816 */ /* 0x000fe20000000049 */
[----:B------:R-:W-:Y:S01]  /*57d0*/  FFMA.FTZ R201, R38, UR4, -R54 ;  /* 0x0000000426c97c23 */ /* 0x000fe20008010836 */
[----:B------:R-:W-:Y:S01]  /*57e0*/  PRMT R62, R64, 0x7772, RZ ;  /* 0x00007772403e7816 */ /* 0x000fe200000000ff */
[----:B------:R-:W3:Y:S01]  /*57f0*/  LDSM.16.MT88.4 R48, [R65+0x1a000] ;  /* 0x01a000004130783b */ /* 0x000ee20000004200 */
[----:B------:R-:W-:Y:S01]  /*5800*/  PRMT R72, R60, 0x7632, R72 ;  /* 0x000076323c487816 */ /* 0x000fe20000000048 */
[----:B------:R-:W-:Y:S01]  /*5810*/  MUFU.EX2 R231, R231 ;  /* 0x000000e700e77308 */ /* 0x000fe20000000800 */
[--C-:B------:R-:W-:Y:S01]  /*5820*/  HSET2.LE.AND R128, R128, R66.reuse, PT ;  /* 0x0000004280807233 */ /* 0x100fe20003803000 */
[----:B------:R-:W4:Y:S01]  /*5830*/  LDSM.16.MT88.4 R80, [R65+0x1c000] ;  /* 0x01c000004150783b */ /* 0x000f220000004200 */
[----:B------:R-:W-:Y:S01]  /*5840*/  PRMT R6, R227, 0x5410, R224 ;  /* 0x00005410e3067816 */ /* 0x000fe200000000e0 */
[----:B------:R-:W-:Y:S01]  /*5850*/  FFMA.FTZ R200, R36, UR4, -R54 ;  /* 0x0000000424c87c23 */ /* 0x000fe20008010836 */
[----:B------:R-:W-:Y:S01]  /*5860*/  SHF.R.U32.HI R60, RZ, 0x18, R60 ;  /* 0x00000018ff3c7819 */ /* 0x000fe2000001163c */
[----:B------:R-:W4:Y:S01]  /*5870*/  LDSM.16.MT88.4 R112, [R65+0x1e000] ;  /* 0x01e000004170783b */ /* 0x000f220000004200 */
[----:B------:R-:W-:Y:S01]  /*5880*/  LOP3.LUT R72, R72, 0xff, RZ, 0xc0, !PT ;  /* 0x000000ff48487812 */ /* 0x000fe200078ec0ff */
[----:B------:R-:W3:Y:S01]  /*5890*/  MUFU.EX2 R228, R228 ;  /* 0x000000e400e47308 */ /* 0x000ee20000000800 */
[----:B------:R-:W-:Y:S01]  /*58a0*/  PRMT R61, R64, 0x7771, RZ ;  /* 0x00007771403d7816 */ /* 0x000fe200000000ff */
[----:B------:R-:W4:Y:S01]  /*58b0*/  LDSM.16.MT88.4 R148, [R65+0x18000] ;  /* 0x018000004194783b */ /* 0x000f220000004200 */
[----:B------:R-:W-:Y:S01]  /*58c0*/  LOP3.LUT R5, R5, 0xff, RZ, 0xc0, !PT ;  /* 0x000000ff05057812 */ /* 0x000fe200078ec0ff */
[--C-:B------:R-:W-:Y:S01]  /*58d0*/  FFMA.FTZ R169, R53, UR4, -R54.reuse ;  /* 0x0000000435a97c23 */ /* 0x100fe20008010836 */
[----:B------:R-:W-:Y:S01]  /*58e0*/  PRMT R4, R62, 0x5410, R63 ;  /* 0x000054103e047816 */ /* 0x000fe2000000003f */
[----:B------:R-:W-:Y:S01]  /*58f0*/  LDSM.16.MT88.4 R20, [R65+0x18800] ;  /* 0x018800004114783b */ /* 0x000fe20000004200 */
[----:B-1----:R-:W-:Y:S01]  /*5900*/  F2FP.BF16.F32.PACK_AB R222, R103, R120 ;  /* 0x0000007867de723e */ /* 0x002fe200000010ff */
[----:B------:R-:W-:Y:S01]  /*5910*/  MUFU.EX2 R226, R226 ;  /* 0x000000e200e27308 */ /* 0x000fe20000000800 */
[----:B--2---:R-:W-:Y:S01]  /*5920*/  F2FP.BF16.F32.PACK_AB R210, R126, R234 ;  /* 0x000000ea7ed2723e */ /* 0x004fe200000010ff */
[--C-:B------:R-:W-:Y:S01]  /*5930*/  FFMA.FTZ R168, R52, UR4, -R54.reuse ;  /* 0x0000000434a87c23 */ /* 0x100fe20008010836 */
[----:B------:R-:W-:Y:S01]  /*5940*/  LOP3.LUT R128, R6, R128, RZ, 0xc0, !PT ;  /* 0x0000008006807212 */ /* 0x000fe200078ec0ff */
[----:B------:R-:W-:Y:S01]  /*5950*/  FFMA.FTZ R178, R56, UR4, -R54 ;  /* 0x0000000438b27c23 */ /* 0x000fe20008010836 */
[----:B------:R-:W-:Y:S01]  /*5960*/  PRMT R6, R72, 0x5410, R60 ;  /* 0x0000541048067816 */ /* 0x000fe2000000003c */
[----:B------:R-:W-:Y:S01]  /*5970*/  LDSM.16.MT88.4 R56, [R65+0x1f000] ;  /* 0x01f000004138783b */ /* 0x000fe20000004200 */
[----:B------:R-:W-:Y:S01]  /*5980*/  LOP3.LUT R4, R4, 0xff00ff, RZ, 0xc0, !PT ;  /* 0x00ff00ff04047812 */ /* 0x000fe200078ec0ff */
[----:B------:R-:W1:Y:S01]  /*5990*/  MUFU.EX2 R223, R223 ;  /* 0x000000df00df7308 */ /* 0x000e620000000800 */
[----:B------:R-:W-:Y:S01]  /*59a0*/  PRMT R5, R5, 0x5410, R61 ;  /* 0x0000541005057816 */ /* 0x000fe2000000003d */
[----:B------:R-:W-:Y:S01]  /*59b0*/  FFMA.FTZ R171, R55, UR4, -R54 ;  /* 0x0000000437ab7c23 */ /* 0x000fe20008010836 */
[----:B------:R-:W-:Y:S01]  /*59c0*/  PRMT R221, R222, 0x7632, R221 ;  /* 0x00007632dedd7816 */ /* 0x000fe200000000dd */
[----:B------:R-:W-:Y:S01]  /*59d0*/  LDSM.16.MT88.4 R36, [R65+0x19000] ;  /* 0x019000004124783b */ /* 0x000fe20000004200 */
[----:B------:R-:W-:Y:S01]  /*59e0*/  PRMT R208, R210, 0x7632, R208 ;  /* 0x00007632d2d07816 */ /* 0x000fe200000000d0 */
[----:B------:R-:W-:Y:S01]  /*59f0*/  IMAD.IADD R232, R166, 0x1, R3 ;  /* 0x00000001a6e87824 */ /* 0x000fe200078e0203 */
[----:B------:R-:W-:Y:S01]  /*5a00*/  LOP3.LUT R106, R106, UR12, R185, 0x96, !PT ;  /* 0x0000000c6a6a7c12 */ /* 0x000fe2000f8e96b9 */
[----:B------:R-:W-:Y:S01]  /*5a10*/  MUFU.EX2 R225, R225 ;  /* 0x000000e100e17308 */ /* 0x000fe20000000800 */
[--C-:B------:R-:W-:Y:S01]  /*5a20*/  HSET2.LE.AND R6, R6, R66.reuse, PT ;  /* 0x0000004206067233 */ /* 0x100fe20003803000 */
[----:B------:R-:W-:Y:S01]  /*5a30*/  IMAD.IADD R219, R24, 0x1, R232 ;  /* 0x0000000118db7824 */ /* 0x000fe200078e02e8 */
[--C-:B------:R-:W-:Y:S01]  /*5a40*/  HSET2.LE.AND R5, R5, R66.reuse, PT ;  /* 0x0000004205057233 */ /* 0x100fe20003803000 */
[----:B------:R-:W-:Y:S01]  /*5a50*/  LDSM.16.MT88.4 R52, [R65+0x19800] ;  /* 0x019800004134783b */ /* 0x000fe20000004200 */
[----:B------:R-:W-:-:S02]  /*5a60*/  HSET2.LE.AND R4, R4, R66, PT ;  /* 0x0000004204047233 */ /* 0x000fc40003803000 */
[----:B------:R-:W-:Y:S01]  /*5a70*/  PRMT R129, R222, 0x5410, R221 ;  /* 0x00005410de817816 */ /* 0x000fe200000000dd */
[----:B------:R-:W2:Y:S01]  /*5a80*/  MUFU.EX2 R217, R217 ;  /* 0x000000d900d97308 */ /* 0x000ea20000000800 */
[----:B------:R-:W-:Y:S01]  /*5a90*/  PRMT R131, R210, 0x5410, R208 ;  /* 0x00005410d2837816 */ /* 0x000fe200000000d0 */
[----:B------:R-:W-:Y:S01]  /*5aa0*/  LDSM.16.MT88.4 R140, [R232+0x18000] ;  /* 0x01800000e88c783b */ /* 0x000fe20000004200 */
[----:B------:R-:W-:Y:S02]  /*5ab0*/  LOP3.LUT R90, R106, 0xffff, RZ, 0xc0, !PT ;  /* 0x0000ffff6a5a7812 */ /* 0x000fe400078ec0ff */
[----:B------:R-:W-:Y:S02]  /*5ac0*/  LOP3.LUT R129, R129, R6, RZ, 0xc0, !PT ;  /* 0x0000000681817212 */ /* 0x000fe400078ec0ff */
[----:B------:R-:W-:Y:S01]  /*5ad0*/  LOP3.LUT R130, R130, R5, RZ, 0xc0, !PT ;  /* 0x0000000582827212 */ /* 0x000fe200078ec0ff */
[----:B------:R-:W-:Y:S01]  /*5ae0*/  MUFU.EX2 R216, R216 ;  /* 0x000000d800d87308 */ /* 0x000fe20000000800 */
[----:B------:R-:W-:-:S02]  /*5af0*/  LOP3.LUT R131, R131, R4, RZ, 0xc0, !PT ;  /* 0x0000000483837212 */ /* 0x000fc400078ec0ff */
[----:B------:R-:W2:Y:S01]  /*5b00*/  LDSM.16.MT88.4 R4, [R65+0x1a800] ;  /* 0x01a800004104783b */ /* 0x000ea20000004200 */
[C---:B------:R-:W-:Y:S02]  /*5b10*/  LOP3.LUT R91, R106.reuse, 0xff, RZ, 0xc0, !PT ;  /* 0x000000ff6a5b7812 */ /* 0x040fe400078ec0ff */
[----:B------:R-:W-:Y:S02]  /*5b20*/  SHF.R.U32.HI R90, RZ, 0x8, R90 ;  /* 0x00000008ff5a7819 */ /* 0x000fe4000001165a */
[----:B------:R-:W-:Y:S01]  /*5b30*/  F2FP.BF16.F32.PACK_AB R204, R229, R233 ;  /* 0x000000e9e5cc723e */ /* 0x000fe200000010ff */
[----:B---3--:R-:W-:Y:S01]  /*5b40*/  HMMA.16816.F32.BF16 R44, R128, R48, RZ ;  /* 0x00000030802c723c */ /* 0x008fe200000418ff */
[----:B------:R-:W-:Y:S01]  /*5b50*/  PRMT R97, R106, 0x7632, R97 ;  /* 0x000076326a617816 */ /* 0x000fe20000000061 */
[----:B------:R-:W3:Y:S01]  /*5b60*/  MUFU.EX2 R211, R211 ;  /* 0x000000d300d37308 */ /* 0x000ee20000000800 */
[----:B------:R-:W-:Y:S02]  /*5b70*/  PRMT R16, R91, 0x5410, R90 ;  /* 0x000054105b107816 */ /* 0x000fe4000000005a */
[----:B------:R-:W-:-:S02]  /*5b80*/  PRMT R203, R204, 0x7632, R203 ;  /* 0x00007632cccb7816 */ /* 0x000fc400000000cb */
[----:B------:R-:W-:Y:S01]  /*5b90*/  SHF.R.U32.HI R106, RZ, 0x18, R106 ;  /* 0x00000018ff6a7819 */ /* 0x000fe2000001166a */
[C---:B------:R-:W-:Y:S01]  /*5ba0*/  HMMA.16816.F32.BF16 R48, R128.reuse, R50, RZ ;  /* 0x000000328030723c */ /* 0x040fe200000418ff */
[----:B------:R-:W-:Y:S01]  /*5bb0*/  LOP3.LUT R97, R97, 0xff, RZ, 0xc0, !PT ;  /* 0x000000ff61617812 */ /* 0x000fe200078ec0ff */
[----:B------:R-:W-:Y:S01]  /*5bc0*/  MUFU.EX2 R218, R218 ;  /* 0x000000da00da7308 */ /* 0x000fe20000000800 */
[----:B------:R-:W-:Y:S02]  /*5bd0*/  F2FP.BF16.F32.PACK_AB R199, R228, R231 ;  /* 0x000000e7e4c7723e */ /* 0x000fe400000010ff */
[----:B------:R-:W-:Y:S02]  /*5be0*/  HSET2.LE.AND R16, R16, R66, PT ;  /* 0x0000004210107233 */ /* 0x000fe40003803000 */
[----:B------:R-:W-:Y:S01]  /*5bf0*/  PRMT R12, R204, 0x5410, R203 ;  /* 0x00005410cc0c7816 */ /* 0x000fe200000000cb */
[----:B----4-:R-:W-:Y:S01]  /*5c00*/  HMMA.16816.F32.BF16 R76, R128, R80, RZ ;  /* 0x00000050804c723c */ /* 0x010fe200000418ff */
[----:B------:R-:W-:Y:S01]  /*5c10*/  PRMT R17, R97, 0x5410, R106 ;  /* 0x0000541061117816 */ /* 0x000fe2000000006a */
[----:B------:R-:W4:Y:S01]  /*5c20*/  MUFU.EX2 R213, R213 ;  /* 0x000000d500d57308 */ /* 0x000f220000000800 */
[----:B------:R-:W-:-:S02]  /*5c30*/  PRMT R198, R199, 0x7632, R198 ;  /* 0x00007632c7c67816 */ /* 0x000fc400000000c6 */
[----:B------:R-:W-:Y:S02]  /*5c40*/  PRMT R107, R184, 0x7771, RZ ;  /* 0x00007771b86b7816 */ /* 0x000fe400000000ff */
[----:B------:R-:W-:Y:S01]  /*5c50*/  LOP3.LUT R18, R18, 0xff, RZ, 0xc0, !PT ;  /* 0x000000ff12127812 */ /* 0x000fe200078ec0ff */
[C---:B------:R-:W-:Y:S01]  /*5c60*/  HMMA.16816.F32.BF16 R108, R128.reuse, R112, RZ ;  /* 0x00000070806c723c */ /* 0x040fe200000418ff */
[----:B------:R-:W-:Y:S01]  /*5c70*/  LOP3.LUT R16, R12, R16, RZ, 0xc0, !PT ;  /* 0x000000100c107212 */ /* 0x000fe200078ec0ff */
[----:B------:R-:W-:Y:S01]  /*5c80*/  MUFU.EX2 R212, R212 ;  /* 0x000000d400d47308 */ /* 0x000fe20000000800 */
[C---:B------:R-:W-:Y:S01]  /*5c90*/  PRMT R99, R184.reuse, 0x7772, RZ ;  /* 0x00007772b8637816 */ /* 0x040fe200000000ff */
[----:B------:R-:W4:Y:S01]  /*5ca0*/  LDSM.16.MT88.4 R12, [R65+0x1c800] ;  /* 0x01c80000410c783b */ /* 0x000f220000004200 */
[----:B------:R-:W-:Y:S02]  /*5cb0*/  PRMT R98, R184, 0x7773, RZ ;  /* 0x00007773b8627816 */ /* 0x000fe400000000ff */
[----:B-1----:R-:W-:Y:S01]  /*5cc0*/  F2FP.BF16.F32.PACK_AB R197, R223, R226 ;  /* 0x000000e2dfc5723e */ /* 0x002fe200000010ff */
[----:B------:R-:W-:Y:S01]  /*5cd0*/  HMMA.16816.F32.BF16 R160, R128, R156, RZ ;  /* 0x0000009c80a0723c */ /* 0x000fe200000418ff */
[----:B------:R-:W-:Y:S01]  /*5ce0*/  HSET2.LE.AND R17, R17, R66, PT ;  /* 0x0000004211117233 */ /* 0x000fe20003803000 */
[----:B------:R-:W1:Y:S01]  /*5cf0*/  MUFU.EX2 R202, R202 ;  /* 0x000000ca00ca7308 */ /* 0x000e620000000800 */
[----:B------:R-:W-:-:S02]  /*5d00*/  PRMT R40, R199, 0x5410, R198 ;  /* 0x00005410c7287816 */ /* 0x000fc400000000c6 */
[----:B------:R-:W-:Y:S02]  /*5d10*/  PRMT R18, R18, 0x5410, R107 ;  /* 0x0000541012127816 */ /* 0x000fe4000000006b */
[----:B------:R-:W-:Y:S01]  /*5d20*/  PRMT R19, R99, 0x5410, R98 ;  /* 0x0000541063137816 */ /* 0x000fe20000000062 */
[C---:B------:R-:W-:Y:S01]  /*5d30*/  HMMA.16816.F32.BF16 R80, R128.reuse, R82, RZ ;  /* 0x000000528050723c */ /* 0x040fe200000418ff */
[----:B------:R-:W-:Y:S01]  /*5d40*/  PRMT R196, R197, 0x7632, R196 ;  /* 0x00007632c5c47816 */ /* 0x000fe200000000c4 */
[----:B------:R-:W-:Y:S01]  /*5d50*/  MUFU.EX2 R201, R201 ;  /* 0x000000c900c97308 */ /* 0x000fe20000000800 */
[----:B--2---:R-:W-:Y:S02]  /*5d60*/  F2FP.BF16.F32.PACK_AB R195, R217, R225 ;  /* 0x000000e1d9c3723e */ /* 0x004fe400000010ff */
[----:B------:R-:W-:Y:S02]  /*5d70*/  LOP3.LUT R17, R40, R17, RZ, 0xc0, !PT ;  /* 0x0000001128117212 */ /* 0x000fe400078ec0ff */
[----:B------:R-:W-:Y:S01]  /*5d80*/  LOP3.LUT R19, R19, 0xff00ff, RZ, 0xc0, !PT ;  /* 0x00ff00ff13137812 */ /* 0x000fe200078ec0ff */
[----:B------:R-:W-:Y:S01]  /*5d90*/  HMMA.16816.F32.BF16 R112, R128, R114, RZ ;  /* 0x000000728070723c */ /* 0x000fe200000418ff */
[----:B------:R-:W-:Y:S01]  /*5da0*/  HSET2.LE.AND R40, R18, R66, PT ;  /* 0x0000004212287233 */ /* 0x000fe20003803000 */
[----:B------:R-:W2:Y:S01]  /*5db0*/  MUFU.EX2 R200, R200 ;  /* 0x000000c800c87308 */ /* 0x000ea20000000800 */
[----:B------:R-:W-:-:S02]  /*5dc0*/  PRMT R18, R197, 0x5410, R196 ;  /* 0x00005410c5127816 */ /* 0x000fc400000000c4 */
[C---:B------:R-:W-:Y:S02]  /*5dd0*/  PRMT R194, R195.reuse, 0x7632, R194 ;  /* 0x00007632c3c27816 */ /* 0x040fe400000000c2 */
[----:B------:R-:W-:Y:S01]  /*5de0*/  HSET2.LE.AND R19, R19, R66, PT ;  /* 0x0000004213137233 */ /* 0x000fe20003803000 */
[C---:B------:R-:W-:Y:S01]  /*5df0*/  HMMA.16816.F32.BF16 R152, R128.reuse, R148, RZ ;  /* 0x000000948098723c */ /* 0x040fe200000418ff */
[----:B------:R-:W-:Y:S01]  /*5e00*/  LOP3.LUT R18, R18, R40, RZ, 0xc0, !PT ;  /* 0x0000002812127212 */ /* 0x000fe200078ec0ff */
[----:B------:R-:W-:Y:S01]  /*5e10*/  MUFU.EX2 R172, R172 ;  /* 0x000000ac00ac7308 */ /* 0x000fe20000000800 */
[----:B------:R-:W-:Y:S02]  /*5e20*/  PRMT R40, R195, 0x5410, R194 ;  /* 0x00005410c3287816 */ /* 0x000fe400000000c2 */
[----:B---3--:R-:W-:Y:S02]  /*5e30*/  F2FP.BF16.F32.PACK_AB R191, R211, R216 ;  /* 0x000000d8d3bf723e */ /* 0x008fe400000010ff */
[----:B------:R-:W-:Y:S01]  /*5e40*/  LOP3.LUT R19, R40, R19, RZ, 0xc0, !PT ;  /* 0x0000001328137212 */ /* 0x000fe200078ec0ff */
[----:B------:R-:W-:Y:S01]  /*5e50*/  HMMA.16816.F32.BF16 R148, R128, R150, RZ ;  /* 0x000000968094723c */ /* 0x000fe200000418ff */
[----:B------:R-:W3:Y:S01]  /*5e60*/  LDSM.16.MT88.4 R40, [R3+0x18800] ;  /* 0x018800000328783b */ /* 0x000ee20000004200 */
[----:B------:R-:W-:Y:S01]  /*5e70*/  PRMT R190, R191, 0x7632, R190 ;  /* 0x00007632bfbe7816 */ /* 0x000fe200000000be */
[----:B------:R-:W2:Y:S01]  /*5e80*/  MUFU.EX2 R170, R170 ;  /* 0x000000aa00aa7308 */ /* 0x000ea20000000800 */
[----:B----4-:R-:W-:-:S02]  /*5e90*/  F2FP.BF16.F32.PACK_AB R193, R213, R218 ;  /* 0x000000dad5c1723e */ /* 0x010fc400000010ff */
[----:B-1----:R-:W-:Y:S02]  /*5ea0*/  F2FP.BF16.F32.PACK_AB R189, R202, R212 ;  /* 0x000000d4cabd723e */ /* 0x002fe400000010ff */
[C---:B------:R-:W-:Y:S01]  /*5eb0*/  HMMA.16816.F32.BF16 R44, R16.reuse, R4, R44 ;  /* 0x00000004102c723c */ /* 0x040fe2000004182c */
[----:B------:R-:W-:Y:S02]  /*5ec0*/  PRMT R192, R193, 0x7632, R192 ;  /* 0x00007632c1c07816 */ /* 0x000fe400000000c0 */
[----:B------:R-:W-:Y:S01]  /*5ed0*/  PRMT R188, R189, 0x7632, R188 ;  /* 0x00007632bdbc7816 */ /* 0x000fe200000000bc */
[----:B------:R-:W-:Y:S01]  /*5ee0*/  MUFU.EX2 R169, R169 ;  /* 0x000000a900a97308 */ /* 0x000fe20000000800 */
[----:B--2---:R-:W-:Y:S02]  /*5ef0*/  F2FP.BF16.F32.PACK_AB R187, R200, R201 ;  /* 0x000000c9c8bb723e */ /* 0x004fe400000010ff */
[----:B------:R-:W-:Y:S01]  /*5f00*/  PRMT R64, R64, 0x7770, RZ ;  /* 0x0000777040407816 */ /* 0x000fe200000000ff */
[----:B------:R-:W-:Y:S01]  /*5f10*/  HMMA.16816.F32.BF16 R48, R16, R6, R48 ;  /* 0x000000061030723c */ /* 0x000fe20000041830 */
[----:B------:R-:W1:Y:S01]  /*5f20*/  LDSM.16.MT88.4 R4, [R65+0x1e800] ;  /* 0x01e800004104783b */ /* 0x000e620000004200 */
[----:B------:R-:W-:-:S02]  /*5f30*/  PRMT R186, R187, 0x7632, R186 ;  /* 0x00007632bbba7816 */ /* 0x000fc400000000ba */
[----:B------:R-:W2:Y:S01]  /*5f40*/  MUFU.EX2 R168, R168 ;  /* 0x000000a800a87308 */ /* 0x000ea20000000800 */
[----:B------:R-:W-:-:S03]  /*5f50*/  F2FP.BF16.F32.PACK_AB R177, R170, R172 ;  /* 0x000000acaab1723e */ /* 0x000fc600000010ff */
[C---:B------:R-:W-:Y:S01]  /*5f60*/  HMMA.16816.F32.BF16 R76, R16.reuse, R12, R76 ;  /* 0x0000000c104c723c */ /* 0x040fe2000004184c */
[----:B------:R-:W-:Y:S01]  /*5f70*/  IMAD.U32 R12, RZ, RZ, UR28 ;  /* 0x0000001cff0c7e24 */ /* 0x000fe2000f8e00ff */
[----:B------:R-:W-:Y:S02]  /*5f80*/  PRMT R176, R177, 0x7632, R176 ;  /* 0x00007632b1b07816 */ /* 0x000fe400000000b0 */
[----:B------:R-:W-:Y:S02]  /*5f90*/  MUFU.EX2 R179, R179 ;  /* 0x000000b300b37308 */ /* 0x000fe40000000800 */
[----:B------:R-:W-:Y:S02]  /*5fa0*/  LOP3.LUT R12, R12, UR37, R137, 0x96, !PT ;  /* 0x000000250c0c7c12 */ /* 0x000fe4000f8e9689 */
[----:B------:R-:W-:Y:S03]  /*5fb0*/  HMMA.16816.F32.BF16 R80, R16, R14, R80 ;  /* 0x0000000e1050723c */ /* 0x000fe60000041850 */
[----:B------:R-:W-:Y:S01]  /*5fc0*/  IMAD.WIDE.U32 R12, R12, -0x326172a9, RZ ;  /* 0xcd9e8d570c0c7825 */ /* 0x000fe200078e00ff */
[----:B------:R-:W4:Y:S01]  /*5fd0*/  MUFU.EX2 R173, R173 ;  /* 0x000000ad00ad7308 */ /* 0x000f220000000800 */
[----:B--2---:R-:W-:-:S03]  /*5fe0*/  F2FP.BF16.F32.PACK_AB R175, R168, R169 ;  /* 0x000000a9a8af723e */ /* 0x004fc600000010ff */
[----:B------:R-:W-:Y:S01]  /*5ff0*/  LOP3.LUT R134, R134, UR18, R13, 0x96, !PT ;  /* 0x0000001286867c12 */ /* 0x000fe2000f8e960d */
[C---:B---3--:R-:W-:Y:S01]  /*6000*/  HMMA.16816.F32.BF16 R160, R16.reuse, R40, R160 ;  /* 0x0000002810a0723c */ /* 0x048fe200000418a0 */
[----:B------:R-:W-:Y:S02]  /*6010*/  LOP3.LUT R12, R12, UR17, R123, 0x96, !PT ;  /* 0x000000110c0c7c12 */ /* 0x000fe4000f8e967b */
[----:B------:R-:W-:Y:S01]  /*6020*/  PRMT R174, R175, 0x7632, R174 ;  /* 0x00007632afae7816 */ /* 0x000fe200000000ae */
[----:B------:R-:W-:Y:S01]  /*6030*/  IMAD.WIDE.U32 R134, R134, -0x2daee0ad, RZ ;  /* 0xd2511f5386867825 */ /* 0x000fe200078e00ff */
[----:B------:R-:W-:Y:S03]  /*6040*/  MUFU.EX2 R178, R178 ;  /* 0x000000b200b27308 */ /* 0x000fe60000000800 */
[----:B------:R-:W-:Y:S01]  /*6050*/  IMAD.WIDE.U32 R12, R12, -0x2daee0ad, RZ ;  /* 0xd2511f530c0c7825 */ /* 0x000fe200078e00ff */
[----:B------:R-:W-:Y:S01]  /*6060*/  HMMA.16816.F32.BF16 R152, R16, R20, R152 ;  /* 0x000000141098723c */ /* 0x000fe20000041898 */
[----:B----4-:R-:W-:-:S03]  /*6070*/  F2FP.BF16.F32.PACK_AB R183, R173, R179 ;  /* 0x000000b3adb7723e */ /* 0x010fc600000010ff */
[----:B------:R-:W2:Y:S01]  /*6080*/  MUFU.EX2 R171, R171 ;  /* 0x000000ab00ab7308 */ /* 0x000ea20000000800 */
[----:B------:R-:W-:Y:S02]  /*6090*/  LOP3.LUT R134, R134, UR26, R13, 0x96, !PT ;  /* 0x0000001a86867c12 */ /* 0x000fe4000f8e960d */
[----:B------:R-:W-:Y:S01]  /*60a0*/  PRMT R13, R191, 0x5410, R190 ;  /* 0x00005410bf0d7816 */ /* 0x000fe200000000be */
[----:B-1----:R-:W-:Y:S01]  /*60b0*/  HMMA.16816.F32.BF16 R108, R16, R4, R108 ;  /* 0x00000004106c723c */ /* 0x002fe2000004186c */
[----:B------:R-:W-:Y:S01]  /*60c0*/  LOP3.LUT R4, R132, UR27, R135, 0x96, !PT ;  /* 0x0000001b84047c12 */ /* 0x000fe2000f8e9687 */
[----:B------:R-:W-:Y:S01]  /*60d0*/  IMAD.WIDE.U32 R134, R134, -0x326172a9, RZ ;  /* 0xcd9e8d5786867825 */ /* 0x000fe200078e00ff */
[----:B------:R-:W-:-:S03]  /*60e0*/  PRMT R182, R183, 0x7632, R182 ;  /* 0x00007632b7b67816 */ /* 0x000fc600000000b6 */
[----:B------:R-:W-:Y:S02]  /*60f0*/  IMAD.WIDE.U32 R132, R4, -0x326172a9, RZ ;  /* 0xcd9e8d5704847825 */ /* 0x000fe400078e00ff */
[C---:B------:R-:W-:Y:S03]  /*6100*/  HMMA.16816.F32.BF16 R112, R16.reuse, R6, R112 ;  /* 0x000000061070723c */ /* 0x040fe60000041870 */
[----:B------:R-:W-:Y:S02]  /*6110*/  LOP3.LUT R4, R122, UR16, R133, 0x96, !PT ;  /* 0x000000107a047c12 */ /* 0x000fe4000f8e9685 */
[----:B------:R-:W-:Y:S02]  /*6120*/  LOP3.LUT R132, R132, UR15, R135, 0x96, !PT ;  /* 0x0000000f84847c12 */ /* 0x000fe4000f8e9687 */
[----:B--2---:R-:W-:Y:S01]  /*6130*/  F2FP.BF16.F32.PACK_AB R181, R171, R178 ;  /* 0x000000b2abb5723e */ /* 0x004fe200000010ff */
[----:B------:R-:W-:Y:S01]  /*6140*/  IMAD.WIDE.U32 R4, R4, -0x2daee0ad, RZ ;  /* 0xd2511f5304047825 */ /* 0x000fe200078e00ff */
[----:B------:R-:W-:Y:S01]  /*6150*/  HMMA.16816.F32.BF16 R148, R16, R22, R148 ;  /* 0x000000161094723c */ /* 0x000fe20000041894 */
[----:B------:R-:W1:Y:S01]  /*6160*/  LDSM.16.MT88.4 R20, [R65+0x1b000] ;  /* 0x01b000004114783b */ /* 0x000e620000004200 */
[----:B------:R-:W-:Y:S01]  /*6170*/  PRMT R180, R181, 0x7632, R180 ;  /* 0x00007632b5b47816 */ /* 0x000fe200000000b4 */
[----:B------:R-:W-:Y:S01]  /*6180*/  IMAD.WIDE.U32 R132, R132, -0x2daee0ad, RZ ;  /* 0xd2511f5384847825 */ /* 0x000fe200078e00ff */
[----:B------:R-:W-:-:S02]  /*6190*/  LOP3.LUT R5, R12, UR22, R5, 0x96, !PT ;  /* 0x000000160c057c12 */ /* 0x000fc4000f8e9605 */
[----:B------:R-:W-:Y:S02]  /*61a0*/  PRMT R12, R193, 0x5410, R192 ;  /* 0x00005410c10c7816 */ /* 0x000fe400000000c0 */
[----:B------:R-:W-:Y:S01]  /*61b0*/  LOP3.LUT R4, R4, UR19, R133, 0x96, !PT ;  /* 0x0000001304047c12 */ /* 0x000fe2000f8e9685 */
[----:B------:R-:W-:Y:S01]  /*61c0*/  IMAD.WIDE.U32 R40, R5, -0x326172a9, RZ ;  /* 0xcd9e8d5705287825 */ /* 0x000fe200078e00ff */
[----:B------:R-:W-:Y:S03]  /*61d0*/  HMMA.16816.F32.BF16 R156, R128, R158, RZ ;  /* 0x0000009e809c723c */ /* 0x000fe600000418ff */
[----:B------:R-:W-:-:S04]  /*61e0*/  IMAD.WIDE.U32 R136, R4, -0x326172a9, RZ ;  /* 0xcd9e8d5704887825 */ /* 0x000fc800078e00ff */
[--C-:B------:R-:W-:Y:S01]  /*61f0*/  IMAD.MOV.U32 R67, RZ, RZ, R137.reuse ;  /* 0x000000ffff437224 */ /* 0x100fe200078e0089 */
[----:B------:R-:W-:Y:S01]  /*6200*/  LOP3.LUT R241, R40, UR13, R137, 0x96, !PT ;  /* 0x0000000d28f17c12 */ /* 0x000fe2000f8e9689 */
[C---:B------:R-:W-:Y:S01]  /*6210*/  HMMA.16816.F32.BF16 R144, R128.reuse, R140, RZ ;  /* 0x0000008c8090723c */ /* 0x040fe200000418ff */
[----:B------:R-:W-:Y:S02]  /*6220*/  PRMT R245, R136, 0x7771, RZ ;  /* 0x0000777188f57816 */ /* 0x000fe400000000ff */
[C---:B------:R-:W-:Y:S02]  /*6230*/  PRMT R121, R241.reuse, 0x7632, R121 ;  /* 0x00007632f1797816 */ /* 0x040fe40000000079 */
[C---:B------:R-:W-:Y:S02]  /*6240*/  LOP3.LUT R122, R241.reuse, 0xffff, RZ, 0xc0, !PT ;  /* 0x0000fffff17a7812 */ /* 0x040fe400078ec0ff */
[----:B------:R-:W-:Y:S01]  /*6250*/  LOP3.LUT R242, R241, 0xff, RZ, 0xc0, !PT ;  /* 0x000000fff1f27812 */ /* 0x000fe200078ec0ff */
[----:B------:R-:W-:Y:S01]  /*6260*/  HMMA.16816.F32.BF16 R140, R128, R142, RZ ;  /* 0x0000008e808c723c */ /* 0x000fe200000418ff */
[----:B------:R-:W-:-:S02]  /*6270*/  SHF.R.U32.HI R241, RZ, 0x18, R241 ;  /* 0x00000018fff17819 */ /* 0x000fc400000116f1 */
[----:B------:R-:W-:Y:S02]  /*6280*/  LOP3.LUT R121, R121, 0xff, RZ, 0xc0, !PT ;  /* 0x000000ff79797812 */ /* 0x000fe400078ec0ff */
[----:B------:R-:W-:Y:S02]  /*6290*/  SHF.R.U32.HI R122, RZ, 0x8, R122 ;  /* 0x00000008ff7a7819 */ /* 0x000fe4000001167a */
[----:B------:R-:W-:Y:S01]  /*62a0*/  PRMT R4, R121, 0x5410, R241 ;  /* 0x0000541079047816 */ /* 0x000fe200000000f1 */
[----:B------:R-:W-:Y:S01]  /*62b0*/  HMMA.16816.F32.BF16 R156, R16, R42, R156 ;  /* 0x0000002a109c723c */ /* 0x000fe2000004189c */
[----:B------:R-:W-:Y:S02]  /*62c0*/  PRMT R5, R242, 0x5410, R122 ;  /* 0x00005410f2057816 */ /* 0x000fe4000000007a */
[----:B------:R-:W-:Y:S02]  /*62d0*/  PRMT R244, R136, 0x7773, RZ ;  /* 0x0000777388f47816 */ /* 0x000fe400000000ff */
[----:B------:R-:W-:-:S02]  /*62e0*/  HSET2.LE.AND R4, R4, R66, PT ;  /* 0x0000004204047233 */ /* 0x000fc40003803000 */
[----:B------:R-:W-:Y:S02]  /*62f0*/  HSET2.LE.AND R5, R5, R66, PT ;  /* 0x0000004205057233 */ /* 0x000fe40003803000 */
[----:B------:R-:W-:Y:S02]  /*6300*/  PRMT R243, R136, 0x7772, RZ ;  /* 0x0000777288f37816 */ /* 0x000fe400000000ff */
[----:B------:R-:W-:Y:S01]  /*6310*/  LOP3.LUT R13, R13, R4, RZ, 0xc0, !PT ;  /* 0x000000040d0d7212 */ /* 0x000fe200078ec0ff */
[----:B------:R-:W-:Y:S01]  /*6320*/  IMAD.MOV.U32 R4, RZ, RZ, R136 ;  /* 0x000000ffff047224 */ /* 0x000fe200078e0088 */
[----:B------:R-:W-:Y:S02]  /*6330*/  LOP3.LUT R12, R12, R5, RZ, 0xc0, !PT ;  /* 0x000000050c0c7212 */ /* 0x000fe400078ec0ff */
[----:B------:R-:W-:Y:S02]  /*6340*/  PRMT R15, R243, 0x5410, R244 ;  /* 0x00005410f30f7816 */ /* 0x000fe400000000f4 */
[----:B------:R-:W-:-:S02]  /*6350*/  LOP3.LUT R4, R4, 0xff, RZ, 0xc0, !PT ;  /* 0x000000ff04047812 */ /* 0x000fc400078ec0ff */
[----:B------:R-:W-:Y:S02]  /*6360*/  LOP3.LUT R15, R15, 0xff00ff, RZ, 0xc0, !PT ;  /* 0x00ff00ff0f0f7812 */ /* 0x000fe400078ec0ff */
[----:B------:R-:W-:Y:S02]  /*6370*/  PRMT R4, R4, 0x5410, R245 ;  /* 0x0000541004047816 */ /* 0x000fe400000000f5 */
[----:B------:R-:W-:Y:S02]  /*6380*/  PRMT R40, R189, 0x5410, R188 ;  /* 0x00005410bd287816 */ /* 0x000fe400000000bc */
[--C-:B------:R-:W-:Y:S02]  /*6390*/  HSET2.LE.AND R15, R15, R66.reuse, PT ;  /* 0x000000420f0f7233 */ /* 0x100fe40003803000 */
[----:B------:R-:W-:Y:S02]  /*63a0*/  HSET2.LE.AND R14, R4, R66, PT ;  /* 0x00000042040e7233 */ /* 0x000fe40003803000 */
[----:B------:R-:W2:Y:S03]  /*63b0*/  LDSM.16.MT88.4 R4, [R65+0x1d000] ;  /* 0x01d000004104783b */ /* 0x000ea60000004200 */
[----:B------:R-:W-:-:S02]  /*63c0*/  LOP3.LUT R14, R40, R14, RZ, 0xc0, !PT ;  /* 0x0000000e280e7212 */ /* 0x000fc400078ec0ff */
[----:B------:R-:W-:-:S04]  /*63d0*/  PRMT R40, R187, 0x5410, R186 ;  /* 0x00005410bb287816 */ /* 0x000fc800000000ba */
[----:B------:R-:W-:Y:S02]  /*63e0*/  LOP3.LUT R15, R40, R15, RZ, 0xc0, !PT ;  /* 0x0000000f280f7212 */ /* 0x000fe400078ec0ff */
[----:B------:R-:W-:-:S05]  /*63f0*/  LOP3.LUT R40, R134, UR14, R41, 0x96, !PT ;  /* 0x0000000e86287c12 */ /* 0x000fca000f8e9629 */
[----:B------:R-:W-:Y:S01]  /*6400*/  IMAD.WIDE.U32 R164, R40, -0x2daee0ad, RZ ;  /* 0xd2511f5328a47825 */ /* 0x000fe200078e00ff */
[C---:B-1----:R-:W-:Y:S01]  /*6410*/  HMMA.16816.F32.BF16 R44, R12.reuse, R20, R44 ;  /* 0x000000140c2c723c */ /* 0x042fe2000004182c */
[----:B------:R-:W-:Y:S01]  /*6420*/  PRMT R20, R177, 0x5410, R176 ;  /* 0x00005410b1147816 */ /* 0x000fe200000000b0 */
[----:B------:R-:W-:Y:S01]  /*6430*/  LDSM.16.MT88.4 R40, [R65+0x1b800] ;  /* 0x01b800004128783b */ /* 0x000fe20000004200 */
[C---:B------:R-:W-:Y:S02]  /*6440*/  PRMT R123, R164.reuse, 0x7771, RZ ;  /* 0x00007771a47b7816 */ /* 0x040fe400000000ff */
[C---:B------:R-:W-:Y:S02]  /*6450*/  PRMT R239, R164.reuse, 0x7772, RZ ;  /* 0x00007772a4ef7816 */ /* 0x040fe400000000ff */
[----:B------:R-:W-:Y:S01]  /*6460*/  PRMT R240, R164, 0x7773, RZ ;  /* 0x00007773a4f07816 */ /* 0x000fe200000000ff */
[----:B------:R-:W-:Y:S01]  /*6470*/  HMMA.16816.F32.BF16 R48, R12, R22, R48 ;  /* 0x000000160c30723c */ /* 0x000fe20000041830 */
[----:B------:R-:W-:-:S04]  /*6480*/  LOP3.LUT R132, R132, UR12, R165, 0x96, !PT ;  /* 0x0000000c84847c12 */ /* 0x000fc8000f8e96a5 */
[C---:B------:R-:W-:Y:S02]  /*6490*/  LOP3.LUT R230, R132.reuse, 0xffff, RZ, 0xc0, !PT ;  /* 0x0000ffff84e67812 */ /* 0x040fe400078ec0ff */
[C---:B------:R-:W-:Y:S01]  /*64a0*/  LOP3.LUT R238, R132.reuse, 0xff, RZ, 0xc0, !PT ;  /* 0x000000ff84ee7812 */ /* 0x040fe200078ec0ff */
[C---:B------:R-:W-:Y:S01]  /*64b0*/  HMMA.16816.F32.BF16 R108, R12.reuse, R56, R108 ;  /* 0x000000380c6c723c */ /* 0x040fe2000004186c */
[----:B------:R-:W-:Y:S02]  /*64c0*/  SHF.R.U32.HI R230, RZ, 0x8, R230 ;  /* 0x00000008ffe67819 */ /* 0x000fe400000116e6 */
[----:B------:R-:W-:Y:S02]  /*64d0*/  PRMT R236, R132, 0x7632, R236 ;  /* 0x0000763284ec7816 */ /* 0x000fe400000000ec */
[----:B------:R-:W-:Y:S02]  /*64e0*/  SHF.R.U32.HI R237, RZ, 0x18, R132 ;  /* 0x00000018ffed7819 */ /* 0x000fe40000011684 */
[----:B------:R-:W-:Y:S01]  /*64f0*/  LOP3.LUT R236, R236, 0xff, RZ, 0xc0, !PT ;  /* 0x000000ffecec7812 */ /* 0x000fe200078ec0ff */
[----:B--2---:R-:W-:Y:S01]  /*6500*/  HMMA.16816.F32.BF16 R76, R12, R4, R76 ;  /* 0x000000040c4c723c */ /* 0x004fe2000004184c */
[----:B------:R-:W-:Y:S01]  /*6510*/  IMAD.MOV.U32 R4, RZ, RZ, R164 ;  /* 0x000000ffff047224 */ /* 0x000fe200078e00a4 */
[----:B------:R-:W1:Y:S01]  /*6520*/  LDSM.16.MT88.4 R132, [R219+0x18000] ;  /* 0x01800000db84783b */ /* 0x000e620000004200 */
[----:B------:R-:W-:-:S02]  /*6530*/  PRMT R5, R236, 0x5410, R237 ;  /* 0x00005410ec057816 */ /* 0x000fc400000000ed */
[----:B------:R-:W-:-:S03]  /*6540*/  PRMT R56, R183, 0x5410, R182 ;  /* 0x00005410b7387816 */ /* 0x000fc600000000b6 */
[C---:B------:R-:W-:Y:S01]  /*6550*/  HMMA.16816.F32.BF16 R80, R12.reuse, R6, R80 ;  /* 0x000000060c50723c */ /* 0x040fe20000041850 */
[----:B------:R-:W-:Y:S02]  /*6560*/  LOP3.LUT R6, R4, 0xff, RZ, 0xc0, !PT ;  /* 0x000000ff04067812 */ /* 0x000fe400078ec0ff */
[----:B------:R-:W-:Y:S02]  /*6570*/  PRMT R7, R239, 0x5410, R240 ;  /* 0x00005410ef077816 */ /* 0x000fe400000000f0 */
[----:B------:R-:W-:Y:S02]  /*6580*/  PRMT R6, R6, 0x5410, R123 ;  /* 0x0000541006067816 */ /* 0x000fe4000000007b */
[----:B------:R-:W-:Y:S01]  /*6590*/  LOP3.LUT R7, R7, 0xff00ff, RZ, 0xc0, !PT ;  /* 0x00ff00ff07077812 */ /* 0x000fe200078ec0ff */
[----:B------:R-:W-:Y:S01]  /*65a0*/  HMMA.16816.F32.BF16 R112, R12, R58, R112 ;  /* 0x0000003a0c70723c */ /* 0x000fe20000041870 */
[----:B------:R-:W-:Y:S02]  /*65b0*/  PRMT R4, R238, 0x5410, R230 ;  /* 0x00005410ee047816 */ /* 0x000fe400000000e6 */
[----:B------:R-:W-:-:S02]  /*65c0*/  HSET2.LE.AND R6, R6, R66, PT ;  /* 0x0000004206067233 */ /* 0x000fc40003803000 */
[--C-:B------:R-:W-:Y:S02]  /*65d0*/  HSET2.LE.AND R7, R7, R66.reuse, PT ;  /* 0x0000004207077233 */ /* 0x100fe40003803000 */
[--C-:B------:R-:W-:Y:S01]  /*65e0*/  HSET2.LE.AND R4, R4, R66.reuse, PT ;  /* 0x0000004204047233 */ /* 0x100fe20003803000 */
[C---:B------:R-:W-:Y:S01]  /*65f0*/  HMMA.16816.F32.BF16 R152, R12.reuse, R36, R152 ;  /* 0x000000240c98723c */ /* 0x040fe20000041898 */
[----:B------:R-:W-:Y:S02]  /*6600*/  LOP3.LUT R6, R20, R6, RZ, 0xc0, !PT ;  /* 0x0000000614067212 */ /* 0x000fe400078ec0ff */
[----:B------:R-:W-:Y:S02]  /*6610*/  PRMT R20, R175, 0x5410, R174 ;  /* 0x00005410af147816 */ /* 0x000fe400000000ae */
[----:B------:R-:W-:Y:S01]  /*6620*/  HSET2.LE.AND R5, R5, R66, PT ;  /* 0x0000004205057233 */ /* 0x000fe20003803000 */
[----:B------:R-:W-:Y:S01]  /*6630*/  IMAD.MOV.U32 R66, RZ, RZ, R136 ;  /* 0x000000ffff427224 */ /* 0x000fe200078e0088 */
[----:B------:R-:W-:Y:S01]  /*6640*/  LOP3.LUT R7, R20, R7, RZ, 0xc0, !PT ;  /* 0x0000000714077212 */ /* 0x000fe200078ec0ff */
[----:B------:R-:W-:Y:S01]  /*6650*/  HMMA.16816.F32.BF16 R148, R12, R38, R148 ;  /* 0x000000260c94723c */ /* 0x000fe20000041894 */
[----:B------:R-:W2:Y:S01]  /*6660*/  LDSM.16.MT88.4 R20, [R65+0x1f800] ;  /* 0x01f800004114783b */ /* 0x000ea20000004200 */
[----:B------:R-:W-:-:S02]  /*6670*/  LOP3.LUT R4, R56, R4, RZ, 0xc0, !PT ;  /* 0x0000000438047212 */ /* 0x000fc400078ec0ff */
[----:B------:R-:W-:Y:S01]  /*6680*/  PRMT R56, R181, 0x5410, R180 ;  /* 0x00005410b5387816 */ /* 0x000fe200000000b4 */
[----:B------:R-:W3:Y:S03]  /*6690*/  LDSM.16.MT88.4 R36, [R65+0x1d800] ;  /* 0x01d800004124783b */ /* 0x000ee60000004200 */
[----:B------:R-:W-:Y:S01]  /*66a0*/  LOP3.LUT R5, R56, R5, RZ, 0xc0, !PT ;  /* 0x0000000538057212 */ /* 0x000fe200078ec0ff */
[----:B-1----:R-:W-:Y:S01]  /*66b0*/  HMMA.16816.F32.BF16 R136, R128, R132, RZ ;  /* 0x000000848088723c */ /* 0x002fe200000418ff */
[----:B------:R-:W-:Y:S07]  /*66c0*/  LDSM.16.MT88.4 R56, [R232+0x18800] ;  /* 0x01880000e838783b */ /* 0x000fee0000004200 */
[C---:B------:R-:W-:Y:S08]  /*66d0*/  HMMA.16816.F32.BF16 R152, R4.reuse, R52, R152 ;  /* 0x000000340498723c */ /* 0x040ff00000041898 */
[----:B------:R-:W-:Y:S01]  /*66e0*/  HMMA.16816.F32.BF16 R148, R4, R54, R148 ;  /* 0x000000360494723c */ /* 0x000fe20000041894 */
[----:B------:R-:W1:Y:S07]  /*66f0*/  LDSM.16.MT88.4 R52, [R3+0x1a000] ;  /* 0x01a000000334783b */ /* 0x000e6e0000004200 */
[----:B------:R-:W-:Y:S08]  /*6700*/  HMMA.16816.F32.BF16 R132, R128, R134, RZ ;  /* 0x000000868084723c */ /* 0x000ff000000418ff */
[C---:B--2---:R-:W-:Y:S08]  /*6710*/  HMMA.16816.F32.BF16 R108, R4.reuse, R20, R108 ;  /* 0x00000014046c723c */ /* 0x044ff0000004186c */
[C---:B------:R-:W-:Y:S01]  /*6720*/  HMMA.16816.F32.BF16 R112, R4.reuse, R22, R112 ;  /* 0x000000160470723c */ /* 0x040fe20000041870 */
[----:B------:R-:W2:Y:S07]  /*6730*/  LDSM.16.MT88.4 R20, [R219+0x18800] ;  /* 0x01880000db14783b */ /* 0x000eae0000004200 */
[C---:B------:R-:W-:Y:S08]  /*6740*/  HMMA.16816.F32.BF16 R44, R4.reuse, R40, R44 ;  /* 0x00000028042c723c */ /* 0x040ff0000004182c */
[C---:B------:R-:W-:Y:S01]  /*6750*/  HMMA.16816.F32.BF16 R48, R4.reuse, R42, R48 ;  /* 0x0000002a0430723c */ /* 0x040fe20000041830 */
[----:B------:R-:W4:Y:S07]  /*6760*/  LDSM.16.MT88.4 R40, [R3+0x1a800] ;  /* 0x01a800000328783b */ /* 0x000f2e0000004200 */
[C---:B---3--:R-:W-:Y:S08]  /*6770*/  HMMA.16816.F32.BF16 R76, R4.reuse, R36, R76 ;  /* 0x00000024044c723c */ /* 0x048ff0000004184c */
[----:B------:R-:W-:Y:S08]  /*6780*/  HMMA.16816.F32.BF16 R80, R4, R38, R80 ;  /* 0x000000260450723c */ /* 0x000ff00000041850 */
[----:B-1----:R-:W-:Y:S08]  /*6790*/  HMMA.16816.F32.BF16 R36, R128, R52, RZ ;  /* 0x000000348024723c */ /* 0x002ff000000418ff */
[C---:B--2---:R-:W-:Y:S08]  /*67a0*/  HMMA.16816.F32.BF16 R136, R16.reuse, R20, R136 ;  /* 0x000000141088723c */ /* 0x044ff00000041888 */
[C---:B------:R-:W-:Y:S01]  /*67b0*/  HMMA.16816.F32.BF16 R132, R16.reuse, R22, R132 ;  /* 0x000000161084723c */ /* 0x040fe20000041884 */
[----:B------:R-:W1:Y:S07]  /*67c0*/  LDSM.16.MT88.4 R20, [R232+0x1a000] ;  /* 0x01a00000e814783b */ /* 0x000e6e0000004200 */
[C---:B------:R-:W-:Y:S08]  /*67d0*/  HMMA.16816.F32.BF16 R144, R16.reuse, R56, R144 ;  /* 0x000000381090723c */ /* 0x040ff00000041890 */
[----:B------:R-:W-:Y:S01]  /*67e0*/  HMMA.16816.F32.BF16 R140, R16, R58, R140 ;  /* 0x0000003a108c723c */ /* 0x000fe2000004188c */
[----:B------:R-:W2:Y:S07]  /*67f0*/  LDSM.16.MT88.4 R56, [R232+0x1a800] ;  /* 0x01a80000e838783b */ /* 0x000eae0000004200 */
[----:B------:R-:W-:Y:S08]  /*6800*/  HMMA.16816.F32.BF16 R52, R128, R54, RZ ;  /* 0x000000368034723c */ /* 0x000ff000000418ff */
[----:B----4-:R-:W-:-:S12]  /*6810*/  HMMA.16816.F32.BF16 R36, R16, R40, R36 ;  /* 0x000000281024723c */ /* 0x010fd80000041824 */
[----:B------:R-:W-:Y:S08]  /*6820*/  HMMA.16816.F32.BF16 R40, R16, R42, R52 ;  /* 0x0000002a1028723c */ /* 0x000ff00000041834 */
[C---:B-1----:R-:W-:Y:S08]  /*6830*/  HMMA.16816.F32.BF16 R52, R128.reuse, R20, RZ ;  /* 0x000000148034723c */ /* 0x042ff000000418ff */
[----:B------:R-:W-:Y:S01]  /*6840*/  HMMA.16816.F32.BF16 R20, R128, R22, RZ ;  /* 0x000000168014723c */ /* 0x000fe200000418ff */
[----:B------:R-:W-:-:S11]  /*6850*/  ISETP.LE.U32.AND P0, PT, R64, UR7, PT ;  /* 0x0000000740007c0c */ /* 0x000fd6000bf03070 */
[C---:B--2---:R-:W-:Y:S08]  /*6860*/  HMMA.16816.F32.BF16 R52, R16.reuse, R56, R52 ;  /* 0x000000381034723c */ /* 0x044ff00000041834 */
[----:B------:R-:W-:Y:S01]  /*6870*/  HMMA.16816.F32.BF16 R56, R16, R58, R20 ;  /* 0x0000003a1038723c */ /* 0x000fe20000041814 */
[----:B------:R-:W-:Y:S02]  /*6880*/  IMAD.MOV.U32 R22, RZ, RZ, R66 ;  /* 0x000000ffff167224 */ /* 0x000fe400078e0042 */
[----:B------:R-:W-:-:S02]  /*6890*/  IMAD.MOV.U32 R23, RZ, RZ, R67 ;  /* 0x000000ffff177224 */ /* 0x000fc400078e0043 */
[----:B------:R-:W1:Y:S01]  /*68a0*/  LDSM.16.MT88.4 R64, [R219+0x1a000] ;  /* 0x01a00000db40783b */ /* 0x000e620000004200 */
[----:B------:R-:W-:Y:S02]  /*68b0*/  IMAD.MOV.U32 R20, RZ, RZ, R184 ;  /* 0x000000ffff147224 */ /* 0x000fe400078e00b8 */
[----:B------:R-:W-:Y:S01]  /*68c0*/  IMAD.MOV.U32 R21, RZ, RZ, R185 ;  /* 0x000000ffff157224 */ /* 0x000fe200078e00b9 */
[----:B------:R-:W-:Y:S01]  /*68d0*/  ISETP.GT.U32.AND P2, PT, R63, UR7, PT ;  /* 0x000000073f007c0c */ /* 0x000fe2000bf44070 */
[----:B------:R-:W-:Y:S01]  /*68e0*/  IMAD.MOV.U32 R75, RZ, RZ, R23 ;  /* 0x000000ffff4b7224 */ /* 0x000fe200078e0017 */
[----:B------:R-:W-:Y:S01]  /*68f0*/  ISETP.GT.U32.AND P4, PT, R62, UR7, PT ;  /* 0x000000073e007c0c */ /* 0x000fe2000bf84070 */
[----:B------:R-:W-:Y:S01]  /*6900*/  IMAD.MOV.U32 R62, RZ, RZ, R20 ;  /* 0x000000ffff3e7224 */ /* 0x000fe200078e0014 */
[----:B------:R-:W-:Y:S01]  /*6910*/  ISETP.LE.U32.AND P3, PT, R74, UR7, PT ;  /* 0x000000074a007c0c */ /* 0x000fe2000bf63070 */
[----:B------:R-:W-:Y:S01]  /*6920*/  IMAD.MOV.U32 R63, RZ, RZ, R21 ;  /* 0x000000ffff3f7224 */ /* 0x000fe200078e0015 */
[----:B------:R-:W-:Y:S01]  /*6930*/  ISETP.GT.U32.AND P1, PT, R61, UR7, PT ;  /* 0x000000073d007c0c */ /* 0x000fe2000bf24070 */
[----:B------:R-:W-:Y:S01]  /*6940*/  IMAD.MOV.U32 R74, RZ, RZ, R22 ;  /* 0x000000ffff4a7224 */ /* 0x000fe200078e0016 */
[----:B------:R-:W-:Y:S01]  /*6950*/  ISETP.LE.U32.AND P6, PT, R60, UR7, PT ;  /* 0x000000073c007c0c */ /* 0x000fe2000bfc3070 */
[----:B------:R-:W2:Y:S01]  /*6960*/  LDSM.16.MT88.4 R20, [R219+0x1a800] ;  /* 0x01a80000db14783b */ /* 0x000ea20000004200 */
[----:B------:R-:W-:-:S02]  /*6970*/  PRMT R252, R62, 0x7770, RZ ;  /* 0x000077703efc7816 */ /* 0x000fc400000000ff */
[----:B------:R-:W-:Y:S01]  /*6980*/  LOP3.LUT R73, R73, 0xffff, RZ, 0xc0, !PT ;  /* 0x0000ffff49497812 */ /* 0x000fe200078ec0ff */
[----:B------:R-:W-:Y:S01]  /*6990*/  @!P0 HFMA2.BF16_V2 R89, -RZ.H0_H0, RZ.H0_H0, -R215.H0_H0 ;  /* 0x200000ffff598231 */ /* 0x000fe200003409d7 */
[----:B------:R-:W-:Y:S01]  /*69a0*/  LOP3.LUT R90, R90, 0xffff, RZ, 0xc0, !PT ;  /* 0x0000ffff5a5a7812 */ /* 0x000fe200078ec0ff */
[----:B------:R-:W-:Y:S01]  /*69b0*/  USHF.L.U32 UR25, UR25, 0x3, URZ ;  /* 0x0000000319197899 */ /* 0x000fe200080006ff */
[----:B------:R-:W-:Y:S01]  /*69c0*/  LOP3.LUT R122, R122, 0xffff, RZ, 0xc0, !PT ;  /* 0x0000ffff7a7a7812 */ /* 0x000fe200078ec0ff */
[----:B------:R-:W-:Y:S01]  /*69d0*/  @!P3 HFMA2.BF16_V2 R71, -RZ.H0_H0, RZ.H0_H0, -R227.H0_H0 ;  /* 0x200000ffff47b231 */ /* 0x000fe200003409e3 */
[----:B------:R-:W-:Y:S01]  /*69e0*/  LOP3.LUT R230, R230, 0xffff, RZ, 0xc0, !PT ;  /* 0x0000ffffe6e67812 */ /* 0x000fe200078ec0ff */
[----:B------:R3:W5:Y:S01]  /*69f0*/  LDL.LU.64 R184, [R1+0x48] ;  /* 0x0000480001b87983 */ /* 0x0007620000300a00 */
[----:B------:R-:W-:Y:S01]  /*6a00*/  ISETP.LE.U32.AND P5, PT, R73, UR7, PT ;  /* 0x0000000749007c0c */ /* 0x000fe2000bfa3070 */
[----:B------:R-:W-:Y:S01]  /*6a10*/  @!P6 HFMA2.BF16_V2 R68, -RZ.H0_H0, RZ.H0_H0, -R221.H0_H0 ;  /* 0x200000ffff44e231 */ /* 0x000fe200003409dd */
[----:B------:R-:W-:-:S02]  /*6a20*/  @!P3 PRMT R227, R71, 0x5410, RZ ;  /* 0x0000541047e3b816 */ /* 0x000fc400000000ff */
[----:B------:R-:W-:Y:S02]  /*6a30*/  ISETP.LE.U32.AND P3, PT, R72, UR7, PT ;  /* 0x0000000748007c0c */ /* 0x000fe4000bf63070 */
[----:B------:R-:W-:Y:S01]  /*6a40*/  @!P6 PRMT R221, R68, 0x5410, RZ ;  /* 0x0000541044dde816 */ /* 0x000fe200000000ff */
[C---:B-1----:R-:W-:Y:S06]  /*6a50*/  HMMA.16816.F32.BF16 R60, R128.reuse, R64, RZ ;  /* 0x00000040803c723c */ /* 0x042fec00000418ff */
[----:B------:R-:W-:Y:S02]  /*6a60*/  @!P5 HFMA2.BF16_V2 R70, -RZ.H0_H0, RZ.H0_H0, -R224.H0_H0 ;  /* 0x200000ffff46d231 */ /* 0x000fe400003409e0 */
[----:B------:R-:W-:Y:S01]  /*6a70*/  @P1 HFMA2.BF16_V2 R88, -RZ.H0_H0, RZ.H0_H0, -R214.H0_H0 ;  /* 0x200000ffff581231 */ /* 0x000fe200003409d6 */
[----:B------:R-:W-:Y:S01]  /*6a80*/  @!P0 PRMT R215, R89, 0x5410, RZ ;  /* 0x0000541059d78816 */ /* 0x000fe200000000ff */
[----:B------:R-:W-:Y:S01]  /*6a90*/  @!P3 HFMA2.BF16_V2 R69, -RZ.H0_H0, RZ.H0_H0, -R222.H0_H0 ;  /* 0x200000ffff45b231 */ /* 0x000fe200003409de */
[----:B------:R-:W-:Y:S01]  /*6aa0*/  @!P5 PRMT R224, R70, 0x5410, RZ ;  /* 0x0000541046e0d816 */ /* 0x000fe200000000ff */
[----:B------:R-:W-:Y:S01]  /*6ab0*/  HMMA.16816.F32.BF16 R64, R128, R66, RZ ;  /* 0x000000428040723c */ /* 0x000fe200000418ff */
[----:B------:R-:W-:-:S02]  /*6ac0*/  ISETP.LE.U32.AND P6, PT, R91, UR7, PT ;  /* 0x000000075b007c0c */ /* 0x000fc4000bfc3070 */
[----:B------:R-:W-:-:S05]  /*6ad0*/  @!P3 PRMT R222, R69, 0x5410, RZ ;  /* 0x0000541045deb816 */ /* 0x000fca00000000ff */
[----:B--2---:R-:W-:Y:S01]  /*6ae0*/  HMMA.16816.F32.BF16 R60, R16, R20, R60 ;  /* 0x00000014103c723c */ /* 0x004fe2000004183c */
[----:B------:R-:W-:Y:S01]  /*6af0*/  IMAD.MOV.U32 R20, RZ, RZ, R74 ;  /* 0x000000ffff147224 */ /* 0x000fe200078e004a */
[----:B------:R-:W-:Y:S01]  /*6b00*/  ISETP.LE.U32.AND P0, PT, R90, UR7, PT ;  /* 0x000000075a007c0c */ /* 0x000fe2000bf03070 */
[----:B------:R-:W-:Y:S01]  /*6b10*/  IMAD.MOV.U32 R21, RZ, RZ, R75 ;  /* 0x000000ffff157224 */ /* 0x000fe200078e004b */
[----:B------:R-:W-:Y:S01]  /*6b20*/  @P1 PRMT R214, R88, 0x5410, RZ ;  /* 0x0000541058d61816 */ /* 0x000fe200000000ff */
[----:B------:R-:W1:Y:S01]  /*6b30*/  LDSM.16.MT88.4 R72, [R3+0x1c000] ;  /* 0x01c000000348783b */ /* 0x000e620000004200 */
[----:B------:R-:W-:-:S06]  /*6b40*/  PRMT R246, R20, 0x7770, RZ ;  /* 0x0000777014f67816 */ /* 0x000fcc00000000ff */
[----:B------:R-:W-:Y:S01]  /*6b50*/  HMMA.16816.F32.BF16 R64, R16, R22, R64 ;  /* 0x000000161040723c */ /* 0x000fe20000041840 */
[----:B------:R-:W2:Y:S01]  /*6b60*/  LDSM.16.MT88.4 R20, [R3+0x1c800] ;  /* 0x01c800000314783b */ /* 0x000ea20000004200 */
[----:B------:R-:W-:Y:S01]  /*6b70*/  @P4 HFMA2.BF16_V2 R87, -RZ.H0_H0, RZ.H0_H0, -R210.H0_H0 ;  /* 0x200000ffff574231 */ /* 0x000fe200003409d2 */
[----:B------:R-:W-:Y:S02]  /*6b80*/  ISETP.GT.U32.AND P3, PT, R107, UR7, PT ;  /* 0x000000076b007c0c */ /* 0x000fe4000bf64070 */
[----:B------:R-:W4:Y:S01]  /*6b90*/  LDSM.16.MT88.4 R88, [R232+0x1c000] ;  /* 0x01c00000e858783b */ /* 0x000f220000004200 */
[----:B------:R-:W-:Y:S01]  /*6ba0*/  @P2 HFMA2.BF16_V2 R86, -RZ.H0_H0, RZ.H0_H0, -R208.H0_H0 ;  /* 0x200000ffff562231 */ /* 0x000fe200003409d0 */
[----:B------:R-:W-:Y:S01]  /*6bb0*/  ISETP.LE.U32.AND P5, PT, R252, UR7, PT ;  /* 0x00000007fc007c0c */ /* 0x000fe2000bfa3070 */
[----:B-1----:R-:W-:Y:S01]  /*6bc0*/  HMMA.16816.F32.BF16 R68, R128, R72, RZ ;  /* 0x000000488044723c */ /* 0x002fe200000418ff */
[----:B------:R-:W-:Y:S02]  /*6bd0*/  IMAD.MOV.U32 R72, RZ, RZ, R164 ;  /* 0x000000ffff487224 */ /* 0x000fe400078e00a4 */
[----:B------:R-:W-:-:S02]  /*6be0*/  IMAD.MOV.U32 R73, RZ, RZ, R165 ;  /* 0x000000ffff497224 */ /* 0x000fc400078e00a5 */
[----:B------:R-:W-:Y:S01]  /*6bf0*/  @!P6 HFMA2.BF16_V2 R85, -RZ.H0_H0, RZ.H0_H0, -R204.H0_H0 ;  /* 0x200000ffff55e231 */ /* 0x000fe200003409cc */
[----:B------:R-:W-:Y:S01]  /*6c00*/  @P4 PRMT R210, R87, 0x5410, RZ ;  /* 0x0000541057d24816 */ /* 0x000fe200000000ff */
[----:B------:R-:W-:-:S13]  /*6c10*/  @!P0 HFMA2.BF16_V2 R84, -RZ.H0_H0, RZ.H0_H0, -R203.H0_H0 ;  /* 0x200000ffff548231 */ /* 0x000fda00003409cb */
[----:B--2---:R-:W-:Y:S01]  /*6c20*/  HMMA.16816.F32.BF16 R68, R16, R20, R68 ;  /* 0x000000141044723c */ /* 0x004fe20000041844 */
[----:B------:R-:W-:Y:S01]  /*6c30*/  IMAD.MOV.U32 R20, RZ, RZ, R72 ;  /* 0x000000ffff147224 */ /* 0x000fe200078e0048 */
[----:B------:R-:W-:Y:S01]  /*6c40*/  @P2 PRMT R208, R86, 0x5410, RZ ;  /* 0x0000541056d02816 */ /* 0x000fe200000000ff */
[----:B------:R-:W-:Y:S01]  /*6c50*/  IMAD.MOV.U32 R21, RZ, RZ, R73 ;  /* 0x000000ffff157224 */ /* 0x000fe200078e0049 */
[----:B------:R-:W-:Y:S01]  /*6c60*/  ISETP.GT.U32.AND P1, PT, R99, UR7, PT ;  /* 0x0000000763007c0c */ /* 0x000fe2000bf24070 */
[----:B------:R-:W-:Y:S01]  /*6c70*/  @!P5 HFMA2.BF16_V2 R94, -RZ.H0_H0, RZ.H0_H0, -R197.H0_H0 ;  /* 0x200000ffff5ed231 */ /* 0x000fe200003409c5 */
[----:B------:R-:W-:Y:S02]  /*6c80*/  STG.E.U16 desc[UR30][R10.64], R227 ;  /* 0x000000e30a007986 */ /* 0x000fe4000c10151e */
[C---:B------:R-:W-:Y:S01]  /*6c90*/  HMMA.16816.F32.BF16 R72, R128.reuse, R74, RZ ;  /* 0x0000004a8048723c */ /* 0x040fe200000418ff */
[----:B------:R-:W-:Y:S01]  /*6ca0*/  ISETP.LE.U32.AND P4, PT, R106, UR7, PT ;  /* 0x000000076a007c0c */ /* 0x000fe2000bf83070 */
[----:B------:R-:W-:Y:S01]  /*6cb0*/  IMAD.MOV.U32 R106, RZ, RZ, R20 ;  /* 0x000000ffff6a7224 */ /* 0x000fe200078e0014 */
[----:B------:R-:W-:Y:S01]  /*6cc0*/  @!P6 PRMT R204, R85, 0x5410, RZ ;  /* 0x0000541055cce816 */ /* 0x000fe200000000ff */
[----:B------:R-:W-:Y:S01]  /*6cd0*/  IMAD.MOV.U32 R107, RZ, RZ, R21 ;  /* 0x000000ffff6b7224 */ /* 0x000fe200078e0015 */
[----:B------:R-:W-:Y:S01]  /*6ce0*/  ISETP.LE.U32.AND P6, PT, R97, UR7, PT ;  /* 0x0000000761007c0c */ /* 0x000fe2000bfc3070 */
[----:B------:R-:W-:Y:S01]  /*6cf0*/  @P3 HFMA2.BF16_V2 R93, -RZ.H0_H0, RZ.H0_H0, -R196.H0_H0 ;  /* 0x200000ffff5d3231 */ /* 0x000fe200003409c4 */
[----:B------:R-:W-:Y:S04]  /*6d00*/  STG.E.U16 desc[UR30][R10.64+0x2], R224 ;  /* 0x000002e00a007986 */ /* 0x000fe8000c10151e */
[----:B------:R3:W5:Y:S01]  /*6d10*/  LDL.LU.64 R164, [R1+0x40] ;  /* 0x0000400001a47983 */ /* 0x0007620000300a00 */
[----:B------:R-:W-:Y:S01]  /*6d20*/  @!P0 PRMT R203, R84, 0x5410, RZ ;  /* 0x0000541054cb8816 */ /* 0x000fe200000000ff */
[----:B------:R-:W-:Y:S01]  /*6d30*/  @P1 HFMA2.BF16_V2 R92, -RZ.H0_H0, RZ.H0_H0, -R195.H0_H0 ;  /* 0x200000ffff5c1231 */ /* 0x000fe200003409c3 */
[----:B------:R-:W-:Y:S01]  /*6d40*/  ISETP.GT.U32.AND P2, PT, R98, UR7, PT ;  /* 0x0000000762007c0c */ /* 0x000fe2000bf44070 */
[----:B----4-:R-:W-:Y:S01]  /*6d50*/  HMMA.16816.F32.BF16 R84, R128, R88, RZ ;  /* 0x000000588054723c */ /* 0x010fe200000418ff */
[----:B------:R-:W-:Y:S01]  /*6d60*/  @!P4 HFMA2.BF16_V2 R95, -RZ.H0_H0, RZ.H0_H0, -R198.H0_H0 ;  /* 0x200000ffff5fc231 */ /* 0x000fe200003409c6 */
[----:B------:R-:W-:Y:S01]  /*6d70*/  @!P5 PRMT R197, R94, 0x5410, RZ ;  /* 0x000054105ec5d816 */ /* 0x000fe200000000ff */
[----:B------:R-:W-:Y:S01]  /*6d80*/  @!P6 HFMA2.BF16_V2 R96, -RZ.H0_H0, RZ.H0_H0, -R199.H0_H0 ;  /* 0x200000ffff60e231 */ /* 0x000fe200003409c7 */
[----:B------:R-:W-:Y:S01]  /*6d90*/  @P1 PRMT R195, R92, 0x5410, RZ ;  /* 0x000054105cc31816 */ /* 0x000fe200000000ff */
[----:B------:R-:W-:Y:S01]  /*6da0*/  UMOV UR19, 0xffffffff ;  /* 0xffffffff00137882 */ /* 0x000fe20000000000 */
[----:B------:R-:W-:-:S02]  /*6db0*/  @!P4 PRMT R198, R95, 0x5410, RZ ;  /* 0x000054105fc6c816 */ /* 0x000fc400000000ff */
[----:B------:R-:W-:Y:S01]  /*6dc0*/  HMMA.16816.F32.BF16 R72, R16, R22, R72 ;  /* 0x000000161048723c */ /* 0x000fe20000041848 */
[----:B------:R-:W1:Y:S01]  /*6dd0*/  LDSM.16.MT88.4 R20, [R232+0x1c800] ;  /* 0x01c80000e814783b */ /* 0x000e620000004200 */
[----:B------:R-:W-:Y:S02]  /*6de0*/  @!P6 PRMT R199, R96, 0x5410, RZ ;  /* 0x0000541060c7e816 */ /* 0x000fe400000000ff */
[----:B------:R-:W-:Y:S01]  /*6df0*/  ISETP.GT.U32.AND P5, PT, R243, UR7, PT ;  /* 0x00000007f3007c0c */ /* 0x000fe2000bfa4070 */
[----:B------:R-:W2:Y:S01]  /*6e00*/  LDSM.16.MT88.4 R96, [R219+0x1c000] ;  /* 0x01c00000db60783b */ /* 0x000ea20000004200 */
[----:B------:R-:W-:Y:S01]  /*6e10*/  @P3 PRMT R196, R93, 0x5410, RZ ;  /* 0x000054105dc43816 */ /* 0x000fe200000000ff */
[----:B------:R-:W-:Y:S01]  /*6e20*/  @P2 HFMA2.BF16_V2 R102, -RZ.H0_H0, RZ.H0_H0, -R194.H0_H0 ;  /* 0x200000ffff662231 */ /* 0x000fe200003409c2 */
[----:B------:R-:W-:Y:S01]  /*6e30*/  HMMA.16816.F32.BF16 R88, R128, R90, RZ ;  /* 0x0000005a8058723c */ /* 0x000fe200000418ff */
[----:B------:R-:W-:Y:S01]  /*6e40*/  ISETP.LE.U32.AND P1, PT, R241, UR7, PT ;  /* 0x00000007f1007c0c */ /* 0x000fe2000bf23070 */
[----:B------:R-:W-:Y:S01]  /*6e50*/  FADD.FTZ R241, R105, R104 ;  /* 0x0000006869f17221 */ /* 0x000fe20000010000 */
[----:B------:R-:W-:-:S02]  /*6e60*/  PRMT R243, R106, 0x7770, RZ ;  /* 0x000077706af37816 */ /* 0x000fc400000000ff */
[----:B------:R-:W4:Y:S01]  /*6e70*/  LDSM.16.MT88.4 R104, [R3+0x1e000] ;  /* 0x01e000000368783b */ /* 0x000f220000004200 */
[----:B------:R-:W-:Y:S01]  /*6e80*/  ISETP.LE.U32.AND P3, PT, R242, UR7, PT ;  /* 0x00000007f2007c0c */ /* 0x000fe2000bf63070 */
[----:B------:R-:W-:Y:S01]  /*6e90*/  FADD.FTZ R242, R120, R103 ;  /* 0x0000006778f27221 */ /* 0x000fe20000010000 */
[----:B------:R-:W-:Y:S01]  /*6ea0*/  @P2 PRMT R194, R102, 0x5410, RZ ;  /* 0x0000541066c22816 */ /* 0x000fe200000000ff */
[----:B------:R-:W-:Y:S01]  /*6eb0*/  @P5 HFMA2.BF16_V2 R124, -RZ.H0_H0, RZ.H0_H0, -R187.H0_H0 ;  /* 0x200000ffff7c5231 */ /* 0x000fe200003409bb */
[----:B------:R-:W-:Y:S01]  /*6ec0*/  ISETP.LE.U32.AND P2, PT, R121, UR7, PT ;  /* 0x0000000779007c0c */ /* 0x000fe2000bf43070 */
[----:B------:R-:W-:Y:S01]  /*6ed0*/  FADD.FTZ R241, R235, R241 ;  /* 0x000000f1ebf17221 */ /* 0x000fe20000010000 */
[----:B------:R-:W-:Y:S01]  /*6ee0*/  ISETP.LE.U32.AND P0, PT, R246, UR7, PT ;  /* 0x00000007f6007c0c */ /* 0x000fe2000bf03070 */
[----:B------:R-:W-:Y:S01]  /*6ef0*/  FADD.FTZ R234, R234, R242 ;  /* 0x000000f2eaea7221 */ /* 0x000fe20000010000 */
[----:B------:R-:W-:Y:S01]  /*6f00*/  ISETP.GT.U32.AND P6, PT, R245, UR7, PT ;  /* 0x00000007f5007c0c */ /* 0x000fe2000bfc4070 */
[----:B------:R-:W-:Y:S01]  /*6f10*/  @!P1 HFMA2.BF16_V2 R118, -RZ.H0_H0, RZ.H0_H0, -R190.H0_H0 ;  /* 0x200000ffff769231 */ /* 0x000fe200003409be */
[----:B------:R-:W-:Y:S01]  /*6f20*/  ISETP.GT.U32.AND P4, PT, R244, UR7, PT ;  /* 0x00000007f4007c0c */ /* 0x000fe2000bf84070 */
[----:B------:R-:W-:Y:S01]  /*6f30*/  FADD.FTZ R241, R127, R241 ;  /* 0x000000f17ff17221 */ /* 0x000fe20000010000 */
[----:B------:R-:W-:Y:S01]  /*6f40*/  FADD.FTZ R234, R126, R234 ;  /* 0x000000ea7eea7221 */ /* 0x000fe20000010000 */
[----:B------:R-:W-:Y:S01]  /*6f50*/  @!P3 HFMA2.BF16_V2 R101, -RZ.H0_H0, RZ.H0_H0, -R193.H0_H0 ;  /* 0x200000ffff65b231 */ /* 0x000fe200003409c1 */
[----:B------:R-:W-:Y:S01]  /*6f60*/  @!P1 PRMT R190, R118, 0x5410, RZ ;  /* 0x0000541076be9816 */ /* 0x000fe200000000ff */
[----:B------:R-:W-:Y:S01]  /*6f70*/  FADD.FTZ R233, R233, R241 ;  /* 0x000000f1e9e97221 */ /* 0x000fe20000010000 */
[----:B------:R-:W-:Y:S01]  /*6f80*/  @P5 PRMT R187, R124, 0x5410, RZ ;  /* 0x000054107cbb5816 */ /* 0x000fe200000000ff */
[----:B------:R-:W-:Y:S01]  /*6f90*/  @!P2 HFMA2.BF16_V2 R119, -RZ.H0_H0, RZ.H0_H0, -R191.H0_H0 ;  /* 0x200000ffff77a231 */ /* 0x000fe200003409bf */
[----:B------:R-:W-:Y:S01]  /*6fa0*/  @!P3 PRMT R193, R101, 0x5410, RZ ;  /* 0x0000541065c1b816 */ /* 0x000fe200000000ff */
[----:B------:R-:W-:Y:S01]  /*6fb0*/  @!P0 HFMA2.BF16_V2 R117, -RZ.H0_H0, RZ.H0_H0, -R189.H0_H0 ;  /* 0x200000ffff758231 */ /* 0x000fe200003409bd */
[----:B------:R-:W-:Y:S01]  /*6fc0*/  ISETP.LE.U32.AND P3, PT, R122, UR7, PT ;  /* 0x000000077a007c0c */ /* 0x000fe2000bf63070 */
[----:B------:R-:W-:Y:S01]  /*6fd0*/  @P6 HFMA2.BF16_V2 R116, -RZ.H0_H0, RZ.H0_H0, -R188.H0_H0 ;  /* 0x200000ffff746231 */ /* 0x000fe200003409bc */
[----:B------:R-:W-:Y:S01]  /*6fe0*/  @!P2 PRMT R191, R119, 0x5410, RZ ;  /* 0x0000541077bfa816 */ /* 0x000fe200000000ff */
[----:B------:R-:W-:Y:S01]  /*6ff0*/  @P4 HFMA2.BF16_V2 R125, -RZ.H0_H0, RZ.H0_H0, -R186.H0_H0 ;  /* 0x200000ffff7d4231 */ /* 0x000fe200003409ba */
[----:B------:R-:W-:Y:S01]  /*7000*/  ISETP.GT.U32.AND P2, PT, R123, UR7, PT ;  /* 0x000000077b007c0c */ /* 0x000fe2000bf44070 */
[----:B------:R-:W-:Y:S01]  /*7010*/  FADD.FTZ R234, R231, R234 ;  /* 0x000000eae7ea7221 */ /* 0x000fe20000010000 */
[----:B------:R-:W3:Y:S01]  /*7020*/  LDSM.16.MT88.4 R120, [R232+0x1e000] ;  /* 0x01e00000e878783b */ /* 0x000ee20000004200 */
[C---:B-1----:R-:W-:Y:S01]  /*7030*/  HMMA.16816.F32.BF16 R84, R16.reuse, R20, R84 ;  /* 0x000000141054723c */ /* 0x042fe20000041854 */
[----:B------:R-:W-:Y:S01]  /*7040*/  @!P0 PRMT R189, R117, 0x5410, RZ ;  /* 0x0000541075bd8816 */ /* 0x000fe200000000ff */
[----:B------:R-:W-:Y:S01]  /*7050*/  FADD.FTZ R233, R229, R233 ;  /* 0x000000e9e5e97221 */ /* 0x000fe20000010000 */
[----:B------:R-:W-:Y:S01]  /*7060*/  @P6 PRMT R188, R116, 0x5410, RZ ;  /* 0x0000541074bc6816 */ /* 0x000fe200000000ff */
[----:B------:R-:W-:Y:S01]  /*7070*/  FADD.FTZ R234, R228, R234 ;  /* 0x000000eae4ea7221 */ /* 0x000fe20000010000 */
[----:B------:R-:W-:Y:S01]  /*7080*/  @P4 PRMT R186, R125, 0x5410, RZ ;  /* 0x000054107dba4816 */ /* 0x000fe200000000ff */
[----:B------:R-:W-:Y:S01]  /*7090*/  @!P3 HFMA2.BF16_V2 R100, -RZ.H0_H0, RZ.H0_H0, -R192.H0_H0 ;  /* 0x200000ffff64b231 */ /* 0x000fe200003409c0 */
[----:B------:R-:W-:Y:S01]  /*70a0*/  ISETP.LE.U32.AND P6, PT, R238, UR7, PT ;  /* 0x00000007ee007c0c */ /* 0x000fe2000bfc3070 */
[----:B------:R-:W-:Y:S01]  /*70b0*/  HMMA.16816.F32.BF16 R88, R16, R22, R88 ;  /* 0x000000161058723c */ /* 0x000fe20000041858 */
[----:B------:R-:W1:Y:S01]  /*70c0*/  LDSM.16.MT88.4 R20, [R219+0x1c800] ;  /* 0x01c80000db14783b */ /* 0x000e620000004200 */
[----:B------:R-:W-:Y:S01]  /*70d0*/  FADD.FTZ R226, R226, R233 ;  /* 0x000000e9e2e27221 */ /* 0x000fe20000010000 */
[----:B------:R-:W-:Y:S01]  /*70e0*/  @!P3 PRMT R192, R100, 0x5410, RZ ;  /* 0x0000541064c0b816 */ /* 0x000fe200000000ff */
[----:B------:R-:W-:Y:S01]  /*70f0*/  FADD.FTZ R225, R225, R234 ;  /* 0x000000eae1e17221 */ /* 0x000fe20000010000 */
[----:B------:R-:W-:Y:S01]  /*7100*/  ISETP.GT.U32.AND P0, PT, R240, UR7, PT ;  /* 0x00000007f0007c0c */ /* 0x000fe2000bf04070 */
[----:B------:R-:W-:Y:S01]  /*7110*/  FADD.FTZ R226, R223, R226 ;  /* 0x000000e2dfe27221 */ /* 0x000fe20000010000 */
[----:B------:R-:W-:Y:S01]  /*7120*/  ISETP.GT.U32.AND P1, PT, R239, UR7, PT ;  /* 0x00000007ef007c0c */ /* 0x000fe2000bf24070 */
[----:B--2---:R-:W-:Y:S01]  /*7130*/  HMMA.16816.F32.BF16 R92, R128, R96, RZ ;  /* 0x00000060805c723c */ /* 0x004fe200000418ff */
[----:B------:R-:W-:Y:S01]  /*7140*/  FADD.FTZ R225, R217, R225 ;  /* 0x000000e1d9e17221 */ /* 0x000fe20000010000 */
[----:B------:R-:W-:Y:S01]  /*7150*/  FADD.FTZ R226, R218, R226 ;  /* 0x000000e2dae27221 */ /* 0x000fe20000010000 */
[----:B------:R-:W-:Y:S01]  /*7160*/  ISETP.LE.U32.AND P4, PT, R237, UR7, PT ;  /* 0x00000007ed007c0c */ /* 0x000fe2000bf83070 */
[----:B------:R-:W-:-:S02]  /*7170*/  @!P6 HFMA2.BF16_V2 R34, -RZ.H0_H0, RZ.H0_H0, -R183.H0_H0 ;  /* 0x200000ffff22e231 */ /* 0x000fc400003409b7 */
[----:B------:R-:W-:Y:S01]  /*7180*/  FADD.FTZ R225, R216, R225 ;  /* 0x000000e1d8e17221 */ /* 0x000fe20000010000 */
[----:B------:R-:W-:Y:S01]  /*7190*/  FADD.FTZ R226, R213, R226 ;  /* 0x000000e2d5e27221 */ /* 0x000fe20000010000 */
[----:B------:R-:W-:Y:S01]  /*71a0*/  ISETP.LE.U32.AND P5, PT, R236, UR7, PT ;  /* 0x00000007ec007c0c */ /* 0x000fe2000bfa3070 */
[C---:B------:R-:W-:Y:S01]  /*71b0*/  HMMA.16816.F32.BF16 R96, R128.reuse, R98, RZ ;  /* 0x000000628060723c */ /* 0x040fe200000418ff */
[----:B------:R-:W-:Y:S01]  /*71c0*/  FADD.FTZ R225, R211, R225 ;  /* 0x000000e1d3e17221 */ /* 0x000fe20000010000 */
[----:B------:R-:W-:Y:S01]  /*71d0*/  @P0 HFMA2.BF16_V2 R26, -RZ.H0_H0, RZ.H0_H0, -R174.H0_H0 ;  /* 0x200000ffff1a0231 */ /* 0x000fe200003409ae */
[----:B------:R-:W-:Y:S01]  /*71e0*/  @!P6 PRMT R183, R34, 0x5410, RZ ;  /* 0x0000541022b7e816 */ /* 0x000fe200000000ff */
[----:B------:R-:W-:Y:S01]  /*71f0*/  FADD.FTZ R226, R212, R226 ;  /* 0x000000e2d4e27221 */ /* 0x000fe20000010000 */
[----:B------:R-:W-:Y:S01]  /*7200*/  ISETP.LE.U32.AND P6, PT, R230, UR7, PT ;  /* 0x00000007e6007c0c */ /* 0x000fe2000bfc3070 */
[----:B------:R-:W-:Y:S02]  /*7210*/  @P1 HFMA2.BF16_V2 R27, -RZ.H0_H0, RZ.H0_H0, -R175.H0_H0 ;  /* 0x200000ffff1b1231 */ /* 0x000fe400003409af */
[----:B------:R-:W-:Y:S01]  /*7220*/  FADD.FTZ R225, R201, R225 ;  /* 0x000000e1c9e17221 */ /* 0x000fe20000010000 */
[----:B----4-:R-:W-:Y:S01]  /*7230*/  HMMA.16816.F32.BF16 R100, R128, R104, RZ ;  /* 0x000000688064723c */ /* 0x010fe200000418ff */
[----:B------:R-:W-:Y:S01]  /*7240*/  ISETP.LE.U32.AND P3, PT, R243, UR7, PT ;  /* 0x00000007f3007c0c */ /* 0x000fe2000bf63070 */
[----:B------:R-:W-:Y:S01]  /*7250*/  FADD.FTZ R202, R202, R226 ;  /* 0x000000e2caca7221 */ /* 0x000fe20000010000 */
[----:B------:R-:W-:Y:S01]  /*7260*/  @P0 PRMT R174, R26, 0x5410, RZ ;  /* 0x000054101aae0816 */ /* 0x000fe200000000ff */
[----:B------:R-:W-:-:S02]  /*7270*/  IMAD.U32 R26, RZ, RZ, UR25 ;  /* 0x00000019ff1a7e24 */ /* 0x000fc4000f8e00ff */
[----:B------:R-:W-:Y:S01]  /*7280*/  FADD.FTZ R200, R200, R225 ;  /* 0x000000e1c8c87221 */ /* 0x000fe20000010000 */
[----:B------:R-:W-:Y:S01]  /*7290*/  @P1 PRMT R175, R27, 0x5410, RZ ;  /* 0x000054101baf1816 */ /* 0x000fe200000000ff */
[----:B------:R-:W-:Y:S01]  /*72a0*/  FADD.FTZ R202, R179, R202 ;  /* 0x000000cab3ca7221 */ /* 0x000fe20000010000 */
[----:B------:R-:W-:Y:S01]  /*72b0*/  HMMA.16816.F32.BF16 R104, R128, R106, RZ ;  /* 0x0000006a8068723c */ /* 0x000fe200000418ff */
[----:B------:R-:W-:-:S04]  /*72c0*/  IMAD.WIDE R26, R26, 0x2, R10 ;  /* 0x000000021a1a7825 */ /* 0x000fc800078e020a */
[----:B------:R-:W-:Y:S01]  /*72d0*/  FADD.FTZ R200, R178, R200 ;  /* 0x000000c8b2c87221 */ /* 0x000fe20000010000 */
[----:B------:R-:W-:Y:S01]  /*72e0*/  FADD.FTZ R202, R173, R202 ;  /* 0x000000caadca7221 */ /* 0x000fe20000010000 */
[----:B------:R-:W-:Y:S01]  /*72f0*/  @!P6 HFMA2.BF16_V2 R25, -RZ.H0_H0, RZ.H0_H0, -R182.H0_H0 ;  /* 0x200000ffff19e231 */ /* 0x000fe200003409b6 */
[----:B------:R-:W-:Y:S01]  /*7300*/  STG.E.U16 desc[UR30][R26.64], R222 ;  /* 0x000000de1a007986 */ /* 0x000fe2000c10151e */
[----:B------:R-:W-:Y:S01]  /*7310*/  FADD.FTZ R200, R171, R200 ;  /* 0x000000c8abc87221 */ /* 0x000fe20000010000 */
[----:B---3--:R-:W-:Y:S01]  /*7320*/  HMMA.16816.F32.BF16 R116, R128, R120, RZ ;  /* 0x000000788074723c */ /* 0x008fe200000418ff */
[----:B------:R-:W-:Y:S01]  /*7330*/  @!P4 HFMA2.BF16_V2 R33, -RZ.H0_H0, RZ.H0_H0, -R180.H0_H0 ;  /* 0x200000ffff21c231 */ /* 0x000fe200003409b4 */
[----:B------:R-:W-:Y:S01]  /*7340*/  STG.E.U16 desc[UR30][R26.64+0x2], R221 ;  /* 0x000002dd1a007986 */ /* 0x000fe2000c10151e */
[----:B------:R-:W-:Y:S02]  /*7350*/  @!P5 HFMA2.BF16_V2 R24, -RZ.H0_H0, RZ.H0_H0, -R181.H0_H0 ;  /* 0x200000ffff18d231 */ /* 0x000fe400003409b5 */
[----:B------:R-:W-:Y:S01]  /*7360*/  FADD.FTZ R202, R172, R202 ;  /* 0x000000caacca7221 */ /* 0x000fe20000010000 */
[----:B------:R-:W-:Y:S01]  /*7370*/  @!P3 HFMA2.BF16_V2 R32, -RZ.H0_H0, RZ.H0_H0, -R177.H0_H0 ;  /* 0x200000ffff20b231 */ /* 0x000fe200003409b1 */
[----:B------:R-:W-:Y:S01]  /*7380*/  STG.E.U16 desc[UR30][R10.64+0x10], R215 ;  /* 0x000010d70a007986 */ /* 0x000fe2000c10151e */
[----:B------:R-:W-:Y:S01]  /*7390*/  @P2 HFMA2.BF16_V2 R29, -RZ.H0_H0, RZ.H0_H0, -R176.H0_H0 ;  /* 0x200000ffff1d2231 */ /* 0x000fe200003409b0 */
[C---:B-1----:R-:W-:Y:S01]  /*73a0*/  HMMA.16816.F32.BF16 R92, R16.reuse, R20, R92 ;  /* 0x00000014105c723c */ /* 0x042fe2000004185c */
[----:B------:R-:W-:Y:S01]  /*73b0*/  FADD.FTZ R200, R169, R200 ;  /* 0x000000c8a9c87221 */ /* 0x000fe20000010000 */
[----:B------:R-:W-:Y:S01]  /*73c0*/  STG.E.U16 desc[UR30][R10.64+0x12], R214 ;  /* 0x000012d60a007986 */ /* 0x000fe2000c10151e */
[----:B------:R-:W-:Y:S01]  /*73d0*/  @!P6 PRMT R182, R25, 0x5410, RZ ;  /* 0x0000541019b6e816 */ /* 0x000fe200000000ff */
[----:B------:R-:W-:Y:S01]  /*73e0*/  FADD.FTZ R246, R170, R202 ;  /* 0x000000caaaf67221 */ /* 0x000fe20000010000 */
[----:B------:R-:W-:Y:S01]  /*73f0*/  @!P4 PRMT R180, R33, 0x5410, RZ ;  /* 0x0000541021b4c816 */ /* 0x000fe200000000ff */
[----:B------:R-:W-:Y:S01]  /*7400*/  STG.E.U16 desc[UR30][R26.64+0x12], R208 ;  /* 0x000012d01a007986 */ /* 0x000fe2000c10151e */
[----:B------:R-:W-:Y:S01]  /*7410*/  @!P5 PRMT R181, R24, 0x5410, RZ ;  /* 0x0000541018b5d816 */ /* 0x000fe200000000ff */
[----:B------:R-:W-:Y:S01]  /*7420*/  HMMA.16816.F32.BF16 R96, R16, R22, R96 ;  /* 0x000000161060723c */ /* 0x000fe20000041860 */
[----:B------:R-:W-:Y:S01]  /*7430*/  @!P3 PRMT R177, R32, 0x5410, RZ ;  /* 0x0000541020b1b816 */ /* 0x000fe200000000ff */
[----:B------:R-:W1:Y:S01]  /*7440*/  LDSM.16.MT88.4 R20, [R3+0x1e800] ;  /* 0x01e800000314783b */ /* 0x000e620000004200 */
[----:B------:R-:W-:Y:S01]  /*7450*/  @P2 PRMT R176, R29, 0x5410, RZ ;  /* 0x000054101db02816 */ /* 0x000fe200000000ff */
[----:B------:R-:W-:-:S02]  /*7460*/  FADD.FTZ R234, R168, R200 ;  /* 0x000000c8a8ea7221 */ /* 0x000fc40000010000 */
[----:B------:R-:W-:Y:S02]  /*7470*/  STG.E.U16 desc[UR30][R26.64+0x10], R210 ;  /* 0x000010d21a007986 */ /* 0x000fe4000c10151e */
[----:B------:R-:W-:Y:S02]  /*7480*/  HMMA.16816.F32.BF16 R120, R128, R122, RZ ;  /* 0x0000007a8078723c */ /* 0x000fe400000418ff */
        /* <DEDUP_REMOVED lines=25> */
[----:B------:R-:W-:Y:S03]  /*7620*/  HMMA.16816.F32.BF16 R120, R16, R22, R120 ;  /* 0x000000161078723c */ /* 0x000fe60000041878 */
[----:B------:R-:W1:Y:S04]  /*7630*/  LDSM.16.MT88.4 R20, [R219+0x1e000] ;  /* 0x01e00000db14783b */ /* 0x000e680000004200 */
[----:B------:R-:W-:Y:S04]  /*7640*/  STG.E.U16 desc[UR30][R10.64+0x72], R176 ;  /* 0x000072b00a007986 */ /* 0x000fe8000c10151e */
[----:B------:R-:W-:Y:S04]  /*7650*/  STG.E.U16 desc[UR30][R26.64+0x70], R175 ;  /* 0x000070af1a007986 */ /* 0x000fe8000c10151e */
[----:B------:R-:W-:Y:S01]  /*7660*/  STG.E.U16 desc[UR30][R26.64+0x72], R174 ;  /* 0x000072ae1a007986 */ /* 0x000fe2000c10151e */
        /* <DEDUP_REMOVED lines=42> */
[----:B------:R-:W2:Y:S04]  /*7910*/  LDSM.16.MT88.4 R12, [R232+0x1b800] ;  /* 0x01b80000e80c783b */ /* 0x000ea80000004200 */
[----:B------:R-:W3:Y:S03]  /*7920*/  LDSM.16.MT88.4 R16, [R232+0x19800] ;  /* 0x01980000e810783b */ /* 0x000ee60000004200 */
        /* <DEDUP_REMOVED lines=19> */
[C---:B------:R-:W-:Y:S08]  /*7a60*/  HMMA.16816.F32.BF16 R96, R4.reuse, R22, R96 ;  /* 0x000000160460723c */ /* 0x040ff00000041860 */
[C---:B--2---:R-:W-:Y:S08]  /*7a70*/  HMMA.16816.F32.BF16 R60, R4.reuse, R12, R60 ;  /* 0x0000000c043c723c */ /* 0x044ff0000004183c */
[C---:B------:R-:W-:Y:S01]  /*7a80*/  HMMA.16816.F32.BF16 R64, R4.reuse, R14, R64 ;  /* 0x0000000e0440723c */ /* 0x040fe20000041840 */
[----:B------:R-:W1:Y:S07]  /*7a90*/  LDSM.16.MT88.4 R12, [R3+0x1d800] ;  /* 0x01d80000030c783b */ /* 0x000e6e0000004200 */
[C---:B---3--:R-:W-:Y:S08]  /*7aa0*/  HMMA.16816.F32.BF16 R36, R4.reuse, R16, R36 ;  /* 0x000000100424723c */ /* 0x048ff00000041824 */
        /* <DEDUP_REMOVED lines=24> */
[----:B-----5:R-:W-:Y:S02]  /*7c30*/  ISETP.NE.AND P4, PT, R164, RZ, PT ;  /* 0x000000ffa400720c */ /* 0x020fe40003f85270 */
[----:B------:R-:W-:Y:S01]  /*7c40*/  LEA R35, R35, UR5, 0x1 ;  /* 0x0000000523237c11 */ /* 0x000fe2000f8e08ff */
[----:B------:R-:W-:Y:S01]  /*7c50*/  UIMAD UR27, UR27, UR9, UR29 ;  /* 0x000000091b1b72a4 */ /* 0x000fe2000f8e021d */
[----:B------:R-:W-:Y:S01]  /*7c60*/  IMAD.U32 R14, RZ, RZ, UR28 ;  /* 0x0000001cff0e7e24 */ /* 0x000fe2000f8e00ff */
[----:B------:R-:W-:Y:S01]  /*7c70*/  USHF.L.U32 UR25, UR28, 0x6, URZ ;  /* 0x000000061c197899 */ /* 0x000fe200080006ff */
[----:B------:R-:W-:Y:S01]  /*7c80*/  SEL R164, R220, 0xffffffe0, !P4 ;  /* 0xffffffe0dca47807 */ /* 0x000fe20006000000 */
[----:B------:R-:W-:Y:S01]  /*7c90*/  USHF.L.U64.HI UR26, UR28, 0x6, UR27 ;  /* 0x000000061c1a7899 */ /* 0x000fe2000801021b */
[----:B------:R-:W-:Y:S01]  /*7ca0*/  IMAD.U32 R15, RZ, RZ, UR29 ;  /* 0x0000001dff0f7e24 */ /* 0x000fe2000f8e00ff */
[----:B------:R-:W-:Y:S01]  /*7cb0*/  ULEA UR25, UP0, UR8, UR25, 0x5 ;  /* 0x0000001908197291 */ /* 0x000fe2000f8028ff */
[----:B------:R-:W-:Y:S01]  /*7cc0*/  IMAD.U32 R6, RZ, RZ, UR27 ;  /* 0x0000001bff067e24 */ /* 0x000fe2000f8e00ff */
[-C--:B------:R-:W-:Y:S01]  /*7cd0*/  LEA R12, P1, R14, R248.reuse, 0x7 ;  /* 0x000000f80e0c7211 */ /* 0x080fe200078238ff */
[C---:B------:R-:W-:Y:S01]  /*7ce0*/  IMAD.IADD R34, R164.reuse, 0x1, R35 ;  /* 0x00000001a4227824 */ /* 0x040fe200078e0223 */
[----:B------:R-:W-:Y:S01]  /*7cf0*/  ULEA.HI.X UR26, UR8, UR26, UR9, 0x5, UP0 ;  /* 0x0000001a081a7291 */ /* 0x000fe200080f2c09 */
[----:B------:R-:W-:Y:S01]  /*7d00*/  IMAD.IADD R29, R164, 0x1, R28 ;  /* 0x00000001a41d7824 */ /* 0x000fe200078e021c */
[----:B------:R-:W-:Y:S01]  /*7d10*/  LEA.HI.X R13, R14, R247, R6, 0x7, P1 ;  /* 0x000000f70e0d7211 */ /* 0x000fe200008f3c06 */
[----:B------:R-:W-:Y:S01]  /*7d20*/  IMAD.U32 R5, RZ, RZ, UR25 ;  /* 0x00000019ff057e24 */ /* 0x000fe2000f8e00ff */
[----:B------:R-:W-:Y:S01]  /*7d30*/  BAR.SYNC.DEFER_BLOCKING 0x0 ;  /* 0x0000000000007b1d */ /* 0x000fe20000010000 */
[----:B-1----:R-:W-:Y:S01]  /*7d40*/  ISETP.GE.AND P3, PT, R205, UR22, PT ;  /* 0x00000016cd007c0c */ /* 0x002fe2000bf66270 */
[----:B--2---:R-:W-:Y:S01]  /*7d50*/  IMAD.U32 R4, RZ, RZ, UR26 ;  /* 0x0000001aff047e24 */ /* 0x004fe2000f8e00ff */
[----:B------:R-:W-:Y:S01]  /*7d60*/  UISETP.GE.U32.AND UP1, UPT, UR24, 0x3, UPT ;  /* 0x000000031800788c */ /* 0x000fe2000bf26070 */
[----:B------:R-:W-:-:S04]  /*7d70*/  LEA R32, P0, R5, R248, 0x1 ;  /* 0x000000f805207211 */ /* 0x000fc800078008ff */
[----:B------:R-:W-:-:S06]  /*7d80*/  LEA.HI.X R33, R5, R247, R4, 0x1, P0 ;  /* 0x000000f705217211 */ /* 0x000fcc00000f0c04 */
        /* <DEDUP_REMOVED lines=47> */
[----:B------:R-:W4:Y:S01]  /*8080*/  LDSM.16.M88.4 R24, [R165+0x11800] ;  /* 0x01180000a518783b */ /* 0x000f220000000200 */
[----:B-1----:R-:W-:-:S03]  /*8090*/  IMAD.IADD R32, R165, 0x1, R164 ;  /* 0x00000001a5207824 */ /* 0x002fc600078e02a4 */
[----:B------:R-:W-:Y:S01]  /*80a0*/  LDSM.16.M88.4 R168, [R34] ;  /* 0x0000000022a8783b */ /* 0x000fe20000000200 */
[----:B------:R-:W-:-:S03]  /*80b0*/  IMAD.IADD R33, R166, 0x1, R35 ;  /* 0x00000001a6217824 */ /* 0x000fc600078e0223 */
[----:B------:R-:W1:Y:S01]  /*80c0*/  LDSM.16.M88.4 R216, [R32+0x10000] ;  /* 0x0100000020d8783b */ /* 0x000e620000000200 */
[----:B------:R-:W-:-:S03]  /*80d0*/  IMAD.IADD R166, R164, 0x1, R33 ;  /* 0x00000001a4a67824 */ /* 0x000fc600078e0221 */
[----:B------:R-:W1:Y:S04]  /*80e0*/  LDSM.16.M88.4 R212, [R32+0x10800] ;  /* 0x0108000020d4783b */ /* 0x000e680000000200 */
[----:B------:R-:W1:Y:S04]  /*80f0*/  LDSM.16.M88.4 R200, [R32+0x11000] ;  /* 0x0110000020c8783b */ /* 0x000e680000000200 */
[----:B------:R-:W1:Y:S04]  /*8100*/  LDSM.16.M88.4 R176, [R32+0x11800] ;  /* 0x0118000020b0783b */ /* 0x000e680000000200 */
[----:B------:R-:W-:Y:S01]  /*8110*/  LDSM.16.M88.4 R172, [R33] ;  /* 0x0000000021ac783b */ /* 0x000fe20000000200 */
[C---:B--2---:R-:W-:Y:S03]  /*8120*/  HMMA.16816.F32.BF16 R20, R180.reuse, R16, RZ ;  /* 0x00000010b414723c */ /* 0x044fe600000418ff */
[----:B------:R-:W0:Y:S05]  /*8130*/  LDGDEPBAR ;  /* 0x00000000000079af */ /* 0x000e2a0000000000 */
[C---:B---3--:R-:W-:Y:S08]  /*8140*/  HMMA.16816.F32.BF16 R12, R180.reuse, R4, RZ ;  /* 0x00000004b40c723c */ /* 0x048ff000000418ff */
[C---:B----4-:R-:W-:Y:S08]  /*8150*/  HMMA.16816.F32.BF16 R196, R180.reuse, R192, RZ ;  /* 0x000000c0b4c4723c */ /* 0x050ff000000418ff */
[C---:B------:R-:W-:Y:S08]  /*8160*/  HMMA.16816.F32.BF16 R16, R180.reuse, R18, RZ ;  /* 0x00000012b410723c */ /* 0x040ff000000418ff */
[C---:B------:R-:W-:Y:S08]  /*8170*/  HMMA.16816.F32.BF16 R4, R180.reuse, R6, RZ ;  /* 0x00000006b404723c */ /* 0x040ff000000418ff */
[C---:B------:R-:W-:Y:S08]  /*8180*/  HMMA.16816.F32.BF16 R192, R180.reuse, R194, RZ ;  /* 0x000000c2b4c0723c */ /* 0x040ff000000418ff */
[C---:B------:R-:W-:Y:S08]  /*8190*/  HMMA.16816.F32.BF16 R188, R180.reuse, R24, RZ ;  /* 0x00000018b4bc723c */ /* 0x040ff000000418ff */
[----:B------:R-:W-:Y:S01]  /*81a0*/  HMMA.16816.F32.BF16 R180, R180, R26, RZ ;  /* 0x0000001ab4b4723c */ /* 0x000fe200000418ff */
[----:B------:R-:W2:Y:S07]  /*81b0*/  LDSM.16.M88.4 R24, [R28+0x10000] ;  /* 0x010000001c18783b */ /* 0x000eae0000000200 */
[C---:B-1----:R-:W-:Y:S08]  /*81c0*/  HMMA.16816.F32.BF16 R20, R168.reuse, R216, R20 ;  /* 0x000000d8a814723c */ /* 0x042ff00000041814 */
[C---:B------:R-:W-:Y:S01]  /*81d0*/  HMMA.16816.F32.BF16 R16, R168.reuse, R218, R16 ;  /* 0x000000daa810723c */ /* 0x040fe20000041810 */
[----:B------:R-:W1:Y:S07]  /*81e0*/  LDSM.16.M88.4 R216, [R28+0x10800] ;  /* 0x010800001cd8783b */ /* 0x000e6e0000000200 */
        /* <DEDUP_REMOVED lines=17> */
[----:B------:R-:W-:Y:S01]  /*8300*/  HMMA.16816.F32.BF16 R192, R172, R214, R192 ;  /* 0x000000d6acc0723c */ /* 0x000fe200000418c0 */
[----:B------:R-:W-:Y:S07]  /*8310*/  LDSM.16.M88.4 R212, [R35+0x4000] ;  /* 0x0040000023d4783b */ /* 0x000fee0000000200 */
[C---:B----4-:R-:W-:Y:S08]  /*8320*/  HMMA.16816.F32.BF16 R20, R176.reuse, R168, R20 ;  /* 0x000000a8b014723c */ /* 0x050ff00000041814 */
[C---:B------:R-:W-:Y:S01]  /*8330*/  HMMA.16816.F32.BF16 R16, R176.reuse, R170, R16 ;  /* 0x000000aab010723c */ /* 0x040fe20000041810 */
[----:B------:R-:W3:Y:S07]  /*8340*/  LDSM.16.M88.4 R168, [R165+0x12800] ;  /* 0x01280000a5a8783b */ /* 0x000eee0000000200 */
[C---:B--2---:R-:W-:Y:S08]  /*8350*/  HMMA.16816.F32.BF16 R12, R176.reuse, R24, R12 ;  /* 0x00000018b00c723c */ /* 0x044ff0000004180c */
[----:B------:R-:W-:Y:S01]  /*8360*/  HMMA.16816.F32.BF16 R4, R176, R26, R4 ;  /* 0x0000001ab004723c */ /* 0x000fe20000041804 */
[----:B------:R-:W2:Y:S07]  /*8370*/  LDSM.16.M88.4 R24, [R165+0x13000] ;  /* 0x01300000a518783b */ /* 0x000eae0000000200 */
[C---:B------:R-:W-:Y:S08]  /*8380*/  HMMA.16816.F32.BF16 R188, R172.reuse, R200, R188 ;  /* 0x000000c8acbc723c */ /* 0x040ff000000418bc */
[----:B------:R-:W-:Y:S01]  /*8390*/  HMMA.16816.F32.BF16 R180, R172, R202, R180 ;  /* 0x000000caacb4723c */ /* 0x000fe200000418b4 */
[----:B------:R-:W4:Y:S04]  /*83a0*/  LDSM.16.M88.4 R200, [R29+0x11800] ;  /* 0x011800001dc8783b */ /* 0x000f280000000200 */
[----:B------:R-:W4:Y:S03]  /*83b0*/  LDSM.16.M88.4 R172, [R165+0x12000] ;  /* 0x01200000a5ac783b */ /* 0x000f260000000200 */
[C---:B-1----:R-:W-:Y:S08]  /*83c0*/  HMMA.16816.F32.BF16 R196, R176.reuse, R216, R196 ;  /* 0x000000d8b0c4723c */ /* 0x042ff000000418c4 */
[----:B------:R-:W-:Y:S01]  /*83d0*/  HMMA.16816.F32.BF16 R192, R176, R218, R192 ;  /* 0x000000dab0c0723c */ /* 0x000fe200000418c0 */
[----:B------:R-:W1:Y:S07]  /*83e0*/  LDSM.16.M88.4 R216, [R165+0x13800] ;  /* 0x01380000a5d8783b */ /* 0x000e6e0000000200 */
[C---:B---3--:R-:W-:Y:S08]  /*83f0*/  HMMA.16816.F32.BF16 R12, R212.reuse, R168, R12 ;  /* 0x000000a8d40c723c */ /* 0x048ff0000004180c */
[C---:B------:R-:W-:Y:S01]  /*8400*/  HMMA.16816.F32.BF16 R4, R212.reuse, R170, R4 ;  /* 0x000000aad404723c */ /* 0x040fe20000041804 */
[----:B------:R-:W-:Y:S07]  /*8410*/  LDSM.16.M88.4 R168, [R32+0x13800] ;  /* 0x0138000020a8783b */ /* 0x000fee0000000200 */
[C---:B--2---:R-:W-:Y:S08]  /*8420*/  HMMA.16816.F32.BF16 R196, R212.reuse, R24, R196 ;  /* 0x00000018d4c4723c */ /* 0x044ff000000418c4 */
[----:B------:R-:W-:Y:S01]  /*8430*/  HMMA.16816.F32.BF16 R192, R212, R26, R192 ;  /* 0x0000001ad4c0723c */ /* 0x000fe200000418c0 */
[----:B------:R-:W-:Y:S07]  /*8440*/  LDSM.16.M88.4 R24, [R34+0x4000] ;  /* 0x004000002218783b */ /* 0x000fee0000000200 */
[C---:B----4-:R-:W-:Y:S08]  /*8450*/  HMMA.16816.F32.BF16 R188, R176.reuse, R200, R188 ;  /* 0x000000c8b0bc723c */ /* 0x050ff000000418bc */
[----:B------:R-:W-:Y:S01]  /*8460*/  HMMA.16816.F32.BF16 R180, R176, R202, R180 ;  /* 0x000000cab0b4723c */ /* 0x000fe200000418b4 */
[----:B------:R-:W2:Y:S04]  /*8470*/  LDSM.16.M88.4 R200, [R32+0x12000] ;  /* 0x0120000020c8783b */ /* 0x000ea80000000200 */
[----:B------:R-:W3:Y:S03]  /*8480*/  LDSM.16.M88.4 R176, [R32+0x12800] ;  /* 0x0128000020b0783b */ /* 0x000ee60000000200 */
[C---:B------:R-:W-:Y:S08]  /*8490*/  HMMA.16816.F32.BF16 R20, R212.reuse, R172, R20 ;  /* 0x000000acd414723c */ /* 0x040ff00000041814 */
[C---:B------:R-:W-:Y:S01]  /*84a0*/  HMMA.16816.F32.BF16 R16, R212.reuse, R174, R16 ;  /* 0x000000aed410723c */ /* 0x040fe20000041810 */
[----:B------:R-:W4:Y:S07]  /*84b0*/  LDSM.16.M88.4 R172, [R32+0x13000] ;  /* 0x0130000020ac783b */ /* 0x000f2e0000000200 */
[C---:B-1----:R-:W-:Y:S08]  /*84c0*/  HMMA.16816.F32.BF16 R188, R212.reuse, R216, R188 ;  /* 0x000000d8d4bc723c */ /* 0x042ff000000418bc */
[----:B------:R-:W-:Y:S01]  /*84d0*/  HMMA.16816.F32.BF16 R180, R212, R218, R180 ;  /* 0x000000dad4b4723c */ /* 0x000fe200000418b4 */
[----:B------:R-:W-:Y:S04]  /*84e0*/  LDSM.16.M88.4 R216, [R28+0x12000] ;  /* 0x012000001cd8783b */ /* 0x000fe80000000200 */
[----:B------:R-:W-:Y:S03]  /*84f0*/  LDSM.16.M88.4 R212, [R28+0x12800] ;  /* 0x012800001cd4783b */ /* 0x000fe60000000200 */
[C---:B--2---:R-:W-:Y:S08]  /*8500*/  HMMA.16816.F32.BF16 R20, R24.reuse, R200, R20 ;  /* 0x000000c81814723c */ /* 0x044ff00000041814 */
[C---:B------:R-:W-:Y:S08]  /*8510*/  HMMA.16816.F32.BF16 R188, R24.reuse, R168, R188 ;  /* 0x000000a818bc723c */ /* 0x040ff000000418bc */
[C---:B------:R-:W-:Y:S01]  /*8520*/  HMMA.16816.F32.BF16 R180, R24.reuse, R170, R180 ;  /* 0x000000aa18b4723c */ /* 0x040fe200000418b4 */
[----:B------:R-:W1:Y:S07]  /*8530*/  LDSM.16.M88.4 R168, [R33+0x4000] ;  /* 0x0040000021a8783b */ /* 0x000e6e0000000200 */
        /* <DEDUP_REMOVED lines=73> */
[----:B------:R-:W2:Y:S03]  /*89d0*/  LDSM.16.M88.4 R24, [R165+0x16000] ;  /* 0x01600000a518783b */ /* 0x000ea60000000200 */
[C---:B-1----:R-:W-:Y:S08]  /*89e0*/  HMMA.16816.F32.BF16 R20, R168.reuse, R216, R20 ;  /* 0x000000d8a814723c */ /* 0x042ff00000041814 */
[C---:B------:R-:W-:Y:S01]  /*89f0*/  HMMA.16816.F32.BF16 R16, R168.reuse, R218, R16 ;  /* 0x000000daa810723c */ /* 0x040fe20000041810 */
[----:B------:R-:W-:Y:S07]  /*8a00*/  LDSM.16.M88.4 R216, [R34+0xc000] ;  /* 0x00c0000022d8783b */ /* 0x000fee0000000200 */
[C---:B------:R-:W-:Y:S08]  /*8a10*/  HMMA.16816.F32.BF16 R12, R168.reuse, R212, R12 ;  /* 0x000000d4a80c723c */ /* 0x040ff0000004180c */
        /* <DEDUP_REMOVED lines=19> */
[C---:B------:R-:W-:Y:S08]  /*8b50*/  HMMA.16816.F32.BF16 R20, R216.reuse, R168, R20 ;  /* 0x000000a8d814723c */ /* 0x040ff00000041814 */
[----:B------:R-:W-:Y:S01]  /*8b60*/  HMMA.16816.F32.BF16 R16, R216, R170, R16 ;  /* 0x000000aad810723c */ /* 0x000fe20000041810 */
[----:B------:R-:W3:Y:S07]  /*8b70*/  LDSM.16.M88.4 R168, [R28+0x16800] ;  /* 0x016800001ca8783b */ /* 0x000eee0000000200 */
[----:B------:R-:W-:Y:S01]  /*8b80*/  HMMA.16816.F32.BF16 R192, R172, R202, R192 ;  /* 0x000000caacc0723c */ /* 0x000fe200000418c0 */
[----:B------:R-:W4:Y:S04]  /*8b90*/  LDSM.16.M88.4 R200, [R32+0x17800] ;  /* 0x0178000020c8783b */ /* 0x000f280000000200 */
[----:B------:R-:W4:Y:S03]  /*8ba0*/  LDSM.16.M88.4 R172, [R28+0x16000] ;  /* 0x016000001cac783b */ /* 0x000f260000000200 */
[C---:B--2---:R-:W-:Y:S08]  /*8bb0*/  HMMA.16816.F32.BF16 R12, R216.reuse, R24, R12 ;  /* 0x00000018d80c723c */ /* 0x044ff0000004180c */
[C---:B------:R-:W-:Y:S01]  /*8bc0*/  HMMA.16816.F32.BF16 R4, R216.reuse, R26, R4 ;  /* 0x0000001ad804723c */ /* 0x040fe20000041804 */
[----:B------:R-:W2:Y:S07]  /*8bd0*/  LDSM.16.M88.4 R24, [R28+0x17000] ;  /* 0x017000001c18783b */ /* 0x000eae0000000200 */
[C---:B-1----:R-:W-:Y:S08]  /*8be0*/  HMMA.16816.F32.BF16 R196, R216.reuse, R212, R196 ;  /* 0x000000d4d8c4723c */ /* 0x042ff000000418c4 */
[----:B------:R-:W-:Y:S08]  /*8bf0*/  HMMA.16816.F32.BF16 R192, R216, R214, R192 ;  /* 0x000000d6d8c0723c */ /* 0x000ff000000418c0 */
[C---:B---3--:R-:W-:Y:S08]  /*8c00*/  HMMA.16816.F32.BF16 R12, R176.reuse, R168, R12 ;  /* 0x000000a8b00c723c */ /* 0x048ff0000004180c */
[----:B------:R-:W-:Y:S01]  /*8c10*/  HMMA.16816.F32.BF16 R4, R176, R170, R4 ;  /* 0x000000aab004723c */ /* 0x000fe20000041804 */
[----:B------:R-:W1:Y:S07]  /*8c20*/  LDSM.16.M88.4 R168, [R28+0x17800] ;  /* 0x017800001ca8783b */ /* 0x000e6e0000000200 */
[C---:B----4-:R-:W-:Y:S08]  /*8c30*/  HMMA.16816.F32.BF16 R188, R216.reuse, R200, R188 ;  /* 0x000000c8d8bc723c */ /* 0x050ff000000418bc */
[----:B------:R-:W-:Y:S01]  /*8c40*/  HMMA.16816.F32.BF16 R180, R216, R202, R180 ;  /* 0x000000cad8b4723c */ /* 0x000fe200000418b4 */
[----:B------:R3:W-:Y:S07]  /*8c50*/  LDSM.16.M88.4 R200, [R166+0xc000] ;  /* 0x00c00000a6c8783b */ /* 0x0007ee0000000200 */
[C---:B------:R-:W-:Y:S08]  /*8c60*/  HMMA.16816.F32.BF16 R20, R176.reuse, R172, R20 ;  /* 0x000000acb014723c */ /* 0x040ff00000041814 */
[C---:B------:R-:W-:Y:S01]  /*8c70*/  HMMA.16816.F32.BF16 R16, R176.reuse, R174, R16 ;  /* 0x000000aeb010723c */ /* 0x040fe20000041810 */
[----:B------:R-:W4:Y:S07]  /*8c80*/  LDSM.16.M88.4 R172, [R29+0x16000] ;  /* 0x016000001dac783b */ /* 0x000f2e0000000200 */
[----:B--2---:R-:W-:Y:S01]  /*8c90*/  HMMA.16816.F32.BF16 R196, R176, R24, R196 ;  /* 0x00000018b0c4723c */ /* 0x004fe200000418c4 */
[----:B---3--:R-:W-:-:S04]  /*8ca0*/  IMAD.U32 R166, RZ, RZ, UR24 ;  /* 0x00000018ffa67e24 */ /* 0x008fc8000f8e00ff */
[----:B------:R-:W-:-:S03]  /*8cb0*/  IMAD R166, R166, 0x40, R185 ;  /* 0x00000040a6a67824 */ /* 0x000fc600078e02b9 */
[----:B------:R-:W-:Y:S01]  /*8cc0*/  HMMA.16816.F32.BF16 R192, R176, R26, R192 ;  /* 0x0000001ab0c0723c */ /* 0x000fe200000418c0 */
[----:B------:R-:W2:Y:S01]  /*8cd0*/  LDSM.16.M88.4 R24, [R29+0x17800] ;  /* 0x017800001d18783b */ /* 0x000ea20000000200 */
[C---:B------:R-:W-:Y:S02]  /*8ce0*/  VIADD R28, R166.reuse, 0xffffff80 ;  /* 0xffffff80a61c7836 */ /* 0x040fe40000000000 */
[----:B------:R-:W-:-:S03]  /*8cf0*/  VIADD R33, R166, 0xffffffb8 ;  /* 0xffffffb8a6217836 */ /* 0x000fc60000000000 */
[CC--:B------:R-:W-:Y:S01]  /*8d00*/  ISETP.GE.AND P5, PT, R28.reuse, R31.reuse, PT ;  /* 0x0000001f1c00720c */ /* 0x0c0fe20003fa6270 */
[----:B-1----:R-:W-:Y:S01]  /*8d10*/  HMMA.16816.F32.BF16 R180, R176, R170, R180 ;  /* 0x000000aab0b4723c */ /* 0x002fe200000418b4 */
[----:B------:R-:W-:Y:S02]  /*8d20*/  ISETP.GE.AND P6, PT, R28, R30, PT ;  /* 0x0000001e1c00720c */ /* 0x000fe40003fc6270 */
[----:B------:R-:W-:-:S05]  /*8d30*/  ISETP.GE.AND P4, PT, R33, R31, PT ;  /* 0x0000001f2100720c */ /* 0x000fca0003f86270 */
[----:B------:R-:W-:Y:S01]  /*8d40*/  HMMA.16816.F32.BF16 R188, R176, R168, R188 ;  /* 0x000000a8b0bc723c */ /* 0x000fe200000418bc */
[----:B------:R-:W1:Y:S01]  /*8d50*/  LDSM.16.M88.4 R168, [R29+0x16800] ;  /* 0x016800001da8783b */ /* 0x000e620000000200 */
[----:B------:R-:W-:-:S06]  /*8d60*/  VIADD R176, R166, 0xffffffa1 ;  /* 0xffffffa1a6b07836 */ /* 0x000fcc0000000000 */
[C---:B----4-:R-:W-:Y:S08]  /*8d70*/  HMMA.16816.F32.BF16 R20, R200.reuse, R172, R20 ;  /* 0x000000acc814723c */ /* 0x050ff00000041814 */
[----:B------:R-:W-:Y:S01]  /*8d80*/  HMMA.16816.F32.BF16 R16, R200, R174, R16 ;  /* 0x000000aec810723c */ /* 0x000fe20000041810 */
[----:B------:R3:W4:Y:S01]  /*8d90*/  LDSM.16.M88.4 R172, [R29+0x17000] ;  /* 0x017000001dac783b */ /* 0x0007220000000200 */
[----:B------:R-:W-:-:S06]  /*8da0*/  DEPBAR.LE SB0, 0x0 ;  /* 0x000080000000791a */ /* 0x000fcc0000000000 */
[----:B--2---:R-:W-:Y:S01]  /*8db0*/  HMMA.16816.F32.BF16 R180, R200, R26, R180 ;  /* 0x0000001ac8b4723c */ /* 0x004fe200000418b4 */
[----:B------:R-:W-:Y:S01]  /*8dc0*/  I2FP.F32.U32 R26, R28 ;  /* 0x0000001c001a7245 */ /* 0x000fe20000201000 */
[----:B------:R-:W-:-:S04]  /*8dd0*/  VIADD R27, R166, 0xffffff88 ;  /* 0xffffff88a61b7836 */ /* 0x000fc80000000000 */
[C---:B------:R-:W-:Y:S01]  /*8de0*/  FFMA.FTZ R20, R26.reuse, UR6, R20 ;  /* 0x000000061a147c23 */ /* 0x040fe20008010014 */
[----:B------:R-:W-:Y:S01]  /*8df0*/  FFMA.FTZ R22, R26, UR6, R22 ;  /* 0x000000061a167c23 */ /* 0x000fe20008010016 */
[C---:B------:R-:W-:Y:S01]  /*8e00*/  VIADD R26, R166.reuse, 0xffffff81 ;  /* 0xffffff81a61a7836 */ /* 0x040fe20000000000 */
[C---:B------:R-:W-:Y:S01]  /*8e10*/  HMMA.16816.F32.BF16 R188, R200.reuse, R24, R188 ;  /* 0x00000018c8bc723c */ /* 0x040fe200000418bc */
[----:B------:R-:W-:Y:S01]  /*8e20*/  VIADD R25, R166, 0xffffffb1 ;  /* 0xffffffb1a6197836 */ /* 0x000fe20000000000 */
[----:B------:R-:W-:Y:S02]  /*8e30*/  FSEL R28, R20, -INF , !P5 ;  /* 0xff800000141c7808 */ /* 0x000fe40006800000 */
[----:B------:R-:W-:Y:S02]  /*8e40*/  ISETP.GE.AND P5, PT, R33, R30, PT ;  /* 0x0000001e2100720c */ /* 0x000fe40003fa6270 */
[----:B------:R-:W-:Y:S01]  /*8e50*/  I2FP.F32.U32 R33, R33 ;  /* 0x0000002100217245 */ /* 0x000fe20000201000 */
[----:B---3--:R-:W-:Y:S01]  /*8e60*/  VIADD R29, R166, 0xffffffa9 ;  /* 0xffffffa9a61d7836 */ /* 0x008fe20000000000 */
[----:B------:R-:W-:Y:S01]  /*8e70*/  I2FP.F32.U32 R20, R26 ;  /* 0x0000001a00147245 */ /* 0x000fe20000201000 */
[C---:B-1----:R-:W-:Y:S01]  /*8e80*/  HMMA.16816.F32.BF16 R12, R200.reuse, R168, R12 ;  /* 0x000000a8c80c723c */ /* 0x042fe2000004180c */
[----:B------:R-:W-:Y:S01]  /*8e90*/  FSEL R22, R22, -INF , !P6 ;  /* 0xff80000016167808 */ /* 0x000fe20007000000 */
[----:B------:R-:W-:Y:S01]  /*8ea0*/  FFMA.FTZ R180, R33, UR6, R180 ;  /* 0x0000000621b47c23 */ /* 0x000fe200080100b4 */
[----:B------:R-:W-:Y:S01]  /*8eb0*/  ISETP.GE.AND P6, PT, R26, R31, PT ;  /* 0x0000001f1a00720c */ /* 0x000fe20003fc6270 */
[----:B------:R-:W-:Y:S01]  /*8ec0*/  FFMA.FTZ R167, R20, UR6, R21 ;  /* 0x0000000614a77c23 */ /* 0x000fe20008010015 */
[C---:B------:R-:W-:Y:S01]  /*8ed0*/  VIADD R21, R166.reuse, 0xffffff89 ;  /* 0xffffff89a6157836 */ /* 0x040fe20000000000 */
[----:B------:R-:W-:Y:S01]  /*8ee0*/  I2FP.F32.U32 R169, R25 ;  /* 0x0000001900a97245 */ /* 0x000fe20000201000 */
[----:B------:R-:W-:Y:S01]  /*8ef0*/  VIADD R168, R166, 0xffffffa0 ;  /* 0xffffffa0a6a87836 */ /* 0x000fe20000000000 */
[----:B------:R-:W-:Y:S01]  /*8f00*/  FSEL R224, R180, -INF , !P4 ;  /* 0xff800000b4e07808 */ /* 0x000fe20006000000 */
[C---:B------:R-:W-:Y:S01]  /*8f10*/  HMMA.16816.F32.BF16 R4, R200.reuse, R170, R4 ;  /* 0x000000aac804723c */ /* 0x040fe20000041804 */
[----:B------:R-:W-:Y:S01]  /*8f20*/  BAR.SYNC.DEFER_BLOCKING 0x0 ;  /* 0x0000000000007b1d */ /* 0x000fe20000010000 */
[-C--:B------:R-:W-:Y:S01]  /*8f30*/  ISETP.GE.AND P4, PT, R26, R30.reuse, PT ;  /* 0x0000001e1a00720c */ /* 0x080fe20003f86270 */
[----:B------:R-:W-:Y:S01]  /*8f40*/  FFMA.FTZ R26, R20, UR6, R23 ;  /* 0x00000006141a7c23 */ /* 0x000fe20008010017 */
[----:B------:R-:W-:Y:S01]  /*8f50*/  I2FP.F32.U32 R23, R27 ;  /* 0x0000001b00177245 */ /* 0x000fe20000201000 */
[----:B------:R-:W-:Y:S01]  /*8f60*/  VIADD R170, R166, 0xffffffb0 ;  /* 0xffffffb0a6aa7836 */ /* 0x000fe20000000000 */
[----:B------:R-:W-:Y:S01]  /*8f70*/  FSEL R167, R167, -INF , !P6 ;  /* 0xff800000a7a77808 */ /* 0x000fe20007000000 */
[----:B------:R-:W-:Y:S01]  /*8f80*/  FFMA.FTZ R189, R169, UR6, R189 ;  /* 0x00000006a9bd7c23 */ /* 0x000fe200080100bd */
[----:B------:R-:W-:Y:S01]  /*8f90*/  I2FP.F32.U32 R20, R21 ;  /* 0x0000001500147245 */ /* 0x000fe20000201000 */
[----:B------:R-:W-:Y:S01]  /*8fa0*/  FFMA.FTZ R16, R23, UR6, R16 ;  /* 0x0000000617107c23 */ /* 0x000fe20008010010 */
[-C--:B------:R-:W-:Y:S01]  /*8fb0*/  ISETP.GE.AND P6, PT, R27, R31.reuse, PT ;  /* 0x0000001f1b00720c */ /* 0x080fe20003fc6270 */
[----:B------:R-:W-:Y:S01]  /*8fc0*/  FFMA.FTZ R23, R23, UR6, R18 ;  /* 0x0000000617177c23 */ /* 0x000fe20008010012 */
[----:B------:R-:W-:Y:S01]  /*8fd0*/  FSEL R26, R26, -INF , !P4 ;  /* 0xff8000001a1a7808 */ /* 0x000fe20006000000 */
[----:B------:R-:W-:Y:S01]  /*8fe0*/  VIADD R18, R166, 0xffffff90 ;  /* 0xffffff90a6127836 */ /* 0x000fe20000000000 */
[----:B------:R-:W-:Y:S01]  /*8ff0*/  ISETP.GE.AND P4, PT, R27, R30, PT ;  /* 0x0000001e1b00720c */ /* 0x000fe20003f86270 */
[C---:B------:R-:W-:Y:S01]  /*9000*/  FFMA.FTZ R17, R20.reuse, UR6, R17 ;  /* 0x0000000614117c23 */ /* 0x040fe20008010011 */
[----:B------:R-:W-:Y:S01]  /*9010*/  FFMA.FTZ R19, R20, UR6, R19 ;  /* 0x0000000614137c23 */ /* 0x000fe20008010013 */
[----:B------:R-:W-:Y:S01]  /*9020*/  FSEL R27, R16, -INF , !P6 ;  /* 0xff800000101b7808 */ /* 0x000fe20007000000 */
[----:B----4-:R-:W-:Y:S01]  /*9030*/  HMMA.16816.F32.BF16 R196, R200, R172, R196 ;  /* 0x000000acc8c4723c */ /* 0x010fe200000418c4 */
[----:B------:R-:W-:Y:S01]  /*9040*/  ISETP.GE.AND P6, PT, R21, R31, PT ;  /* 0x0000001f1500720c */ /* 0x000fe20003fc6270 */
[----:B------:R-:W-:Y:S01]  /*9050*/  VIADD R172, R166, 0xffffffa8 ;  /* 0xffffffa8a6ac7836 */ /* 0x000fe20000000000 */
[----:B------:R-:W-:-:S02]  /*9060*/  FSEL R20, R23, -INF , !P4 ;  /* 0xff80000017147808 */ /* 0x000fc40006000000 */
[----:B------:R-:W-:Y:S01]  /*9070*/  ISETP.GE.AND P4, PT, R21, R30, PT ;  /* 0x0000001e1500720c */ /* 0x000fe20003f86270 */
[----:B------:R-:W-:Y:S01]  /*9080*/  VIADD R21, R166, 0xffffff91 ;  /* 0xffffff91a6157836 */ /* 0x000fe20000000000 */
[----:B------:R-:W-:Y:S01]  /*9090*/  I2FP.F32.U32 R16, R18 ;  /* 0x0000001200107245 */ /* 0x000fe20000201000 */
[----:B------:R-:W-:Y:S01]  /*90a0*/  HMMA.16816.F32.BF16 R192, R200, R174, R192 ;  /* 0x000000aec8c0723c */ /* 0x000fe200000418c0 */
[----:B------:R-:W-:Y:S02]  /*90b0*/  FSEL R23, R17, -INF , !P6 ;  /* 0xff80000011177808 */ /* 0x000fe40007000000 */
[----:B------:R-:W-:Y:S01]  /*90c0*/  FSEL R17, R19, -INF , !P4 ;  /* 0xff80000013117808 */ /* 0x000fe20006000000 */
[----:B------:R-:W-:Y:S01]  /*90d0*/  FFMA.FTZ R14, R16, UR6, R14 ;  /* 0x00000006100e7c23 */ /* 0x000fe2000801000e */
[C---:B------:R-:W-:Y:S02]  /*90e0*/  ISETP.GE.AND P6, PT, R18.reuse, R31, PT ;  /* 0x0000001f1200720c */ /* 0x040fe40003fc6270 */
[----:B------:R-:W-:Y:S01]  /*90f0*/  ISETP.GE.AND P4, PT, R18, R30, PT ;  /* 0x0000001e1200720c */ /* 0x000fe20003f86270 */
[----:B------:R-:W-:Y:S01]  /*9100*/  FFMA.FTZ R18, R16, UR6, R12 ;  /* 0x0000000610127c23 */ /* 0x000fe2000801000c */
[----:B------:R-:W-:Y:S01]  /*9110*/  VIADD R12, R166, 0xffffff98 ;  /* 0xffffff98a60c7836 */ /* 0x000fe20000000000 */
[----:B------:R-:W-:-:S02]  /*9120*/  I2FP.F32.U32 R19, R21 ;  /* 0x0000001500137245 */ /* 0x000fc40000201000 */
[----:B------:R-:W-:Y:S02]  /*9130*/  FSEL R14, R14, -INF , !P4 ;  /* 0xff8000000e0e7808 */ /* 0x000fe40006000000 */
[----:B------:R-:W-:Y:S02]  /*9140*/  FSEL R18, R18, -INF , !P6 ;  /* 0xff80000012127808 */ /* 0x000fe40007000000 */
[C---:B------:R-:W-:Y:S02]  /*9150*/  ISETP.GE.AND P6, PT, R21.reuse, R31, PT ;  /* 0x0000001f1500720c */ /* 0x040fe40003fc6270 */
[----:B------:R-:W-:Y:S01]  /*9160*/  ISETP.GE.AND P4, PT, R21, R30, PT ;  /* 0x0000001e1500720c */ /* 0x000fe20003f86270 */
[C---:B------:R-:W-:Y:S01]  /*9170*/  FFMA.FTZ R21, R19.reuse, UR6, R13 ;  /* 0x0000000613157c23 */ /* 0x040fe2000801000d */
[----:B------:R-:W-:Y:S01]  /*9180*/  I2FP.F32.U32 R16, R12 ;  /* 0x0000000c00107245 */ /* 0x000fe20000201000 */
[----:B------:R-:W-:Y:S01]  /*9190*/  FFMA.FTZ R19, R19, UR6, R15 ;  /* 0x0000000613137c23 */ /* 0x000fe2000801000f */
[C---:B------:R-:W-:Y:S01]  /*91a0*/  VIADD R13, R166.reuse, 0xffffff99 ;  /* 0xffffff99a60d7836 */ /* 0x040fe20000000000 */
[----:B------:R-:W-:Y:S01]  /*91b0*/  I2FP.F32.U32 R175, R176 ;  /* 0x000000b000af7245 */ /* 0x000fe20000201000 */
[----:B------:R-:W-:-:S02]  /*91c0*/  VIADD R166, R166, 0xffffffb9 ;  /* 0xffffffb9a6a67836 */ /* 0x000fc40000000000 */
[C---:B------:R-:W-:Y:S01]  /*91d0*/  FFMA.FTZ R4, R16.reuse, UR6, R4 ;  /* 0x0000000610047c23 */ /* 0x040fe20008010004 */
[----:B------:R-:W-:Y:S01]  /*91e0*/  FFMA.FTZ R15, R16, UR6, R6 ;  /* 0x00000006100f7c23 */ /* 0x000fe20008010006 */
[----:B------:R-:W-:Y:S02]  /*91f0*/  FSEL R21, R21, -INF , !P6 ;  /* 0xff80000015157808 */ /* 0x000fe40007000000 */
[C---:B------:R-:W-:Y:S02]  /*9200*/  ISETP.GE.AND P6, PT, R12.reuse, R31, PT ;  /* 0x0000001f0c00720c */ /* 0x040fe40003fc6270 */
[----:B------:R-:W-:Y:S02]  /*9210*/  FSEL R16, R19, -INF , !P4 ;  /* 0xff80000013107808 */ /* 0x000fe40006000000 */
[----:B------:R-:W-:Y:S02]  /*9220*/  ISETP.GE.AND P4, PT, R12, R30, PT ;  /* 0x0000001e0c00720c */ /* 0x000fe40003f86270 */
[----:B------:R-:W-:-:S02]  /*9230*/  I2FP.F32.U32 R6, R13 ;  /* 0x0000000d00067245 */ /* 0x000fc40000201000 */
[----:B------:R-:W-:Y:S02]  /*9240*/  FSEL R12, R4, -INF , !P6 ;  /* 0xff800000040c7808 */ /* 0x000fe40007000000 */
[----:B------:R-:W-:Y:S01]  /*9250*/  FSEL R4, R15, -INF , !P4 ;  /* 0xff8000000f047808 */ /* 0x000fe20006000000 */
[C---:B------:R-:W-:Y:S01]  /*9260*/  FFMA.FTZ R19, R6.reuse, UR6, R5 ;  /* 0x0000000606137c23 */ /* 0x040fe20008010005 */
[C---:B------:R-:W-:Y:S01]  /*9270*/  ISETP.GE.AND P6, PT, R13.reuse, R31, PT ;  /* 0x0000001f0d00720c */ /* 0x040fe20003fc6270 */
[----:B------:R-:W-:Y:S01]  /*9280*/  FFMA.FTZ R5, R6, UR6, R7 ;  /* 0x0000000606057c23 */ /* 0x000fe20008010007 */
[----:B------:R-:W-:Y:S01]  /*9290*/  ISETP.GE.AND P4, PT, R13, R30, PT ;  /* 0x0000001e0d00720c */ /* 0x000fe20003f86270 */
[----:B------:R-:W-:Y:S01]  /*92a0*/  FFMA.FTZ R6, R175, UR6, R197 ;  /* 0x00000006af067c23 */ /* 0x000fe200080100c5 */
[----:B------:R-:W-:Y:S02]  /*92b0*/  I2FP.F32.U32 R13, R168 ;  /* 0x000000a8000d7245 */ /* 0x000fe40000201000 */
[----:B------:R-:W-:-:S02]  /*92c0*/  FSEL R19, R19, -INF , !P6 ;  /* 0xff80000013137808 */ /* 0x000fc40007000000 */
[----:B------:R-:W-:Y:S01]  /*92d0*/  I2FP.F32.U32 R174, R172 ;  /* 0x000000ac00ae7245 */ /* 0x000fe20000201000 */
[C---:B------:R-:W-:Y:S01]  /*92e0*/  FFMA.FTZ R7, R13.reuse, UR6, R196 ;  /* 0x000000060d077c23 */ /* 0x040fe200080100c4 */
[----:B------:R-:W-:Y:S01]  /*92f0*/  ISETP.GE.AND P6, PT, R168, R31, PT ;  /* 0x0000001fa800720c */ /* 0x000fe20003fc6270 */
[----:B------:R-:W-:Y:S01]  /*9300*/  FFMA.FTZ R198, R13, UR6, R198 ;  /* 0x000000060dc67c23 */ /* 0x000fe200080100c6 */
[----:B------:R-:W-:Y:S01]  /*9310*/  FMNMX3.FTZ R177, R2, R28, R167, !PT ;  /* 0x0000001c02b17276 */ /* 0x000fe200078100a7 */
[----:B------:R-:W-:Y:S01]  /*9320*/  FFMA.FTZ R15, R174, UR6, R192 ;  /* 0x00000006ae0f7c23 */ /* 0x000fe200080100c0 */
[----:B------:R-:W-:Y:S02]  /*9330*/  FSEL R5, R5, -INF , !P4 ;  /* 0xff80000005057808 */ /* 0x000fe40006000000 */
[----:B------:R-:W-:Y:S02]  /*9340*/  FSEL R7, R7, -INF , !P6 ;  /* 0xff80000007077808 */ /* 0x000fe40007000000 */
[----:B------:R-:W-:-:S02]  /*9350*/  I2FP.F32.U32 R173, R29 ;  /* 0x0000001d00ad7245 */ /* 0x000fc40000201000 */
[----:B------:R-:W-:Y:S02]  /*9360*/  I2FP.F32.U32 R171, R170 ;  /* 0x000000aa00ab7245 */ /* 0x000fe40000201000 */
[----:B------:R-:W-:Y:S01]  /*9370*/  FMNMX3.FTZ R177, R177, R27, R23, !PT ;  /* 0x0000001bb1b17276 */ /* 0x000fe20007810017 */
[----:B------:R-:W-:Y:S01]  /*9380*/  FFMA.FTZ R193, R173, UR6, R193 ;  /* 0x00000006adc17c23 */ /* 0x000fe200080100c1 */
[-C--:B------:R-:W-:Y:S01]  /*9390*/  ISETP.GE.AND P4, PT, R176, R31.reuse, PT ;  /* 0x0000001fb000720c */ /* 0x080fe20003f86270 */
[----:B------:R-:W-:Y:S01]  /*93a0*/  FFMA.FTZ R188, R171, UR6, R188 ;  /* 0x00000006abbc7c23 */ /* 0x000fe200080100bc */
        /* <DEDUP_REMOVED lines=8> */
[----:B------:R-:W-:-:S02]  /*9430*/  I2FP.F32.U32 R24, R166 ;  /* 0x000000a600187245 */ /* 0x000fc40000201000 */
[----:B------:R-:W-:Y:S02]  /*9440*/  FSEL R210, R188, -INF , !P6 ;  /* 0xff800000bcd27808 */ /* 0x000fe40007000000 */
[----:B------:R-:W-:Y:S01]  /*9450*/  ISETP.GE.AND P4, PT, R25, R31, PT ;  /* 0x0000001f1900720c */ /* 0x000fe20003f86270 */
[----:B------:R-:W-:Y:S01]  /*9460*/  FFMA.FTZ R181, R24, UR6, R181 ;  /* 0x0000000618b57c23 */ /* 0x000fe200080100b5 */
[----:B------:R-:W-:Y:S02]  /*9470*/  ISETP.GE.AND P6, PT, R168, R30, PT ;  /* 0x0000001ea800720c */ /* 0x000fe40003fc6270 */
[----:B------:R-:W-:Y:S02]  /*9480*/  FMNMX3.FTZ R168, R177, R7, R6, !PT ;  /* 0x00000007b1a87276 */ /* 0x000fe40007810006 */
[----:B------:R-:W-:Y:S02]  /*9490*/  FSEL R226, R189, -INF , !P4 ;  /* 0xff800000bde27808 */ /* 0x000fe40006000000 */
[----:B------:R-:W-:-:S02]  /*94a0*/  ISETP.GE.AND P4, PT, R166, R31, PT ;  /* 0x0000001fa600720c */ /* 0x000fc40003f86270 */
[----:B------:R-:W-:Y:S02]  /*94b0*/  FMNMX3.FTZ R168, R168, R15, R218, !PT ;  /* 0x0000000fa8a87276 */ /* 0x000fe400078100da */
[----:B------:R-:W-:Y:S02]  /*94c0*/  FSEL R13, R181, -INF , !P4 ;  /* 0xff800000b50d7808 */ /* 0x000fe40006000000 */
[----:B------:R-:W-:-:S04]  /*94d0*/  FMNMX3.FTZ R168, R168, R210, R226, !PT ;  /* 0x000000d2a8a87276 */ /* 0x000fc800078100e2 */
[----:B------:R-:W-:Y:S01]  /*94e0*/  FMNMX3.FTZ R168, R168, R224, R13, !PT ;  /* 0x000000e0a8a87276 */ /* 0x000fe2000781000d */
[----:B------:R-:W-:Y:S06]  /*94f0*/  BRA.U !UP1, `(.L_x_1111) ;  /* 0x0000000109e47547 */ /* 0x000fec000b800000 */
        /* <DEDUP_REMOVED lines=8> */
[----:B------:R-:W-:Y:S02]  /*9580*/  MOV R177, UR26 ;  /* 0x0000001a00b17c02 */ /* 0x000fe40008000f00 */
[----:B------:R-:W-:Y:S01]  /*9590*/  LEA R180, P4, R178, R250, 0x7 ;  /* 0x000000fab2b47211 */ /* 0x000fe200078838ff */
[----:B------:R-:W-:-:S03]  /*95a0*/  ULEA.HI.X UR25, UR10, UR25, UR11, 0x5, UP0 ;  /* 0x000000190a197291 */ /* 0x000fc600080f2c0b */
[----:B------:R-:W-:Y:S01]  /*95b0*/  LEA.HI.X R181, R178, R249, R177, 0x7, P4 ;  /* 0x000000f9b2b57211 */ /* 0x000fe200020f3cb1 */
[----:B------:R-:W-:Y:S02]  /*95c0*/  IMAD.U32 R178, RZ, RZ, UR22 ;  /* 0x00000016ffb27e24 */ /* 0x000fe4000f8e00ff */
[----:B------:R-:W-:Y:S02]  /*95d0*/  MOV R177, UR25 ;  /* 0x0000001900b17c02 */ /* 0x000fe40008000f00 */
[----:B------:R-:W-:Y:S01]  /*95e0*/  @!PT LDS RZ, [RZ] ;  /* 0x00000000fffff984 */ /* 0x000fe20000000800 */
[----:B------:R-:W-:Y:S01]  /*95f0*/  @!PT LDS RZ, [RZ] ;  /* 0x00000000fffff984 */ /* 0x000fe20000000800 */
[----:B------:R-:W-:Y:S01]  /*9600*/  @!PT LDS RZ, [RZ] ;  /* 0x00000000fffff984 */ /* 0x000fe20000000800 */
[----:B------:R1:W-:Y:S01]  /*9610*/  @!P3 LDGSTS.E.BYPASS.LTC128B.128 [R251+0x10000], desc[UR30][R180.64] ;  /* 0x10000000b4fbbfae */ /* 0x0003e2000b981a1e */
[----:B------:R-:W-:-:S03]  /*9620*/  LEA R186, P4, R178, R250, 0x1 ;  /* 0x000000fab2ba7211 */ /* 0x000fc600078808ff */
[----:B------:R1:W-:Y:S01]  /*9630*/  @P3 STS.128 [R251+0x10000], RZ ;  /* 0x010000fffb003388 */ /* 0x0003e20000000c00 */
[----:B------:R-:W-:-:S03]  /*9640*/  LEA.HI.X R187, R178, R249, R177, 0x1, P4 ;  /* 0x000000f9b2bb7211 */ /* 0x000fc600020f0cb1 */
        /* <DEDUP_REMOVED lines=36> */
.L_x_1111:
[----:B------:R-:W2:Y:S04]  /*9890*/  LDL.64 R230, [R1+0x10] ;  /* 0x0000100001e67983 */ /* 0x000ea80000100a00 */
[----:B------:R-:W3:Y:S04]  /*98a0*/  LDL.64 R244, [R1] ;  /* 0x0000000001f47983 */ /* 0x000ee80000100a00 */
[----:B------:R-:W4:Y:S01]  /*98b0*/  LDL.64 R232, [R1+0x8] ;  /* 0x0000080001e87983 */ /* 0x000f220000100a00 */
[----:B------:R-:W-:Y:S01]  /*98c0*/  FFMA.FTZ R199, R175, UR6, R199 ;  /* 0x00000006afc77c23 */ /* 0x000fe200080100c7 */
[----:B------:R-:W5:Y:S01]  /*98d0*/  S2R R214, SR_CTAID.X ;  /* 0x0000000000d67919 */ /* 0x000f620000002500 */
[----:B------:R-:W-:Y:S01]  /*98e0*/  ISETP.GE.AND P4, PT, R176, R30, PT ;  /* 0x0000001eb000720c */ /* 0x000fe20003f86270 */
[----:B------:R-:W1:Y:S03]  /*98f0*/  SHFL.BFLY PT, R178, R168, 0x2, 0x1f ;  /* 0x0c401f00a8b27f89 */ /* 0x000e6600000e0000 */
[----:B------:R-:W-:-:S02]  /*9900*/  FSEL R216, R199, -INF , !P4 ;  /* 0xff800000c7d87808 */ /* 0x000fc40006000000 */
[----:B------:R-:W-:Y:S02]  /*9910*/  ISETP.GE.AND P4, PT, R29, R30, PT ;  /* 0x0000001e1d00720c */ /* 0x000fe40003f86270 */
[----:B------:R-:W-:-:S04]  /*9920*/  FMNMX3.FTZ R29, R0, R22, R26, !PT ;  /* 0x00000016001d7276 */ /* 0x000fc8000781001a */
[----:B------:R-:W-:Y:S01]  /*9930*/  FMNMX3.FTZ R29, R29, R20, R17, !PT ;  /* 0x000000141d1d7276 */ /* 0x000fe20007810011 */
[----:B------:R-:W-:Y:S01]  /*9940*/  FFMA.FTZ R194, R174, UR6, R194 ;  /* 0x00000006aec27c23 */ /* 0x000fe200080100c2 */
[----:B------:R-:W-:Y:S02]  /*9950*/  FSEL R211, R198, -INF , !P6 ;  /* 0xff800000c6d37808 */ /* 0x000fe40007000000 */
[----:B------:R-:W-:Y:S01]  /*9960*/  FMNMX3.FTZ R29, R29, R14, R16, !PT ;  /* 0x0000000e1d1d7276 */ /* 0x000fe20007810010 */
[----:B------:R-:W-:Y:S01]  /*9970*/  FFMA.FTZ R195, R173, UR6, R195 ;  /* 0x00000006adc37c23 */ /* 0x000fe200080100c3 */
[----:B------:R-:W-:Y:S02]  /*9980*/  ISETP.GE.AND P6, PT, R172, R30, PT ;  /* 0x0000001eac00720c */ /* 0x000fe40003fc6270 */
[----:B------:R-:W-:Y:S01]  /*9990*/  FMNMX3.FTZ R174, R29, R4, R5, !PT ;  /* 0x000000041dae7276 */ /* 0x000fe20007810005 */
[----:B------:R-:W-:Y:S01]  /*99a0*/  FFMA.FTZ R190, R171, UR6, R190 ;  /* 0x00000006abbe7c23 */ /* 0x000fe200080100be */
[----:B------:R-:W-:Y:S01]  /*99b0*/  FSEL R219, R194, -INF , !P6 ;  /* 0xff800000c2db7808 */ /* 0x000fe20007000000 */
[----:B------:R-:W-:Y:S01]  /*99c0*/  FFMA.FTZ R191, R169, UR6, R191 ;  /* 0x00000006a9bf7c23 */ /* 0x000fe200080100bf */
[-C--:B------:R-:W-:Y:S01]  /*99d0*/  ISETP.GE.AND P6, PT, R170, R30.reuse, PT ;  /* 0x0000001eaa00720c */ /* 0x080fe20003fc6270 */
[----:B------:R-:W-:Y:S01]  /*99e0*/  UIADD3 UR22, UPT, UPT, UR23, -0x2, URZ ;  /* 0xfffffffe17167890 */ /* 0x000fe2000fffe0ff */
[----:B------:R-:W-:Y:S01]  /*99f0*/  FSEL R217, R195, -INF , !P4 ;  /* 0xff800000c3d97808 */ /* 0x000fe20006000000 */
[----:B------:R-:W-:Y:S01]  /*9a00*/  IMAD.U32 R173, RZ, RZ, UR37 ;  /* 0x00000025ffad7e24 */ /* 0x000fe2000f8e00ff */
[----:B------:R-:W-:-:S02]  /*9a10*/  ISETP.GE.AND P4, PT, R25, R30, PT ;  /* 0x0000001e1900720c */ /* 0x000fc40003f86270 */
[----:B------:R-:W-:Y:S02]  /*9a20*/  FMNMX3.FTZ R174, R174, R211, R216, !PT ;  /* 0x000000d3aeae7276 */ /* 0x000fe400078100d8 */
[----:B-1----:R-:W-:Y:S01]  /*9a30*/  FMNMX.FTZ R178, R168, R178, !PT ;  /* 0x000000b2a8b27209 */ /* 0x002fe20007810000 */
[----:B------:R-:W-:Y:S01]  /*9a40*/  FFMA.FTZ R221, R33, UR6, R182 ;  /* 0x0000000621dd7c23 */ /* 0x000fe200080100b6 */
[----:B------:R-:W-:Y:S01]  /*9a50*/  SHF.R.U32.HI R192, RZ, 0x5, R207 ;  /* 0x00000005ffc07819 */ /* 0x000fe200000116cf */
[----:B------:R-:W-:Y:S01]  /*9a60*/  FFMA.FTZ R183, R24, UR6, R183 ;  /* 0x0000000618b77c23 */ /* 0x000fe200080100b7 */
[----:B------:R-:W-:Y:S02]  /*9a70*/  FSEL R193, R190, -INF , !P6 ;  /* 0xff800000bec17808 */ /* 0x000fe40007000000 */
[----:B------:R-:W-:Y:S02]  /*9a80*/  ISETP.GE.AND P6, PT, R166, R30, PT ;  /* 0x0000001ea600720c */ /* 0x000fe40003fc6270 */
[----:B------:R-:W-:-:S02]  /*9a90*/  FSEL R229, R191, -INF , !P4 ;  /* 0xff800000bfe57808 */ /* 0x000fc40006000000 */
[----:B------:R-:W-:Y:S01]  /*9aa0*/  FMNMX3.FTZ R174, R174, R219, R217, !PT ;  /* 0x000000dbaeae7276 */ /* 0x000fe200078100d9 */
[----:B------:R-:W1:Y:S01]  /*9ab0*/  SHFL.BFLY PT, R29, R178, 0x1, 0x1f ;  /* 0x0c201f00b21d7f89 */ /* 0x000e6200000e0000 */
[----:B-----5:R-:W-:Y:S01]  /*9ac0*/  IMAD R214, R214, 0x8, R192 ;  /* 0x00000008d6d67824 */ /* 0x020fe200078e02c0 */
[----:B------:R-:W-:Y:S02]  /*9ad0*/  FSEL R221, R221, -INF , !P5 ;  /* 0xff800000dddd7808 */ /* 0x000fe40006800000 */
[----:B------:R-:W-:Y:S02]  /*9ae0*/  FSEL R187, R183, -INF , !P6 ;  /* 0xff800000b7bb7808 */ /* 0x000fe40007000000 */
[----:B------:R-:W-:Y:S01]  /*9af0*/  FMNMX3.FTZ R174, R174, R193, R229, !PT ;  /* 0x000000c1aeae7276 */ /* 0x000fe200078100e5 */
[----:B------:R-:W-:-:S03]  /*9b00*/  IMAD.WIDE.U32 R214, R214, -0x326172a9, RZ ;  /* 0xcd9e8d57d6d67825 */ /* 0x000fc600078e00ff */
[----:B------:R-:W-:Y:S01]  /*9b10*/  FMNMX3.FTZ R175, R174, R221, R187, !PT ;  /* 0x000000ddaeaf7276 */ /* 0x000fe200078100bb */
[----:B------:R-:W-:Y:S02]  /*9b20*/  UIADD3 UR26, UPT, UPT, UR37, 0x76cf5d0a, URZ ;  /* 0x76cf5d0a251a7890 */ /* 0x000fe4000fffe0ff */
[----:B------:R-:W-:Y:S01]  /*9b30*/  UIADD3 UR25, UPT, UPT, UR37, 0x32370b8f, URZ ;  /* 0x32370b8f25197890 */ /* 0x000fe2000fffe0ff */
[----:B-1----:R-:W-:-:S04]  /*9b40*/  FMNMX.FTZ R29, R178, R29, !PT ;  /* 0x0000001db21d7209 */ /* 0x002fc80007810000 */
[C---:B------:R-:W-:Y:S01]  /*9b50*/  FSETP.NEU.FTZ.AND P6, PT, R29.reuse, -INF , PT ;  /* 0xff8000001d00780b */ /* 0x040fe20003fdd000 */
[----:B------:R-:W-:Y:S01]  /*9b60*/  FMUL.FTZ R191, R29, UR4 ;  /* 0x000000041dbf7c20 */ /* 0x000fe20008410000 */
[----:B------:R-:W-:-:S04]  /*9b70*/  UIADD3 UR27, UPT, UPT, UR37, -0x56f99767, URZ ;  /* 0xa9066899251b7890 */ /* 0x000fc8000fffe0ff */
        /* <DEDUP_REMOVED lines=15> */
[----:B------:R-:W-:Y:S02]  /*9c70*/  LOP3.LUT R174, R214, UR18, R177, 0x96, !PT ;  /* 0x00000012d6ae7c12 */ /* 0x000fe4000f8e96b1 */
[----:B---3--:R-:W-:-:S03]  /*9c80*/  LOP3.LUT R176, R176, UR17, R245, 0x96, !PT ;  /* 0x00000011b0b07c12 */ /* 0x008fc6000f8e96f5 */
[----:B------:R-:W-:-:S04]  /*9c90*/  IMAD.WIDE.U32 R238, R174, -0x2daee0ad, RZ ;  /* 0xd2511f53aeee7825 */ /* 0x000fc800078e00ff */
[----:B------:R-:W-:Y:S01]  /*9ca0*/  IMAD.WIDE.U32 R176, R176, -0x2daee0ad, RZ ;  /* 0xd2511f53b0b07825 */ /* 0x000fe200078e00ff */
[----:B----4-:R-:W-:-:S04]  /*9cb0*/  LOP3.LUT R174, R232, UR26, R239, 0x96, !PT ;  /* 0x0000001ae8ae7c12 */ /* 0x010fc8000f8e96ef */
[----:B------:R-:W-:Y:S01]  /*9cc0*/  LOP3.LUT R238, R238, UR25, R177, 0x96, !PT ;  /* 0x00000019eeee7c12 */ /* 0x000fe2000f8e96b1 */
[----:B------:R-:W-:-:S04]  /*9cd0*/  IMAD.WIDE.U32 R194, R174, -0x326172a9, RZ ;  /* 0xcd9e8d57aec27825 */ /* 0x000fc800078e00ff */
[----:B------:R-:W-:Y:S01]  /*9ce0*/  IMAD.WIDE.U32 R238, R238, -0x326172a9, RZ ;  /* 0xcd9e8d57eeee7825 */ /* 0x000fe200078e00ff */
[----:B------:R-:W-:-:S04]  /*9cf0*/  LOP3.LUT R174, R244, UR16, R195, 0x96, !PT ;  /* 0x00000010f4ae7c12 */ /* 0x000fc8000f8e96c3 */
[----:B------:R-:W-:Y:S01]  /*9d00*/  LOP3.LUT R194, R194, UR15, R239, 0x96, !PT ;  /* 0x0000000fc2c27c12 */ /* 0x000fe2000f8e96ef */
[----:B------:R-:W-:Y:S01]  /*9d10*/  UIADD3 UR22, UPT, UPT, UR37, -0x126145ec, URZ ;  /* 0xed9eba1425167890 */ /* 0x000fe2000fffe0ff */
[----:B-1----:R-:W-:Y:S01]  /*9d20*/  FMNMX.FTZ R173, R175, R173, !PT ;  /* 0x000000adafad7209 */ /* 0x002fe20007810000 */
[----:B------:R-:W-:-:S04]  /*9d30*/  IMAD.WIDE.U32 R222, R174, -0x2daee0ad, RZ ;  /* 0xd2511f53aede7825 */ /* 0x000fc800078e00ff */
[----:B------:R-:W-:Y:S01]  /*9d40*/  IMAD.WIDE.U32 R194, R194, -0x2daee0ad, RZ ;  /* 0xd2511f53c2c27825 */ /* 0x000fe200078e00ff */
[----:B------:R-:W1:Y:S01]  /*9d50*/  SHFL.BFLY PT, R28, R173, 0x1, 0x1f ;  /* 0x0c201f00ad1c7f89 */ /* 0x000e6200000e0000 */
[----:B------:R-:W-:-:S03]  /*9d60*/  LOP3.LUT R174, R176, UR22, R223, 0x96, !PT ;  /* 0x00000016b0ae7c12 */ /* 0x000fc6000f8e96df */
[----:B------:R-:W-:Y:S02]  /*9d70*/  LOP3.LUT R222, R222, UR27, R195, 0x96, !PT ;  /* 0x0000001bdede7c12 */ /* 0x000fe4000f8e96c3 */
        /* <DEDUP_REMOVED lines=38> */
[----:B------:R-:W-:-:S07]  /*9fe0*/  PRMT R176, R177, 0x7632, R176 ;  /* 0x00007632b1b07816 */ /* 0x000fce00000000b0 */
[----:B------:R-:W-:Y:S01]  /*9ff0*/  @!P5 HFMA2.BF16_V2 R168, -RZ.H0_H0, RZ.H0_H0, -R177.H0_H0 ;  /* 0x200000ffffa8d231 */ /* 0x000fe200003409b1 */
[----:B------:R-:W-:-:S04]  /*a000*/  PRMT R235, R177, 0x5410, R176 ;  /* 0x00005410b1eb7816 */ /* 0x000fc800000000b0 */
[----:B------:R-:W-:Y:S02]  /*a010*/  @!P5 PRMT R177, R168, 0x5410, RZ ;  /* 0x00005410a8b1d816 */ /* 0x000fe400000000ff */
[----:B------:R-:W-:Y:S01]  /*a020*/  ISETP.GT.U32.AND P5, PT, R169, UR7, PT ;  /* 0x00000007a9007c0c */ /* 0x000fe2000bfa4070 */
[--C-:B------:R-:W-:Y:S01]  /*a030*/  FFMA.FTZ R204, R20, UR4, -R213.reuse ;  /* 0x0000000414cc7c23 */ /* 0x100fe200080108d5 */
[----:B------:R-:W-:-:S05]  /*a040*/  FFMA.FTZ R188, R17, UR4, -R213 ;  /* 0x0000000411bc7c23 */ /* 0x000fca00080108d5 */
[----:B------:R-:W-:Y:S01]  /*a050*/  MUFU.EX2 R204, R204 ;  /* 0x000000cc00cc7308 */ /* 0x000fe20000000800 */
[----:B------:R-:W-:-:S07]  /*a060*/  PRMT R168, R222, 0x7772, RZ ;  /* 0x00007772dea87816 */ /* 0x000fce00000000ff */
[----:B------:R-:W1:Y:S01]  /*a070*/  MUFU.EX2 R188, R188 ;  /* 0x000000bc00bc7308 */ /* 0x000e620000000800 */
[----:B------:R-:W-:-:S05]  /*a080*/  @P5 HFMA2.BF16_V2 R167, -RZ.H0_H0, RZ.H0_H0, -R176.H0_H0 ;  /* 0x200000ffffa75231 */ /* 0x000fca00003409b0 */
[----:B------:R-:W-:Y:S02]  /*a090*/  @P5 PRMT R176, R167, 0x5410, RZ ;  /* 0x00005410a7b05816 */ /* 0x000fe400000000ff */
[----:B------:R-:W-:Y:S02]  /*a0a0*/  ISETP.GT.U32.AND P5, PT, R168, UR7, PT ;  /* 0x00000007a8007c0c */ /* 0x000fe4000bfa4070 */
[----:B------:R-:W-:Y:S02]  /*a0b0*/  LOP3.LUT R238, R238, UR14, R175, 0x96, !PT ;  /* 0x0000000eeeee7c12 */ /* 0x000fe4000f8e96af */
[----:B-1----:R-:W-:Y:S02]  /*a0c0*/  F2FP.BF16.F32.PACK_AB R175, R188, R204 ;  /* 0x000000ccbcaf723e */ /* 0x002fe400000010ff */
[----:B------:R-:W-:Y:S02]  /*a0d0*/  PRMT R167, R222, 0x7773, RZ ;  /* 0x00007773dea77816 */ /* 0x000fe400000000ff */
[----:B------:R-:W-:-:S05]  /*a0e0*/  PRMT R174, R175, 0x7632, R174 ;  /* 0x00007632afae7816 */ /* 0x000fca00000000ae */
[----:B------:R-:W-:Y:S01]  /*a0f0*/  @P5 HFMA2.BF16_V2 R17, -RZ.H0_H0, RZ.H0_H0, -R175.H0_H0 ;  /* 0x200000ffff115231 */ /* 0x000fe200003409af */
[----:B------:R-:W-:-:S04]  /*a100*/  PRMT R225, R175, 0x5410, R174 ;  /* 0x00005410afe17816 */ /* 0x000fc800000000ae */
[----:B------:R-:W-:Y:S02]  /*a110*/  @P5 PRMT R175, R17, 0x5410, RZ ;  /* 0x0000541011af5816 */ /* 0x000fe400000000ff */
[----:B------:R-:W-:Y:S01]  /*a120*/  ISETP.GT.U32.AND P5, PT, R167, UR7, PT ;  /* 0x00000007a7007c0c */ /* 0x000fe2000bfa4070 */
[--C-:B------:R-:W-:Y:S01]  /*a130*/  FFMA.FTZ R198, R18, UR4, -R191.reuse ;  /* 0x0000000412c67c23 */ /* 0x100fe200080108bf */
[----:B------:R-:W-:Y:S01]  /*a140*/  FFMA.FTZ R197, R21, UR4, -R191 ;  /* 0x0000000415c57c23 */ /* 0x000fe200080108bf */
[----:B------:R-:W-:-:S04]  /*a150*/  IMAD.WIDE.U32 R238, R238, -0x2daee0ad, RZ ;  /* 0xd2511f53eeee7825 */ /* 0x000fc800078e00ff */
[----:B------:R-:W-:Y:S01]  /*a160*/  MUFU.EX2 R198, R198 ;  /* 0x000000c600c67308 */ /* 0x000fe20000000800 */
[----:B------:R-:W-:-:S05]  /*a170*/  LOP3.LUT R17, R194, UR12, R239, 0x96, !PT ;  /* 0x0000000cc2117c12 */ /* 0x000fca000f8e96ef */
[----:B------:R-:W-:Y:S02]  /*a180*/  @P5 HFMA2.BF16_V2 R18, -RZ.H0_H0, RZ.H0_H0, -R174.H0_H0 ;  /* 0x200000ffff125231 */ /* 0x000fe400003409ae */
[----:B------:R-:W1:Y:S03]  /*a190*/  MUFU.EX2 R197, R197 ;  /* 0x000000c500c57308 */ /* 0x000e660000000800 */
[----:B------:R-:W-:Y:S02]  /*a1a0*/  @P5 PRMT R174, R18, 0x5410, RZ ;  /* 0x0000541012ae5816 */ /* 0x000fe400000000ff */
[----:B------:R-:W-:-:S04]  /*a1b0*/  LOP3.LUT R18, R17, 0xff, RZ, 0xc0, !PT ;  /* 0x000000ff11127812 */ /* 0x000fc800078ec0ff */
[----:B------:R-:W-:Y:S02]  /*a1c0*/  ISETP.LE.U32.AND P5, PT, R18, UR7, PT ;  /* 0x0000000712007c0c */ /* 0x000fe4000bfa3070 */
[----:B------:R-:W-:Y:S02]  /*a1d0*/  LOP3.LUT R18, R17, 0xffff, RZ, 0xc0, !PT ;  /* 0x0000ffff11127812 */ /* 0x000fe400078ec0ff */
[----:B-1----:R-:W-:Y:S02]  /*a1e0*/  F2FP.BF16.F32.PACK_AB R173, R197, R198 ;  /* 0x000000c6c5ad723e */ /* 0x002fe400000010ff */
[----:B------:R-:W-:Y:S02]  /*a1f0*/  SHF.R.U32.HI R18, RZ, 0x8, R18 ;  /* 0x00000008ff127819 */ /* 0x000fe40000011612 */
[----:B------:R-:W-:-:S05]  /*a200*/  PRMT R172, R173, 0x7632, R172 ;  /* 0x00007632adac7816 */ /* 0x000fca00000000ac */
[----:B------:R-:W-:Y:S01]  /*a210*/  @!P5 HFMA2.BF16_V2 R166, -RZ.H0_H0, RZ.H0_H0, -R173.H0_H0 ;  /* 0x200000ffffa6d231 */ /* 0x000fe200003409ad */
[----:B------:R-:W-:Y:S02]  /*a220*/  LOP3.LUT R167, R18, 0xffff, RZ, 0xc0, !PT ;  /* 0x0000ffff12a77812 */ /* 0x000fe400078ec0ff */
[----:B------:R-:W-:Y:S02]  /*a230*/  PRMT R18, R173, 0x5410, R172 ;  /* 0x00005410ad127816 */ /* 0x000fe400000000ac */
        /* <DEDUP_REMOVED lines=18> */
[--C-:B------:R-:W-:Y:S01]  /*a360*/  FFMA.FTZ R228, R12, UR4, -R191.reuse ;  /* 0x000000040ce47c23 */ /* 0x100fe200080108bf */
[----:B------:R-:W-:Y:S01]  /*a370*/  FFMA.FTZ R26, R19, UR4, -R191 ;  /* 0x00000004131a7c23 */ /* 0x000fe200080108bf */
[----:B------:R-:W-:-:S04]  /*a380*/  IMAD.MOV.U32 R166, RZ, RZ, R238 ;  /* 0x000000ffffa67224 */ /* 0x000fc800078e00ee */
[----:B------:R-:W-:Y:S01]  /*a390*/  MUFU.EX2 R228, R228 ;  /* 0x000000e400e47308 */ /* 0x000fe20000000800 */
[----:B------:R-:W-:-:S07]  /*a3a0*/  LOP3.LUT R166, R166, 0xff, RZ, 0xc0, !PT ;  /* 0x000000ffa6a67812 */ /* 0x000fce00078ec0ff */
[----:B------:R-:W1:Y:S01]  /*a3b0*/  MUFU.EX2 R26, R26 ;  /* 0x0000001a001a7308 */ /* 0x000e620000000800 */
[----:B------:R-:W-:-:S05]  /*a3c0*/  @!P5 HFMA2.BF16_V2 R21, -RZ.H0_H0, RZ.H0_H0, -R170.H0_H0 ;  /* 0x200000ffff15d231 */ /* 0x000fca00003409aa */
[----:B------:R-:W-:Y:S02]  /*a3d0*/  @!P5 PRMT R170, R21, 0x5410, RZ ;  /* 0x0000541015aad816 */ /* 0x000fe400000000ff */
[----:B------:R-:W-:Y:S02]  /*a3e0*/  ISETP.LE.U32.AND P5, PT, R166, UR7, PT ;  /* 0x00000007a6007c0c */ /* 0x000fe4000bfa3070 */
[----:B-1----:R-:W-:-:S04]  /*a3f0*/  F2FP.BF16.F32.PACK_AB R169, R26, R228 ;  /* 0x000000e41aa9723e */ /* 0x002fc800000010ff */
[----:B------:R-:W-:-:S07]  /*a400*/  PRMT R168, R169, 0x7632, R168 ;  /* 0x00007632a9a87816 */ /* 0x000fce00000000a8 */
[----:B------:R-:W-:Y:S01]  /*a410*/  @!P5 HFMA2.BF16_V2 R25, -RZ.H0_H0, RZ.H0_H0, -R169.H0_H0 ;  /* 0x200000ffff19d231 */ /* 0x000fe200003409a9 */
[----:B------:R-:W-:Y:S01]  /*a420*/  PRMT R166, R238, 0x7771, RZ ;  /* 0x00007771eea67816 */ /* 0x000fe200000000ff */
[----:B------:R-:W-:Y:S01]  /*a430*/  UIADD3 UR23, UPT, UPT, UR23, -0x1, URZ ;  /* 0xffffffff17177890 */ /* 0x000fe2000fffe0ff */
[----:B------:R-:W-:Y:S02]  /*a440*/  PRMT R21, R169, 0x5410, R168 ;  /* 0x00005410a9157816 */ /* 0x000fe400000000a8 */
[----:B------:R-:W-:Y:S01]  /*a450*/  @!P5 PRMT R169, R25, 0x5410, RZ ;  /* 0x0000541019a9d816 */ /* 0x000fe200000000ff */
[----:B------:R-:W-:Y:S01]  /*a460*/  IMAD.U32 R25, RZ, RZ, UR37 ;  /* 0x00000025ff197e24 */ /* 0x000fe2000f8e00ff */
[----:B------:R-:W-:-:S04]  /*a470*/  ISETP.GT.U32.AND P5, PT, R166, UR7, PT ;  /* 0x00000007a6007c0c */ /* 0x000fc8000bfa4070 */
[----:B------:R-:W-:Y:S01]  /*a480*/  LOP3.LUT R25, R25, UR23, R231, 0x96, !PT ;  /* 0x0000001719197c12 */ /* 0x000fe2000f8e96e7 */
[----:B------:R-:W-:-:S04]  /*a490*/  FFMA.FTZ R227, R4, UR4, -R213 ;  /* 0x0000000404e37c23 */ /* 0x000fc800080108d5 */
[----:B------:R-:W-:-:S04]  /*a4a0*/  IMAD.WIDE.U32 R166, R25, -0x326172a9, RZ ;  /* 0xcd9e8d5719a67825 */ /* 0x000fc800078e00ff */
[----:B------:R-:W-:Y:S01]  /*a4b0*/  FFMA.FTZ R25, R5, UR4, -R213 ;  /* 0x0000000405197c23 */ /* 0x000fe200080108d5 */
[----:B------:R-:W-:Y:S01]  /*a4c0*/  MUFU.EX2 R227, R227 ;  /* 0x000000e300e37308 */ /* 0x000fe20000000800 */
[----:B------:R-:W-:Y:S01]  /*a4d0*/  @P5 HFMA2.BF16_V2 R20, -RZ.H0_H0, RZ.H0_H0, -R168.H0_H0 ;  /* 0x200000ffff145231 */ /* 0x000fe200003409a8 */
[----:B------:R-:W-:-:S06]  /*a4e0*/  LOP3.LUT R167, R214, UR18, R167, 0x96, !PT ;  /* 0x00000012d6a77c12 */ /* 0x000fcc000f8e96a7 */
[----:B------:R-:W1:Y:S01]  /*a4f0*/  MUFU.EX2 R25, R25 ;  /* 0x0000001900197308 */ /* 0x000e620000000800 */
[----:B------:R-:W-:Y:S02]  /*a500*/  @P5 PRMT R168, R20, 0x5410, RZ ;  /* 0x0000541014a85816 */ /* 0x000fe400000000ff */
[----:B------:R-:W-:Y:S01]  /*a510*/  PRMT R20, R238, 0x7772, RZ ;  /* 0x00007772ee147816 */ /* 0x000fe200000000ff */
[----:B------:R-:W-:-:S03]  /*a520*/  IMAD.WIDE.U32 R194, R167, -0x2daee0ad, RZ ;  /* 0xd2511f53a7c27825 */ /* 0x000fc600078e00ff */
[----:B------:R-:W-:Y:S02]  /*a530*/  ISETP.GT.U32.AND P5, PT, R20, UR7, PT ;  /* 0x0000000714007c0c */ /* 0x000fe4000bfa4070 */
[----:B------:R-:W-:Y:S02]  /*a540*/  LOP3.LUT R166, R166, UR17, R245, 0x96, !PT ;  /* 0x00000011a6a67c12 */ /* 0x000fe4000f8e96f5 */
[----:B------:R-:W-:-:S03]  /*a550*/  LOP3.LUT R20, R232, UR26, R195, 0x96, !PT ;  /* 0x0000001ae8147c12 */ /* 0x000fc6000f8e96c3 */
[----:B------:R-:W-:Y:S01]  /*a560*/  IMAD.WIDE.U32 R230, R166, -0x2daee0ad, RZ ;  /* 0xd2511f53a6e67825 */ /* 0x000fe200078e00ff */
[----:B-1----:R-:W-:-:S03]  /*a570*/  F2FP.BF16.F32.PACK_AB R167, R25, R227 ;  /* 0x000000e319a7723e */ /* 0x002fc600000010ff */
[----:B------:R-:W-:-:S04]  /*a580*/  IMAD.WIDE.U32 R232, R20, -0x326172a9, RZ ;  /* 0xcd9e8d5714e87825 */ /* 0x000fc800078e00ff */
[--C-:B------:R-:W-:Y:S01]  /*a590*/  FFMA.FTZ R201, R7, UR4, -R191.reuse ;  /* 0x0000000407c97c23 */ /* 0x100fe200080108bf */
[--C-:B------:R-:W-:Y:S01]  /*a5a0*/  FFMA.FTZ R215, R6, UR4, -R191.reuse ;  /* 0x0000000406d77c23 */ /* 0x100fe200080108bf */
[--C-:B------:R-:W-:Y:S01]  /*a5b0*/  FFMA.FTZ R214, R15, UR4, -R191.reuse ;  /* 0x000000040fd67c23 */ /* 0x100fe200080108bf */
[--C-:B------:R-:W-:Y:S01]  /*a5c0*/  FFMA.FTZ R218, R218, UR4, -R191.reuse ;  /* 0x00000004dada7c23 */ /* 0x100fe200080108bf */
[--C-:B------:R-:W-:Y:S01]  /*a5d0*/  FFMA.FTZ R210, R210, UR4, -R191.reuse ;  /* 0x00000004d2d27c23 */ /* 0x100fe200080108bf */
[--C-:B------:R-:W-:Y:S01]  /*a5e0*/  FFMA.FTZ R226, R226, UR4, -R191.reuse ;  /* 0x00000004e2e27c23 */ /* 0x100fe200080108bf */
[--C-:B------:R-:W-:Y:S01]  /*a5f0*/  FFMA.FTZ R224, R224, UR4, -R191.reuse ;  /* 0x00000004e0e07c23 */ /* 0x100fe200080108bf */
[----:B------:R-:W-:Y:S01]  /*a600*/  FFMA.FTZ R223, R13, UR4, -R191 ;  /* 0x000000040ddf7c23 */ /* 0x000fe200080108bf */
[----:B------:R-:W-:Y:S01]  /*a610*/  @P5 HFMA2.BF16_V2 R182, -RZ.H0_H0, RZ.H0_H0, -R167.H0_H0 ;  /* 0x200000ffffb65231 */ /* 0x000fe200003409a7 */
[----:B------:R-:W-:Y:S02]  /*a620*/  PRMT R166, R167, 0x7632, R166 ;  /* 0x00007632a7a67816 */ /* 0x000fe400000000a6 */
[----:B------:R-:W-:-:S02]  /*a630*/  LOP3.LUT R191, R194, UR25, R231, 0x96, !PT ;  /* 0x00000019c2bf7c12 */ /* 0x000fc4000f8e96e7 */
[----:B------:R-:W-:Y:S02]  /*a640*/  LOP3.LUT R192, R244, UR16, R233, 0x96, !PT ;  /* 0x00000010f4c07c12 */ /* 0x000fe4000f8e96e9 */
[----:B------:R-:W-:Y:S02]  /*a650*/  PRMT R194, R238, 0x7773, RZ ;  /* 0x00007773eec27816 */ /* 0x000fe400000000ff */
[----:B------:R-:W-:Y:S02]  /*a660*/  PRMT R20, R167, 0x5410, R166 ;  /* 0x00005410a7147816 */ /* 0x000fe400000000a6 */
[----:B------:R-:W-:Y:S02]  /*a670*/  @P5 PRMT R167, R182, 0x5410, RZ ;  /* 0x00005410b6a75816 */ /* 0x000fe400000000ff */
[----:B------:R-:W-:Y:S01]  /*a680*/  ISETP.GT.U32.AND P5, PT, R194, UR7, PT ;  /* 0x00000007c2007c0c */ /* 0x000fe2000bfa4070 */
[----:B------:R-:W-:-:S04]  /*a690*/  IMAD.WIDE.U32 R194, R192, -0x2daee0ad, RZ ;  /* 0xd2511f53c0c27825 */ /* 0x000fc800078e00ff */
[----:B------:R-:W-:Y:S01]  /*a6a0*/  IMAD.WIDE.U32 R240, R191, -0x326172a9, RZ ;  /* 0xcd9e8d57bff07825 */ /* 0x000fe200078e00ff */
[----:B------:R-:W-:-:S04]  /*a6b0*/  LOP3.LUT R182, R230, UR22, R195, 0x96, !PT ;  /* 0x00000016e6b67c12 */ /* 0x000fc8000f8e96c3 */
[----:B------:R-:W-:-:S05]  /*a6c0*/  LOP3.LUT R230, R232, UR15, R241, 0x96, !PT ;  /* 0x0000000fe8e67c12 */ /* 0x000fca000f8e96f1 */
[----:B------:R-:W-:-:S05]  /*a6d0*/  IMAD.WIDE.U32 R230, R230, -0x2daee0ad, RZ ;  /* 0xd2511f53e6e67825 */ /* 0x000fca00078e00ff */
[----:B------:R-:W-:Y:S01]  /*a6e0*/  LOP3.LUT R194, R194, UR27, R231, 0x96, !PT ;  /* 0x0000001bc2c27c12 */ /* 0x000fe2000f8e96e7 */
[----:B------:R-:W-:Y:S01]  /*a6f0*/  IMAD.WIDE.U32 R242, R182, -0x326172a9, RZ ;  /* 0xcd9e8d57b6f27825 */ /* 0x000fe200078e00ff */
[----:B------:R-:W-:-:S03]  /*a700*/  FSEL R212, R29, RZ, P6 ;  /* 0x000000ff1dd47208 */ /* 0x000fc60003000000 */
[----:B------:R-:W-:-:S04]  /*a710*/  IMAD.WIDE.U32 R194, R194, -0x326172a9, RZ ;  /* 0xcd9e8d57c2c27825 */ /* 0x000fc800078e00ff */
[----:B------:R-:W-:Y:S01]  /*a720*/  FADD.FTZ R212, R2, -R212 ;  /* 0x800000d402d47221 */ /* 0x000fe20000010000 */
[----:B------:R-:W-:Y:S01]  /*a730*/  @P5 HFMA2.BF16_V2 R27, -RZ.H0_H0, RZ.H0_H0, -R166.H0_H0 ;  /* 0x200000ffff1b5231 */ /* 0x000fe200003409a6 */
[----:B------:R-:W-:Y:S02]  /*a740*/  LOP3.LUT R192, R242, UR13, R195, 0x96, !PT ;  /* 0x0000000df2c07c12 */ /* 0x000fe4000f8e96c3 */
[----:B------:R-:W-:Y:S02]  /*a750*/  FMUL.FTZ R212, R212, UR4 ;  /* 0x00000004d4d47c20 */ /* 0x000fe40008410000 */
[----:B------:R-:W-:Y:S02]  /*a760*/  LOP3.LUT R182, R192, 0xff, RZ, 0xc0, !PT ;  /* 0x000000ffc0b67812 */ /* 0x000fe400078ec0ff */
[----:B------:R-:W-:Y:S02]  /*a770*/  @P5 PRMT R166, R27, 0x5410, RZ ;  /* 0x000054101ba65816 */ /* 0x000fe400000000ff */
[----:B------:R-:W-:Y:S01]  /*a780*/  ISETP.LE.U32.AND P5, PT, R182, UR7, PT ;  /* 0x00000007b6007c0c */ /* 0x000fe2000bfa3070 */
[----:B------:R-:W1:Y:S01]  /*a790*/  MUFU.EX2 R212, R212 ;  /* 0x000000d400d47308 */ /* 0x000e620000000800 */
[----:B------:R-:W-:-:S02]  /*a7a0*/  FSEL R182, R28, RZ, P4 ;  /* 0x000000ff1cb67208 */ /* 0x000fc40002000000 */
[----:B------:R-:W-:-:S05]  /*a7b0*/  LOP3.LUT R27, R192, 0xffff, RZ, 0xc0, !PT ;  /* 0x0000ffffc01b7812 */ /* 0x000fca00078ec0ff */
[----:B------:R-:W-:Y:S01]  /*a7c0*/  MUFU.EX2 R201, R201 ;  /* 0x000000c900c97308 */ /* 0x000fe20000000800 */
[----:B------:R-:W-:Y:S01]  /*a7d0*/  FADD.FTZ R182, R0, -R182 ;  /* 0x800000b600b67221 */ /* 0x000fe20000010000 */
[----:B------:R-:W-:-:S06]  /*a7e0*/  SHF.R.U32.HI R27, RZ, 0x8, R27 ;  /* 0x00000008ff1b7819 */ /* 0x000fcc000001161b */
[----:B------:R2:W3:Y:S01]  /*a7f0*/  MUFU.EX2 R191, R215 ;  /* 0x000000d700bf7308 */ /* 0x0004e20000000800 */
[----:B------:R-:W-:Y:S01]  /*a800*/  FMUL.FTZ R182, R182, UR4 ;  /* 0x00000004b6b67c20 */ /* 0x000fe20008410000 */
[----:B------:R-:W-:Y:S01]  /*a810*/  LOP3.LUT R27, R27, 0xffff, RZ, 0xc0, !PT ;  /* 0x0000ffff1b1b7812 */ /* 0x000fe200078ec0ff */
[----:B-1----:R-:W-:-:S03]  /*a820*/  FFMA.FTZ R195, R246, R212, R183 ;  /* 0x000000d4f6c37223 */ /* 0x002fc600000100b7 */
[----:B------:R-:W-:Y:S02]  /*a830*/  ISETP.LE.U32.AND P6, PT, R27, UR7, PT ;  /* 0x000000071b007c0c */ /* 0x000fe4000bfc3070 */
[----:B------:R-:W-:Y:S01]  /*a840*/  PRMT R27, R192, 0x7632, R27 ;  /* 0x00007632c01b7816 */ /* 0x000fe2000000001b */
[--C-:B--2---:R-:W-:Y:S02]  /*a850*/  FFMA.FTZ R215, R211, UR4, -R213.reuse ;  /* 0x00000004d3d77c23 */ /* 0x104fe400080108d5 */
[----:B------:R1:W2:Y:S01]  /*a860*/  MUFU.EX2 R211, R182 ;  /* 0x000000b600d37308 */ /* 0x0002a20000000800 */
[----:B---3--:R-:W-:Y:S01]  /*a870*/  F2FP.BF16.F32.PACK_AB R183, R191, R201 ;  /* 0x000000c9bfb7723e */ /* 0x008fe200000010ff */
[--C-:B------:R-:W-:Y:S01]  /*a880*/  FFMA.FTZ R231, R193, UR4, -R213.reuse ;  /* 0x00000004c1e77c23 */ /* 0x100fe200080108d5 */
[----:B------:R-:W-:Y:S01]  /*a890*/  LOP3.LUT R27, R27, 0xff, RZ, 0xc0, !PT ;  /* 0x000000ff1b1b7812 */ /* 0x000fe200078ec0ff */
[----:B------:R-:W-:Y:S02]  /*a8a0*/  IMAD.MOV.U32 R193, RZ, RZ, R194 ;  /* 0x000000ffffc17224 */ /* 0x000fe400078e00c2 */
[--C-:B------:R-:W-:Y:S01]  /*a8b0*/  FFMA.FTZ R216, R216, UR4, -R213.reuse ;  /* 0x00000004d8d87c23 */ /* 0x100fe200080108d5 */
[----:B------:R-:W-:Y:S01]  /*a8c0*/  @!P5 HFMA2.BF16_V2 R186, -RZ.H0_H0, RZ.H0_H0, -R183.H0_H0 ;  /* 0x200000ffffbad231 */ /* 0x000fe200003409b7 */
[----:B------:R-:W-:Y:S01]  /*a8d0*/  ISETP.LE.U32.AND P4, PT, R27, UR7, PT ;  /* 0x000000071b007c0c */ /* 0x000fe2000bf83070 */
[--C-:B------:R-:W-:Y:S01]  /*a8e0*/  FFMA.FTZ R219, R219, UR4, -R213.reuse ;  /* 0x00000004dbdb7c23 */ /* 0x100fe200080108d5 */
[--C-:B------:R-:W-:Y:S01]  /*a8f0*/  FFMA.FTZ R217, R217, UR4, -R213.reuse ;  /* 0x00000004d9d97c23 */ /* 0x100fe200080108d5 */
[--C-:B------:R-:W-:Y:S01]  /*a900*/  FFMA.FTZ R229, R229, UR4, -R213.reuse ;  /* 0x00000004e5e57c23 */ /* 0x100fe200080108d5 */
[--C-:B------:R-:W-:Y:S01]  /*a910*/  FFMA.FTZ R221, R221, UR4, -R213.reuse ;  /* 0x00000004dddd7c23 */ /* 0x100fe200080108d5 */
[----:B------:R-:W-:Y:S01]  /*a920*/  FFMA.FTZ R27, R187, UR4, -R213 ;  /* 0x00000004bb1b7c23 */ /* 0x000fe200080108d5 */
[----:B------:R-:W-:-:S02]  /*a930*/  LOP3.LUT R213, R193, 0xff, RZ, 0xc0, !PT ;  /* 0x000000ffc1d57812 */ /* 0x000fc400078ec0ff */
[C---:B-1----:R-:W-:Y:S01]  /*a940*/  PRMT R182, R183.reuse, 0x7632, R182 ;  /* 0x00007632b7b67816 */ /* 0x042fe200000000b6 */
[----:B------:R-:W-:Y:S03]  /*a950*/  MUFU.EX2 R216, R216 ;  /* 0x000000d800d87308 */ /* 0x000fe60000000800 */
[----:B------:R-:W-:Y:S02]  /*a960*/  PRMT R193, R183, 0x5410, R182 ;  /* 0x00005410b7c17816 */ /* 0x000fe400000000b6 */
[----:B------:R-:W-:Y:S01]  /*a970*/  @!P5 PRMT R183, R186, 0x5410, RZ ;  /* 0x00005410bab7d816 */ /* 0x000fe200000000ff */
[----:B--2---:R-:W-:Y:S02]  /*a980*/  FFMA.FTZ R186, R234, R211, R199 ;  /* 0x000000d3eaba7223 */ /* 0x004fe400000100c7 */
[----:B------:R-:W1:Y:S01]  /*a990*/  MUFU.EX2 R199, R215 ;  /* 0x000000d700c77308 */ /* 0x000e620000000800 */
[----:B------:R-:W-:-:S07]  /*a9a0*/  @!P6 HFMA2.BF16_V2 R33, -RZ.H0_H0, RZ.H0_H0, -R182.H0_H0 ;  /* 0x200000ffff21e231 */ /* 0x000fce00003409b6 */
[----:B------:R2:W-:Y:S01]  /*a9b0*/  MUFU.EX2 R187, R214 ;  /* 0x000000d600bb7308 */ /* 0x0005e20000000800 */
[----:B------:R-:W-:Y:S02]  /*a9c0*/  @!P6 PRMT R182, R33, 0x5410, RZ ;  /* 0x0000541021b6e816 */ /* 0x000fe400000000ff */
[----:B------:R-:W-:-:S05]  /*a9d0*/  SHF.R.U32.HI R33, RZ, 0x18, R192 ;  /* 0x00000018ff217819 */ /* 0x000fca00000116c0 */
[----:B------:R-:W3:Y:S01]  /*a9e0*/  MUFU.EX2 R218, R218 ;  /* 0x000000da00da7308 */ /* 0x000ee20000000800 */
[----:B-1----:R-:W-:Y:S02]  /*a9f0*/  F2FP.BF16.F32.PACK_AB R215, R216, R199 ;  /* 0x000000c7d8d7723e */ /* 0x002fe400000010ff */
[----:B------:R-:W-:-:S03]  /*aa00*/  ISETP.LE.U32.AND P6, PT, R33, UR7, PT ;  /* 0x0000000721007c0c */ /* 0x000fc6000bfc3070 */
[----:B------:R-:W-:Y:S01]  /*aa10*/  @!P4 HFMA2.BF16_V2 R23, -RZ.H0_H0, RZ.H0_H0, -R215.H0_H0 ;  /* 0x200000ffff17c231 */ /* 0x000fe200003409d7 */
[----:B------:R-:W-:Y:S02]  /*aa20*/  PRMT R33, R194, 0x7771, RZ ;  /* 0x00007771c2217816 */ /* 0x000fe400000000ff */
[----:B--2---:R-:W-:-:S04]  /*aa30*/  PRMT R214, R215, 0x7632, R214 ;  /* 0x00007632d7d67816 */ /* 0x004fc800000000d6 */
[----:B------:R-:W-:Y:S02]  /*aa40*/  PRMT R234, R215, 0x5410, R214 ;  /* 0x00005410d7ea7816 */ /* 0x000fe400000000d6 */
[----:B------:R-:W-:Y:S02]  /*aa50*/  @!P4 PRMT R215, R23, 0x5410, RZ ;  /* 0x0000541017d7c816 */ /* 0x000fe400000000ff */
[----:B------:R-:W-:Y:S02]  /*aa60*/  ISETP.GT.U32.AND P4, PT, R33, UR7, PT ;  /* 0x0000000721007c0c */ /* 0x000fe4000bf84070 */
[----:B------:R-:W-:Y:S02]  /*aa70*/  ISETP.LE.U32.AND P5, PT, R213, UR7, PT ;  /* 0x00000007d5007c0c */ /* 0x000fe4000bfa3070 */
        /* <DEDUP_REMOVED lines=66> */
[----:B------:R-:W-:Y:S01]  /*aea0*/  FADD.FTZ R195, R208, R195 ;  /* 0x000000c3d0c37221 */ /* 0x000fe20000010000 */
[----:B------:R-:W-:-:S03]  /*aeb0*/  LOP3.LUT R232, R240, UR14, R243, 0x96, !PT ;  /* 0x0000000ef0e87c12 */ /* 0x000fc6000f8e96f3 */
[----:B------:R-:W-:Y:S02]  /*aec0*/  @P4 HFMA2.BF16_V2 R15, -RZ.H0_H0, RZ.H0_H0, -R212.H0_H0 ;  /* 0x200000ffff0f4231 */ /* 0x000fe400003409d4 */
[----:B------:R-:W-:Y:S01]  /*aed0*/  FADD.FTZ R23, R190, R195 ;  /* 0x000000c3be177221 */ /* 0x000fe20000010000 */
[----:B------:R-:W-:Y:S01]  /*aee0*/  @!P6 HFMA2.BF16_V2 R22, -RZ.H0_H0, RZ.H0_H0, -R214.H0_H0 ;  /* 0x200000ffff16e231 */ /* 0x000fe200003409d6 */
[----:B------:R-:W-:Y:S01]  /*aef0*/  PRMT R195, R213, 0x5410, R212 ;  /* 0x00005410d5c37816 */ /* 0x000fe200000000d4 */
[----:B------:R-:W-:Y:S01]  /*af00*/  MUFU.EX2 R219, R219 ;  /* 0x000000db00db7308 */ /* 0x000fe20000000800 */
[----:B------:R-:W-:Y:S01]  /*af10*/  @P4 PRMT R212, R15, 0x5410, RZ ;  /* 0x000054100fd44816 */ /* 0x000fe200000000ff */
[----:B------:R-:W-:Y:S01]  /*af20*/  IMAD.WIDE.U32 R232, R232, -0x2daee0ad, RZ ;  /* 0xd2511f53e8e87825 */ /* 0x000fe200078e00ff */
[----:B------:R-:W-:-:S03]  /*af30*/  PRMT R15, R194, 0x7772, RZ ;  /* 0x00007772c20f7816 */ /* 0x000fc600000000ff */
[----:B------:R-:W-:Y:S02]  /*af40*/  @!P5 HFMA2.BF16_V2 R19, -RZ.H0_H0, RZ.H0_H0, -R213.H0_H0 ;  /* 0x200000ffff13d231 */ /* 0x000fe400003409d5 */
[----:B------:R-:W1:Y:S01]  /*af50*/  MUFU.EX2 R217, R217 ;  /* 0x000000d900d97308 */ /* 0x000e620000000800 */
[----:B------:R-:W-:Y:S02]  /*af60*/  @!P6 PRMT R214, R22, 0x5410, RZ ;  /* 0x0000541016d6e816 */ /* 0x000fe400000000ff */
[----:B------:R-:W-:Y:S02]  /*af70*/  ISETP.GT.U32.AND P6, PT, R15, UR7, PT ;  /* 0x000000070f007c0c */ /* 0x000fe4000bfc4070 */
[----:B------:R-:W-:Y:S02]  /*af80*/  PRMT R15, R194, 0x7773, RZ ;  /* 0x00007773c20f7816 */ /* 0x000fe400000000ff */
[----:B------:R-:W-:Y:S02]  /*af90*/  LOP3.LUT R230, R230, UR12, R233, 0x96, !PT ;  /* 0x0000000ce6e67c12 */ /* 0x000fe4000f8e96e9 */
[----:B------:R-:W-:-:S02]  /*afa0*/  @!P5 PRMT R213, R19, 0x5410, RZ ;  /* 0x0000541013d5d816 */ /* 0x000fc400000000ff */
[----:B------:R-:W-:Y:S02]  /*afb0*/  ISETP.GT.U32.AND P5, PT, R15, UR7, PT ;  /* 0x000000070f007c0c */ /* 0x000fe4000bfa4070 */
[----:B------:R-:W-:Y:S01]  /*afc0*/  LOP3.LUT R15, R230, 0xff, RZ, 0xc0, !PT ;  /* 0x000000ffe60f7812 */ /* 0x000fe200078ec0ff */
[----:B------:R-:W-:Y:S01]  /*afd0*/  FADD.FTZ R186, R200, R186 ;  /* 0x000000bac8ba7221 */ /* 0x000fe20000010000 */
[----:B------:R-:W-:Y:S01]  /*afe0*/  MUFU.EX2 R190, R226 ;  /* 0x000000e200be7308 */ /* 0x000fe20000000800 */
[-C--:B------:R-:W-:Y:S01]  /*aff0*/  FMUL.FTZ R162, R162, R211.reuse ;  /* 0x000000d3a2a27220 */ /* 0x080fe20000410000 */
[----:B------:R-:W-:Y:S01]  /*b000*/  ISETP.LE.U32.AND P4, PT, R15, UR7, PT ;  /* 0x000000070f007c0c */ /* 0x000fe2000bf83070 */
[-C--:B------:R-:W-:Y:S01]  /*b010*/  FMUL.FTZ R163, R163, R211.reuse ;  /* 0x000000d3a3a37220 */ /* 0x080fe20000410000 */
[-C--:B------:R-:W-:Y:S01]  /*b020*/  FMUL.FTZ R158, R158, R211.reuse ;  /* 0x000000d39e9e7220 */ /* 0x080fe20000410000 */
[-C--:B------:R-:W-:Y:S01]  /*b030*/  FMUL.FTZ R159, R159, R211.reuse ;  /* 0x000000d39f9f7220 */ /* 0x080fe20000410000 */
[-C--:B------:R-:W-:Y:S01]  /*b040*/  FMUL.FTZ R154, R154, R211.reuse ;  /* 0x000000d39a9a7220 */ /* 0x080fe20000410000 */
[-C--:B------:R-:W-:Y:S01]  /*b050*/  FMUL.FTZ R155, R155, R211.reuse ;  /* 0x000000d39b9b7220 */ /* 0x080fe20000410000 */
[----:B------:R2:W3:Y:S01]  /*b060*/  MUFU.EX2 R200, R210 ;  /* 0x000000d200c87308 */ /* 0x0004e20000000800 */
        /* <DEDUP_REMOVED lines=58> */
[----:B------:R-:W-:-:S02]  /*b410*/  LOP3.LUT R15, R230, 0xffff, RZ, 0xc0, !PT ;  /* 0x0000ffffe60f7812 */ /* 0x000fc400078ec0ff */
[----:B-1----:R-:W-:Y:S02]  /*b420*/  F2FP.BF16.F32.PACK_AB R211, R217, R219 ;  /* 0x000000dbd9d3723e */ /* 0x002fe400000010ff */
[----:B------:R-:W-:Y:S02]  /*b430*/  SHF.R.U32.HI R15, RZ, 0x8, R15 ;  /* 0x00000008ff0f7819 */ /* 0x000fe4000001160f */
[----:B--2---:R-:W-:Y:S01]  /*b440*/  PRMT R210, R211, 0x7632, R210 ;  /* 0x00007632d3d27816 */ /* 0x004fe200000000d2 */
[----:B------:R-:W-:Y:S01]  /*b450*/  @P6 HFMA2.BF16_V2 R14, -RZ.H0_H0, RZ.H0_H0, -R211.H0_H0 ;  /* 0x200000ffff0e6231 */ /* 0x000fe200003409d3 */
[----:B------:R-:W-:Y:S02]  /*b460*/  LOP3.LUT R15, R15, 0xffff, RZ, 0xc0, !PT ;  /* 0x0000ffff0f0f7812 */ /* 0x000fe400078ec0ff */
[----:B------:R-:W-:Y:S02]  /*b470*/  PRMT R233, R211, 0x5410, R210 ;  /* 0x00005410d3e97816 */ /* 0x000fe400000000d2 */
[----:B------:R-:W-:-:S02]  /*b480*/  @P6 PRMT R211, R14, 0x5410, RZ ;  /* 0x000054100ed36816 */ /* 0x000fc400000000ff */
[----:B------:R-:W-:Y:S02]  /*b490*/  ISETP.LE.U32.AND P6, PT, R15, UR7, PT ;  /* 0x000000070f007c0c */ /* 0x000fe4000bfc3070 */
[----:B---3--:R-:W-:Y:S01]  /*b4a0*/  F2FP.BF16.F32.PACK_AB R208, R190, R200 ;  /* 0x000000c8bed0723e */ /* 0x008fe200000010ff */
[----:B------:R-:W-:-:S03]  /*b4b0*/  FADD.FTZ R15, R204, R186 ;  /* 0x000000bacc0f7221 */ /* 0x000fc60000010000 */
[----:B------:R-:W-:Y:S01]  /*b4c0*/  PRMT R204, R208, 0x7632, R204 ;  /* 0x00007632d0cc7816 */ /* 0x000fe200000000cc */
[----:B------:R-:W-:-:S06]  /*b4d0*/  @!P4 HFMA2.BF16_V2 R12, -RZ.H0_H0, RZ.H0_H0, -R208.H0_H0 ;  /* 0x200000ffff0cc231 */ /* 0x000fcc00003409d0 */
[----:B------:R-:W-:Y:S01]  /*b4e0*/  @!P6 HFMA2.BF16_V2 R7, -RZ.H0_H0, RZ.H0_H0, -R204.H0_H0 ;  /* 0x200000ffff07e231 */ /* 0x000fe200003409cc */
[----:B------:R-:W-:Y:S01]  /*b4f0*/  PRMT R226, R208, 0x5410, R204 ;  /* 0x00005410d0e27816 */ /* 0x000fe200000000cc */
[----:B------:R-:W-:Y:S01]  /*b500*/  FADD.FTZ R23, R203, R23 ;  /* 0x00000017cb177221 */ /* 0x000fe20000010000 */
[----:B------:R-:W-:Y:S02]  /*b510*/  @!P4 PRMT R208, R12, 0x5410, RZ ;  /* 0x000054100cd0c816 */ /* 0x000fe400000000ff */
[----:B------:R-:W-:Y:S02]  /*b520*/  @!P6 PRMT R204, R7, 0x5410, RZ ;  /* 0x0000541007cce816 */ /* 0x000fe400000000ff */
[C---:B------:R-:W-:Y:S02]  /*b530*/  PRMT R12, R222.reuse, 0x7773, RZ ;  /* 0x00007773de0c7816 */ /* 0x040fe400000000ff */
[----:B------:R-:W-:Y:S01]  /*b540*/  PRMT R7, R222, 0x7772, RZ ;  /* 0x00007772de077816 */ /* 0x000fe200000000ff */
[----:B------:R-:W-:-:S02]  /*b550*/  @P5 HFMA2.BF16_V2 R13, -RZ.H0_H0, RZ.H0_H0, -R210.H0_H0 ;  /* 0x200000ffff0d5231 */ /* 0x000fc400003409d2 */
[----:B------:R-:W-:Y:S01]  /*b560*/  FADD.FTZ R15, R188, R15 ;  /* 0x0000000fbc0f7221 */ /* 0x000fe20000010000 */
[----:B------:R-:W-:Y:S01]  /*b570*/  FADD.FTZ R33, R198, R23 ;  /* 0x00000017c6217221 */ /* 0x000fe20000010000 */
[----:B------:R-:W-:Y:S01]  /*b580*/  PRMT R7, R7, 0x5410, R12 ;  /* 0x0000541007077816 */ /* 0x000fe2000000000c */
[----:B------:R-:W-:Y:S01]  /*b590*/  MUFU.EX2 R198, R231 ;  /* 0x000000e700c67308 */ /* 0x000fe20000000800 */
[C---:B------:R-:W-:Y:S02]  /*b5a0*/  PRMT R12, R238.reuse, 0x7773, RZ ;  /* 0x00007773ee0c7816 */ /* 0x040fe400000000ff */
[----:B------:R-:W-:Y:S02]  /*b5b0*/  PRMT R22, R238, 0x7772, RZ ;  /* 0x00007772ee167816 */ /* 0x000fe400000000ff */
[----:B------:R-:W-:-:S03]  /*b5c0*/  PRMT R14, R230, 0x7632, R14 ;  /* 0x00007632e60e7816 */ /* 0x000fc6000000000e */
[----:B------:R1:W2:Y:S01]  /*b5d0*/  MUFU.EX2 R188, R229 ;  /* 0x000000e500bc7308 */ /* 0x0002a20000000800 */
[----:B------:R-:W-:Y:S01]  /*b5e0*/  @P5 PRMT R210, R13, 0x5410, RZ ;  /* 0x000054100dd25816 */ /* 0x000fe200000000ff */
[----:B------:R-:W-:Y:S01]  /*b5f0*/  IMAD.MOV.U32 R13, RZ, RZ, R232 ;  /* 0x000000ffff0d7224 */ /* 0x000fe200078e00e8 */
[----:B------:R-:W-:Y:S02]  /*b600*/  PRMT R22, R22, 0x5410, R12 ;  /* 0x0000541016167816 */ /* 0x000fe4000000000c */
[----:B------:R-:W-:Y:S02]  /*b610*/  LOP3.LUT R14, R14, 0xff, RZ, 0xc0, !PT ;  /* 0x000000ff0e0e7812 */ /* 0x000fe400078ec0ff */
[----:B------:R-:W-:Y:S02]  /*b620*/  LOP3.LUT R12, R196, 0xffff, RZ, 0xc0, !PT ;  /* 0x0000ffffc40c7812 */ /* 0x000fe400078ec0ff */
[----:B------:R-:W-:Y:S02]  /*b630*/  LOP3.LUT R13, R13, 0xff, RZ, 0xc0, !PT ;  /* 0x000000ff0d0d7812 */ /* 0x000fe400078ec0ff */
[----:B------:R-:W-:-:S02]  /*b640*/  ISETP.LE.U32.AND P5, PT, R14, UR7, PT ;  /* 0x000000070e007c0c */ /* 0x000fc4000bfa3070 */
[----:B------:R-:W-:Y:S02]  /*b650*/  SHF.R.U32.HI R12, RZ, 0x8, R12 ;  /* 0x00000008ff0c7819 */ /* 0x000fe4000001160c */
[----:B------:R-:W-:Y:S01]  /*b660*/  LOP3.LUT R186, R196, 0xff, RZ, 0xc0, !PT ;  /* 0x000000ffc4ba7812 */ /* 0x000fe200078ec0ff */
[----:B------:R-:W-:Y:S01]  /*b670*/  FADD.FTZ R197, R197, R33 ;  /* 0x00000021c5c57221 */ /* 0x000fe20000010000 */
[----:B------:R-:W-:Y:S01]  /*b680*/  ISETP.LE.U32.AND P4, PT, R13, UR7, PT ;  /* 0x000000070d007c0c */ /* 0x000fe2000bf83070 */
[----:B------:R-:W-:Y:S01]  /*b690*/  IMAD.MOV.U32 R13, RZ, RZ, R222 ;  /* 0x000000ffff0d7224 */ /* 0x000fe200078e00de */
[----:B------:R-:W-:Y:S01]  /*b6a0*/  PRMT R12, R186, 0x5410, R12 ;  /* 0x00005410ba0c7816 */ /* 0x000fe2000000000c */
[----:B-1----:R-:W1:Y:S01]  /*b6b0*/  LDC R229, c[0x0][0x4f8] ;  /* 0x00013e00ffe57b82 */ /* 0x002e620000000800 */
[----:B------:R-:W-:Y:S02]  /*b6c0*/  PRMT R186, R196, 0x7632, R186 ;  /* 0x00007632c4ba7816 */ /* 0x000fe400000000ba */
[----:B------:R-:W-:-:S02]  /*b6d0*/  SHF.R.U32.HI R33, RZ, 0x18, R230 ;  /* 0x00000018ff217819 */ /* 0x000fc400000116e6 */
[----:B--2---:R-:W-:Y:S01]  /*b6e0*/  F2FP.BF16.F32.PACK_AB R203, R188, R198 ;  /* 0x000000c6bccb723e */ /* 0x004fe200000010ff */
[----:B------:R-:W-:Y:S01]  /*b6f0*/  FADD.FTZ R15, R202, R15 ;  /* 0x0000000fca0f7221 */ /* 0x000fe20000010000 */
[----:B------:R-:W-:Y:S02]  /*b700*/  PRMT R14, R222, 0x7771, RZ ;  /* 0x00007771de0e7816 */ /* 0x000fe400000000ff */
[----:B------:R-:W-:Y:S02]  /*b710*/  LOP3.LUT R13, R13, 0xff, RZ, 0xc0, !PT ;  /* 0x000000ff0d0d7812 */ /* 0x000fe400078ec0ff */
[----:B------:R-:W-:Y:S02]  /*b720*/  LOP3.LUT R186, R186, 0xff, RZ, 0xc0, !PT ;  /* 0x000000ffbaba7812 */ /* 0x000fe400078ec0ff */
[----:B------:R-:W-:Y:S02]  /*b730*/  ISETP.LE.U32.AND P6, PT, R33, UR7, PT ;  /* 0x0000000721007c0c */ /* 0x000fe4000bfc3070 */
[----:B------:R-:W-:Y:S01]  /*b740*/  SHF.R.U32.HI R196, RZ, 0x18, R196 ;  /* 0x00000018ffc47819 */ /* 0x000fe200000116c4 */
[----:B------:R-:W-:Y:S01]  /*b750*/  @!P5 HFMA2.BF16_V2 R6, -RZ.H0_H0, RZ.H0_H0, -R203.H0_H0 ;  /* 0x200000ffff06d231 */ /* 0x000fe200003409cb */
[----:B------:R-:W-:Y:S01]  /*b760*/  PRMT R13, R13, 0x5410, R14 ;  /* 0x000054100d0d7816 */ /* 0x000fe2000000000e */
[----:B------:R-:W-:Y:S01]  /*b770*/  FADD.FTZ R15, R189, R15 ;  /* 0x0000000fbd0f7221 */ /* 0x000fe20000010000 */
[----:B------:R-:W-:Y:S01]  /*b780*/  PRMT R202, R203, 0x7632, R202 ;  /* 0x00007632cbca7816 */ /* 0x000fe200000000ca */
[----:B------:R2:W-:Y:S01]  /*b790*/  MUFU.EX2 R189, R224 ;  /* 0x000000e000bd7308 */ /* 0x0005e20000000800 */
[----:B------:R-:W-:-:S07]  /*b7a0*/  PRMT R14, R186, 0x5410, R196 ;  /* 0x00005410ba0e7816 */ /* 0x000fce00000000c4 */
[----:B------:R-:W3:Y:S01]  /*b7b0*/  MUFU.EX2 R186, R223 ;  /* 0x000000df00ba7308 */ /* 0x000ee20000000800 */
[----:B------:R-:W-:Y:S01]  /*b7c0*/  @!P6 HFMA2.BF16_V2 R5, -RZ.H0_H0, RZ.H0_H0, -R202.H0_H0 ;  /* 0x200000ffff05e231 */ /* 0x000fe200003409ca */
[----:B--2---:R-:W-:Y:S02]  /*b7d0*/  PRMT R224, R203, 0x5410, R202 ;  /* 0x00005410cbe07816 */ /* 0x004fe400000000ca */
[----:B------:R-:W-:Y:S02]  /*b7e0*/  @!P5 PRMT R203, R6, 0x5410, RZ ;  /* 0x0000541006cbd816 */ /* 0x000fe400000000ff */
[----:B------:R-:W-:Y:S02]  /*b7f0*/  LOP3.LUT P5, R33, R207, 0x4, RZ, 0xc0, !PT ;  /* 0x00000004cf217812 */ /* 0x000fe400078ac0ff */
[----:B------:R-:W-:Y:S01]  /*b800*/  @!P6 PRMT R202, R5, 0x5410, RZ ;  /* 0x0000541005cae816 */ /* 0x000fe200000000ff */
[C---:B------:R-:W-:Y:S02]  /*b810*/  VIADD R5, R3.reuse, 0x18000 ;  /* 0x0001800003057836 */ /* 0x040fe40000000000 */
[----:B------:R-:W-:Y:S01]  /*b820*/  FADD.FTZ R228, R228, R197 ;  /* 0x000000c5e4e47221 */ /* 0x000fe20000010000 */
[----:B------:R-:W-:Y:S01]  /*b830*/  VIADD R222, R3, 0x18040 ;  /* 0x0001804003de7836 */ /* 0x000fe20000000000 */
[----:B---3--:R-:W-:-:S02]  /*b840*/  F2FP.BF16.F32.PACK_AB R197, R186, R189 ;  /* 0x000000bdbac5723e */ /* 0x008fc400000010ff */
[----:B-1----:R-:W-:-:S04]  /*b850*/  LOP3.LUT R229, R229, 0xff, RZ, 0xc0, !PT ;  /* 0x000000ffe5e57812 */ /* 0x002fc800078ec0ff */
[----:B------:R-:W-:Y:S01]  /*b860*/  @P5 VIADD R222, R5, 0xffffffc0 ;  /* 0xffffffc005de5836 */ /* 0x000fe20000000000 */
[C---:B------:R-:W-:Y:S01]  /*b870*/  PRMT R5, R232.reuse, 0x7772, RZ ;  /* 0x00007772e8057816 */ /* 0x040fe200000000ff */
[----:B------:R-:W-:Y:S01]  /*b880*/  @!P4 HFMA2.BF16_V2 R4, -RZ.H0_H0, RZ.H0_H0, -R197.H0_H0 ;  /* 0x200000ffff04c231 */ /* 0x000fe200003409c5 */
[----:B------:R-:W-:Y:S01]  /*b890*/  PRMT R196, R197, 0x7632, R196 ;  /* 0x00007632c5c47816 */ /* 0x000fe200000000c4 */
[----:B------:R-:W-:Y:S01]  /*b8a0*/  IMAD R229, R229, 0x10000, R229 ;  /* 0x00010000e5e57824 */ /* 0x000fe200078e02e5 */
[----:B------:R-:W-:Y:S02]  /*b8b0*/  ISETP.GT.U32.AND P6, PT, R5, UR7, PT ;  /* 0x0000000705007c0c */ /* 0x000fe4000bfc4070 */
[----:B------:R-:W-:Y:S02]  /*b8c0*/  PRMT R5, R232, 0x7773, RZ ;  /* 0x00007773e8057816 */ /* 0x000fe400000000ff */
[----:B------:R-:W-:Y:S01]  /*b8d0*/  PRMT R223, R197, 0x5410, R196 ;  /* 0x00005410c5df7816 */ /* 0x000fe200000000c4 */
[----:B------:R-:W-:Y:S01]  /*b8e0*/  FADD.FTZ R227, R227, R15 ;  /* 0x0000000fe3e37221 */ /* 0x000fe20000010000 */
[----:B------:R-:W-:-:S02]  /*b8f0*/  ISETP.GT.U32.AND P5, PT, R5, UR7, PT ;  /* 0x0000000705007c0c */ /* 0x000fc4000bfa4070 */
[----:B------:R-:W-:Y:S02]  /*b900*/  @!P4 PRMT R197, R4, 0x5410, RZ ;  /* 0x0000541004c5c816 */ /* 0x000fe400000000ff */
[--C-:B------:R-:W-:Y:S02]  /*b910*/  HSET2.LE.AND R4, R12, R229.reuse, PT ;  /* 0x000000e50c047233 */ /* 0x100fe40003803000 */
[--C-:B------:R-:W-:Y:S02]  /*b920*/  HSET2.LE.AND R5, R14, R229.reuse, PT ;  /* 0x000000e50e057233 */ /* 0x100fe40003803000 */
[----:B------:R-:W-:Y:S02]  /*b930*/  HSET2.LE.AND R6, R13, R229, PT ;  /* 0x000000e50d067233 */ /* 0x000fe40003803000 */
[----:B------:R-:W1:Y:S01]  /*b940*/  LDSM.16.MT88.4 R12, [R3+0x18000] ;  /* 0x01800000030c783b */ /* 0x000e620000004200 */
[----:B------:R-:W-:Y:S02]  /*b950*/  LOP3.LUT R7, R7, 0xff00ff, RZ, 0xc0, !PT ;  /* 0x00ff00ff07077812 */ /* 0x000fe400078ec0ff */
[----:B------:R-:W-:-:S03]  /*b960*/  LOP3.LUT P4, RZ, R207, 0x2, RZ, 0xc0, !PT ;  /* 0x00000002cfff7812 */ /* 0x000fc6000788c0ff */
        /* <DEDUP_REMOVED lines=53> */
[----:B------:R-:W-:Y:S01]  /*bcc0*/  IMAD.MOV.U32 R23, RZ, RZ, R238 ;  /* 0x000000ffff177224 */ /* 0x000fe200078e00ee */
[----:B------:R-:W-:-:S05]  /*bcd0*/  PRMT R19, R238, 0x7771, RZ ;  /* 0x00007771ee137816 */ /* 0x000fca00000000ff */
        /* <DEDUP_REMOVED lines=134> */
[C---:B------:R-:W-:Y:S08]  /*c540*/  HMMA.16816.F32.BF16 R104, R4.reuse, R194, R104 ;  /* 0x000000c20468723c */ /* 0x040ff00000041868 */
[C---:B--2---:R-:W-:Y:S08]  /*c550*/  HMMA.16816.F32.BF16 R108, R4.reuse, R20, R108 ;  /* 0x00000014046c723c */ /* 0x044ff0000004186c */
[C---:B------:R-:W-:Y:S08]  /*c560*/  HMMA.16816.F32.BF16 R112, R4.reuse, R22, R112 ;  /* 0x000000160470723c */ /* 0x040ff00000041870 */
[----:B---3--:R-:W-:Y:S01]  /*c570*/  HMMA.16816.F32.BF16 R116, R4, R16, R116 ;  /* 0x000000100474723c */ /* 0x008fe20000041874 */
[----:B------:R-:W-:-:S07]  /*c580*/  PRMT R16, R230, 0x7632, R16 ;  /* 0x00007632e6107816 */ /* 0x000fce0000000010 */
[C---:B------:R-:W-:Y:S08]  /*c590*/  HMMA.16816.F32.BF16 R120, R4.reuse, R18, R120 ;  /* 0x000000120478723c */ /* 0x040ff00000041878 */
[----:B----4-:R-:W-:Y:S01]  /*c5a0*/  HMMA.16816.F32.BF16 R124, R4, R12, R124 ;  /* 0x0000000c047c723c */ /* 0x010fe2000004187c */
[----:B------:R-:W-:-:S07]  /*c5b0*/  IMAD.MOV.U32 R12, RZ, RZ, R232 ;  /* 0x000000ffff0c7224 */ /* 0x000fce00078e00e8 */
[----:B------:R-:W-:Y:S01]  /*c5c0*/  HMMA.16816.F32.BF16 R128, R4, R14, R128 ;  /* 0x0000000e0480723c */ /* 0x000fe20000041880 */
[C---:B------:R-:W-:Y:S01]  /*c5d0*/  LOP3.LUT R4, R230.reuse, 0xffff, RZ, 0xc0, !PT ;  /* 0x0000ffffe6047812 */ /* 0x040fe200078ec0ff */
[----:B------:R-:W-:Y:S01]  /*c5e0*/  MUFU.EX2 R221, R221 ;  /* 0x000000dd00dd7308 */ /* 0x000fe20000000800 */
[----:B------:R-:W-:Y:S01]  /*c5f0*/  LOP3.LUT R5, R230, 0xff, RZ, 0xc0, !PT ;  /* 0x000000ffe6057812 */ /* 0x000fe200078ec0ff */
[----:B------:R-:W-:Y:S01]  /*c600*/  LDSM.16.MT88.4 R20, [R225+0x1d800] ;  /* 0x01d80000e114783b */ /* 0x000fe20000004200 */
[----:B------:R-:W-:Y:S02]  /*c610*/  SHF.R.U32.HI R4, RZ, 0x8, R4 ;  /* 0x00000008ff047819 */ /* 0x000fe40000011604 */
[----:B------:R-:W-:Y:S02]  /*c620*/  PRMT R13, R232, 0x7772, RZ ;  /* 0x00007772e80d7816 */ /* 0x000fe400000000ff */
[----:B------:R-:W-:Y:S02]  /*c630*/  LOP3.LUT R12, R12, 0xff, RZ, 0xc0, !PT ;  /* 0x000000ff0c0c7812 */ /* 0x000fe400078ec0ff */
[----:B------:R-:W-:-:S02]  /*c640*/  PRMT R4, R5, 0x5410, R4 ;  /* 0x0000541005047816 */ /* 0x000fc40000000004 */
[----:B------:R-:W-:Y:S02]  /*c650*/  LOP3.LUT R16, R16, 0xff, RZ, 0xc0, !PT ;  /* 0x000000ff10107812 */ /* 0x000fe400078ec0ff */
[C---:B------:R-:W-:Y:S02]  /*c660*/  PRMT R6, R232.reuse, 0x7771, RZ ;  /* 0x00007771e8067816 */ /* 0x040fe400000000ff */
[----:B------:R-:W-:Y:S02]  /*c670*/  PRMT R7, R232, 0x7773, RZ ;  /* 0x00007773e8077816 */ /* 0x000fe400000000ff */
[----:B------:R-:W-:Y:S02]  /*c680*/  SHF.R.U32.HI R5, RZ, 0x18, R230 ;  /* 0x00000018ff057819 */ /* 0x000fe400000116e6 */
[----:B------:R-:W-:Y:S02]  /*c690*/  PRMT R7, R13, 0x5410, R7 ;  /* 0x000054100d077816 */ /* 0x000fe40000000007 */
[----:B------:R-:W-:-:S02]  /*c6a0*/  PRMT R6, R12, 0x5410, R6 ;  /* 0x000054100c067816 */ /* 0x000fc40000000006 */
[----:B------:R-:W-:Y:S01]  /*c6b0*/  PRMT R5, R16, 0x5410, R5 ;  /* 0x0000541010057816 */ /* 0x000fe20000000005 */
[----:B------:R-:W1:Y:S04]  /*c6c0*/  LDSM.16.MT88.4 R12, [R225+0x19800] ;  /* 0x01980000e10c783b */ /* 0x000e680000004200 */
[----:B------:R-:W2:Y:S01]  /*c6d0*/  LDSM.16.MT88.4 R16, [R225+0x1b800] ;  /* 0x01b80000e110783b */ /* 0x000ea20000004200 */
[----:B------:R-:W3:Y:S01]  /*c6e0*/  MUFU.EX2 R192, R27 ;  /* 0x0000001b00c07308 */ /* 0x000ee20000000800 */
[----:B------:R-:W-:-:S04]  /*c6f0*/  PRMT R231, R232, 0x7771, RZ ;  /* 0x00007771e8e77816 */ /* 0x000fc800000000ff */
[----:B------:R-:W-:Y:S02]  /*c700*/  ISETP.GT.U32.AND P4, PT, R231, UR7, PT ;  /* 0x00000007e7007c0c */ /* 0x000fe4000bf84070 */
[----:B------:R-:W-:Y:S02]  /*c710*/  LOP3.LUT R7, R7, 0xff00ff, RZ, 0xc0, !PT ;  /* 0x00ff00ff07077812 */ /* 0x000fe400078ec0ff */
[--C-:B------:R-:W-:Y:S02]  /*c720*/  HSET2.LE.AND R4, R4, R229.reuse, PT ;  /* 0x000000e504047233 */ /* 0x100fe40003803000 */
[--C-:B------:R-:W-:Y:S02]  /*c730*/  HSET2.LE.AND R6, R6, R229.reuse, PT ;  /* 0x000000e506067233 */ /* 0x100fe40003803000 */
[--C-:B------:R-:W-:Y:S02]  /*c740*/  HSET2.LE.AND R7, R7, R229.reuse, PT ;  /* 0x000000e507077233 */ /* 0x100fe40003803000 */
[----:B------:R-:W-:-:S02]  /*c750*/  HSET2.LE.AND R229, R5, R229, PT ;  /* 0x000000e505e57233 */ /* 0x000fc40003803000 */
[----:B---3--:R-:W-:Y:S01]  /*c760*/  F2FP.BF16.F32.PACK_AB R5, R192, R221 ;  /* 0x000000ddc005723e */ /* 0x008fe200000010ff */
[----:B------:R-:W-:-:S03]  /*c770*/  @P4 HFMA2.BF16_V2 R24, -RZ.H0_H0, RZ.H0_H0, -R196.H0_H0 ;  /* 0x200000ffff184231 */ /* 0x000fc600003409c4 */
[C---:B------:R-:W-:Y:S02]  /*c780*/  PRMT R193, R5.reuse, 0x7610, R193 ;  /* 0x0000761005c17816 */ /* 0x040fe400000000c1 */
[----:B------:R-:W-:Y:S02]  /*c790*/  PRMT R194, R5, 0x7632, R194 ;  /* 0x0000763205c27816 */ /* 0x000fe400000000c2 */
[----:B------:R-:W-:Y:S02]  /*c7a0*/  @P4 PRMT R196, R24, 0x5410, RZ ;  /* 0x0000541018c44816 */ /* 0x000fe400000000ff */
[----:B------:R-:W-:Y:S02]  /*c7b0*/  PRMT R24, R193, 0x5410, R194 ;  /* 0x00005410c1187816 */ /* 0x000fe400000000c2 */
[----:B------:R-:W-:Y:S02]  /*c7c0*/  LOP3.LUT R4, R226, R4, RZ, 0xc0, !PT ;  /* 0x00000004e2047212 */ /* 0x000fe400078ec0ff */
[----:B------:R-:W-:-:S02]  /*c7d0*/  LOP3.LUT R5, R224, R229, RZ, 0xc0, !PT ;  /* 0x000000e5e0057212 */ /* 0x000fc400078ec0ff */
[----:B------:R-:W-:Y:S02]  /*c7e0*/  LOP3.LUT R6, R223, R6, RZ, 0xc0, !PT ;  /* 0x00000006df067212 */ /* 0x000fe400078ec0ff */
[----:B------:R-:W-:-:S07]  /*c7f0*/  LOP3.LUT R7, R24, R7, RZ, 0xc0, !PT ;  /* 0x0000000718077212 */ /* 0x000fce00078ec0ff */
[C---:B-1----:R-:W-:Y:S08]  /*c800*/  HMMA.16816.F32.BF16 R152, R4.reuse, R12, R152 ;  /* 0x0000000c0498723c */ /* 0x042ff00000041898 */
[C---:B------:R-:W-:Y:S01]  /*c810*/  HMMA.16816.F32.BF16 R148, R4.reuse, R14, R148 ;  /* 0x0000000e0494723c */ /* 0x040fe20000041894 */
[----:B------:R-:W1:Y:S07]  /*c820*/  LDSM.16.MT88.4 R12, [R225+0x1f800] ;  /* 0x01f80000e10c783b */ /* 0x000e6e0000004200 */
[C---:B--2---:R-:W-:Y:S08]  /*c830*/  HMMA.16816.F32.BF16 R44, R4.reuse, R16, R44 ;  /* 0x00000010042c723c */ /* 0x044ff0000004182c */
[----:B------:R-:W-:Y:S01]  /*c840*/  HMMA.16816.F32.BF16 R48, R4, R18, R48 ;  /* 0x000000120430723c */ /* 0x000fe20000041830 */
[----:B------:R-:W2:Y:S01]  /*c850*/  LDSM.16.MT88.4 R16, [R222+0x1800] ;  /* 0x00180000de10783b */ /* 0x000ea20000004200 */
[----:B------:R-:W-:Y:S01]  /*c860*/  FADD.FTZ R228, R26, R228 ;  /* 0x000000e41ae47221 */ /* 0x000fe20000010000 */
[----:B------:R-:W-:-:S02]  /*c870*/  FADD.FTZ R227, R25, R227 ;  /* 0x000000e319e37221 */ /* 0x000fc40000010000 */
[----:B------:R-:W3:Y:S03]  /*c880*/  LDSM.16.MT88.4 R24, [R222+0x3800] ;  /* 0x00380000de18783b */ /* 0x000ee60000004200 */
        /* <DEDUP_REMOVED lines=21> */
[----:B---3--:R-:W-:Y:S01]  /*c9e0*/  HMMA.16816.F32.BF16 R136, R4, R24, R136 ;  /* 0x000000180488723c */ /* 0x008fe20000041888 */
[----:B------:R-:W3:Y:S01]  /*c9f0*/  LDC R24, c[0x0][0x448] ;  /* 0x00011200ff187b82 */ /* 0x000ee20000000800 */
[----:B------:R-:W-:-:S06]  /*ca00*/  FADD.FTZ R228, R201, R228 ;  /* 0x000000e4c9e47221 */ /* 0x000fcc0000010000 */
[----:B----4-:R-:W-:Y:S01]  /*ca10*/  HMMA.16816.F32.BF16 R36, R4, R20, R36 ;  /* 0x000000140424723c */ /* 0x010fe20000041824 */
[----:B------:R-:W-:-:S07]  /*ca20*/  FADD.FTZ R227, R199, R227 ;  /* 0x000000e3c7e37221 */ /* 0x000fce0000010000 */
[C---:B------:R-:W-:Y:S01]  /*ca30*/  HMMA.16816.F32.BF16 R40, R4.reuse, R22, R40 ;  /* 0x000000160428723c */ /* 0x040fe20000041828 */
[----:B------:R-:W4:Y:S07]  /*ca40*/  LDSM.16.MT88.4 R20, [R220+0x5800] ;  /* 0x00580000dc14783b */ /* 0x000f2e0000004200 */
[C---:B-1----:R-:W-:Y:S08]  /*ca50*/  HMMA.16816.F32.BF16 R60, R4.reuse, R12, R60 ;  /* 0x0000000c043c723c */ /* 0x042ff0000004183c */
[C---:B------:R-:W-:Y:S01]  /*ca60*/  HMMA.16816.F32.BF16 R64, R4.reuse, R14, R64 ;  /* 0x0000000e0440723c */ /* 0x040fe20000041840 */
[----:B------:R-:W1:Y:S07]  /*ca70*/  LDSM.16.MT88.4 R12, [R3+0x1f800] ;  /* 0x01f80000030c783b */ /* 0x000e6e0000004200 */
[C---:B--2---:R-:W-:Y:S08]  /*ca80*/  HMMA.16816.F32.BF16 R68, R4.reuse, R16, R68 ;  /* 0x000000100444723c */ /* 0x044ff00000041844 */
[----:B------:R-:W-:Y:S01]  /*ca90*/  HMMA.16816.F32.BF16 R72, R4, R18, R72 ;  /* 0x000000120448723c */ /* 0x000fe20000041848 */
[----:B------:R-:W2:Y:S01]  /*caa0*/  LDSM.16.MT88.4 R16, [R220+0x7800] ;  /* 0x00780000dc10783b */ /* 0x000ea20000004200 */
[----:B------:R-:W-:Y:S01]  /*cab0*/  FADD.FTZ R228, R191, R228 ;  /* 0x000000e4bfe47221 */ /* 0x000fe20000010000 */
[----:B------:R-:W-:-:S03]  /*cac0*/  FADD.FTZ R216, R216, R227 ;  /* 0x000000e3d8d87221 */ /* 0x000fc60000010000 */
[----:B------:R-:W-:Y:S01]  /*cad0*/  FADD.FTZ R228, R187, R228 ;  /* 0x000000e4bbe47221 */ /* 0x000fe20000010000 */
[----:B------:R-:W-:Y:S01]  /*cae0*/  FADD.FTZ R216, R219, R216 ;  /* 0x000000d8dbd87221 */ /* 0x000fe20000010000 */
[----:B---3--:R-:W-:Y:S02]  /*caf0*/  IMAD.SHL.U32 R24, R24, 0x8, RZ ;  /* 0x0000000818187824 */ /* 0x008fe400078e00ff */
[----:B------:R-:W-:Y:S01]  /*cb00*/  FADD.FTZ R218, R218, R228 ;  /* 0x000000e4dada7221 */ /* 0x000fe20000010000 */
[----:B------:R-:W-:Y:S01]  /*cb10*/  FADD.FTZ R217, R217, R216 ;  /* 0x000000d8d9d97221 */ /* 0x000fe20000010000 */
[----:B------:R-:W-:-:S04]  /*cb20*/  IMAD.WIDE R24, R24, 0x2, R10 ;  /* 0x0000000218187825 */ /* 0x000fc800078e020a */
[----:B------:R-:W-:Y:S01]  /*cb30*/  FADD.FTZ R218, R200, R218 ;  /* 0x000000dac8da7221 */ /* 0x000fe20000010000 */
[----:B------:R-:W-:Y:S01]  /*cb40*/  FADD.FTZ R217, R198, R217 ;  /* 0x000000d9c6d97221 */ /* 0x000fe20000010000 */
[----:B------:R-:W-:Y:S01]  /*cb50*/  @P5 HFMA2.BF16_V2 R0, -RZ.H0_H0, RZ.H0_H0, -R194.H0_H0 ;  /* 0x200000ffff005231 */ /* 0x000fe200003409c2 */
[----:B------:R-:W-:Y:S01]  /*cb60*/  STG.E.U16 desc[UR30][R10.64+-0x80], R181 ;  /* 0xffff80b50a007986 */ /* 0x000fe2000c10151e */
[----:B------:R-:W-:Y:S01]  /*cb70*/  FADD.FTZ R218, R190, R218 ;  /* 0x000000dabeda7221 */ /* 0x000fe20000010000 */
[----:B------:R-:W-:Y:S02]  /*cb80*/  FADD.FTZ R217, R188, R217 ;  /* 0x000000d9bcd97221 */ /* 0x000fe40000010000 */
[----:B------:R-:W-:Y:S01]  /*cb90*/  STG.E.U16 desc[UR30][R10.64+-0x7e], R180 ;  /* 0xffff82b40a007986 */ /* 0x000fe2000c10151e */
[----:B------:R-:W-:-:S03]  /*cba0*/  @P6 HFMA2.BF16_V2 R2, -RZ.H0_H0, RZ.H0_H0, -R193.H0_H0 ;  /* 0x200000ffff026231 */ /* 0x000fc600003409c1 */
[----:B------:R-:W-:Y:S01]  /*cbb0*/  STG.E.U16 desc[UR30][R24.64+-0x80], R179 ;  /* 0xffff80b318007986 */ /* 0x000fe2000c10151e */
[----:B------:R-:W-:-:S03]  /*cbc0*/  @P5 PRMT R194, R0, 0x5410, RZ ;  /* 0x0000541000c25816 */ /* 0x000fc600000000ff */
[----:B------:R-:W-:Y:S01]  /*cbd0*/  STG.E.U16 desc[UR30][R24.64+-0x7e], R178 ;  /* 0xffff82b218007986 */ /* 0x000fe2000c10151e */
[----:B------:R-:W-:-:S03]  /*cbe0*/  FADD.FTZ R218, R189, R218 ;  /* 0x000000dabdda7221 */ /* 0x000fc60000010000 */
[----:B------:R-:W-:Y:S01]  /*cbf0*/  STG.E.U16 desc[UR30][R10.64+-0x70], R177 ;  /* 0xffff90b10a007986 */ /* 0x000fe2000c10151e */
[----:B------:R-:W-:-:S03]  /*cc00*/  IADD3 R0, P4, PT, R10, -0x100, RZ ;  /* 0xffffff000a007810 */ /* 0x000fc60007f9e0ff */
[----:B------:R-:W-:Y:S01]  /*cc10*/  STG.E.U16 desc[UR30][R10.64+-0x6e], R176 ;  /* 0xffff92b00a007986 */ /* 0x000fe2000c10151e */
[----:B------:R-:W-:-:S03]  /*cc20*/  FADD.FTZ R217, R221, R217 ;  /* 0x000000d9ddd97221 */ /* 0x000fc60000010000 */
[----:B------:R-:W-:Y:S04]  /*cc30*/  STG.E.U16 desc[UR30][R24.64+-0x70], R175 ;  /* 0xffff90af18007986 */ /* 0x000fe8000c10151e */
[----:B------:R-:W-:Y:S04]  /*cc40*/  STG.E.U16 desc[UR30][R24.64+-0x6e], R174 ;  /* 0xffff92ae18007986 */ /* 0x000fe8000c10151e */
[----:B------:R-:W-:Y:S04]  /*cc50*/  STG.E.U16 desc[UR30][R10.64+-0x60], R173 ;  /* 0xffffa0ad0a007986 */ /* 0x000fe8000c10151e */
[----:B------:R-:W-:Y:S01]  /*cc60*/  STG.E.U16 desc[UR30][R10.64+-0x5e], R172 ;  /* 0xffffa2ac0a007986 */ /* 0x000fe2000c10151e */
[----:B------:R-:W-:-:S03]  /*cc70*/  @P6 PRMT R193, R2, 0x5410, RZ ;  /* 0x0000541002c16816 */ /* 0x000fc600000000ff */
[----:B------:R-:W-:Y:S01]  /*cc80*/  STG.E.U16 desc[UR30][R24.64+-0x60], R171 ;  /* 0xffffa0ab18007986 */ /* 0x000fe2000c10151e */
[----:B------:R-:W-:-:S03]  /*cc90*/  FADD.FTZ R234, R186, R218 ;  /* 0x000000dabaea7221 */ /* 0x000fc60000010000 */
[----:B------:R-:W-:Y:S01]  /*cca0*/  STG.E.U16 desc[UR30][R24.64+-0x5e], R170 ;  /* 0xffffa2aa18007986 */ /* 0x000fe2000c10151e */
[----:B------:R-:W-:-:S03]  /*ccb0*/  IADD3.X R2, PT, PT, R11, -0x1, RZ, P4, !PT ;  /* 0xffffffff0b027810 */ /* 0x000fc600027fe4ff */
        /* <DEDUP_REMOVED lines=15> */
[----:B------:R3:W-:Y:S04]  /*cdb0*/  STL [R1+0x30], R0 ;  /* 0x0000300001007387 */ /* 0x0007e80000100800 */
[----:B------:R-:W-:Y:S04]  /*cdc0*/  STG.E.U16 desc[UR30][R24.64+-0x20], R203 ;  /* 0xffffe0cb18007986 */ /* 0x000fe8000c10151e */
[----:B------:R-:W-:Y:S04]  /*cdd0*/  STG.E.U16 desc[UR30][R24.64+-0x1e], R202 ;  /* 0xffffe2ca18007986 */ /* 0x000fe8000c10151e */
[----:B------:R-:W-:Y:S01]  /*cde0*/  STL [R1+0x38], R234 ;  /* 0x000038ea01007387 */ /* 0x000fe20000100800 */
[C---:B------:R-:W-:Y:S03]  /*cdf0*/  HMMA.16816.F32.BF16 R132, R4.reuse, R26, R132 ;  /* 0x0000001a0484723c */ /* 0x040fe60000041884 */
[----:B------:R-:W-:Y:S04]  /*ce00*/  STG.E.U16 desc[UR30][R10.64+-0x10], R197 ;  /* 0xfffff0c50a007986 */ /* 0x000fe8000c10151e */
[----:B------:R-:W-:Y:S01]  /*ce10*/  STG.E.U16 desc[UR30][R10.64+-0xe], R196 ;  /* 0xfffff2c40a007986 */ /* 0x000fe2000c10151e */
[C---:B----4-:R-:W-:Y:S03]  /*ce20*/  HMMA.16816.F32.BF16 R92, R4.reuse, R20, R92 ;  /* 0x00000014045c723c */ /* 0x050fe6000004185c */
[----:B------:R4:W-:Y:S04]  /*ce30*/  STL [R1+0x2c], R2 ;  /* 0x00002c0201007387 */ /* 0x0009e80000100800 */
[----:B------:R3:W-:Y:S01]  /*ce40*/  STG.E.U16 desc[UR30][R24.64+-0x10], R193 ;  /* 0xfffff0c118007986 */ /* 0x0007e2000c10151e */
[C---:B------:R-:W-:Y:S03]  /*ce50*/  HMMA.16816.F32.BF16 R96, R4.reuse, R22, R96 ;  /* 0x000000160460723c */ /* 0x040fe60000041860 */
[----:B------:R3:W-:Y:S04]  /*ce60*/  STG.E.U16 desc[UR30][R24.64+-0xe], R194 ;  /* 0xfffff2c218007986 */ /* 0x0007e8000c10151e */
        /* <DEDUP_REMOVED lines=38> */
[C---:B------:R-:W-:Y:S01]  /*d0d0*/  IMAD.IADD R204, R164.reuse, 0x1, R33 ;  /* 0x00000001a4cc7824 */ /* 0x040fe200078e0221 */
[----:B------:R-:W-:Y:S02]  /*d0e0*/  IADD3 R2, PT, PT, R164, R0, RZ ;  /* 0x00000000a4027210 */ /* 0x000fe40007ffe0ff */
        /* <DEDUP_REMOVED lines=77> */
[C---:B------:R-:W-:Y:S01]  /*d5c0*/  HMMA.16816.F32.BF16 R16, R192.reuse, R174, R16 ;  /* 0x000000aec010723c */ /* 0x040fe20000041810 */
[----:B------:R-:W3:Y:S07]  /*d5d0*/  LDSM.16.M88.4 R172, [R2+0x11800] ;  /* 0x0118000002ac783b */ /* 0x000eee0000000200 */
[----:B------:R-:W-:Y:S01]  /*d5e0*/  HMMA.16816.F32.BF16 R4, R192, R202, R4 ;  /* 0x000000cac004723c */ /* 0x000fe20000041804 */
[----:B------:R-:W-:Y:S04]  /*d5f0*/  LDSM.16.M88.4 R192, [R165+0x12800] ;  /* 0x01280000a5c0783b */ /* 0x000fe80000000200 */
[----:B------:R-:W-:Y:S03]  /*d600*/  LDSM.16.M88.4 R200, [R165+0x12000] ;  /* 0x01200000a5c8783b */ /* 0x000fe60000000200 */
[C---:B-1----:R-:W-:Y:S08]  /*d610*/  HMMA.16816.F32.BF16 R180, R196.reuse, R188, R180 ;  /* 0x000000bcc4b4723c */ /* 0x042ff000000418b4 */
[C---:B------:R-:W-:Y:S01]  /*d620*/  HMMA.16816.F32.BF16 R176, R196.reuse, R190, R176 ;  /* 0x000000bec4b0723c */ /* 0x040fe200000418b0 */
[----:B------:R-:W-:Y:S07]  /*d630*/  LDSM.16.M88.4 R188, [R165+0x13000] ;  /* 0x01300000a5bc783b */ /* 0x000fee0000000200 */
        /* <DEDUP_REMOVED lines=31> */
[----:B------:R-:W4:Y:S07]  /*d830*/  LDSM.16.M88.4 R192, [R2+0x12000] ;  /* 0x0120000002c0783b */ /* 0x000f2e0000000200 */
[C---:B---3--:R-:W-:Y:S08]  /*d840*/  HMMA.16816.F32.BF16 R168, R188.reuse, R200, R168 ;  /* 0x000000c8bca8723c */ /* 0x048ff000000418a8 */
[----:B------:R-:W-:Y:S01]  /*d850*/  HMMA.16816.F32.BF16 R24, R188, R202, R24 ;  /* 0x000000cabc18723c */ /* 0x000fe20000041818 */
[----:B------:R-:W3:Y:S04]  /*d860*/  LDSM.16.M88.4 R188, [R0+0x13000] ;  /* 0x0130000000bc783b */ /* 0x000ee80000000200 */
[----:B------:R-:W5:Y:S03]  /*d870*/  LDSM.16.M88.4 R200, [R0+0x13800] ;  /* 0x0138000000c8783b */ /* 0x000f660000000200 */
[C---:B--2---:R-:W-:Y:S08]  /*d880*/  HMMA.16816.F32.BF16 R180, R184.reuse, R4, R180 ;  /* 0x00000004b8b4723c */ /* 0x044ff000000418b4 */
[C---:B------:R-:W-:Y:S01]  /*d890*/  HMMA.16816.F32.BF16 R176, R184.reuse, R6, R176 ;  /* 0x00000006b8b0723c */ /* 0x040fe200000418b0 */
[----:B------:R-:W2:Y:S07]  /*d8a0*/  LDSM.16.M88.4 R4, [R2+0x12800] ;  /* 0x012800000204783b */ /* 0x000eae0000000200 */
[C---:B-1----:R-:W-:Y:S08]  /*d8b0*/  HMMA.16816.F32.BF16 R168, R184.reuse, R172, R168 ;  /* 0x000000acb8a8723c */ /* 0x042ff000000418a8 */
[----:B------:R-:W-:Y:S01]  /*d8c0*/  HMMA.16816.F32.BF16 R24, R184, R174, R24 ;  /* 0x000000aeb818723c */ /* 0x000fe20000041818 */
[----:B------:R-:W1:Y:S07]  /*d8d0*/  LDSM.16.M88.4 R172, [R2+0x13000] ;  /* 0x0130000002ac783b */ /* 0x000e6e0000000200 */
[C---:B----4-:R-:W-:Y:S08]  /*d8e0*/  HMMA.16816.F32.BF16 R180, R196.reuse, R192, R180 ;  /* 0x000000c0c4b4723c */ /* 0x050ff000000418b4 */
[----:B------:R-:W-:Y:S01]  /*d8f0*/  HMMA.16816.F32.BF16 R176, R196, R194, R176 ;  /* 0x000000c2c4b0723c */ /* 0x000fe200000418b0 */
[----:B------:R-:W4:Y:S07]  /*d900*/  LDSM.16.M88.4 R192, [R2+0x13800] ;  /* 0x0138000002c0783b */ /* 0x000f2e0000000200 */
[C---:B---3--:R-:W-:Y:S08]  /*d910*/  HMMA.16816.F32.BF16 R20, R184.reuse, R188, R20 ;  /* 0x000000bcb814723c */ /* 0x048ff00000041814 */
[C---:B------:R-:W-:Y:S01]  /*d920*/  HMMA.16816.F32.BF16 R16, R184.reuse, R190, R16 ;  /* 0x000000beb810723c */ /* 0x040fe20000041810 */
[----:B------:R-:W-:Y:S07]  /*d930*/  LDSM.16.M88.4 R188, [R35+0x8000] ;  /* 0x0080000023bc783b */ /* 0x000fee0000000200 */
[C---:B-----5:R-:W-:Y:S08]  /*d940*/  HMMA.16816.F32.BF16 R12, R184.reuse, R200, R12 ;  /* 0x000000c8b80c723c */ /* 0x060ff0000004180c */
[----:B------:R-:W-:Y:S01]  /*d950*/  HMMA.16816.F32.BF16 R212, R184, R202, R212 ;  /* 0x000000cab8d4723c */ /* 0x000fe200000418d4 */
[----:B------:R-:W3:Y:S04]  /*d960*/  LDSM.16.M88.4 R184, [R165+0x14000] ;  /* 0x01400000a5b8783b */ /* 0x000ee80000000200 */
[----:B------:R-:W5:Y:S03]  /*d970*/  LDSM.16.M88.4 R200, [R165+0x14800] ;  /* 0x01480000a5c8783b */ /* 0x000f660000000200 */
[C---:B--2---:R-:W-:Y:S08]  /*d980*/  HMMA.16816.F32.BF16 R168, R196.reuse, R4, R168 ;  /* 0x00000004c4a8723c */ /* 0x044ff000000418a8 */
[C---:B------:R-:W-:Y:S01]  /*d990*/  HMMA.16816.F32.BF16 R24, R196.reuse, R6, R24 ;  /* 0x00000006c418723c */ /* 0x040fe20000041818 */
[----:B------:R-:W2:Y:S07]  /*d9a0*/  LDSM.16.M88.4 R4, [R165+0x15000] ;  /* 0x01500000a504783b */ /* 0x000eae0000000200 */
[C---:B-1----:R-:W-:Y:S08]  /*d9b0*/  HMMA.16816.F32.BF16 R20, R196.reuse, R172, R20 ;  /* 0x000000acc414723c */ /* 0x042ff00000041814 */
[C---:B------:R-:W-:Y:S01]  /*d9c0*/  HMMA.16816.F32.BF16 R16, R196.reuse, R174, R16 ;  /* 0x000000aec410723c */ /* 0x040fe20000041810 */
[----:B------:R-:W1:Y:S07]  /*d9d0*/  LDSM.16.M88.4 R172, [R165+0x15800] ;  /* 0x01580000a5ac783b */ /* 0x000e6e0000000200 */
[C---:B----4-:R-:W-:Y:S08]  /*d9e0*/  HMMA.16816.F32.BF16 R12, R196.reuse, R192, R12 ;  /* 0x000000c0c40c723c */ /* 0x050ff0000004180c */
[----:B------:R-:W-:Y:S01]  /*d9f0*/  HMMA.16816.F32.BF16 R212, R196, R194, R212 ;  /* 0x000000c2c4d4723c */ /* 0x000fe200000418d4 */
[----:B------:R-:W-:Y:S04]  /*da00*/  LDSM.16.M88.4 R196, [R34+0x8000] ;  /* 0x0080000022c4783b */ /* 0x000fe80000000200 */
[----:B------:R-:W4:Y:S03]  /*da10*/  LDSM.16.M88.4 R192, [R32+0x14000] ;  /* 0x0140000020c0783b */ /* 0x000f260000000200 */
[C---:B---3--:R-:W-:Y:S08]  /*da20*/  HMMA.16816.F32.BF16 R180, R188.reuse, R184, R180 ;  /* 0x000000b8bcb4723c */ /* 0x048ff000000418b4 */
[C---:B------:R-:W-:Y:S01]  /*da30*/  HMMA.16816.F32.BF16 R176, R188.reuse, R186, R176 ;  /* 0x000000babcb0723c */ /* 0x040fe200000418b0 */
[----:B------:R-:W3:Y:S07]  /*da40*/  LDSM.16.M88.4 R184, [R32+0x14800] ;  /* 0x0148000020b8783b */ /* 0x000eee0000000200 */
[C---:B-----5:R-:W-:Y:S08]  /*da50*/  HMMA.16816.F32.BF16 R168, R188.reuse, R200, R168 ;  /* 0x000000c8bca8723c */ /* 0x060ff000000418a8 */
[C---:B------:R-:W-:Y:S08]  /*da60*/  HMMA.16816.F32.BF16 R24, R188.reuse, R202, R24 ;  /* 0x000000cabc18723c */ /* 0x040ff00000041818 */
[C---:B--2---:R-:W-:Y:S08]  /*da70*/  HMMA.16816.F32.BF16 R20, R188.reuse, R4, R20 ;  /* 0x00000004bc14723c */ /* 0x044ff00000041814 */
[C---:B------:R-:W-:Y:S01]  /*da80*/  HMMA.16816.F32.BF16 R16, R188.reuse, R6, R16 ;  /* 0x00000006bc10723c */ /* 0x040fe20000041810 */
[----:B------:R-:W2:Y:S07]  /*da90*/  LDSM.16.M88.4 R4, [R32+0x15000] ;  /* 0x015000002004783b */ /* 0x000eae0000000200 */
[C---:B-1----:R-:W-:Y:S08]  /*daa0*/  HMMA.16816.F32.BF16 R12, R188.reuse, R172, R12 ;  /* 0x000000acbc0c723c */ /* 0x042ff0000004180c */
[----:B------:R-:W-:Y:S01]  /*dab0*/  HMMA.16816.F32.BF16 R212, R188, R174, R212 ;  /* 0x000000aebcd4723c */ /* 0x000fe200000418d4 */
[----:B------:R-:W1:Y:S04]  /*dac0*/  LDSM.16.M88.4 R172, [R32+0x15800] ;  /* 0x0158000020ac783b */ /* 0x000e680000000200 */
[----:B------:R-:W-:Y:S03]  /*dad0*/  LDSM.16.M88.4 R188, [R0+0x14000] ;  /* 0x0140000000bc783b */ /* 0x000fe60000000200 */
[C---:B----4-:R-:W-:Y:S08]  /*dae0*/  HMMA.16816.F32.BF16 R180, R196.reuse, R192, R180 ;  /* 0x000000c0c4b4723c */ /* 0x050ff000000418b4 */
[C---:B------:R-:W-:Y:S01]  /*daf0*/  HMMA.16816.F32.BF16 R176, R196.reuse, R194, R176 ;  /* 0x000000c2c4b0723c */ /* 0x040fe200000418b0 */
[----:B------:R-:W4:Y:S07]  /*db00*/  LDSM.16.M88.4 R192, [R33+0x8000] ;  /* 0x0080000021c0783b */ /* 0x000f2e0000000200 */
[C---:B---3--:R-:W-:Y:S08]  /*db10*/  HMMA.16816.F32.BF16 R168, R196.reuse, R184, R168 ;  /* 0x000000b8c4a8723c */ /* 0x048ff000000418a8 */
[C---:B------:R-:W-:Y:S01]  /*db20*/  HMMA.16816.F32.BF16 R24, R196.reuse, R186, R24 ;  /* 0x000000bac418723c */ /* 0x040fe20000041818 */
[----:B------:R-:W3:Y:S07]  /*db30*/  LDSM.16.M88.4 R184, [R0+0x14800] ;  /* 0x0148000000b8783b */ /* 0x000eee0000000200 */
        /* <DEDUP_REMOVED lines=14> */
[C---:B-1----:R-:W-:Y:S08]  /*dc20*/  HMMA.16816.F32.BF16 R20, R192.reuse, R172, R20 ;  /* 0x000000acc014723c */ /* 0x042ff00000041814 */
[C---:B------:R-:W-:Y:S01]  /*dc30*/  HMMA.16816.F32.BF16 R16, R192.reuse, R174, R16 ;  /* 0x000000aec010723c */ /* 0x040fe20000041810 */
[----:B------:R-:W1:Y:S07]  /*dc40*/  LDSM.16.M88.4 R172, [R2+0x15000] ;  /* 0x0150000002ac783b */ /* 0x000e6e0000000200 */
[----:B------:R-:W-:Y:S01]  /*dc50*/  HMMA.16816.F32.BF16 R212, R192, R6, R212 ;  /* 0x00000006c0d4723c */ /* 0x000fe200000418d4 */
[----:B------:R-:W2:Y:S04]  /*dc60*/  LDSM.16.M88.4 R4, [R2+0x15800] ;  /* 0x015800000204783b */ /* 0x000ea80000000200 */
[----:B------:R-:W-:Y:S03]  /*dc70*/  LDSM.16.M88.4 R192, [R35+0xc000] ;  /* 0x00c0000023c0783b */ /* 0x000fe60000000200 */
[C---:B----4-:R-:W-:Y:S08]  /*dc80*/  HMMA.16816.F32.BF16 R180, R196.reuse, R188, R180 ;  /* 0x000000bcc4b4723c */ /* 0x050ff000000418b4 */
[C---:B------:R-:W-:Y:S01]  /*dc90*/  HMMA.16816.F32.BF16 R176, R196.reuse, R190, R176 ;  /* 0x000000bec4b0723c */ /* 0x040fe200000418b0 */
[----:B------:R-:W4:Y:S07]  /*dca0*/  LDSM.16.M88.4 R188, [R165+0x16000] ;  /* 0x01600000a5bc783b */ /* 0x000f2e0000000200 */
[C---:B---3--:R-:W-:Y:S08]  /*dcb0*/  HMMA.16816.F32.BF16 R168, R196.reuse, R184, R168 ;  /* 0x000000b8c4a8723c */ /* 0x048ff000000418a8 */
[C---:B------:R-:W-:Y:S01]  /*dcc0*/  HMMA.16816.F32.BF16 R24, R196.reuse, R186, R24 ;  /* 0x000000bac418723c */ /* 0x040fe20000041818 */
[----:B------:R-:W-:Y:S07]  /*dcd0*/  LDSM.16.M88.4 R184, [R32+0x16800] ;  /* 0x0168000020b8783b */ /* 0x000fee0000000200 */
[C---:B-1----:R-:W-:Y:S08]  /*dce0*/  HMMA.16816.F32.BF16 R20, R196.reuse, R172, R20 ;  /* 0x000000acc414723c */ /* 0x042ff00000041814 */
[C---:B------:R-:W-:Y:S01]  /*dcf0*/  HMMA.16816.F32.BF16 R16, R196.reuse, R174, R16 ;  /* 0x000000aec410723c */ /* 0x040fe20000041810 */
[----:B------:R-:W1:Y:S07]  /*dd00*/  LDSM.16.M88.4 R172, [R165+0x16800] ;  /* 0x01680000a5ac783b */ /* 0x000e6e0000000200 */
[C---:B--2---:R-:W-:Y:S08]  /*dd10*/  HMMA.16816.F32.BF16 R12, R196.reuse, R4, R12 ;  /* 0x00000004c40c723c */ /* 0x044ff0000004180c */
[----:B------:R-:W-:Y:S01]  /*dd20*/  HMMA.16816.F32.BF16 R212, R196, R6, R212 ;  /* 0x00000006c4d4723c */ /* 0x000fe200000418d4 */
[----:B------:R-:W2:Y:S04]  /*dd30*/  LDSM.16.M88.4 R4, [R165+0x17000] ;  /* 0x01700000a504783b */ /* 0x000ea80000000200 */
[----:B------:R-:W-:Y:S03]  /*dd40*/  LDSM.16.M88.4 R196, [R34+0xc000] ;  /* 0x00c0000022c4783b */ /* 0x000fe60000000200 */
[C---:B----4-:R-:W-:Y:S01]  /*dd50*/  HMMA.16816.F32.BF16 R180, R192.reuse, R188, R180 ;  /* 0x000000bcc0b4723c */ /* 0x050fe200000418b4 */
[----:B------:R-:W-:Y:S07]  /*dd60*/  LDSM.16.M88.4 R164, [R165+0x17800] ;  /* 0x01780000a5a4783b */ /* 0x000fee0000000200 */
[C---:B------:R-:W-:Y:S01]  /*dd70*/  HMMA.16816.F32.BF16 R176, R192.reuse, R190, R176 ;  /* 0x000000bec0b0723c */ /* 0x040fe200000418b0 */
[----:B------:R-:W3:Y:S07]  /*dd80*/  LDSM.16.M88.4 R188, [R32+0x16000] ;  /* 0x0160000020bc783b */ /* 0x000eee0000000200 */
[C---:B-1----:R-:W-:Y:S08]  /*dd90*/  HMMA.16816.F32.BF16 R168, R192.reuse, R172, R168 ;  /* 0x000000acc0a8723c */ /* 0x042ff000000418a8 */
[C---:B------:R-:W-:Y:S01]  /*dda0*/  HMMA.16816.F32.BF16 R24, R192.reuse, R174, R24 ;  /* 0x000000aec018723c */ /* 0x040fe20000041818 */
[----:B------:R-:W-:Y:S07]  /*ddb0*/  LDSM.16.M88.4 R172, [R33+0xc000] ;  /* 0x00c0000021ac783b */ /* 0x000fee0000000200 */
[C---:B--2---:R-:W-:Y:S08]  /*ddc0*/  HMMA.16816.F32.BF16 R20, R192.reuse, R4, R20 ;  /* 0x00000004c014723c */ /* 0x044ff00000041814 */
[----:B------:R-:W-:Y:S01]  /*ddd0*/  HMMA.16816.F32.BF16 R16, R192, R6, R16 ;  /* 0x00000006c010723c */ /* 0x000fe20000041810 */
[----:B------:R-:W1:Y:S07]  /*dde0*/  LDSM.16.M88.4 R4, [R32+0x17000] ;  /* 0x017000002004783b */ /* 0x000e6e0000000200 */
[C---:B---3--:R-:W-:Y:S08]  /*ddf0*/  HMMA.16816.F32.BF16 R180, R196.reuse, R188, R180 ;  /* 0x000000bcc4b4723c */ /* 0x048ff000000418b4 */
[----:B------:R-:W-:Y:S01]  /*de00*/  HMMA.16816.F32.BF16 R176, R196, R190, R176 ;  /* 0x000000bec4b0723c */ /* 0x000fe200000418b0 */
[----:B------:R-:W-:Y:S04]  /*de10*/  LDSM.16.M88.4 R188, [R32+0x17800] ;  /* 0x0178000020bc783b */ /* 0x000fe80000000200 */
[----:B------:R-:W2:Y:S03]  /*de20*/  LDSM.16.M88.4 R32, [R0+0x16800] ;  /* 0x016800000020783b */ /* 0x000ea60000000200 */
[C---:B------:R-:W-:Y:S08]  /*de30*/  HMMA.16816.F32.BF16 R12, R192.reuse, R164, R12 ;  /* 0x000000a4c00c723c */ /* 0x040ff0000004180c */
[----:B------:R-:W-:Y:S01]  /*de40*/  HMMA.16816.F32.BF16 R212, R192, R166, R212 ;  /* 0x000000a6c0d4723c */ /* 0x000fe200000418d4 */
[----:B------:R-:W3:Y:S04]  /*de50*/  LDSM.16.M88.4 R164, [R0+0x16000] ;  /* 0x0160000000a4783b */ /* 0x000ee80000000200 */
[----:B------:R-:W-:Y:S03]  /*de60*/  LDSM.16.M88.4 R192, [R2+0x16800] ;  /* 0x0168000002c0783b */ /* 0x000fe60000000200 */
[C---:B------:R-:W-:Y:S08]  /*de70*/  HMMA.16816.F32.BF16 R168, R196.reuse, R184, R168 ;  /* 0x000000b8c4a8723c */ /* 0x040ff000000418a8 */
[C---:B------:R-:W-:Y:S01]  /*de80*/  HMMA.16816.F32.BF16 R24, R196.reuse, R186, R24 ;  /* 0x000000bac418723c */ /* 0x040fe20000041818 */
[----:B------:R-:W4:Y:S07]  /*de90*/  LDSM.16.M88.4 R184, [R0+0x17000] ;  /* 0x0170000000b8783b */ /* 0x000f2e0000000200 */
[----:B-1----:R-:W-:Y:S08]  /*dea0*/  HMMA.16816.F32.BF16 R20, R196, R4, R20 ;  /* 0x00000004c414723c */ /* 0x002ff00000041814 */
[----:B--2---:R-:W-:Y:S08]  /*deb0*/  HMMA.16816.F32.BF16 R168, R172, R32, R168 ;  /* 0x00000020aca8723c */ /* 0x004ff000000418a8 */
[----:B------:R-:W-:Y:S01]  /*dec0*/  HMMA.16816.F32.BF16 R16, R196, R6, R16 ;  /* 0x00000006c410723c */ /* 0x000fe20000041810 */
[----:B------:R-:W1:Y:S07]  /*ded0*/  LDSM.16.M88.4 R4, [R204+0xc000] ;  /* 0x00c00000cc04783b */ /* 0x000e6e0000000200 */
[----:B------:R-:W-:Y:S01]  /*dee0*/  HMMA.16816.F32.BF16 R32, R172, R34, R24 ;  /* 0x00000022ac20723c */ /* 0x000fe20000041818 */
[----:B------:R-:W2:Y:S07]  /*def0*/  LDSM.16.M88.4 R24, [R2+0x17000] ;  /* 0x017000000218783b */ /* 0x000eae0000000200 */
[C---:B------:R-:W-:Y:S08]  /*df00*/  HMMA.16816.F32.BF16 R12, R196.reuse, R188, R12 ;  /* 0x000000bcc40c723c */ /* 0x040ff0000004180c */
[----:B------:R-:W-:Y:S01]  /*df10*/  HMMA.16816.F32.BF16 R212, R196, R190, R212 ;  /* 0x000000bec4d4723c */ /* 0x000fe200000418d4 */
[----:B------:R-:W5:Y:S07]  /*df20*/  LDSM.16.M88.4 R188, [R0+0x17800] ;  /* 0x0178000000bc783b */ /* 0x000f6e0000000200 */
[C---:B---3--:R-:W-:Y:S08]  /*df30*/  HMMA.16816.F32.BF16 R180, R172.reuse, R164, R180 ;  /* 0x000000a4acb4723c */ /* 0x048ff000000418b4 */
[C---:B------:R-:W-:Y:S01]  /*df40*/  HMMA.16816.F32.BF16 R176, R172.reuse, R166, R176 ;  /* 0x000000a6acb0723c */ /* 0x040fe200000418b0 */
[----:B------:R-:W3:Y:S07]  /*df50*/  LDSM.16.M88.4 R164, [R2+0x16000] ;  /* 0x0160000002a4783b */ /* 0x000eee0000000200 */
[----:B----4-:R-:W-:Y:S01]  /*df60*/  HMMA.16816.F32.BF16 R196, R172, R184, R20 ;  /* 0x000000b8acc4723c */ /* 0x010fe20000041814 */
[----:B------:R4:W3:Y:S01]  /*df70*/  LDSM.16.M88.4 R20, [R2+0x17800] ;  /* 0x017800000214783b */ /* 0x0008e20000000200 */
[----:B------:R-:W-:Y:S01]  /*df80*/  IMAD.SHL.U32 R184, R207, 0x2, RZ ;  /* 0x00000002cfb87824 */ /* 0x000fe200078e00ff */
[----:B------:R-:W-:-:S04]  /*df90*/  DEPBAR.LE SB0, 0x0 ;  /* 0x000080000000791a */ /* 0x000fc80000000000 */
[----:B------:R-:W-:Y:S01]  /*dfa0*/  LOP3.LUT R185, R184, 0x6, RZ, 0xc0, !PT ;  /* 0x00000006b8b97812 */ /* 0x000fe200078ec0ff */
[----:B------:R-:W-:Y:S08]  /*dfb0*/  HMMA.16816.F32.BF16 R16, R172, R186, R16 ;  /* 0x000000baac10723c */ /* 0x000ff00000041810 */
[C---:B-1----:R-:W-:Y:S08]  /*dfc0*/  HMMA.16816.F32.BF16 R168, R4.reuse, R192, R168 ;  /* 0x000000c004a8723c */ /* 0x042ff000000418a8 */
[----:B--2---:R-:W-:Y:S01]  /*dfd0*/  HMMA.16816.F32.BF16 R196, R4, R24, R196 ;  /* 0x0000001804c4723c */ /* 0x004fe200000418c4 */
[----:B------:R-:W-:-:S05]  /*dfe0*/  IMAD.U32 R24, RZ, RZ, UR24 ;  /* 0x00000018ff187e24 */ /* 0x000fca000f8e00ff */
[----:B------:R-:W-:Y:S02]  /*dff0*/  LEA R24, R24, R185, 0x6 ;  /* 0x000000b918187211 */ /* 0x000fe400078e30ff */
[----:B-----5:R-:W-:Y:S03]  /*e000*/  HMMA.16816.F32.BF16 R12, R172, R188, R12 ;  /* 0x000000bcac0c723c */ /* 0x020fe6000004180c */
[----:B----4-:R-:W-:-:S05]  /*e010*/  VIADD R2, R24, 0xffffff40 ;  /* 0xffffff4018027836 */ /* 0x010fca0000000000 */
[----:B------:R-:W-:Y:S01]  /*e020*/  HMMA.16816.F32.BF16 R212, R172, R190, R212 ;  /* 0x000000beacd4723c */ /* 0x000fe200000418d4 */
[----:B------:R-:W-:Y:S01]  /*e030*/  I2FP.F32.U32 R0, R2 ;  /* 0x0000000200007245 */ /* 0x000fe20000201000 */
[----:B------:R-:W-:Y:S01]  /*e040*/  VIADD R175, R24, 0xffffff48 ;  /* 0xffffff4818af7836 */ /* 0x000fe20000000000 */
[CC--:B------:R-:W-:Y:S01]  /*e050*/  ISETP.GE.AND P4, PT, R2.reuse, R31.reuse, PT ;  /* 0x0000001f0200720c */ /* 0x0c0fe20003f86270 */
[----:B------:R-:W-:Y:S01]  /*e060*/  BAR.SYNC.DEFER_BLOCKING 0x0 ;  /* 0x0000000000007b1d */ /* 0x000fe20000010000 */
[----:B------:R-:W-:Y:S01]  /*e070*/  ISETP.GE.AND P5, PT, R2, R30, PT ;  /* 0x0000001e0200720c */ /* 0x000fe20003fa6270 */
[----:B------:R-:W-:Y:S02]  /*e080*/  VIADD R2, R24, 0xffffff78 ;  /* 0xffffff7818027836 */ /* 0x000fe40000000000 */
[----:B---3--:R-:W-:Y:S03]  /*e090*/  HMMA.16816.F32.BF16 R180, R4, R164, R180 ;  /* 0x000000a404b4723c */ /* 0x008fe600000418b4 */
[----:B------:R-:W-:-:S05]  /*e0a0*/  ISETP.GE.AND P6, PT, R2, R31, PT ;  /* 0x0000001f0200720c */ /* 0x000fca0003fc6270 */
[C---:B------:R-:W-:Y:S08]  /*e0b0*/  HMMA.16816.F32.BF16 R176, R4.reuse, R166, R176 ;  /* 0x000000a604b0723c */ /* 0x040ff000000418b0 */
[----:B------:R-:W-:Y:S03]  /*e0c0*/  HMMA.16816.F32.BF16 R32, R4, R194, R32 ;  /* 0x000000c20420723c */ /* 0x000fe60000041820 */
[C---:B------:R-:W-:Y:S01]  /*e0d0*/  FFMA.FTZ R180, R0.reuse, UR6, R180 ;  /* 0x0000000600b47c23 */ /* 0x040fe200080100b4 */
[----:B------:R-:W-:-:S04]  /*e0e0*/  FFMA.FTZ R182, R0, UR6, R182 ;  /* 0x0000000600b67c23 */ /* 0x000fc800080100b6 */
[----:B------:R-:W-:Y:S01]  /*e0f0*/  HMMA.16816.F32.BF16 R16, R4, R26, R16 ;  /* 0x0000001a0410723c */ /* 0x000fe20000041810 */
[----:B------:R-:W-:-:S07]  /*e100*/  IADD3 R27, PT, PT, R24, -0xbf, RZ ;  /* 0xffffff41181b7810 */ /* 0x000fce0007ffe0ff */
[C---:B------:R-:W-:Y:S08]  /*e110*/  HMMA.16816.F32.BF16 R12, R4.reuse, R20, R12 ;  /* 0x00000014040c723c */ /* 0x040ff0000004180c */
[----:B------:R-:W-:Y:S01]  /*e120*/  HMMA.16816.F32.BF16 R212, R4, R22, R212 ;  /* 0x0000001604d4723c */ /* 0x000fe200000418d4 */
[----:B------:R-:W-:Y:S01]  /*e130*/  P2R R4, PR, RZ, 0x10 ;  /* 0x00000010ff047803 */ /* 0x000fe20000000000 */
[----:B------:R-:W-:-:S03]  /*e140*/  NOP ;  /* 0x0000000000007918 */ /* 0x000fc60000000000 */
[----:B------:R-:W-:-:S15]  /*e150*/  BRA.U !UP0, `(.L_x_1112) ;  /* 0x0000000108e47547 */ /* 0x000fde000b800000 */
        /* <DEDUP_REMOVED lines=57> */
.L_x_1112:
[----:B------:R-:W2:Y:S04]  /*e4f0*/  LDL.64 R202, [R1+0x10] ;  /* 0x0000100001ca7983 */ /* 0x000ea80000100a00 */
[----:B------:R-:W3:Y:S01]  /*e500*/  LDL.64 R200, [R1+0x8] ;  /* 0x0000080001c87983 */ /* 0x000ee20000100a00 */
[----:B------:R-:W-:Y:S01]  /*e510*/  ISETP.NE.AND P4, PT, R4, RZ, PT ;  /* 0x000000ff0400720c */ /* 0x000fe20003f85270 */
[C---:B------:R-:W-:Y:S01]  /*e520*/  VIADD R174, R24.reuse, 0xffffff49 ;  /* 0xffffff4918ae7836 */ /* 0x040fe20000000000 */
[C---:B------:R-:W-:Y:S01]  /*e530*/  ISETP.GE.AND P3, PT, R27.reuse, R31, PT ;  /* 0x0000001f1b00720c */ /* 0x040fe20003f66270 */
[----:B------:R-:W-:Y:S01]  /*e540*/  VIADD R172, R24, 0xffffff50 ;  /* 0xffffff5018ac7836 */ /* 0x000fe20000000000 */
[----:B------:R-:W-:Y:S01]  /*e550*/  FSEL R190, R180, -INF , !P4 ;  /* 0xff800000b4be7808 */ /* 0x000fe20006000000 */
[----:B------:R-:W-:Y:S01]  /*e560*/  VIADD R180, R24, 0xffffff51 ;  /* 0xffffff5118b47836 */ /* 0x000fe20000000000 */
[-C--:B------:R-:W-:Y:S01]  /*e570*/  ISETP.GE.AND P4, PT, R2, R30.reuse, PT ;  /* 0x0000001e0200720c */ /* 0x080fe20003f86270 */
[C---:B------:R-:W-:Y:S01]  /*e580*/  VIADD R187, R24.reuse, 0xffffff60 ;  /* 0xffffff6018bb7836 */ /* 0x040fe20000000000 */
[----:B------:R-:W-:Y:S01]  /*e590*/  ISETP.GE.AND P1, PT, R27, R30, PT ;  /* 0x0000001e1b00720c */ /* 0x000fe20003f26270 */
[C---:B------:R-:W-:Y:S01]  /*e5a0*/  VIADD R193, R24.reuse, 0xffffff69 ;  /* 0xffffff6918c17836 */ /* 0x040fe20000000000 */
[----:B------:R-:W-:Y:S01]  /*e5b0*/  I2FP.F32.U32 R2, R2 ;  /* 0x0000000200027245 */ /* 0x000fe20000201000 */
[----:B------:R-:W-:Y:S01]  /*e5c0*/  VIADD R194, R24, 0xffffff70 ;  /* 0xffffff7018c27836 */ /* 0x000fe20000000000 */
[----:B------:R-:W-:Y:S01]  /*e5d0*/  I2FP.F32.U32 R27, R27 ;  /* 0x0000001b001b7245 */ /* 0x000fe20000201000 */
[----:B------:R-:W4:Y:S01]  /*e5e0*/  S2R R210, SR_CTAID.X ;  /* 0x0000000000d27919 */ /* 0x000f220000002500 */
[C---:B------:R-:W-:Y:S01]  /*e5f0*/  ISETP.GE.AND P2, PT, R175.reuse, R31, PT ;  /* 0x0000001faf00720c */ /* 0x040fe20003f46270 */
[----:B------:R-:W-:Y:S01]  /*e600*/  FFMA.FTZ R212, R2, UR6, R212 ;  /* 0x0000000602d47c23 */ /* 0x000fe200080100d4 */
[-C--:B------:R-:W-:Y:S01]  /*e610*/  ISETP.GE.AND P0, PT, R175, R30.reuse, PT ;  /* 0x0000001eaf00720c */ /* 0x080fe20003f06270 */
[C---:B------:R-:W-:Y:S01]  /*e620*/  FFMA.FTZ R0, R27.reuse, UR6, R181 ;  /* 0x000000061b007c23 */ /* 0x040fe200080100b5 */
[----:B------:R-:W-:Y:S01]  /*e630*/  I2FP.F32.U32 R175, R175 ;  /* 0x000000af00af7245 */ /* 0x000fe20000201000 */
[----:B------:R-:W-:Y:S01]  /*e640*/  FFMA.FTZ R183, R27, UR6, R183 ;  /* 0x000000061bb77c23 */ /* 0x000fe200080100b7 */
[----:B------:R-:W-:Y:S01]  /*e650*/  FSEL R189, R182, -INF , !P5 ;  /* 0xff800000b6bd7808 */ /* 0x000fe20006800000 */
[----:B------:R-:W-:Y:S01]  /*e660*/  FFMA.FTZ R214, R2, UR6, R214 ;  /* 0x0000000602d67c23 */ /* 0x000fe200080100d6 */
[----:B------:R-:W-:Y:S01]  /*e670*/  FSEL R222, R212, -INF , !P6 ;  /* 0xff800000d4de7808 */ /* 0x000fe20007000000 */
[C---:B------:R-:W-:Y:S01]  /*e680*/  FFMA.FTZ R27, R175.reuse, UR6, R176 ;  /* 0x00000006af1b7c23 */ /* 0x040fe200080100b0 */
[----:B------:R-:W-:Y:S01]  /*e690*/  FFMA.FTZ R175, R175, UR6, R178 ;  /* 0x00000006afaf7c23 */ /* 0x000fe200080100b2 */
[CC--:B------:R-:W-:Y:S01]  /*e6a0*/  ISETP.GE.AND P5, PT, R174.reuse, R31.reuse, PT ;  /* 0x0000001fae00720c */ /* 0x0c0fe20003fa6270 */
[----:B------:R-:W-:Y:S01]  /*e6b0*/  UIADD3 UR8, UPT, UPT, UR24, -0x1, URZ ;  /* 0xffffffff18087890 */ /* 0x000fe2000fffe0ff */
[----:B------:R-:W-:Y:S01]  /*e6c0*/  ISETP.GE.AND P6, PT, R174, R30, PT ;  /* 0x0000001eae00720c */ /* 0x000fe20003fc6270 */
[----:B------:R-:W-:Y:S01]  /*e6d0*/  UIADD3 UR10, UPT, UPT, UR36, -0x61c88647, URZ ;  /* 0x9e3779b9240a7890 */ /* 0x000fe2000fffe0ff */
[----:B------:R-:W-:Y:S01]  /*e6e0*/  I2FP.F32.U32 R174, R174 ;  /* 0x000000ae00ae7245 */ /* 0x000fe20000201000 */
[----:B------:R-:W-:Y:S01]  /*e6f0*/  USHF.L.U32 UR8, UR8, 0x1, URZ ;  /* 0x0000000108087899 */ /* 0x000fe200080006ff */
[----:B------:R-:W-:Y:S01]  /*e700*/  FSEL R0, R0, -INF , !P3 ;  /* 0xff80000000007808 */ /* 0x000fe20005800000 */
[----:B------:R-:W-:Y:S01]  /*e710*/  UIADD3 UR9, UPT, UPT, UR36, 0x3c6ef372, URZ ;  /* 0x3c6ef37224097890 */ /* 0x000fe2000fffe0ff */
[----:B------:R-:W-:Y:S01]  /*e720*/  FSEL R178, R183, -INF , !P1 ;  /* 0xff800000b7b27808 */ /* 0x000fe20004800000 */
[----:B------:R-:W-:Y:S01]  /*e730*/  FFMA.FTZ R176, R174, UR6, R177 ;  /* 0x00000006aeb07c23 */ /* 0x000fe200080100b1 */
[-C--:B------:R-:W-:Y:S01]  /*e740*/  ISETP.GE.AND P3, PT, R172, R31.reuse, PT ;  /* 0x0000001fac00720c */ /* 0x080fe20003f66270 */
[----:B------:R-:W-:Y:S01]  /*e750*/  FFMA.FTZ R174, R174, UR6, R179 ;  /* 0x00000006aeae7c23 */ /* 0x000fe200080100b3 */
[----:B------:R-:W-:Y:S01]  /*e760*/  ISETP.GE.AND P1, PT, R172, R30, PT ;  /* 0x0000001eac00720c */ /* 0x000fe20003f26270 */
[----:B------:R-:W-:Y:S01]  /*e770*/  VIADD R177, R24, 0xffffff58 ;  /* 0xffffff5818b17836 */ /* 0x000fe20000000000 */
[----:B------:R-:W-:Y:S01]  /*e780*/  FSEL R27, R27, -INF , !P2 ;  /* 0xff8000001b1b7808 */ /* 0x000fe20005000000 */
[----:B------:R-:W-:Y:S01]  /*e790*/  UIADD3 UR11, UPT, UPT, UR8, -0x4, URZ ;  /* 0xfffffffc080b7890 */ /* 0x000fe2000fffe0ff */
[----:B------:R-:W-:Y:S01]  /*e7a0*/  FSEL R175, R175, -INF , !P0 ;  /* 0xff800000afaf7808 */ /* 0x000fe20004000000 */
[----:B------:R-:W-:Y:S01]  /*e7b0*/  UIADD3 UR8, UPT, UPT, UR8, -0x3, URZ ;  /* 0xfffffffd08087890 */ /* 0x000fe2000fffe0ff */
[----:B------:R-:W-:Y:S01]  /*e7c0*/  I2FP.F32.U32 R172, R172 ;  /* 0x000000ac00ac7245 */ /* 0x000fe20000201000 */
[----:B------:R-:W-:Y:S01]  /*e7d0*/  UIADD3 UR19, UPT, UPT, UR24, -0x4, URZ ;  /* 0xfffffffc18137890 */ /* 0x000fe2000fffe0ff */
[----:B------:R-:W-:-:S02]  /*e7e0*/  ISETP.GE.AND P2, PT, R180, R31, PT ;  /* 0x0000001fb400720c */ /* 0x000fc40003f46270 */
[----:B------:R-:W-:Y:S01]  /*e7f0*/  ISETP.GE.AND P0, PT, R180, R30, PT ;  /* 0x0000001eb400720c */ /* 0x000fe20003f06270 */
[C---:B------:R-:W-:Y:S01]  /*e800*/  FFMA.FTZ R173, R172.reuse, UR6, R168 ;  /* 0x00000006acad7c23 */ /* 0x040fe200080100a8 */
[----:B------:R-:W-:Y:S01]  /*e810*/  I2FP.F32.U32 R180, R180 ;  /* 0x000000b400b47245 */ /* 0x000fe20000201000 */
[----:B------:R-:W-:Y:S01]  /*e820*/  FFMA.FTZ R179, R172, UR6, R170 ;  /* 0x00000006acb37c23 */ /* 0x000fe200080100aa */
[----:B------:R-:W-:Y:S02]  /*e830*/  FSEL R176, R176, -INF , !P5 ;  /* 0xff800000b0b07808 */ /* 0x000fe40006800000 */
[----:B------:R-:W-:Y:S01]  /*e840*/  FSEL R173, R173, -INF , !P3 ;  /* 0xff800000adad7808 */ /* 0x000fe20005800000 */
[C---:B------:R-:W-:Y:S01]  /*e850*/  FFMA.FTZ R172, R180.reuse, UR6, R169 ;  /* 0x00000006b4ac7c23 */ /* 0x040fe200080100a9 */
[----:B------:R-:W-:Y:S01]  /*e860*/  FFMA.FTZ R170, R180, UR6, R171 ;  /* 0x00000006b4aa7c23 */ /* 0x000fe200080100ab */
[C---:B------:R-:W-:Y:S01]  /*e870*/  VIADD R180, R24.reuse, 0xffffff59 ;  /* 0xffffff5918b47836 */ /* 0x040fe20000000000 */
[----:B------:R-:W-:Y:S01]  /*e880*/  FSEL R171, R179, -INF , !P1 ;  /* 0xff800000b3ab7808 */ /* 0x000fe20004800000 */
[----:B------:R-:W-:Y:S01]  /*e890*/  VIADD R179, R24, 0xffffff68 ;  /* 0xffffff6818b37836 */ /* 0x000fe20000000000 */
[----:B------:R-:W-:-:S02]  /*e8a0*/  FSEL R174, R174, -INF , !P6 ;  /* 0xff800000aeae7808 */ /* 0x000fc40007000000 */
[CC--:B------:R-:W-:Y:S02]  /*e8b0*/  ISETP.GE.AND P3, PT, R180.reuse, R31.reuse, PT ;  /* 0x0000001fb400720c */ /* 0x0c0fe40003f66270 */
        /* <DEDUP_REMOVED lines=8> */
[----:B------:R-:W-:Y:S01]  /*e940*/  FFMA.FTZ R181, R177, UR6, R32 ;  /* 0x00000006b1b57c23 */ /* 0x000fe20008010020 */
[----:B------:R-:W-:Y:S01]  /*e950*/  ISETP.GE.AND P2, PT, R187, R31, PT ;  /* 0x0000001fbb00720c */ /* 0x000fe20003f46270 */
[----:B------:R-:W-:Y:S01]  /*e960*/  FFMA.FTZ R34, R177, UR6, R34 ;  /* 0x00000006b1227c23 */ /* 0x000fe20008010022 */
[-C--:B------:R-:W-:Y:S01]  /*e970*/  ISETP.GE.AND P0, PT, R187, R30.reuse, PT ;  /* 0x0000001ebb00720c */ /* 0x080fe20003f06270 */
[----:B------:R-:W-:Y:S01]  /*e980*/  FFMA.FTZ R180, R180, UR6, R35 ;  /* 0x00000006b4b47c23 */ /* 0x000fe20008010023 */
[----:B------:R-:W-:Y:S01]  /*e990*/  I2FP.F32.U32 R187, R187 ;  /* 0x000000bb00bb7245 */ /* 0x000fe20000201000 */
[----:B------:R-:W-:Y:S01]  /*e9a0*/  VIADD R35, R24, 0xffffff61 ;  /* 0xffffff6118237836 */ /* 0x000fe20000000000 */
[----:B------:R-:W-:Y:S01]  /*e9b0*/  FSEL R188, R34, -INF , !P6 ;  /* 0xff80000022bc7808 */ /* 0x000fe20007000000 */
[C---:B------:R-:W-:Y:S01]  /*e9c0*/  VIADD R177, R24.reuse, 0xffffff71 ;  /* 0xffffff7118b17836 */ /* 0x040fe20000000000 */
[----:B------:R-:W-:Y:S01]  /*e9d0*/  I2FP.F32.U32 R34, R179 ;  /* 0x000000b300227245 */ /* 0x000fe20000201000 */
[C---:B------:R-:W-:Y:S01]  /*e9e0*/  FFMA.FTZ R183, R187.reuse, UR6, R196 ;  /* 0x00000006bbb77c23 */ /* 0x040fe200080100c4 */
[----:B------:R-:W-:Y:S01]  /*e9f0*/  FFMA.FTZ R187, R187, UR6, R198 ;  /* 0x00000006bbbb7c23 */ /* 0x000fe200080100c6 */
[----:B------:R-:W-:Y:S01]  /*ea00*/  FSEL R198, R181, -INF , !P5 ;  /* 0xff800000b5c67808 */ /* 0x000fe20006800000 */
[----:B------:R-:W-:Y:S01]  /*ea10*/  VIADD R32, R24, 0xffffff79 ;  /* 0xffffff7918207836 */ /* 0x000fe20000000000 */
[C---:B------:R-:W-:Y:S01]  /*ea20*/  ISETP.GE.AND P5, PT, R35.reuse, R31, PT ;  /* 0x0000001f2300720c */ /* 0x040fe20003fa6270 */
[----:B------:R-:W-:Y:S01]  /*ea30*/  FFMA.FTZ R181, R34, UR6, R16 ;  /* 0x0000000622b57c23 */ /* 0x000fe20008010010 */
[----:B------:R-:W-:-:S02]  /*ea40*/  ISETP.GE.AND P6, PT, R35, R30, PT ;  /* 0x0000001e2300720c */ /* 0x000fc40003fc6270 */
[----:B------:R-:W-:Y:S02]  /*ea50*/  I2FP.F32.U32 R35, R35 ;  /* 0x0000002300237245 */ /* 0x000fe40000201000 */
[----:B------:R-:W-:Y:S02]  /*ea60*/  FSEL R183, R183, -INF , !P2 ;  /* 0xff800000b7b77808 */ /* 0x000fe40005000000 */
[----:B------:R-:W-:Y:S01]  /*ea70*/  FSEL R187, R187, -INF , !P0 ;  /* 0xff800000bbbb7808 */ /* 0x000fe20004000000 */
[----:B------:R-:W-:Y:S01]  /*ea80*/  FFMA.FTZ R182, R35, UR6, R197 ;  /* 0x0000000623b67c23 */ /* 0x000fe200080100c5 */
[----:B------:R-:W-:Y:S01]  /*ea90*/  FMNMX3.FTZ R197, R29, R190, R0, !PT ;  /* 0x000000be1dc57276 */ /* 0x000fe20007810000 */
[----:B------:R-:W-:Y:S01]  /*eaa0*/  FFMA.FTZ R199, R35, UR6, R199 ;  /* 0x0000000623c77c23 */ /* 0x000fe200080100c7 */
[----:B------:R-:W-:Y:S02]  /*eab0*/  FSEL R186, R186, -INF , !P3 ;  /* 0xff800000baba7808 */ /* 0x000fe40005800000 */
[----:B------:R-:W-:-:S02]  /*eac0*/  FSEL R180, R180, -INF , !P1 ;  /* 0xff800000b4b47808 */ /* 0x000fc40004800000 */
[C---:B------:R-:W-:Y:S02]  /*ead0*/  ISETP.GE.AND P2, PT, R193.reuse, R31, PT ;  /* 0x0000001fc100720c */ /* 0x040fe40003f46270 */
[-C--:B------:R-:W-:Y:S02]  /*eae0*/  ISETP.GE.AND P0, PT, R193, R30.reuse, PT ;  /* 0x0000001ec100720c */ /* 0x080fe40003f06270 */
[----:B------:R-:W-:Y:S02]  /*eaf0*/  FMNMX3.FTZ R197, R197, R27, R176, !PT ;  /* 0x0000001bc5c57276 */ /* 0x000fe400078100b0 */
[C---:B------:R-:W-:Y:S02]  /*eb00*/  ISETP.GE.AND P3, PT, R179.reuse, R31, PT ;  /* 0x0000001fb300720c */ /* 0x040fe40003f66270 */
[----:B------:R-:W-:Y:S02]  /*eb10*/  ISETP.GE.AND P1, PT, R179, R30, PT ;  /* 0x0000001eb300720c */ /* 0x000fe40003f26270 */
[----:B------:R-:W-:-:S02]  /*eb20*/  I2FP.F32.U32 R193, R193 ;  /* 0x000000c100c17245 */ /* 0x000fc40000201000 */
[----:B------:R-:W-:Y:S02]  /*eb30*/  I2FP.F32.U32 R179, R194 ;  /* 0x000000c200b37245 */ /* 0x000fe40000201000 */
[----:B------:R-:W-:Y:S01]  /*eb40*/  FMNMX3.FTZ R197, R197, R173, R172, !PT ;  /* 0x000000adc5c57276 */ /* 0x000fe200078100ac */
[----:B------:R-:W-:Y:S01]  /*eb50*/  FFMA.FTZ R195, R193, UR6, R17 ;  /* 0x00000006c1c37c23 */ /* 0x000fe20008010011 */
[----:B------:R-:W-:Y:S01]  /*eb60*/  FSEL R182, R182, -INF , !P5 ;  /* 0xff800000b6b67808 */ /* 0x000fe20006800000 */
[----:B------:R-:W-:Y:S01]  /*eb70*/  FFMA.FTZ R228, R179, UR6, R12 ;  /* 0x00000006b3e47c23 */ /* 0x000fe2000801000c */
[----:B------:R-:W-:Y:S01]  /*eb80*/  FSEL R181, R181, -INF , !P3 ;  /* 0xff800000b5b57808 */ /* 0x000fe20005800000 */
[----:B------:R-:W-:Y:S01]  /*eb90*/  FFMA.FTZ R216, R179, UR6, R14 ;  /* 0x00000006b3d87c23 */ /* 0x000fe2000801000e */
[C---:B------:R-:W-:Y:S01]  /*eba0*/  ISETP.GE.AND P5, PT, R194.reuse, R31, PT ;  /* 0x0000001fc200720c */ /* 0x040fe20003fa6270 */
[----:B------:R-:W-:Y:S01]  /*ebb0*/  FFMA.FTZ R193, R193, UR6, R19 ;  /* 0x00000006c1c17c23 */ /* 0x000fe20008010013 */
[----:B------:R-:W-:-:S02]  /*ebc0*/  ISETP.GE.AND P3, PT, R194, R30, PT ;  /* 0x0000001ec200720c */ /* 0x000fc40003f66270 */
[----:B------:R-:W-:Y:S02]  /*ebd0*/  I2FP.F32.U32 R196, R177 ;  /* 0x000000b100c47245 */ /* 0x000fe40000201000 */
[----:B------:R-:W-:Y:S02]  /*ebe0*/  I2FP.F32.U32 R194, R32 ;  /* 0x0000002000c27245 */ /* 0x000fe40000201000 */
[----:B------:R-:W-:Y:S01]  /*ebf0*/  FMNMX3.FTZ R197, R197, R198, R186, !PT ;  /* 0x000000c6c5c57276 */ /* 0x000fe200078100ba */
[----:B------:R-:W-:Y:S01]  /*ec00*/  FFMA.FTZ R227, R196, UR6, R13 ;  /* 0x00000006c4e37c23 */ /* 0x000fe2000801000d */
[----:B------:R-:W-:Y:S01]  /*ec10*/  FSEL R195, R195, -INF , !P2 ;  /* 0xff800000c3c37808 */ /* 0x000fe20005000000 */
[----:B------:R-:W-:Y:S01]  /*ec20*/  FFMA.FTZ R213, R194, UR6, R213 ;  /* 0x00000006c2d57c23 */ /* 0x000fe200080100d5 */
[----:B------:R-:W-:Y:S01]  /*ec30*/  ISETP.GE.AND P2, PT, R177, R31, PT ;  /* 0x0000001fb100720c */ /* 0x000fe20003f46270 */
[----:B------:R-:W-:Y:S01]  /*ec40*/  FFMA.FTZ R35, R196, UR6, R15 ;  /* 0x00000006c4237c23 */ /* 0x000fe2000801000f */
[----:B------:R-:W-:-:S02]  /*ec50*/  FSEL R228, R228, -INF , !P5 ;  /* 0xff800000e4e47808 */ /* 0x000fc40006800000 */
[----:B------:R-:W-:Y:S02]  /*ec60*/  FMNMX3.FTZ R197, R197, R183, R182, !PT ;  /* 0x000000b7c5c57276 */ /* 0x000fe400078100b6 */
[----:B------:R-:W-:Y:S02]  /*ec70*/  FMNMX3.FTZ R2, R28, R189, R178, !PT ;  /* 0x000000bd1c027276 */ /* 0x000fe400078100b2 */
[----:B------:R-:W-:Y:S02]  /*ec80*/  ISETP.GE.AND P5, PT, R32, R31, PT ;  /* 0x0000001f2000720c */ /* 0x000fe40003fa6270 */
[----:B------:R-:W-:Y:S02]  /*ec90*/  FSEL R227, R227, -INF , !P2 ;  /* 0xff800000e3e37808 */ /* 0x000fe40005000000 */
[----:B------:R-:W-:Y:S02]  /*eca0*/  FMNMX3.FTZ R197, R197, R181, R195, !PT ;  /* 0x000000b5c5c57276 */ /* 0x000fe400078100c3 */
[----:B------:R-:W-:-:S02]  /*ecb0*/  FMNMX3.FTZ R2, R2, R175, R174, !PT ;  /* 0x000000af02027276 */ /* 0x000fc400078100ae */
[----:B------:R-:W-:Y:S01]  /*ecc0*/  FSEL R221, R213, -INF , !P5 ;  /* 0xff800000d5dd7808 */ /* 0x000fe20006800000 */
[----:B------:R-:W-:Y:S01]  /*ecd0*/  FFMA.FTZ R213, R194, UR6, R215 ;  /* 0x00000006c2d57c23 */ /* 0x000fe200080100d7 */
[----:B------:R-:W-:Y:S01]  /*ece0*/  ISETP.GE.AND P5, PT, R32, R30, PT ;  /* 0x0000001e2000720c */ /* 0x000fe20003fa6270 */
[----:B------:R-:W-:Y:S01]  /*ecf0*/  FFMA.FTZ R32, R34, UR6, R18 ;  /* 0x0000000622207c23 */ /* 0x000fe20008010012 */
[----:B------:R-:W-:Y:S02]  /*ed00*/  FMNMX3.FTZ R34, R197, R228, R227, !PT ;  /* 0x000000e4c5227276 */ /* 0x000fe400078100e3 */
[----:B------:R-:W-:Y:S02]  /*ed10*/  FMNMX3.FTZ R179, R2, R171, R170, !PT ;  /* 0x000000ab02b37276 */ /* 0x000fe400078100aa */
[----:B------:R-:W-:Y:S02]  /*ed20*/  FMNMX3.FTZ R34, R34, R222, R221, !PT ;  /* 0x000000de22227276 */ /* 0x000fe400078100dd */
[----:B------:R-:W-:-:S02]  /*ed30*/  FSEL R196, R199, -INF , !P6 ;  /* 0xff800000c7c47808 */ /* 0x000fc40007000000 */
[----:B------:R-:W-:Y:S01]  /*ed40*/  FMNMX3.FTZ R179, R179, R188, R180, !PT ;  /* 0x000000bcb3b37276 */ /* 0x000fe200078100b4 */
[----:B------:R-:W5:Y:S01]  /*ed50*/  SHFL.BFLY PT, R2, R34, 0x2, 0x1f ;  /* 0x0c401f0022027f89 */ /* 0x000f6200000e0000 */
[----:B------:R-:W-:Y:S01]  /*ed60*/  ISETP.GE.AND P2, PT, R177, R30, PT ;  /* 0x0000001eb100720c */ /* 0x000fe20003f46270 */
[----:B------:R-:W-:Y:S01]  /*ed70*/  IMAD.U32 R177, RZ, RZ, UR11 ;  /* 0x0000000bffb17e24 */ /* 0x000fe2000f8e00ff */
[----:B------:R-:W-:Y:S01]  /*ed80*/  FSEL R194, R32, -INF , !P1 ;  /* 0xff80000020c27808 */ /* 0x000fe20004800000 */
[----:B------:R-:W-:Y:S01]  /*ed90*/  IMAD.U32 R32, RZ, RZ, UR8 ;  /* 0x00000008ff207e24 */ /* 0x000fe2000f8e00ff */
[----:B------:R-:W-:Y:S01]  /*eda0*/  FSEL R193, R193, -INF , !P0 ;  /* 0xff800000c1c17808 */ /* 0x000fe20004000000 */
[----:B------:R-:W-:Y:S01]  /*edb0*/  UIADD3 UR8, UPT, UPT, UR37, 0x76cf5d0a, URZ ;  /* 0x76cf5d0a25087890 */ /* 0x000fe2000fffe0ff */
[----:B------:R-:W-:Y:S02]  /*edc0*/  FMNMX3.FTZ R179, R179, R187, R196, !PT ;  /* 0x000000bbb3b37276 */ /* 0x000fe400078100c4 */
[----:B------:R-:W-:-:S02]  /*edd0*/  FSEL R215, R35, -INF , !P2 ;  /* 0xff80000023d77808 */ /* 0x000fc40005000000 */
[----:B------:R-:W-:Y:S02]  /*ede0*/  FSEL R216, R216, -INF , !P3 ;  /* 0xff800000d8d87808 */ /* 0x000fe40005800000 */
[----:B------:R-:W-:Y:S02]  /*edf0*/  FMNMX3.FTZ R35, R179, R194, R193, !PT ;  /* 0x000000c2b3237276 */ /* 0x000fe400078100c1 */
[----:B------:R-:W-:Y:S02]  /*ee00*/  FSEL R214, R214, -INF , !P4 ;  /* 0xff800000d6d67808 */ /* 0x000fe40006000000 */
[----:B------:R-:W-:Y:S02]  /*ee10*/  FSEL R213, R213, -INF , !P5 ;  /* 0xff800000d5d57808 */ /* 0x000fe40006800000 */
[----:B------:R-:W-:Y:S02]  /*ee20*/  FMNMX3.FTZ R35, R35, R216, R215, !PT ;  /* 0x000000d823237276 */ /* 0x000fe400078100d7 */
[----:B------:R-:W-:-:S02]  /*ee30*/  SHF.R.U32.HI R204, RZ, 0x5, R207 ;  /* 0x00000005ffcc7819 */ /* 0x000fc400000116cf */
[----:B-----5:R-:W-:-:S03]  /*ee40*/  FMNMX.FTZ R34, R34, R2, !PT ;  /* 0x0000000222227209 */ /* 0x020fc60007810000 */
[----:B----4-:R-:W-:Y:S02]  /*ee50*/  IMAD R210, R210, 0x8, R204 ;  /* 0x00000008d2d27824 */ /* 0x010fe400078e02cc */
[----:B------:R-:W4:Y:S02]  /*ee60*/  SHFL.BFLY PT, R2, R34, 0x1, 0x1f ;  /* 0x0c201f0022027f89 */ /* 0x000f2400000e0000 */
[----:B------:R-:W-:Y:S01]  /*ee70*/  IMAD.WIDE.U32 R210, R210, -0x326172a9, RZ ;  /* 0xcd9e8d57d2d27825 */ /* 0x000fe200078e00ff */
[----:B----4-:R-:W-:-:S04]  /*ee80*/  FMNMX.FTZ R2, R34, R2, !PT ;  /* 0x0000000222027209 */ /* 0x010fc80007810000 */
[C---:B------:R-:W-:Y:S01]  /*ee90*/  FSETP.NEU.FTZ.AND P4, PT, R2.reuse, -INF , PT ;  /* 0xff8000000200780b */ /* 0x040fe20003f9d000 */
[----:B------:R-:W-:-:S05]  /*eea0*/  FMUL.FTZ R226, R2, UR4 ;  /* 0x0000000402e27c20 */ /* 0x000fca0008410000 */
        /* <DEDUP_REMOVED lines=8> */
[--C-:B------:R-:W-:Y:S01]  /*ef30*/  FFMA.FTZ R181, R181, UR4, -R226.reuse ;  /* 0x00000004b5b57c23 */ /* 0x100fe200080108e2 */
[--C-:B------:R-:W-:Y:S01]  /*ef40*/  FFMA.FTZ R228, R228, UR4, -R226.reuse ;  /* 0x00000004e4e47c23 */ /* 0x100fe200080108e2 */
[--C-:B------:R-:W-:Y:S01]  /*ef50*/  FFMA.FTZ R227, R227, UR4, -R226.reuse ;  /* 0x00000004e3e37c23 */ /* 0x100fe200080108e2 */
[----:B------:R-:W-:-:S04]  /*ef60*/  FFMA.FTZ R221, R221, UR4, -R226 ;  /* 0x00000004dddd7c23 */ /* 0x000fc800080108e2 */
[----:B------:R-:W-:Y:S08]  /*ef70*/  MUFU.EX2 R220, R220 ;  /* 0x000000dc00dc7308 */ /* 0x000ff00000000800 */
[----:B------:R-:W-:Y:S08]  /*ef80*/  MUFU.EX2 R186, R186 ;  /* 0x000000ba00ba7308 */ /* 0x000ff00000000800 */
[----:B------:R-:W-:Y:S08]  /*ef90*/  MUFU.EX2 R183, R183 ;  /* 0x000000b700b77308 */ /* 0x000ff00000000800 */
[----:B------:R-:W-:Y:S08]  /*efa0*/  MUFU.EX2 R182, R182 ;  /* 0x000000b600b67308 */ /* 0x000ff00000000800 */
[----:B------:R-:W-:Y:S08]  /*efb0*/  MUFU.EX2 R181, R181 ;  /* 0x000000b500b57308 */ /* 0x000ff00000000800 */
[----:B------:R-:W-:Y:S01]  /*efc0*/  MUFU.EX2 R228, R228 ;  /* 0x000000e400e47308 */ /* 0x000fe20000000800 */
[----:B--2---:R-:W-:-:S02]  /*efd0*/  LOP3.LUT R218, R32, UR37, R203, 0x96, !PT ;  /* 0x0000002520da7c12 */ /* 0x004fc4000f8e96cb */
[----:B------:R-:W-:-:S05]  /*efe0*/  FMNMX3.FTZ R32, R35, R214, R213, !PT ;  /* 0x000000d623207276 */ /* 0x000fca00078100d5 */
[----:B------:R-:W-:Y:S01]  /*eff0*/  MUFU.EX2 R227, R227 ;  /* 0x000000e300e37308 */ /* 0x000fe20000000800 */
[----:B------:R-:W-:Y:S01]  /*f000*/  LOP3.LUT R177, R177, UR37, R203, 0x96, !PT ;  /* 0x00000025b1b17c12 */ /* 0x000fe2000f8e96cb */
[----:B------:R-:W-:Y:S01]  /*f010*/  IMAD.WIDE.U32 R218, R218, -0x326172a9, RZ ;  /* 0xcd9e8d57dada7825 */ /* 0x000fe200078e00ff */
[----:B------:R-:W2:Y:S03]  /*f020*/  SHFL.BFLY PT, R179, R32, 0x2, 0x1f ;  /* 0x0c401f0020b37f89 */ /* 0x000ea600000e0000 */
[----:B------:R-:W-:Y:S01]  /*f030*/  IMAD.WIDE.U32 R230, R177, -0x326172a9, RZ ;  /* 0xcd9e8d57b1e67825 */ /* 0x000fe200078e00ff */
[----:B------:R-:W-:Y:S01]  /*f040*/  LOP3.LUT R35, R210, UR10, R219, 0x96, !PT ;  /* 0x0000000ad2237c12 */ /* 0x000fe2000f8e96db */
[----:B------:R-:W-:Y:S01]  /*f050*/  MUFU.EX2 R221, R221 ;  /* 0x000000dd00dd7308 */ /* 0x000fe20000000800 */
[----:B------:R-:W-:Y:S02]  /*f060*/  LOP3.LUT R218, R218, UR9, R245, 0x96, !PT ;  /* 0x00000009dada7c12 */ /* 0x000fe4000f8e96f5 */
[----:B------:R-:W-:Y:S01]  /*f070*/  LOP3.LUT R202, R210, UR10, R231, 0x96, !PT ;  /* 0x0000000ad2ca7c12 */ /* 0x000fe2000f8e96e7 */
[----:B------:R-:W-:Y:S01]  /*f080*/  UIADD3 UR10, UPT, UPT, UR37, 0x32370b8f, URZ ;  /* 0x32370b8f250a7890 */ /* 0x000fe2000fffe0ff */
[----:B------:R-:W-:Y:S01]  /*f090*/  LOP3.LUT R230, R230, UR9, R245, 0x96, !PT ;  /* 0x00000009e6e67c12 */ /* 0x000fe2000f8e96f5 */
[----:B------:R-:W-:Y:S01]  /*f0a0*/  IMAD.WIDE.U32 R232, R35, -0x2daee0ad, RZ ;  /* 0xd2511f5323e87825 */ /* 0x000fe200078e00ff */
[----:B------:R-:W-:-:S03]  /*f0b0*/  UIADD3 UR9, UPT, UPT, UR36, -0x255992d5, URZ ;  /* 0xdaa66d2b24097890 */ /* 0x000fc6000fffe0ff */
[----:B------:R-:W-:Y:S01]  /*f0c0*/  IMAD.WIDE.U32 R202, R202, -0x2daee0ad, RZ ;  /* 0xd2511f53caca7825 */ /* 0x000fe200078e00ff */
[----:B---3--:R-:W-:-:S03]  /*f0d0*/  LOP3.LUT R35, R200, UR8, R233, 0x96, !PT ;  /* 0x00000008c8237c12 */ /* 0x008fc6000f8e96e9 */
[----:B------:R-:W-:Y:S01]  /*f0e0*/  IMAD.WIDE.U32 R230, R230, -0x2daee0ad, RZ ;  /* 0xd2511f53e6e67825 */ /* 0x000fe200078e00ff */
[----:B------:R-:W-:Y:S01]  /*f0f0*/  LOP3.LUT R210, R200, UR8, R203, 0x96, !PT ;  /* 0x00000008c8d27c12 */ /* 0x000fe2000f8e96cb */
[----:B------:R-:W-:Y:S02]  /*f100*/  UIADD3 UR8, UPT, UPT, UR36, 0x78dde6e4, URZ ;  /* 0x78dde6e424087890 */ /* 0x000fe4000fffe0ff */
[----:B------:R-:W-:Y:S01]  /*f110*/  IMAD.WIDE.U32 R218, R218, -0x2daee0ad, RZ ;  /* 0xd2511f53dada7825 */ /* 0x000fe200078e00ff */
[----:B------:R-:W-:Y:S02]  /*f120*/  LOP3.LUT R202, R202, UR10, R231, 0x96, !PT ;  /* 0x0000000acaca7c12 */ /* 0x000fe4000f8e96e7 */
[----:B--2---:R-:W-:Y:S01]  /*f130*/  FMNMX.FTZ R179, R32, R179, !PT ;  /* 0x000000b320b37209 */ /* 0x004fe20007810000 */
[----:B------:R-:W-:Y:S01]  /*f140*/  IMAD.WIDE.U32 R210, R210, -0x326172a9, RZ ;  /* 0xcd9e8d57d2d27825 */ /* 0x000fe200078e00ff */
[----:B------:R-:W-:Y:S01]  /*f150*/  LOP3.LUT R232, R232, UR10, R219, 0x96, !PT ;  /* 0x0000000ae8e87c12 */ /* 0x000fe2000f8e96db */
[----:B------:R-:W-:-:S02]  /*f160*/  UIADD3 UR10, UPT, UPT, UR37, -0x126145ec, URZ ;  /* 0xed9eba14250a7890 */ /* 0x000fc4000fffe0ff */
[----:B------:R-:W-:Y:S01]  /*f170*/  IMAD.WIDE.U32 R202, R202, -0x326172a9, RZ ;  /* 0xcd9e8d57caca7825 */ /* 0x000fe200078e00ff */
[----:B------:R-:W-:Y:S01]  /*f180*/  LOP3.LUT R224, R244, UR9, R211, 0x96, !PT ;  /* 0x00000009f4e07c12 */ /* 0x000fe2000f8e96d3 */
[----:B------:R-:W2:Y:S02]  /*f190*/  SHFL.BFLY PT, R177, R179, 0x1, 0x1f ;  /* 0x0c201f00b3b17f89 */ /* 0x000ea400000e0000 */
[----:B------:R-:W-:Y:S01]  /*f1a0*/  IMAD.WIDE.U32 R200, R35, -0x326172a9, RZ ;  /* 0xcd9e8d5723c87825 */ /* 0x000fe200078e00ff */
[----:B------:R-:W-:-:S03]  /*f1b0*/  LOP3.LUT R210, R210, UR8, R203, 0x96, !PT ;  /* 0x00000008d2d27c12 */ /* 0x000fc6000f8e96cb */
[----:B------:R-:W-:Y:S01]  /*f1c0*/  IMAD.WIDE.U32 R232, R232, -0x326172a9, RZ ;  /* 0xcd9e8d57e8e87825 */ /* 0x000fe200078e00ff */
[----:B------:R-:W-:Y:S01]  /*f1d0*/  LOP3.LUT R32, R244, UR9, R201, 0x96, !PT ;  /* 0x00000009f4207c12 */ /* 0x000fe2000f8e96c9 */
[----:B------:R-:W-:Y:S02]  /*f1e0*/  UIADD3 UR9, UPT, UPT, UR36, 0x1715609d, URZ ;  /* 0x1715609d24097890 */ /* 0x000fe4000fffe0ff */
[----:B------:R-:W-:Y:S01]  /*f1f0*/  IMAD.WIDE.U32 R224, R224, -0x2daee0ad, RZ ;  /* 0xd2511f53e0e07825 */ /* 0x000fe200078e00ff */
[----:B------:R-:W-:Y:S01]  /*f200*/  LOP3.LUT R200, R200, UR8, R233, 0x96, !PT ;  /* 0x00000008c8c87c12 */ /* 0x000fe2000f8e96e9 */
[----:B------:R-:W-:Y:S02]  /*f210*/  UIADD3 UR8, UPT, UPT, UR37, -0x56f99767, URZ ;  /* 0xa906689925087890 */ /* 0x000fe4000fffe0ff */
[----:B------:R-:W-:Y:S01]  /*f220*/  IMAD.WIDE.U32 R210, R210, -0x2daee0ad, RZ ;  /* 0xd2511f53d2d27825 */ /* 0x000fe200078e00ff */
[----:B------:R-:W-:-:S03]  /*f230*/  LOP3.LUT R35, R230, UR10, R225, 0x96, !PT ;  /* 0x0000000ae6237c12 */ /* 0x000fc6000f8e96e1 */
[----:B------:R-:W-:Y:S01]  /*f240*/  IMAD.WIDE.U32 R230, R32, -0x2daee0ad, RZ ;  /* 0xd2511f5320e67825 */ /* 0x000fe200078e00ff */
[----:B------:R-:W-:-:S03]  /*f250*/  LOP3.LUT R224, R224, UR8, R211, 0x96, !PT ;  /* 0x00000008e0e07c12 */ /* 0x000fc6000f8e96d3 */
[----:B------:R-:W-:Y:S01]  /*f260*/  IMAD.WIDE.U32 R200, R200, -0x2daee0ad, RZ ;  /* 0xd2511f53c8c87825 */ /* 0x000fe200078e00ff */
[----:B------:R-:W-:-:S03]  /*f270*/  LOP3.LUT R32, R218, UR10, R231, 0x96, !PT ;  /* 0x0000000ada207c12 */ /* 0x000fc6000f8e96e7 */
[----:B------:R-:W-:Y:S01]  /*f280*/  IMAD.WIDE.U32 R238, R35, -0x326172a9, RZ ;  /* 0xcd9e8d5723ee7825 */ /* 0x000fe200078e00ff */
[----:B------:R-:W-:Y:S01]  /*f290*/  LOP3.LUT R34, R230, UR8, R201, 0x96, !PT ;  /* 0x00000008e6227c12 */ /* 0x000fe2000f8e96c9 */
[----:B------:R-:W-:Y:S02]  /*f2a0*/  UIADD3 UR8, UPT, UPT, UR36, -0x4ab325aa, URZ ;  /* 0xb54cda5624087890 */ /* 0x000fe4000fffe0ff */
[----:B------:R-:W-:Y:S01]  /*f2b0*/  IMAD.WIDE.U32 R224, R224, -0x326172a9, RZ ;  /* 0xcd9e8d57e0e07825 */ /* 0x000fe200078e00ff */
[----:B------:R-:W-:-:S03]  /*f2c0*/  LOP3.LUT R202, R202, UR9, R239, 0x96, !PT ;  /* 0x00000009caca7c12 */ /* 0x000fc6000f8e96ef */
[----:B------:R-:W-:Y:S01]  /*f2d0*/  IMAD.WIDE.U32 R218, R32, -0x326172a9, RZ ;  /* 0xcd9e8d5720da7825 */ /* 0x000fe200078e00ff */
[----:B------:R-:W-:-:S03]  /*f2e0*/  LOP3.LUT R238, R238, UR8, R225, 0x96, !PT ;  /* 0x00000008eeee7c12 */ /* 0x000fc6000f8e96e1 */
[----:B------:R-:W-:Y:S01]  /*f2f0*/  FFMA.FTZ R225, R0, UR4, -R226 ;  /* 0x0000000400e17c23 */ /* 0x000fe200080108e2 */
[----:B--2---:R-:W-:Y:S01]  /*f300*/  FMNMX.FTZ R0, R179, R177, !PT ;  /* 0x000000b1b3007209 */ /* 0x004fe20007810000 */
[----:B------:R-:W-:Y:S01]  /*f310*/  IMAD.WIDE.U32 R34, R34, -0x326172a9, RZ ;  /* 0xcd9e8d5722227825 */ /* 0x000fe200078e00ff */
[----:B------:R-:W-:Y:S02]  /*f320*/  PRMT R199, R224, 0x7771, RZ ;  /* 0x00007771e0c77816 */ /* 0x000fe400000000ff */
[----:B------:R-:W-:Y:S01]  /*f330*/  FSETP.NEU.FTZ.AND P5, PT, R0, -INF , PT ;  /* 0xff8000000000780b */ /* 0x000fe20003fbd000 */
[----:B------:R-:W2:Y:S01]  /*f340*/  MUFU.EX2 R225, R225 ;  /* 0x000000e100e17308 */ /* 0x000ea20000000800 */
[----:B------:R-:W-:Y:S01]  /*f350*/  LOP3.LUT R32, R218, UR8, R35, 0x96, !PT ;  /* 0x00000008da207c12 */ /* 0x000fe2000f8e9623 */
[----:B------:R-:W-:Y:S01]  /*f360*/  FMUL.FTZ R218, R0, UR4 ;  /* 0x0000000400da7c20 */ /* 0x000fe20008410000 */
[--C-:B------:R-:W-:Y:S01]  /*f370*/  IMAD.MOV.U32 R35, RZ, RZ, R224.reuse ;  /* 0x000000ffff237224 */ /* 0x100fe200078e00e0 */
[C---:B------:R-:W-:Y:S01]  /*f380*/  PRMT R197, R224.reuse, 0x7772, RZ ;  /* 0x00007772e0c57816 */ /* 0x040fe200000000ff */
[----:B------:R-:W-:Y:S01]  /*f390*/  IMAD.MOV.U32 R240, RZ, RZ, R224 ;  /* 0x000000fffff07224 */ /* 0x000fe200078e00e0 */
[----:B------:R-:W-:Y:S01]  /*f3a0*/  PRMT R190, R224, 0x7773, RZ ;  /* 0x00007773e0be7816 */ /* 0x000fe200000000ff */
[----:B------:R-:W-:Y:S01]  /*f3b0*/  IMAD.WIDE.U32 R202, R202, -0x2daee0ad, RZ ;  /* 0xd2511f53caca7825 */ /* 0x000fe200078e00ff */
[----:B------:R-:W-:Y:S01]  /*f3c0*/  FSEL R218, R218, RZ, P5 ;  /* 0x000000ffdada7208 */ /* 0x000fe20002800000 */
[----:B------:R-:W-:Y:S01]  /*f3d0*/  UIADD3 UR8, UPT, UPT, UR37, 0x646e171e, URZ ;  /* 0x646e171e25087890 */ /* 0x000fe2000fffe0ff */
[----:B------:R-:W-:-:S02]  /*f3e0*/  PRMT R239, R224, 0x7771, RZ ;  /* 0x00007771e0ef7816 */ /* 0x000fc400000000ff */
[C---:B------:R-:W-:Y:S01]  /*f3f0*/  PRMT R177, R224.reuse, 0x7773, RZ ;  /* 0x00007773e0b17816 */ /* 0x040fe200000000ff */
[--C-:B------:R-:W-:Y:S01]  /*f400*/  FFMA.FTZ R230, R189, UR4, -R218.reuse ;  /* 0x00000004bde67c23 */ /* 0x100fe200080108da */
[----:B------:R-:W-:Y:S01]  /*f410*/  PRMT R231, R224, 0x7772, RZ ;  /* 0x00007772e0e77816 */ /* 0x000fe200000000ff */
[--C-:B------:R-:W-:Y:S01]  /*f420*/  FFMA.FTZ R224, R178, UR4, -R218.reuse ;  /* 0x00000004b2e07c23 */ /* 0x100fe200080108da */
[C---:B------:R-:W-:Y:S01]  /*f430*/  LOP3.LUT R201, R238.reuse, 0xff, RZ, 0xc0, !PT ;  /* 0x000000ffeec97812 */ /* 0x040fe200078ec0ff */
[--C-:B------:R-:W-:Y:S01]  /*f440*/  FFMA.FTZ R217, R175, UR4, -R218.reuse ;  /* 0x00000004afd97c23 */ /* 0x100fe200080108da */
[----:B------:R-:W-:Y:S01]  /*f450*/  LOP3.LUT R179, R238, 0xffff, RZ, 0xc0, !PT ;  /* 0x0000ffffeeb37812 */ /* 0x000fe200078ec0ff */
[----:B------:R-:W-:Y:S01]  /*f460*/  MUFU.EX2 R230, R230 ;  /* 0x000000e600e67308 */ /* 0x000fe20000000800 */
[----:B------:R-:W-:Y:S01]  /*f470*/  ISETP.LE.U32.AND P3, PT, R201, UR7, PT ;  /* 0x00000007c9007c0c */ /* 0x000fe2000bf63070 */
[----:B------:R-:W-:Y:S01]  /*f480*/  FFMA.FTZ R211, R174, UR4, -R218 ;  /* 0x00000004aed37c23 */ /* 0x000fe200080108da */
[----:B------:R-:W-:Y:S01]  /*f490*/  LOP3.LUT R232, R232, UR9, R219, 0x96, !PT ;  /* 0x00000009e8e87c12 */ /* 0x000fe2000f8e96db */
[----:B------:R-:W-:Y:S01]  /*f4a0*/  FFMA.FTZ R219, R176, UR4, -R226 ;  /* 0x00000004b0db7c23 */ /* 0x000fe200080108e2 */
[----:B------:R-:W-:Y:S01]  /*f4b0*/  ISETP.GT.U32.AND P1, PT, R197, UR7, PT ;  /* 0x00000007c5007c0c */ /* 0x000fe2000bf24070 */
[--C-:B------:R-:W-:Y:S01]  /*f4c0*/  FFMA.FTZ R208, R171, UR4, -R218.reuse ;  /* 0x00000004abd07c23 */ /* 0x100fe200080108da */
[----:B------:R-:W-:Y:S01]  /*f4d0*/  SHF.R.U32.HI R197, RZ, 0x8, R179 ;  /* 0x00000008ffc57819 */ /* 0x000fe200000116b3 */
[----:B------:R-:W3:Y:S01]  /*f4e0*/  MUFU.EX2 R224, R224 ;  /* 0x000000e000e07308 */ /* 0x000ee20000000800 */
[----:B--2---:R-:W-:Y:S01]  /*f4f0*/  F2FP.BF16.F32.PACK_AB R179, R225, R229 ;  /* 0x000000e5e1b3723e */ /* 0x004fe200000010ff */
[----:B------:R-:W-:Y:S01]  /*f500*/  FFMA.FTZ R180, R180, UR4, -R218 ;  /* 0x00000004b4b47c23 */ /* 0x000fe200080108da */
[----:B------:R-:W-:Y:S01]  /*f510*/  PRMT R231, R231, 0x5410, R177 ;  /* 0x00005410e7e77816 */ /* 0x000fe200000000b1 */
[----:B------:R-:W-:Y:S01]  /*f520*/  IMAD.WIDE.U32 R232, R232, -0x2daee0ad, RZ ;  /* 0xd2511f53e8e87825 */ /* 0x000fe200078e00ff */
[----:B------:R-:W-:-:S03]  /*f530*/  ISETP.GT.U32.AND P0, PT, R190, UR7, PT ;  /* 0x00000007be007c0c */ /* 0x000fc6000bf04070 */
[----:B------:R-:W-:Y:S01]  /*f540*/  @!P3 HFMA2.BF16_V2 R26, -RZ.H0_H0, RZ.H0_H0, -R179.H0_H0 ;  /* 0x200000ffff1ab231 */ /* 0x000fe200003409b3 */
[----:B------:R-:W-:Y:S01]  /*f550*/  SHF.R.U32.HI R177, RZ, 0x18, R238 ;  /* 0x00000018ffb17819 */ /* 0x000fe200000116ee */
[----:B------:R-:W2:Y:S01]  /*f560*/  MUFU.EX2 R219, R219 ;  /* 0x000000db00db7308 */ /* 0x000ea20000000800 */
[----:B------:R-:W-:Y:S01]  /*f570*/  PRMT R190, R238, 0x7632, R190 ;  /* 0x00007632eebe7816 */ /* 0x000fe200000000be */
[----:B------:R-:W-:Y:S01]  /*f580*/  FFMA.FTZ R213, R213, UR4, -R218 ;  /* 0x00000004d5d57c23 */ /* 0x000fe200080108da */
[----:B------:R-:W-:Y:S02]  /*f590*/  LOP3.LUT R189, R197, 0xffff, RZ, 0xc0, !PT ;  /* 0x0000ffffc5bd7812 */ /* 0x000fe400078ec0ff */
[----:B------:R-:W-:Y:S02]  /*f5a0*/  PRMT R178, R179, 0x7632, R178 ;  /* 0x00007632b3b27816 */ /* 0x000fe400000000b2 */
[----:B------:R-:W-:Y:S01]  /*f5b0*/  FSEL R197, R2, RZ, P4 ;  /* 0x000000ff02c57208 */ /* 0x000fe20002000000 */
[----:B------:R-:W-:Y:S01]  /*f5c0*/  MUFU.EX2 R217, R217 ;  /* 0x000000d900d97308 */ /* 0x000fe20000000800 */
[----:B------:R-:W-:-:S02]  /*f5d0*/  ISETP.LE.U32.AND P4, PT, R177, UR7, PT ;  /* 0x00000007b1007c0c */ /* 0x000fc4000bf83070 */
[----:B------:R-:W-:Y:S01]  /*f5e0*/  LOP3.LUT R177, R190, 0xff, RZ, 0xc0, !PT ;  /* 0x000000ffbeb17812 */ /* 0x000fe200078ec0ff */
[----:B------:R-:W-:Y:S01]  /*f5f0*/  FADD.FTZ R197, R29, -R197 ;  /* 0x800000c51dc57221 */ /* 0x000fe20000010000 */
[----:B------:R-:W-:Y:S02]  /*f600*/  PRMT R237, R179, 0x5410, R178 ;  /* 0x00005410b3ed7816 */ /* 0x000fe400000000b2 */
[----:B------:R-:W-:Y:S01]  /*f610*/  @!P3 PRMT R179, R26, 0x5410, RZ ;  /* 0x000054101ab3b816 */ /* 0x000fe200000000ff */
[----:B------:R-:W4:Y:S01]  /*f620*/  MUFU.EX2 R211, R211 ;  /* 0x000000d300d37308 */ /* 0x000f220000000800 */
[----:B------:R-:W-:Y:S01]  /*f630*/  ISETP.LE.U32.AND P3, PT, R177, UR7, PT ;  /* 0x00000007b1007c0c */ /* 0x000fe2000bf63070 */
[----:B------:R-:W-:Y:S01]  /*f640*/  IMAD.MOV.U32 R26, RZ, RZ, R34 ;  /* 0x000000ffff1a7224 */ /* 0x000fe200078e0022 */
[----:B---3--:R-:W-:Y:S01]  /*f650*/  F2FP.BF16.F32.PACK_AB R177, R224, R230 ;  /* 0x000000e6e0b1723e */ /* 0x008fe200000010ff */
[----:B------:R-:W-:Y:S01]  /*f660*/  STG.E.U16 desc[UR30][R10.64+-0x100], R179 ;  /* 0xffff00b30a007986 */ /* 0x000fe2000c10151e */
[----:B------:R-:W-:Y:S01]  /*f670*/  ISETP.GT.U32.AND P6, PT, R199, UR7, PT ;  /* 0x00000007c7007c0c */ /* 0x000fe2000bfc4070 */
[----:B------:R-:W-:Y:S01]  /*f680*/  IMAD.MOV.U32 R199, RZ, RZ, R202 ;  /* 0x000000ffffc77224 */ /* 0x000fe200078e00ca */
[----:B------:R-:W-:Y:S01]  /*f690*/  PRMT R176, R177, 0x7632, R176 ;  /* 0x00007632b1b07816 */ /* 0x000fe200000000b0 */
[----:B------:R-:W-:Y:S01]  /*f6a0*/  MUFU.EX2 R208, R208 ;  /* 0x000000d000d07308 */ /* 0x000fe20000000800 */
[----:B--2---:R-:W-:-:S02]  /*f6b0*/  F2FP.BF16.F32.PACK_AB R175, R219, R220 ;  /* 0x000000dcdbaf723e */ /* 0x004fc400000010ff */
[----:B------:R-:W-:Y:S01]  /*f6c0*/  PRMT R190, R202, 0x7772, RZ ;  /* 0x00007772cabe7816 */ /* 0x000fe200000000ff */
[----:B------:R-:W-:Y:S01]  /*f6d0*/  @!P4 HFMA2.BF16_V2 R168, -RZ.H0_H0, RZ.H0_H0, -R176.H0_H0 ;  /* 0x200000ffffa8c231 */ /* 0x000fe200003409b0 */
[----:B------:R-:W-:Y:S01]  /*f6e0*/  PRMT R174, R175, 0x7632, R174 ;  /* 0x00007632afae7816 */ /* 0x000fe200000000ae */
[----:B------:R-:W-:Y:S01]  /*f6f0*/  @!P3 HFMA2.BF16_V2 R169, -RZ.H0_H0, RZ.H0_H0, -R177.H0_H0 ;  /* 0x200000ffffa9b231 */ /* 0x000fe200003409b1 */
[----:B------:R-:W-:Y:S01]  /*f700*/  PRMT R204, R177, 0x5410, R176 ;  /* 0x00005410b1cc7816 */ /* 0x000fe200000000b0 */
[----:B------:R-:W-:Y:S01]  /*f710*/  MUFU.EX2 R180, R180 ;  /* 0x000000b400b47308 */ /* 0x000fe20000000800 */
[----:B------:R-:W-:Y:S01]  /*f720*/  ISETP.LE.U32.AND P2, PT, R189, UR7, PT ;  /* 0x00000007bd007c0c */ /* 0x000fe2000bf43070 */
[----:B------:R-:W-:Y:S01]  /*f730*/  @P6 HFMA2.BF16_V2 R166, -RZ.H0_H0, RZ.H0_H0, -R174.H0_H0 ;  /* 0x200000ffffa66231 */ /* 0x000fe200003409ae */
[----:B------:R-:W-:Y:S02]  /*f740*/  @!P4 PRMT R176, R168, 0x5410, RZ ;  /* 0x00005410a8b0c816 */ /* 0x000fe400000000ff */
[----:B------:R-:W-:-:S02]  /*f750*/  LOP3.LUT R189, R35, 0xff, RZ, 0xc0, !PT ;  /* 0x000000ff23bd7812 */ /* 0x000fc400078ec0ff */
[----:B------:R-:W-:Y:S01]  /*f760*/  LOP3.LUT R27, R210, UR8, R203, 0x96, !PT ;  /* 0x00000008d21b7c12 */ /* 0x000fe2000f8e96cb */
[--C-:B------:R-:W-:Y:S01]  /*f770*/  FFMA.FTZ R210, R173, UR4, -R226.reuse ;  /* 0x00000004add27c23 */ /* 0x100fe200080108e2 */
[----:B------:R-:W-:Y:S01]  /*f780*/  ISETP.GT.U32.AND P4, PT, R190, UR7, PT ;  /* 0x00000007be007c0c */ /* 0x000fe2000bf84070 */
[----:B------:R-:W-:Y:S01]  /*f790*/  FFMA.FTZ R190, R172, UR4, -R226 ;  /* 0x00000004acbe7c23 */ /* 0x000fe200080108e2 */
[----:B------:R-:W-:Y:S01]  /*f7a0*/  FSEL R35, R0, RZ, P5 ;  /* 0x000000ff00237208 */ /* 0x000fe20002800000 */
[----:B------:R-:W-:Y:S01]  /*f7b0*/  FFMA.FTZ R203, R194, UR4, -R218 ;  /* 0x00000004c2cb7c23 */ /* 0x000fe200080108da */
[----:B------:R-:W-:Y:S01]  /*f7c0*/  ISETP.LE.U32.AND P5, PT, R189, UR7, PT ;  /* 0x00000007bd007c0c */ /* 0x000fe2000bfa3070 */
[----:B------:R-:W-:Y:S01]  /*f7d0*/  MUFU.EX2 R210, R210 ;  /* 0x000000d200d27308 */ /* 0x000fe20000000800 */
[----:B------:R-:W-:Y:S01]  /*f7e0*/  PRMT R243, R175, 0x5410, R174 ;  /* 0x00005410aff37816 */ /* 0x000fe200000000ae */
[----:B------:R-:W-:Y:S01]  /*f7f0*/  @!P2 HFMA2.BF16_V2 R25, -RZ.H0_H0, RZ.H0_H0, -R178.H0_H0 ;  /* 0x200000ffff19a231 */ /* 0x000fe200003409b2 */
[----:B------:R-:W-:-:S02]  /*f800*/  @P6 PRMT R174, R166, 0x5410, RZ ;  /* 0x00005410a6ae6816 */ /* 0x000fc400000000ff */
[----:B------:R-:W-:Y:S02]  /*f810*/  LOP3.LUT R166, R27, 0xffff, RZ, 0xc0, !PT ;  /* 0x0000ffff1ba67812 */ /* 0x000fe400078ec0ff */
[----:B----4-:R-:W-:Y:S01]  /*f820*/  F2FP.BF16.F32.PACK_AB R173, R211, R217 ;  /* 0x000000d9d3ad723e */ /* 0x010fe200000010ff */
[----:B------:R-:W2:Y:S01]  /*f830*/  MUFU.EX2 R190, R190 ;  /* 0x000000be00be7308 */ /* 0x000ea20000000800 */
[----:B------:R-:W-:Y:S02]  /*f840*/  SHF.R.U32.HI R166, RZ, 0x8, R166 ;  /* 0x00000008ffa67819 */ /* 0x000fe400000116a6 */
[C---:B------:R-:W-:Y:S01]  /*f850*/  PRMT R172, R173.reuse, 0x7632, R172 ;  /* 0x00007632adac7816 */ /* 0x040fe200000000ac */
[----:B------:R-:W-:Y:S01]  /*f860*/  @P1 HFMA2.BF16_V2 R165, -RZ.H0_H0, RZ.H0_H0, -R173.H0_H0 ;  /* 0x200000ffffa51231 */ /* 0x000fe200003409ad */
[----:B------:R-:W-:Y:S01]  /*f870*/  LOP3.LUT R166, R166, 0xffff, RZ, 0xc0, !PT ;  /* 0x0000ffffa6a67812 */ /* 0x000fe200078ec0ff */
[----:B------:R-:W-:Y:S01]  /*f880*/  @!P5 HFMA2.BF16_V2 R167, -RZ.H0_H0, RZ.H0_H0, -R175.H0_H0 ;  /* 0x200000ffffa7d231 */ /* 0x000fe200003409af */
[----:B------:R-:W-:Y:S01]  /*f890*/  PRMT R244, R173, 0x5410, R172 ;  /* 0x00005410adf47816 */ /* 0x000fe200000000ac */
[----:B------:R-:W-:Y:S01]  /*f8a0*/  @P0 HFMA2.BF16_V2 R31, -RZ.H0_H0, RZ.H0_H0, -R172.H0_H0 ;  /* 0x200000ffff1f0231 */ /* 0x000fe200003409ac */
[----:B------:R-:W-:Y:S01]  /*f8b0*/  PRMT R189, R202, 0x7773, RZ ;  /* 0x00007773cabd7816 */ /* 0x000fe200000000ff */
[----:B------:R-:W-:Y:S01]  /*f8c0*/  MUFU.EX2 R203, R203 ;  /* 0x000000cb00cb7308 */ /* 0x000fe20000000800 */
[----:B------:R-:W-:-:S02]  /*f8d0*/  @P1 PRMT R173, R165, 0x5410, RZ ;  /* 0x00005410a5ad1816 */ /* 0x000fc400000000ff */
[----:B------:R-:W-:Y:S02]  /*f8e0*/  ISETP.LE.U32.AND P1, PT, R166, UR7, PT ;  /* 0x00000007a6007c0c */ /* 0x000fe4000bf23070 */
[----:B------:R-:W-:Y:S02]  /*f8f0*/  @!P5 PRMT R175, R167, 0x5410, RZ ;  /* 0x00005410a7afd816 */ /* 0x000fe400000000ff */
[----:B------:R-:W-:Y:S01]  /*f900*/  ISETP.GT.U32.AND P5, PT, R189, UR7, PT ;  /* 0x00000007bd007c0c */ /* 0x000fe2000bfa4070 */
[----:B------:R-:W-:Y:S01]  /*f910*/  FFMA.FTZ R189, R170, UR4, -R218 ;  /* 0x00000004aabd7c23 */ /* 0x000fe200080108da */
[----:B------:R-:W-:Y:S01]  /*f920*/  LOP3.LUT R167, R27, 0xff, RZ, 0xc0, !PT ;  /* 0x000000ff1ba77812 */ /* 0x000fe200078ec0ff */
[----:B------:R-:W-:Y:S01]  /*f930*/  MUFU.EX2 R213, R213 ;  /* 0x000000d500d57308 */ /* 0x000fe20000000800 */
[----:B--2---:R-:W-:Y:S02]  /*f940*/  F2FP.BF16.F32.PACK_AB R171, R190, R210 ;  /* 0x000000d2beab723e */ /* 0x004fe400000010ff */
[----:B------:R-:W-:-:S02]  /*f950*/  ISETP.LE.U32.AND P6, PT, R167, UR7, PT ;  /* 0x00000007a7007c0c */ /* 0x000fc4000bfc3070 */
[----:B------:R-:W-:Y:S02]  /*f960*/  PRMT R170, R171, 0x7632, R170 ;  /* 0x00007632abaa7816 */ /* 0x000fe400000000aa */
[----:B------:R-:W-:Y:S01]  /*f970*/  PRMT R165, R27, 0x7632, R165 ;  /* 0x000076321ba57816 */ /* 0x000fe200000000a5 */
[----:B------:R-:W2:Y:S01]  /*f980*/  MUFU.EX2 R189, R189 ;  /* 0x000000bd00bd7308 */ /* 0x000ea20000000800 */
[----:B------:R-:W-:Y:S01]  /*f990*/  @P0 PRMT R172, R31, 0x5410, RZ ;  /* 0x000054101fac0816 */ /* 0x000fe200000000ff */
[----:B------:R-:W-:Y:S01]  /*f9a0*/  @!P1 HFMA2.BF16_V2 R19, -RZ.H0_H0, RZ.H0_H0, -R170.H0_H0 ;  /* 0x200000ffff139231 */ /* 0x000fe200003409aa */
[----:B------:R-:W-:Y:S02]  /*f9b0*/  LOP3.LUT R165, R165, 0xff, RZ, 0xc0, !PT ;  /* 0x000000ffa5a57812 */ /* 0x000fe400078ec0ff */
[----:B------:R-:W-:Y:S02]  /*f9c0*/  PRMT R31, R171, 0x5410, R170 ;  /* 0x00005410ab1f7816 */ /* 0x000fe400000000aa */
[----:B------:R-:W-:Y:S01]  /*f9d0*/  @!P1 PRMT R170, R19, 0x5410, RZ ;  /* 0x0000541013aa9816 */ /* 0x000fe200000000ff */
[----:B------:R-:W-:Y:S01]  /*f9e0*/  @!P6 HFMA2.BF16_V2 R24, -RZ.H0_H0, RZ.H0_H0, -R171.H0_H0 ;  /* 0x200000ffff18e231 */ /* 0x000fe200003409ab */
[----:B------:R-:W-:-:S02]  /*f9f0*/  ISETP.LE.U32.AND P0, PT, R165, UR7, PT ;  /* 0x00000007a5007c0c */ /* 0x000fc4000bf03070 */
[----:B------:R-:W-:Y:S02]  /*fa00*/  SHF.R.U32.HI R19, RZ, 0x18, R27 ;  /* 0x00000018ff137819 */ /* 0x000fe4000001161b */
[----:B------:R-:W-:Y:S02]  /*fa10*/  @!P3 PRMT R177, R169, 0x5410, RZ ;  /* 0x00005410a9b1b816 */ /* 0x000fe400000000ff */
[----:B------:R-:W-:Y:S02]  /*fa20*/  ISETP.LE.U32.AND P1, PT, R19, UR7, PT ;  /* 0x0000000713007c0c */ /* 0x000fe4000bf23070 */
[----:B------:R-:W-:Y:S01]  /*fa30*/  @!P6 PRMT R171, R24, 0x5410, RZ ;  /* 0x0000541018abe816 */ /* 0x000fe200000000ff */
[----:B------:R-:W3:Y:S01]  /*fa40*/  MUFU.EX2 R19, R198 ;  /* 0x000000c600137308 */ /* 0x000ee20000000800 */
[----:B------:R-:W-:Y:S02]  /*fa50*/  PRMT R24, R32, 0x7632, R24 ;  /* 0x0000763220187816 */ /* 0x000fe40000000018 */
[----:B--2---:R-:W-:-:S02]  /*fa60*/  F2FP.BF16.F32.PACK_AB R169, R189, R208 ;  /* 0x000000d0bda9723e */ /* 0x004fc400000010ff */
[----:B------:R-:W-:Y:S02]  /*fa70*/  LOP3.LUT R24, R24, 0xff, RZ, 0xc0, !PT ;  /* 0x000000ff18187812 */ /* 0x000fe400078ec0ff */
[C---:B------:R-:W-:Y:S01]  /*fa80*/  PRMT R168, R169.reuse, 0x7632, R168 ;  /* 0x00007632a9a87816 */ /* 0x040fe200000000a8 */
[----:B------:R-:W-:Y:S01]  /*fa90*/  @!P0 HFMA2.BF16_V2 R30, -RZ.H0_H0, RZ.H0_H0, -R169.H0_H0 ;  /* 0x200000ffff1e8231 */ /* 0x000fe200003409a9 */
[----:B------:R-:W-:Y:S02]  /*faa0*/  ISETP.LE.U32.AND P6, PT, R24, UR7, PT ;  /* 0x0000000718007c0c */ /* 0x000fe4000bfc3070 */
[----:B------:R-:W-:Y:S01]  /*fab0*/  PRMT R201, R202, 0x7771, RZ ;  /* 0x00007771cac97816 */ /* 0x000fe200000000ff */
[----:B------:R-:W-:Y:S01]  /*fac0*/  @!P1 HFMA2.BF16_V2 R18, -RZ.H0_H0, RZ.H0_H0, -R168.H0_H0 ;  /* 0x200000ffff129231 */ /* 0x000fe200003409a8 */
[----:B------:R-:W-:Y:S02]  /*fad0*/  PRMT R24, R169, 0x5410, R168 ;  /* 0x00005410a9187816 */ /* 0x000fe400000000a8 */
[----:B------:R-:W-:-:S02]  /*fae0*/  @!P0 PRMT R169, R30, 0x5410, RZ ;  /* 0x000054101ea98816 */ /* 0x000fc400000000ff */
[----:B------:R-:W-:Y:S02]  /*faf0*/  LOP3.LUT R30, R32, 0xffff, RZ, 0xc0, !PT ;  /* 0x0000ffff201e7812 */ /* 0x000fe400078ec0ff */
[----:B------:R-:W-:Y:S01]  /*fb00*/  ISETP.GT.U32.AND P3, PT, R201, UR7, PT ;  /* 0x00000007c9007c0c */ /* 0x000fe2000bf64070 */
[--C-:B------:R-:W-:Y:S01]  /*fb10*/  FFMA.FTZ R201, R193, UR4, -R218.reuse ;  /* 0x00000004c1c97c23 */ /* 0x100fe200080108da */
[----:B------:R-:W-:Y:S02]  /*fb20*/  LOP3.LUT R199, R199, 0xff, RZ, 0xc0, !PT ;  /* 0x000000ffc7c77812 */ /* 0x000fe400078ec0ff */
[----:B------:R-:W-:Y:S01]  /*fb30*/  @!P1 PRMT R168, R18, 0x5410, RZ ;  /* 0x0000541012a89816 */ /* 0x000fe200000000ff */
[----:B------:R-:W-:Y:S01]  /*fb40*/  FFMA.FTZ R18, R188, UR4, -R218 ;  /* 0x00000004bc127c23 */ /* 0x000fe200080108da */
[----:B------:R-:W-:Y:S01]  /*fb50*/  SHF.R.U32.HI R30, RZ, 0x8, R30 ;  /* 0x00000008ff1e7819 */ /* 0x000fe2000001161e */
[----:B------:R-:W-:Y:S01]  /*fb60*/  MUFU.EX2 R201, R201 ;  /* 0x000000c900c97308 */ /* 0x000fe20000000800 */
[----:B---3--:R-:W-:-:S02]  /*fb70*/  F2FP.BF16.F32.PACK_AB R167, R186, R19 ;  /* 0x00000013baa7723e */ /* 0x008fc400000010ff */
[----:B------:R-:W-:Y:S01]  /*fb80*/  ISETP.LE.U32.AND P0, PT, R199, UR7, PT ;  /* 0x00000007c7007c0c */ /* 0x000fe2000bf03070 */
[----:B------:R-:W-:Y:S01]  /*fb90*/  FFMA.FTZ R199, R196, UR4, -R218 ;  /* 0x00000004c4c77c23 */ /* 0x000fe200080108da */
[----:B------:R-:W-:Y:S02]  /*fba0*/  LOP3.LUT R30, R30, 0xffff, RZ, 0xc0, !PT ;  /* 0x0000ffff1e1e7812 */ /* 0x000fe400078ec0ff */
[----:B------:R-:W-:Y:S01]  /*fbb0*/  PRMT R166, R167, 0x7632, R166 ;  /* 0x00007632a7a67816 */ /* 0x000fe200000000a6 */
[----:B------:R-:W2:Y:S01]  /*fbc0*/  MUFU.EX2 R18, R18 ;  /* 0x0000001200127308 */ /* 0x000ea20000000800 */
[----:B------:R-:W-:Y:S01]  /*fbd0*/  ISETP.LE.U32.AND P1, PT, R30, UR7, PT ;  /* 0x000000071e007c0c */ /* 0x000fe2000bf23070 */
[----:B------:R-:W-:Y:S01]  /*fbe0*/  IMAD.MOV.U32 R30, RZ, RZ, R232 ;  /* 0x000000ffff1e7224 */ /* 0x000fe200078e00e8 */
[----:B------:R-:W-:Y:S01]  /*fbf0*/  LOP3.LUT R212, R200, UR8, R233, 0x96, !PT ;  /* 0x00000008c8d47c12 */ /* 0x000fe2000f8e96e9 */
[----:B------:R-:W-:Y:S01]  /*fc00*/  @P3 HFMA2.BF16_V2 R33, -RZ.H0_H0, RZ.H0_H0, -R166.H0_H0 ;  /* 0x200000ffff213231 */ /* 0x000fe200003409a6 */
[----:B------:R-:W-:Y:S01]  /*fc10*/  LOP3.LUT R26, R26, 0xff, RZ, 0xc0, !PT ;  /* 0x000000ff1a1a7812 */ /* 0x000fe200078ec0ff */
[----:B------:R-:W-:Y:S01]  /*fc20*/  FFMA.FTZ R200, R187, UR4, -R218 ;  /* 0x00000004bbc87c23 */ /* 0x000fe200080108da */
[----:B------:R-:W-:Y:S01]  /*fc30*/  LOP3.LUT R165, R30, 0xff, RZ, 0xc0, !PT ;  /* 0x000000ff1ea57812 */ /* 0x000fe200078ec0ff */
[----:B------:R-:W-:Y:S01]  /*fc40*/  @!P0 HFMA2.BF16_V2 R164, -RZ.H0_H0, RZ.H0_H0, -R167.H0_H0 ;  /* 0x200000ffffa48231 */ /* 0x000fe200003409a7 */
[----:B------:R-:W-:Y:S01]  /*fc50*/  PRMT R30, R167, 0x5410, R166 ;  /* 0x00005410a71e7816 */ /* 0x000fe200000000a6 */
[----:B------:R-:W-:Y:S01]  /*fc60*/  MUFU.EX2 R199, R199 ;  /* 0x000000c700c77308 */ /* 0x000fe20000000800 */
[----:B------:R-:W-:Y:S01]  /*fc70*/  @P3 PRMT R166, R33, 0x5410, RZ ;  /* 0x0000541021a63816 */ /* 0x000fe200000000ff */
[----:B------:R-:W-:Y:S01]  /*fc80*/  FADD.FTZ R33, R28, -R35 ;  /* 0x800000231c217221 */ /* 0x000fe20000010000 */
[----:B------:R-:W-:Y:S01]  /*fc90*/  PRMT R28, R212, 0x7632, R28 ;  /* 0x00007632d41c7816 */ /* 0x000fe2000000001c */
[----:B------:R-:W-:Y:S01]  /*fca0*/  FMUL.FTZ R35, R197, UR4 ;  /* 0x00000004c5237c20 */ /* 0x000fe20008410000 */
[----:B------:R-:W-:Y:S01]  /*fcb0*/  @!P0 PRMT R167, R164, 0x5410, RZ ;  /* 0x00005410a4a78816 */ /* 0x000fe200000000ff */
[----:B------:R-:W-:Y:S01]  /*fcc0*/  FMUL.FTZ R33, R33, UR4 ;  /* 0x0000000421217c20 */ /* 0x000fe20008410000 */
[----:B------:R-:W-:Y:S01]  /*fcd0*/  ISETP.LE.U32.AND P0, PT, R165, UR7, PT ;  /* 0x00000007a5007c0c */ /* 0x000fe2000bf03070 */
[----:B------:R-:W-:Y:S01]  /*fce0*/  MUFU.EX2 R200, R200 ;  /* 0x000000c800c87308 */ /* 0x000fe20000000800 */
[----:B------:R-:W-:Y:S01]  /*fcf0*/  LOP3.LUT R28, R28, 0xff, RZ, 0xc0, !PT ;  /* 0x000000ff1c1c7812 */ /* 0x000fe200078ec0ff */
[----:B------:R-:W3:Y:S01]  /*fd00*/  LDC R233, c[0x0][0x4f8] ;  /* 0x00013e00ffe97b82 */ /* 0x000ee20000000800 */
[----:B--2---:R-:W-:-:S02]  /*fd10*/  F2FP.BF16.F32.PACK_AB R165, R180, R18 ;  /* 0x00000012b4a5723e */ /* 0x004fc400000010ff */
[----:B------:R-:W-:Y:S02]  /*fd20*/  ISETP.LE.U32.AND P3, PT, R28, UR7, PT ;  /* 0x000000071c007c0c */ /* 0x000fe4000bf63070 */
[----:B------:R-:W-:Y:S01]  /*fd30*/  LOP3.LUT R28, R212, 0xffff, RZ, 0xc0, !PT ;  /* 0x0000ffffd41c7812 */ /* 0x000fe200078ec0ff */
[----:B------:R-:W-:Y:S01]  /*fd40*/  @P4 HFMA2.BF16_V2 R29, -RZ.H0_H0, RZ.H0_H0, -R165.H0_H0 ;  /* 0x200000ffff1d4231 */ /* 0x000fe200003409a5 */
[----:B------:R-:W-:Y:S01]  /*fd50*/  PRMT R164, R165, 0x7632, R164 ;  /* 0x00007632a5a47816 */ /* 0x000fe200000000a4 */
[----:B------:R-:W2:Y:S01]  /*fd60*/  MUFU.EX2 R35, R35 ;  /* 0x0000002300237308 */ /* 0x000ea20000000800 */
[----:B------:R-:W-:Y:S02]  /*fd70*/  SHF.R.U32.HI R28, RZ, 0x8, R28 ;  /* 0x00000008ff1c7819 */ /* 0x000fe4000001161c */
[----:B------:R-:W-:Y:S01]  /*fd80*/  @!P2 PRMT R178, R25, 0x5410, RZ ;  /* 0x0000541019b2a816 */ /* 0x000fe200000000ff */
[----:B------:R-:W-:Y:S01]  /*fd90*/  @P5 HFMA2.BF16_V2 R23, -RZ.H0_H0, RZ.H0_H0, -R164.H0_H0 ;  /* 0x200000ffff175231 */ /* 0x000fe200003409a4 */
[----:B------:R-:W-:-:S02]  /*fda0*/  LOP3.LUT R188, R28, 0xffff, RZ, 0xc0, !PT ;  /* 0x0000ffff1cbc7812 */ /* 0x000fc400078ec0ff */
[----:B------:R-:W-:Y:S01]  /*fdb0*/  PRMT R28, R165, 0x5410, R164 ;  /* 0x00005410a51c7816 */ /* 0x000fe200000000a4 */
[----:B------:R-:W-:Y:S01]  /*fdc0*/  MUFU.EX2 R33, R33 ;  /* 0x0000002100217308 */ /* 0x000fe20000000800 */
[----:B------:R-:W-:Y:S01]  /*fdd0*/  @P5 PRMT R164, R23, 0x5410, RZ ;  /* 0x0000541017a45816 */ /* 0x000fe200000000ff */
[----:B------:R-:W-:Y:S01]  /*fde0*/  STG.E.U16 desc[UR30][R10.64+-0xfe], R178 ;  /* 0xffff02b20a007986 */ /* 0x000fe2000c10151e */
[----:B------:R-:W-:Y:S02]  /*fdf0*/  LOP3.LUT R23, R32, 0xff, RZ, 0xc0, !PT ;  /* 0x000000ff20177812 */ /* 0x000fe400078ec0ff */
[----:B------:R-:W-:Y:S02]  /*fe00*/  @P4 PRMT R165, R29, 0x5410, RZ ;  /* 0x000054101da54816 */ /* 0x000fe400000000ff */
[----:B------:R-:W-:Y:S02]  /*fe10*/  ISETP.LE.U32.AND P4, PT, R188, UR7, PT ;  /* 0x00000007bc007c0c */ /* 0x000fe4000bf83070 */
[----:B------:R-:W-:Y:S01]  /*fe20*/  ISETP.LE.U32.AND P5, PT, R23, UR7, PT ;  /* 0x0000000717007c0c */ /* 0x000fe2000bfa3070 */
[----:B--2---:R-:W-:Y:S01]  /*fe30*/  FFMA.FTZ R229, R234, R35, R229 ;  /* 0x00000023eae57223 */ /* 0x004fe200000100e5 */
[----:B------:R-:W-:Y:S01]  /*fe40*/  F2FP.BF16.F32.PACK_AB R188, R182, R183 ;  /* 0x000000b7b6bc723e */ /* 0x000fe200000010ff */
[-C--:B------:R-:W-:Y:S01]  /*fe50*/  FMUL.FTZ R160, R160, R35.reuse ;  /* 0x00000023a0a07220 */ /* 0x080fe20000410000 */
[----:B------:R-:W-:Y:S01]  /*fe60*/  ISETP.LE.U32.AND P2, PT, R26, UR7, PT ;  /* 0x000000071a007c0c */ /* 0x000fe2000bf43070 */
[----:B------:R-:W-:Y:S01]  /*fe70*/  IMAD.MOV.U32 R26, RZ, RZ, R202 ;  /* 0x000000ffff1a7224 */ /* 0x000fe200078e00ca */
[C---:B------:R-:W-:Y:S01]  /*fe80*/  PRMT R25, R202.reuse, 0x7771, RZ ;  /* 0x00007771ca197816 */ /* 0x040fe200000000ff */
[-C--:B------:R-:W-:Y:S01]  /*fe90*/  FMUL.FTZ R161, R161, R35.reuse ;  /* 0x00000023a1a17220 */ /* 0x080fe20000410000 */
[----:B------:R-:W-:Y:S01]  /*fea0*/  PRMT R242, R202, 0x7773, RZ ;  /* 0x00007773caf27816 */ /* 0x000fe200000000ff */
[-C--:B------:R-:W-:Y:S01]  /*feb0*/  FMUL.FTZ R156, R156, R35.reuse ;  /* 0x000000239c9c7220 */ /* 0x080fe20000410000 */
[----:B------:R-:W-:Y:S01]  /*fec0*/  PRMT R241, R202, 0x7772, RZ ;  /* 0x00007772caf17816 */ /* 0x000fe200000000ff */
[----:B------:R-:W-:Y:S01]  /*fed0*/  FFMA.FTZ R202, R195, UR4, -R226 ;  /* 0x00000004c3ca7c23 */ /* 0x000fe200080108e2 */
[C---:B------:R-:W-:Y:S01]  /*fee0*/  PRMT R187, R188.reuse, 0x7632, R187 ;  /* 0x00007632bcbb7816 */ /* 0x040fe200000000bb */
[----:B------:R-:W-:Y:S01]  /*fef0*/  @!P5 HFMA2.BF16_V2 R5, -RZ.H0_H0, RZ.H0_H0, -R188.H0_H0 ;  /* 0x200000ffff05d231 */ /* 0x000fe200003409bc */
[----:B------:R-:W-:Y:S01]  /*ff00*/  F2FP.BF16.F32.PACK_AB R198, R199, R200 ;  /* 0x000000c8c7c6723e */ /* 0x000fe200000010ff */
[-C--:B------:R-:W-:Y:S01]  /*ff10*/  FMUL.FTZ R157, R157, R35.reuse ;  /* 0x000000239d9d7220 */ /* 0x080fe20000410000 */
[----:B------:R-:W-:Y:S01]  /*ff20*/  PRMT R236, R188, 0x5410, R187 ;  /* 0x00005410bcec7816 */ /* 0x000fe200000000bb */
[----:B------:R-:W-:Y:S01]  /*ff30*/  @!P1 HFMA2.BF16_V2 R4, -RZ.H0_H0, RZ.H0_H0, -R187.H0_H0 ;  /* 0x200000ffff049231 */ /* 0x000fe200003409bb */
[----:B------:R-:W2:Y:S01]  /*ff40*/  MUFU.EX2 R202, R202 ;  /* 0x000000ca00ca7308 */ /* 0x000ea20000000800 */
[----:B------:R-:W-:Y:S01]  /*ff50*/  @!P5 PRMT R188, R5, 0x5410, RZ ;  /* 0x0000541005bcd816 */ /* 0x000fe200000000ff */
[-C--:B------:R-:W-:Y:S01]  /*ff60*/  FMUL.FTZ R152, R152, R35.reuse ;  /* 0x0000002398987220 */ /* 0x080fe20000410000 */
[-C--:B------:R-:W-:Y:S01]  /*ff70*/  FMUL.FTZ R153, R153, R35.reuse ;  /* 0x0000002399997220 */ /* 0x080fe20000410000 */
[----:B------:R-:W-:Y:S01]  /*ff80*/  @!P1 PRMT R187, R4, 0x5410, RZ ;  /* 0x0000541004bb9816 */ /* 0x000fe200000000ff */
        /* <DEDUP_REMOVED lines=12> */
[----:B------:R-:W-:Y:S01]  /*10050*/  FMUL.FTZ R132, R132, R35 ;  /* 0x0000002384847220 */ /* 0x000fe20000410000 */
[----:B--2---:R-:W-:Y:S01]  /*10060*/  F2FP.BF16.F32.PACK_AB R196, R202, R181 ;  /* 0x000000b5cac4723e */ /* 0x004fe200000010ff */
[-C--:B------:R-:W-:Y:S01]  /*10070*/  FMUL.FTZ R133, R133, R35.reuse ;  /* 0x0000002385857220 */ /* 0x080fe20000410000 */
[-C--:B------:R-:W-:Y:S01]  /*10080*/  FMUL.FTZ R36, R36, R35.reuse ;  /* 0x0000002324247220 */ /* 0x080fe20000410000 */
[----:B------:R-:W-:Y:S01]  /*10090*/  FMUL.FTZ R37, R37, R35 ;  /* 0x0000002325257220 */ /* 0x000fe20000410000 */
[----:B------:R-:W-:Y:S01]  /*100a0*/  PRMT R195, R196, 0x7632, R195 ;  /* 0x00007632c4c37816 */ /* 0x000fe200000000c3 */
[----:B-1----:R-:W-:-:S02]  /*100b0*/  @!P2 HFMA2.BF16_V2 R20, -RZ.H0_H0, RZ.H0_H0, -R196.H0_H0 ;  /* 0x200000ffff14a231 */ /* 0x002fc400003409c4 */
[-C--:B------:R-:W-:Y:S01]  /*100c0*/  FMUL.FTZ R40, R40, R35.reuse ;  /* 0x0000002328287220 */ /* 0x080fe20000410000 */
[-C--:B------:R-:W-:Y:S01]  /*100d0*/  FMUL.FTZ R41, R41, R35.reuse ;  /* 0x0000002329297220 */ /* 0x080fe20000410000 */
[-C--:B------:R-:W-:Y:S01]  /*100e0*/  FMUL.FTZ R44, R44, R35.reuse ;  /* 0x000000232c2c7220 */ /* 0x080fe20000410000 */
[-C--:B------:R-:W-:Y:S01]  /*100f0*/  FMUL.FTZ R45, R45, R35.reuse ;  /* 0x000000232d2d7220 */ /* 0x080fe20000410000 */
[-C--:B------:R-:W-:Y:S01]  /*10100*/  FMUL.FTZ R48, R48, R35.reuse ;  /* 0x0000002330307220 */ /* 0x080fe20000410000 */
[----:B------:R-:W-:Y:S02]  /*10110*/  @P1 HFMA2.BF16_V2 R7, -RZ.H0_H0, RZ.H0_H0, -R195.H0_H0 ;  /* 0x200000ffff071231 */ /* 0x000fe400003409c3 */
        /* <DEDUP_REMOVED lines=42> */
[----:B------:R-:W-:Y:S01]  /*103c0*/  @!P6 HFMA2.BF16_V2 R22, -RZ.H0_H0, RZ.H0_H0, -R198.H0_H0 ;  /* 0x200000ffff16e231 */ /* 0x000fe200003409c6 */
[----:B------:R-:W-:Y:S01]  /*103d0*/  PRMT R35, R196, 0x5410, R195 ;  /* 0x00005410c4237816 */ /* 0x000fe200000000c3 */
[-C--:B------:R-:W-:Y:S01]  /*103e0*/  FFMA.FTZ R230, R223, R33.reuse, R230 ;  /* 0x00000021dfe67223 */ /* 0x080fe200000100e6 */
[----:B------:R-:W-:Y:S01]  /*103f0*/  @!P2 PRMT R196, R20, 0x5410, RZ ;  /* 0x0000541014c4a816 */ /* 0x000fe200000000ff */
[----:B------:R-:W-:Y:S01]  /*10400*/  @!P5 HFMA2.BF16_V2 R21, -RZ.H0_H0, RZ.H0_H0, -R197.H0_H0 ;  /* 0x200000ffff15d231 */ /* 0x000fe200003409c5 */
[----:B------:R-:W-:Y:S01]  /*10410*/  @P1 PRMT R195, R7, 0x5410, RZ ;  /* 0x0000541007c31816 */ /* 0x000fe200000000ff */
[----:B------:R-:W-:Y:S01]  /*10420*/  VIADD R223, R3, 0x18040 ;  /* 0x0001804003df7836 */ /* 0x000fe20000000000 */
[----:B------:R-:W-:Y:S01]  /*10430*/  PRMT R4, R34, 0x7772, RZ ;  /* 0x0000777222047816 */ /* 0x000fe200000000ff */
[-C--:B------:R-:W-:Y:S01]  /*10440*/  FMUL.FTZ R162, R162, R33.reuse ;  /* 0x00000021a2a27220 */ /* 0x080fe20000410000 */
[----:B------:R-:W-:Y:S01]  /*10450*/  R2P PR, R207, 0x6 ;  /* 0x00000006cf007804 */ /* 0x000fe20000000000 */
[-C--:B------:R-:W-:Y:S01]  /*10460*/  FMUL.FTZ R163, R163, R33.reuse ;  /* 0x00000021a3a37220 */ /* 0x080fe20000410000 */
[----:B------:R-:W-:Y:S01]  /*10470*/  PRMT R235, R198, 0x5410, R197 ;  /* 0x00005410c6eb7816 */ /* 0x000fe200000000c5 */
[-C--:B------:R-:W-:Y:S01]  /*10480*/  FMUL.FTZ R158, R158, R33.reuse ;  /* 0x000000219e9e7220 */ /* 0x080fe20000410000 */
[----:B------:R-:W-:Y:S01]  /*10490*/  @!P6 PRMT R198, R22, 0x5410, RZ ;  /* 0x0000541016c6e816 */ /* 0x000fe200000000ff */
[-C--:B------:R-:W-:Y:S01]  /*104a0*/  FMUL.FTZ R159, R159, R33.reuse ;  /* 0x000000219f9f7220 */ /* 0x080fe20000410000 */
[----:B------:R-:W-:Y:S01]  /*104b0*/  ISETP.GT.U32.AND P6, PT, R4, UR7, PT ;  /* 0x0000000704007c0c */ /* 0x000fe2000bfc4070 */
[-C--:B------:R-:W-:Y:S01]  /*104c0*/  FMUL.FTZ R154, R154, R33.reuse ;  /* 0x000000219a9a7220 */ /* 0x080fe20000410000 */
[----:B------:R-:W-:Y:S01]  /*104d0*/  PRMT R4, R34, 0x7773, RZ ;  /* 0x0000777322047816 */ /* 0x000fe200000000ff */
[-C--:B------:R-:W-:Y:S01]  /*104e0*/  FMUL.FTZ R155, R155, R33.reuse ;  /* 0x000000219b9b7220 */ /* 0x080fe20000410000 */
[----:B------:R-:W-:Y:S01]  /*104f0*/  @!P5 PRMT R197, R21, 0x5410, RZ ;  /* 0x0000541015c5d816 */ /* 0x000fe200000000ff */
[-C--:B------:R-:W-:Y:S01]  /*10500*/  FMUL.FTZ R150, R150, R33.reuse ;  /* 0x0000002196967220 */ /* 0x080fe20000410000 */
[----:B------:R-:W-:Y:S01]  /*10510*/  ISETP.GT.U32.AND P5, PT, R4, UR7, PT ;  /* 0x0000000704007c0c */ /* 0x000fe2000bfa4070 */
[----:B------:R-:W-:Y:S01]  /*10520*/  VIADD R4, R3, 0x18000 ;  /* 0x0001800003047836 */ /* 0x000fe20000000000 */
[----:B------:R-:W1:Y:S01]  /*10530*/  LDSM.16.MT88.4 R20, [R3+0x18000] ;  /* 0x018000000314783b */ /* 0x000e620000004200 */
[----:B------:R-:W-:Y:S01]  /*10540*/  LOP3.LUT R5, R238, 0xff, RZ, 0xc0, !PT ;  /* 0x000000ffee057812 */ /* 0x000fe200078ec0ff */
[-C--:B------:R-:W-:Y:S01]  /*10550*/  FMUL.FTZ R151, R151, R33.reuse ;  /* 0x0000002197977220 */ /* 0x080fe20000410000 */
[----:B------:R-:W-:Y:S01]  /*10560*/  @P2 VIADD R223, R4, 0xffffffc0 ;  /* 0xffffffc004df2836 */ /* 0x000fe20000000000 */
[----:B------:R-:W-:Y:S01]  /*10570*/  PRMT R4, R232, 0x7771, RZ ;  /* 0x00007771e8047816 */ /* 0x000fe200000000ff */
[----:B------:R-:W-:Y:S01]  /*10580*/  FMUL.FTZ R146, R146, R33 ;  /* 0x0000002192927220 */ /* 0x000fe20000410000 */
[----:B------:R-:W-:Y:S01]  /*10590*/  F2FP.BF16.F32.PACK_AB R194, R201, R203 ;  /* 0x000000cbc9c2723e */ /* 0x000fe200000010ff */
[-C--:B------:R-:W-:Y:S01]  /*105a0*/  FMUL.FTZ R147, R147, R33.reuse ;  /* 0x0000002193937220 */ /* 0x080fe20000410000 */
[----:B------:R-:W-:Y:S01]  /*105b0*/  ISETP.GT.U32.AND P2, PT, R4, UR7, PT ;  /* 0x0000000704007c0c */ /* 0x000fe2000bf44070 */
[-C--:B------:R-:W-:Y:S01]  /*105c0*/  FMUL.FTZ R142, R142, R33.reuse ;  /* 0x000000218e8e7220 */ /* 0x080fe20000410000 */
[----:B------:R-:W-:Y:S01]  /*105d0*/  PRMT R4, R232, 0x7772, RZ ;  /* 0x00007772e8047816 */ /* 0x000fe200000000ff */
[----:B------:R-:W-:Y:S01]  /*105e0*/  @P6 HFMA2.BF16_V2 R6, -RZ.H0_H0, RZ.H0_H0, -R194.H0_H0 ;  /* 0x200000ffff066231 */ /* 0x000fe200003409c2 */
[----:B------:R-:W-:Y:S01]  /*105f0*/  P2R R234, PR, RZ, 0x4 ;  /* 0x00000004ffea7803 */ /* 0x000fe20000000000 */
[-C--:B------:R-:W-:Y:S01]  /*10600*/  FMUL.FTZ R143, R143, R33.reuse ;  /* 0x000000218f8f7220 */ /* 0x080fe20000410000 */
[----:B------:R-:W-:Y:S01]  /*10610*/  ISETP.GT.U32.AND P2, PT, R4, UR7, PT ;  /* 0x0000000704007c0c */ /* 0x000fe2000bf44070 */
[-C--:B------:R-:W-:Y:S01]  /*10620*/  FMUL.FTZ R138, R138, R33.reuse ;  /* 0x000000218a8a7220 */ /* 0x080fe20000410000 */
[----:B------:R-:W-:Y:S01]  /*10630*/  LOP3.LUT R4, R238, 0xffff, RZ, 0xc0, !PT ;  /* 0x0000ffffee047812 */ /* 0x000fe200078ec0ff */
[-C--:B------:R-:W-:Y:S01]  /*10640*/  FMUL.FTZ R139, R139, R33.reuse ;  /* 0x000000218b8b7220 */ /* 0x080fe20000410000 */
[----:B------:R-:W-:Y:S01]  /*10650*/  PRMT R193, R194, 0x7632, R193 ;  /* 0x00007632c2c17816 */ /* 0x000fe200000000c1 */
[-C--:B------:R-:W-:Y:S01]  /*10660*/  FMUL.FTZ R134, R134, R33.reuse ;  /* 0x0000002186867220 */ /* 0x080fe20000410000 */
[----:B------:R-:W-:Y:S01]  /*10670*/  SHF.R.U32.HI R4, RZ, 0x8, R4 ;  /* 0x00000008ff047819 */ /* 0x000fe20000011604 */
[-C--:B------:R-:W-:Y:S01]  /*10680*/  FMUL.FTZ R135, R135, R33.reuse ;  /* 0x0000002187877220 */ /* 0x080fe20000410000 */
[----:B---3--:R-:W-:Y:S01]  /*10690*/  LOP3.LUT R233, R233, 0xff, RZ, 0xc0, !PT ;  /* 0x000000ffe9e97812 */ /* 0x008fe200078ec0ff */
[-C--:B------:R-:W-:Y:S01]  /*106a0*/  FMUL.FTZ R38, R38, R33.reuse ;  /* 0x0000002126267220 */ /* 0x080fe20000410000 */
[----:B------:R-:W-:Y:S01]  /*106b0*/  PRMT R4, R5, 0x5410, R4 ;  /* 0x0000541005047816 */ /* 0x000fe20000000004 */
[-C--:B------:R-:W-:Y:S01]  /*106c0*/  FMUL.FTZ R39, R39, R33.reuse ;  /* 0x0000002127277220 */ /* 0x080fe20000410000 */
[----:B------:R-:W-:Y:S01]  /*106d0*/  PRMT R5, R238, 0x7632, R5 ;  /* 0x00007632ee057816 */ /* 0x000fe20000000005 */
[-C--:B------:R-:W-:Y:S01]  /*106e0*/  FMUL.FTZ R42, R42, R33.reuse ;  /* 0x000000212a2a7220 */ /* 0x080fe20000410000 */
[----:B------:R-:W-:Y:S01]  /*106f0*/  LOP3.LUT R240, R240, 0xff, RZ, 0xc0, !PT ;  /* 0x000000fff0f07812 */ /* 0x000fe200078ec0ff */
[-C--:B------:R-:W-:Y:S01]  /*10700*/  FMUL.FTZ R43, R43, R33.reuse ;  /* 0x000000212b2b7220 */ /* 0x080fe20000410000 */
[----:B------:R-:W-:Y:S01]  /*10710*/  SHF.R.U32.HI R238, RZ, 0x18, R238 ;  /* 0x00000018ffee7819 */ /* 0x000fe200000116ee */
        /* <DEDUP_REMOVED lines=46> */
[----:B------:R-:W-:Y:S01]  /*10a00*/  IMAD R233, R233, 0x10000, R233 ;  /* 0x00010000e9e97824 */ /* 0x000fe200078e02e9 */
[----:B------:R-:W-:Y:S01]  /*10a10*/  @P6 PRMT R194, R6, 0x5410, RZ ;  /* 0x0000541006c26816 */ /* 0x000fe200000000ff */
[----:B------:R-:W-:Y:S01]  /*10a20*/  @P5 HFMA2.BF16_V2 R192, -RZ.H0_H0, RZ.H0_H0, -R193.H0_H0 ;  /* 0x200000ffffc05231 */ /* 0x000fe200003409c1 */
[----:B------:R-:W-:Y:S01]  /*10a30*/  PRMT R239, R240, 0x5410, R239 ;  /* 0x00005410f0ef7816 */ /* 0x000fe200000000ef */
[----:B------:R-:W-:Y:S01]  /*10a40*/  FADD.FTZ R229, R225, R229 ;  /* 0x000000e5e1e57221 */ /* 0x000fe20000010000 */
[----:B------:R-:W-:Y:S01]  /*10a50*/  PRMT R5, R5, 0x5410, R238 ;  /* 0x0000541005057816 */ /* 0x000fe200000000ee */
[----:B------:R-:W-:Y:S01]  /*10a60*/  IMAD.MOV.U32 R238, RZ, RZ, 0x20 ;  /* 0x00000020ffee7424 */ /* 0x000fe200078e00ff */
[----:B------:R-:W-:Y:S01]  /*10a70*/  PRMT R6, R232, 0x7773, RZ ;  /* 0x00007773e8067816 */ /* 0x000fe200000000ff */
[----:B------:R-:W-:Y:S01]  /*10a80*/  FADD.FTZ R230, R224, R230 ;  /* 0x000000e6e0e67221 */ /* 0x000fe20000010000 */
[----:B------:R-:W-:Y:S01]  /*10a90*/  LOP3.LUT R7, R231, 0xff00ff, RZ, 0xc0, !PT ;  /* 0x00ff00ffe7077812 */ /* 0x000fe200078ec0ff */
[----:B------:R-:W-:Y:S01]  /*10aa0*/  FADD.FTZ R229, R220, R229 ;  /* 0x000000e5dce57221 */ /* 0x000fe20000010000 */
[----:B------:R-:W-:Y:S01]  /*10ab0*/  ISETP.GT.U32.AND P6, PT, R6, UR7, PT ;  /* 0x0000000706007c0c */ /* 0x000fe2000bfc4070 */
[----:B------:R-:W-:Y:S01]  /*10ac0*/  FADD.FTZ R220, R217, R230 ;  /* 0x000000e6d9dc7221 */ /* 0x000fe20000010000 */
[--C-:B------:R-:W-:Y:S01]  /*10ad0*/  HSET2.LE.AND R4, R4, R233.reuse, PT ;  /* 0x000000e904047233 */ /* 0x100fe20003803000 */
[----:B------:R-:W-:Y:S01]  /*10ae0*/  FADD.FTZ R219, R219, R229 ;  /* 0x000000e5dbdb7221 */ /* 0x000fe20000010000 */
[--C-:B------:R-:W-:Y:S01]  /*10af0*/  HSET2.LE.AND R5, R5, R233.reuse, PT ;  /* 0x000000e905057233 */ /* 0x100fe20003803000 */
[----:B------:R-:W-:Y:S01]  /*10b00*/  FADD.FTZ R220, R211, R220 ;  /* 0x000000dcd3dc7221 */ /* 0x000fe20000010000 */
[--C-:B------:R-:W-:Y:S01]  /*10b10*/  HSET2.LE.AND R6, R239, R233.reuse, PT ;  /* 0x000000e9ef067233 */ /* 0x100fe20003803000 */
[----:B------:R-:W-:Y:S01]  /*10b20*/  FADD.FTZ R219, R210, R219 ;  /* 0x000000dbd2db7221 */ /* 0x000fe20000010000 */
[----:B------:R-:W-:Y:S01]  /*10b30*/  HSET2.LE.AND R7, R7, R233, PT ;  /* 0x000000e907077233 */ /* 0x000fe20003803000 */
[----:B------:R-:W-:Y:S01]  /*10b40*/  FADD.FTZ R220, R208, R220 ;  /* 0x000000dcd0dc7221 */ /* 0x000fe20000010000 */
[----:B------:R-:W-:Y:S01]  /*10b50*/  SEL R238, R238, 0xffffffe0, !P1 ;  /* 0xffffffe0eeee7807 */ /* 0x000fe20004800000 */
[----:B------:R-:W-:Y:S01]  /*10b60*/  FADD.FTZ R219, R190, R219 ;  /* 0x000000dbbedb7221 */ /* 0x000fe20000010000 */
[----:B------:R-:W-:-:S02]  /*10b70*/  LOP3.LUT R4, R237, R4, RZ, 0xc0, !PT ;  /* 0x00000004ed047212 */ /* 0x000fc400078ec0ff */
[----:B------:R-:W-:Y:S01]  /*10b80*/  LOP3.LUT R5, R204, R5, RZ, 0xc0, !PT ;  /* 0x00000005cc057212 */ /* 0x000fe200078ec0ff */
[----:B------:R-:W-:Y:S01]  /*10b90*/  IMAD.IADD R231, R3, 0x1, R238 ;  /* 0x0000000103e77824 */ /* 0x000fe200078e02ee */
[----:B------:R-:W-:Y:S01]  /*10ba0*/  LOP3.LUT R6, R243, R6, RZ, 0xc0, !PT ;  /* 0x00000006f3067212 */ /* 0x000fe200078ec0ff */
[----:B------:R-:W-:Y:S01]  /*10bb0*/  IMAD.IADD R204, R238, 0x1, R223 ;  /* 0x00000001eecc7824 */ /* 0x000fe200078e02df */
[----:B------:R-:W-:Y:S02]  /*10bc0*/  LOP3.LUT R7, R244, R7, RZ, 0xc0, !PT ;  /* 0x00000007f4077212 */ /* 0x000fe400078ec0ff */
[----:B------:R-:W-:Y:S02]  /*10bd0*/  PRMT R29, R241, 0x5410, R242 ;  /* 0x00005410f11d7816 */ /* 0x000fe400000000f2 */
[----:B------:R-:W-:Y:S01]  /*10be0*/  @P5 PRMT R193, R192, 0x5410, RZ ;  /* 0x00005410c0c15816 */ /* 0x000fe200000000ff */
[----:B------:R-:W-:Y:S01]  /*10bf0*/  FFMA.FTZ R192, R222, UR4, -R226 ;  /* 0x00000004dec07c23 */ /* 0x000fe200080108e2 */
[----:B------:R-:W-:Y:S01]  /*10c00*/  ISETP.NE.AND P5, PT, R234, RZ, PT ;  /* 0x000000ffea00720c */ /* 0x000fe20003fa5270 */
[C---:B-1----:R-:W-:Y:S04]  /*10c10*/  HMMA.16816.F32.BF16 R160, R4.reuse, R20, R160 ;  /* 0x0000001404a0723c */ /* 0x042fe800000418a0 */
[----:B------:R-:W-:Y:S04]  /*10c20*/  MUFU.EX2 R192, R192 ;  /* 0x000000c000c07308 */ /* 0x000fe80000000800 */
[C---:B------:R-:W-:Y:S01]  /*10c30*/  HMMA.16816.F32.BF16 R156, R4.reuse, R22, R156 ;  /* 0x00000016049c723c */ /* 0x040fe2000004189c */
[----:B------:R-:W1:Y:S07]  /*10c40*/  LDSM.16.MT88.4 R20, [R231+0x18000] ;  /* 0x01800000e714783b */ /* 0x000e6e0000004200 */
        /* <DEDUP_REMOVED lines=45> */
[----:B------:R-:W1:Y:S01]  /*10f20*/  LDSM.16.MT88.4 R20, [R3+0x18800] ;  /* 0x018800000314783b */ /* 0x000e620000004200 */
[----:B------:R-:W-:-:S02]  /*10f30*/  PRMT R4, R27, 0x7632, R4 ;  /* 0x000076321b047816 */ /* 0x000fc40000000004 */
[----:B------:R-:W-:Y:S02]  /*10f40*/  LOP3.LUT R6, R27, 0xff, RZ, 0xc0, !PT ;  /* 0x000000ff1b067812 */ /* 0x000fe400078ec0ff */
[----:B------:R-:W-:Y:S02]  /*10f50*/  SHF.R.U32.HI R5, RZ, 0x8, R5 ;  /* 0x00000008ff057819 */ /* 0x000fe40000011605 */
[----:B------:R-:W-:Y:S02]  /*10f60*/  SHF.R.U32.HI R27, RZ, 0x18, R27 ;  /* 0x00000018ff1b7819 */ /* 0x000fe4000001161b */
[----:B------:R-:W-:Y:S02]  /*10f70*/  LOP3.LUT R4, R4, 0xff, RZ, 0xc0, !PT ;  /* 0x000000ff04047812 */ /* 0x000fe400078ec0ff */
[----:B------:R-:W-:Y:S02]  /*10f80*/  PRMT R5, R6, 0x5410, R5 ;  /* 0x0000541006057816 */ /* 0x000fe40000000005 */
[----:B------:R-:W-:-:S02]  /*10f90*/  PRMT R4, R4, 0x5410, R27 ;  /* 0x0000541004047816 */ /* 0x000fc4000000001b */
[----:B------:R-:W-:Y:S02]  /*10fa0*/  LOP3.LUT R6, R26, 0xff, RZ, 0xc0, !PT ;  /* 0x000000ff1a067812 */ /* 0x000fe400078ec0ff */
[--C-:B------:R-:W-:Y:S02]  /*10fb0*/  HSET2.LE.AND R7, R5, R233.reuse, PT ;  /* 0x000000e905077233 */ /* 0x100fe40003803000 */
[----:B------:R-:W-:Y:S02]  /*10fc0*/  HSET2.LE.AND R5, R4, R233, PT ;  /* 0x000000e904057233 */ /* 0x000fe40003803000 */
[----:B------:R-:W-:Y:S02]  /*10fd0*/  PRMT R6, R6, 0x5410, R25 ;  /* 0x0000541006067816 */ /* 0x000fe40000000019 */
[----:B------:R-:W-:Y:S02]  /*10fe0*/  LOP3.LUT R4, R31, R7, RZ, 0xc0, !PT ;  /* 0x000000071f047212 */ /* 0x000fe400078ec0ff */
[----:B------:R-:W-:-:S02]  /*10ff0*/  LOP3.LUT R7, R29, 0xff00ff, RZ, 0xc0, !PT ;  /* 0x00ff00ff1d077812 */ /* 0x000fc400078ec0ff */
[--C-:B------:R-:W-:Y:S02]  /*11000*/  HSET2.LE.AND R6, R6, R233.reuse, PT ;  /* 0x000000e906067233 */ /* 0x100fe40003803000 */
[----:B------:R-:W-:Y:S02]  /*11010*/  LOP3.LUT R5, R24, R5, RZ, 0xc0, !PT ;  /* 0x0000000518057212 */ /* 0x000fe400078ec0ff */
[----:B------:R-:W-:Y:S01]  /*11020*/  HSET2.LE.AND R7, R7, R233, PT ;  /* 0x000000e907077233 */ /* 0x000fe20003803000 */
[----:B------:R-:W2:Y:S01]  /*11030*/  LDSM.16.MT88.4 R24, [R231+0x18800] ;  /* 0x01880000e718783b */ /* 0x000ea20000004200 */
[----:B------:R-:W-:-:S03]  /*11040*/  LOP3.LUT R6, R30, R6, RZ, 0xc0, !PT ;  /* 0x000000061e067212 */ /* 0x000fc600078ec0ff */
[----:B------:R-:W-:Y:S02]  /*11050*/  LOP3.LUT R7, R28, R7, RZ, 0xc0, !PT ;  /* 0x000000071c077212 */ /* 0x000fe400078ec0ff */
[----:B------:R-:W3:Y:S05]  /*11060*/  LDSM.16.MT88.4 R28, [R223+0x800] ;  /* 0x00080000df1c783b */ /* 0x000eea0000004200 */
[C---:B-1----:R-:W-:Y:S08]  /*11070*/  HMMA.16816.F32.BF16 R160, R4.reuse, R20, R160 ;  /* 0x0000001404a0723c */ /* 0x042ff000000418a0 */
[C---:B------:R-:W-:Y:S01]  /*11080*/  HMMA.16816.F32.BF16 R156, R4.reuse, R22, R156 ;  /* 0x00000016049c723c */ /* 0x040fe2000004189c */
[----:B------:R-:W1:Y:S07]  /*11090*/  LDSM.16.MT88.4 R20, [R204+0x800] ;  /* 0x00080000cc14783b */ /* 0x000e6e0000004200 */
[C---:B--2---:R-:W-:Y:S08]  /*110a0*/  HMMA.16816.F32.BF16 R152, R4.reuse, R24, R152 ;  /* 0x000000180498723c */ /* 0x044ff00000041898 */
[C---:B---3--:R-:W-:Y:S08]  /*110b0*/  HMMA.16816.F32.BF16 R144, R4.reuse, R28, R144 ;  /* 0x0000001c0490723c */ /* 0x048ff00000041890 */
[C---:B------:R-:W-:Y:S01]  /*110c0*/  HMMA.16816.F32.BF16 R140, R4.reuse, R30, R140 ;  /* 0x0000001e048c723c */ /* 0x040fe2000004188c */
[----:B------:R-:W2:Y:S07]  /*110d0*/  LDSM.16.MT88.4 R28, [R3+0x1a800] ;  /* 0x01a80000031c783b */ /* 0x000eae0000004200 */
        /* <DEDUP_REMOVED lines=35> */
[C---:B-1----:R-:W-:Y:S08]  /*11310*/  HMMA.16816.F32.BF16 R100, R4.reuse, R28, R100 ;  /* 0x0000001c0464723c */ /* 0x042ff00000041864 */
[C---:B------:R-:W-:Y:S01]  /*11320*/  HMMA.16816.F32.BF16 R104, R4.reuse, R30, R104 ;  /* 0x0000001e0468723c */ /* 0x040fe20000041868 */
[----:B------:R-:W1:Y:S07]  /*11330*/  LDSM.16.MT88.4 R28, [R223+0x6800] ;  /* 0x00680000df1c783b */ /* 0x000e6e0000004200 */
[C---:B-1----:R-:W-:Y:S08]  /*11340*/  HMMA.16816.F32.BF16 R116, R4.reuse, R28, R116 ;  /* 0x0000001c0474723c */ /* 0x042ff00000041874 */
[----:B------:R-:W-:Y:S01]  /*11350*/  HMMA.16816.F32.BF16 R120, R4, R30, R120 ;  /* 0x0000001e0478723c */ /* 0x000fe20000041878 */
[----:B------:R-:W-:Y:S01]  /*11360*/  IMAD.MOV.U32 R4, RZ, RZ, R34 ;  /* 0x000000ffff047224 */ /* 0x000fe200078e0022 */
[C---:B------:R-:W-:Y:S01]  /*11370*/  PRMT R6, R34.reuse, 0x7773, RZ ;  /* 0x0000777322067816 */ /* 0x040fe200000000ff */
[----:B------:R-:W1:Y:S01]  /*11380*/  LDSM.16.MT88.4 R28, [R3+0x19000] ;  /* 0x01900000031c783b */ /* 0x000e620000004200 */
[----:B------:R-:W-:-:S02]  /*11390*/  PRMT R7, R34, 0x7772, RZ ;  /* 0x0000777222077816 */ /* 0x000fc400000000ff */
[----:B------:R-:W-:Y:S02]  /*113a0*/  PRMT R5, R34, 0x7771, RZ ;  /* 0x0000777122057816 */ /* 0x000fe400000000ff */
[----:B------:R-:W-:Y:S02]  /*113b0*/  LOP3.LUT R4, R4, 0xff, RZ, 0xc0, !PT ;  /* 0x000000ff04047812 */ /* 0x000fe400078ec0ff */
[----:B------:R-:W-:Y:S02]  /*113c0*/  PRMT R6, R7, 0x5410, R6 ;  /* 0x0000541007067816 */ /* 0x000fe40000000006 */
[----:B------:R-:W-:Y:S02]  /*113d0*/  LOP3.LUT R7, R32, 0xffff, RZ, 0xc0, !PT ;  /* 0x0000ffff20077812 */ /* 0x000fe400078ec0ff */
[----:B------:R-:W-:Y:S02]  /*113e0*/  PRMT R5, R4, 0x5410, R5 ;  /* 0x0000541004057816 */ /* 0x000fe40000000005 */
[----:B------:R-:W-:-:S02]  /*113f0*/  SHF.R.U32.HI R7, RZ, 0x8, R7 ;  /* 0x00000008ff077819 */ /* 0x000fc40000011607 */
[----:B------:R-:W-:-:S04]  /*11400*/  LOP3.LUT R4, R32, 0xff, RZ, 0xc0, !PT ;  /* 0x000000ff20047812 */ /* 0x000fc800078ec0ff */
[----:B------:R-:W-:Y:S02]  /*11410*/  PRMT R7, R4, 0x5410, R7 ;  /* 0x0000541004077816 */ /* 0x000fe40000000007 */
[----:B------:R-:W-:Y:S02]  /*11420*/  PRMT R4, R32, 0x7632, R4 ;  /* 0x0000763220047816 */ /* 0x000fe40000000004 */
[----:B------:R-:W-:Y:S02]  /*11430*/  SHF.R.U32.HI R32, RZ, 0x18, R32 ;  /* 0x00000018ff207819 */ /* 0x000fe40000011620 */
[----:B------:R-:W-:Y:S02]  /*11440*/  LOP3.LUT R4, R4, 0xff, RZ, 0xc0, !PT ;  /* 0x000000ff04047812 */ /* 0x000fe400078ec0ff */
[----:B------:R-:W-:Y:S02]  /*11450*/  HSET2.LE.AND R7, R7, R233, PT ;  /* 0x000000e907077233 */ /* 0x000fe40003803000 */
[----:B------:R-:W-:-:S03]  /*11460*/  PRMT R32, R4, 0x5410, R32 ;  /* 0x0000541004207816 */ /* 0x000fc60000000020 */
[----:B------:R-:W-:Y:S02]  /*11470*/  LOP3.LUT R4, R236, R7, RZ, 0xc0, !PT ;  /* 0x00000007ec047212 */ /* 0x000fe400078ec0ff */
[----:B------:R-:W-:Y:S02]  /*11480*/  LOP3.LUT R7, R6, 0xff00ff, RZ, 0xc0, !PT ;  /* 0x00ff00ff06077812 */ /* 0x000fe400078ec0ff */
[--C-:B------:R-:W-:Y:S02]  /*11490*/  HSET2.LE.AND R32, R32, R233.reuse, PT ;  /* 0x000000e920207233 */ /* 0x100fe40003803000 */
[--C-:B------:R-:W-:Y:S02]  /*114a0*/  HSET2.LE.AND R6, R5, R233.reuse, PT ;  /* 0x000000e905067233 */ /* 0x100fe40003803000 */
[----:B------:R-:W-:Y:S02]  /*114b0*/  HSET2.LE.AND R7, R7, R233, PT ;  /* 0x000000e907077233 */ /* 0x000fe40003803000 */
[----:B------:R-:W-:-:S02]  /*114c0*/  LOP3.LUT R5, R235, R32, RZ, 0xc0, !PT ;  /* 0x00000020eb057212 */ /* 0x000fc400078ec0ff */
[----:B------:R-:W-:Y:S02]  /*114d0*/  LOP3.LUT R6, R35, R6, RZ, 0xc0, !PT ;  /* 0x0000000623067212 */ /* 0x000fe400078ec0ff */
[----:B------:R-:W-:Y:S02]  /*114e0*/  LOP3.LUT R7, R33, R7, RZ, 0xc0, !PT ;  /* 0x0000000721077212 */ /* 0x000fe400078ec0ff */
[----:B------:R-:W2:Y:S05]  /*114f0*/  LDSM.16.MT88.4 R32, [R204+0x1000] ;  /* 0x00100000cc20783b */ /* 0x000eaa0000004200 */
        /* <DEDUP_REMOVED lines=10> */
[C---:B---3--:R-:W-:Y:S08]  /*115a0*/  HMMA.16816.F32.BF16 R52, R4.reuse, R20, R52 ;  /* 0x000000140434723c */ /* 0x048ff00000041834 */
[C---:B------:R-:W-:Y:S01]  /*115b0*/  HMMA.16816.F32.BF16 R56, R4.reuse, R22, R56 ;  /* 0x000000160438723c */ /* 0x040fe20000041838 */
[----:B------:R-:W2:Y:S07]  /*115c0*/  LDSM.16.MT88.4 R20, [R223+0x5000] ;  /* 0x00500000df14783b */ /* 0x000eae0000004200 */
[C---:B-1----:R-:W-:Y:S08]  /*115d0*/  HMMA.16816.F32.BF16 R36, R4.reuse, R28, R36 ;  /* 0x0000001c0424723c */ /* 0x042ff00000041824 */
[C---:B------:R-:W-:Y:S01]  /*115e0*/  HMMA.16816.F32.BF16 R40, R4.reuse, R30, R40 ;  /* 0x0000001e0428723c */ /* 0x040fe20000041828 */
[----:B------:R-:W1:Y:S07]  /*115f0*/  LDSM.16.MT88.4 R28, [R3+0x1d000] ;  /* 0x01d00000031c783b */ /* 0x000e6e0000004200 */
[C---:B----4-:R-:W-:Y:S08]  /*11600*/  HMMA.16816.F32.BF16 R44, R4.reuse, R24, R44 ;  /* 0x00000018042c723c */ /* 0x050ff0000004182c */
[C---:B------:R-:W-:Y:S01]  /*11610*/  HMMA.16816.F32.BF16 R48, R4.reuse, R26, R48 ;  /* 0x0000001a0430723c */ /* 0x040fe20000041830 */
[----:B------:R-:W3:Y:S07]  /*11620*/  LDSM.16.MT88.4 R24, [R231+0x1d000] ;  /* 0x01d00000e718783b */ /* 0x000eee0000004200 */
        /* <DEDUP_REMOVED lines=15> */
[----:B------:R-:W-:Y:S01]  /*11720*/  IMAD.MOV.U32 R20, RZ, RZ, R232 ;  /* 0x000000ffff147224 */ /* 0x000fe200078e00e8 */
[----:B------:R-:W-:-:S04]  /*11730*/  PRMT R21, R232, 0x7772, RZ ;  /* 0x00007772e8157816 */ /* 0x000fc800000000ff */
[----:B------:R-:W-:Y:S02]  /*11740*/  LOP3.LUT R20, R20, 0xff, RZ, 0xc0, !PT ;  /* 0x000000ff14147812 */ /* 0x000fe400078ec0ff */
[----:B-1----:R-:W-:Y:S01]  /*11750*/  HMMA.16816.F32.BF16 R100, R4, R28, R100 ;  /* 0x0000001c0464723c */ /* 0x002fe20000041864 */
[----:B------:R-:W-:-:S04]  /*11760*/  PRMT R29, R232, 0x7771, RZ ;  /* 0x00007771e81d7816 */ /* 0x000fc800000000ff */
[----:B------:R-:W-:Y:S02]  /*11770*/  PRMT R29, R20, 0x5410, R29 ;  /* 0x00005410141d7816 */ /* 0x000fe4000000001d */
[----:B------:R-:W-:Y:S01]  /*11780*/  LOP3.LUT R20, R212, 0xff, RZ, 0xc0, !PT ;  /* 0x000000ffd4147812 */ /* 0x000fe200078ec0ff */
[C---:B------:R-:W-:Y:S01]  /*11790*/  HMMA.16816.F32.BF16 R104, R4.reuse, R30, R104 ;  /* 0x0000001e0468723c */ /* 0x040fe20000041868 */
[----:B------:R-:W-:Y:S02]  /*117a0*/  PRMT R30, R232, 0x7773, RZ ;  /* 0x00007773e81e7816 */ /* 0x000fe400000000ff */
[----:B------:R-:W-:Y:S02]  /*117b0*/  ISETP.LE.U32.AND P1, PT, R20, UR7, PT ;  /* 0x0000000714007c0c */ /* 0x000fe4000bf23070 */
[----:B------:R-:W-:Y:S02]  /*117c0*/  PRMT R30, R21, 0x5410, R30 ;  /* 0x00005410151e7816 */ /* 0x000fe4000000001e */
[----:B------:R-:W-:Y:S01]  /*117d0*/  LOP3.LUT R31, R212, 0xffff, RZ, 0xc0, !PT ;  /* 0x0000ffffd41f7812 */ /* 0x000fe200078ec0ff */
[----:B---3--:R-:W-:Y:S01]  /*117e0*/  HMMA.16816.F32.BF16 R108, R4, R24, R108 ;  /* 0x00000018046c723c */ /* 0x008fe2000004186c */
[----:B------:R-:W-:Y:S01]  /*117f0*/  F2FP.BF16.F32.PACK_AB R24, R227, R228 ;  /* 0x000000e4e318723e */ /* 0x000fe200000010ff */
[----:B------:R-:W-:Y:S01]  /*11800*/  FFMA.FTZ R25, R216, UR4, -R218 ;  /* 0x00000004d8197c23 */ /* 0x000fe200080108da */
[----:B------:R-:W-:-:S02]  /*11810*/  SHF.R.U32.HI R31, RZ, 0x8, R31 ;  /* 0x00000008ff1f7819 */ /* 0x000fc4000001161f */
[C---:B------:R-:W-:Y:S02]  /*11820*/  PRMT R222, R24.reuse, 0x7610, R222 ;  /* 0x0000761018de7816 */ /* 0x040fe400000000de */
[----:B------:R-:W-:Y:S01]  /*11830*/  PRMT R216, R24, 0x7632, R216 ;  /* 0x0000763218d87816 */ /* 0x000fe200000000d8 */
[C---:B------:R-:W-:Y:S01]  /*11840*/  HMMA.16816.F32.BF16 R120, R4.reuse, R22, R120 ;  /* 0x000000160478723c */ /* 0x040fe20000041878 */
[----:B------:R-:W1:Y:S01]  /*11850*/  LDSM.16.MT88.4 R20, [R204+0x7000] ;  /* 0x00700000cc14783b */ /* 0x000e620000004200 */
[----:B------:R-:W-:Y:S02]  /*11860*/  @!P1 HFMA2.BF16_V2 R191, -RZ.H0_H0, RZ.H0_H0, -R222.H0_H0 ;  /* 0x200000ffffbf9231 */ /* 0x000fe400003409de */
[----:B------:R-:W-:Y:S01]  /*11870*/  FFMA.FTZ R24, R215, UR4, -R218 ;  /* 0x00000004d7187c23 */ /* 0x000fe200080108da */
[----:B------:R-:W-:Y:S01]  /*11880*/  PRMT R28, R222, 0x5410, R216 ;  /* 0x00005410de1c7816 */ /* 0x000fe200000000d8 */
[----:B------:R2:W-:Y:S01]  /*11890*/  MUFU.EX2 R215, R25 ;  /* 0x0000001900d77308 */ /* 0x0005e20000000800 */
[----:B------:R-:W-:Y:S01]  /*118a0*/  @!P4 HFMA2.BF16_V2 R17, -RZ.H0_H0, RZ.H0_H0, -R216.H0_H0 ;  /* 0x200000ffff11c231 */ /* 0x000fe200003409d8 */
[----:B------:R-:W-:Y:S01]  /*118b0*/  @!P1 PRMT R222, R191, 0x5410, RZ ;  /* 0x00005410bfde9816 */ /* 0x000fe200000000ff */
[----:B------:R-:W-:Y:S01]  /*118c0*/  HMMA.16816.F32.BF16 R112, R4, R26, R112 ;  /* 0x0000001a0470723c */ /* 0x000fe20000041870 */
[----:B------:R-:W-:-:S02]  /*118d0*/  SHF.R.U32.HI R26, RZ, 0x18, R212 ;  /* 0x00000018ff1a7819 */ /* 0x000fc400000116d4 */
[----:B------:R-:W-:Y:S02]  /*118e0*/  @!P4 PRMT R216, R17, 0x5410, RZ ;  /* 0x0000541011d8c816 */ /* 0x000fe400000000ff */
[----:B------:R3:W5:Y:S01]  /*118f0*/  MUFU.EX2 R191, R24 ;  /* 0x0000001800bf7308 */ /* 0x0007620000000800 */
[----:B------:R-:W-:Y:S02]  /*11900*/  ISETP.LE.U32.AND P1, PT, R26, UR7, PT ;  /* 0x000000071a007c0c */ /* 0x000fe4000bf23070 */
[----:B----4-:R-:W-:Y:S01]  /*11910*/  HMMA.16816.F32.BF16 R92, R4, R32, R92 ;  /* 0x00000020045c723c */ /* 0x010fe2000004185c */
[----:B------:R-:W-:Y:S02]  /*11920*/  SHF.R.U32.HI R32, RZ, 0x18, R212 ;  /* 0x00000018ff207819 */ /* 0x000fe400000116d4 */
[----:B--2---:R-:W-:-:S05]  /*11930*/  LOP3.LUT R25, R212, 0xff, RZ, 0xc0, !PT ;  /* 0x000000ffd4197812 */ /* 0x004fca00078ec0ff */
[----:B------:R-:W-:Y:S01]  /*11940*/  HMMA.16816.F32.BF16 R96, R4, R34, R96 ;  /* 0x000000220460723c */ /* 0x000fe20000041860 */
[----:B------:R-:W-:Y:S02]  /*11950*/  PRMT R31, R25, 0x5410, R31 ;  /* 0x00005410191f7816 */ /* 0x000fe4000000001f */
[----:B---3--:R-:W-:Y:S01]  /*11960*/  PRMT R24, R212, 0x7632, R24 ;  /* 0x00007632d4187816 */ /* 0x008fe20000000018 */
[----:B------:R-:W-:Y:S01]  /*11970*/  FFMA.FTZ R212, R214, UR4, -R218 ;  /* 0x00000004d6d47c23 */ /* 0x000fe200080108da */
[----:B-----5:R-:W-:Y:S02]  /*11980*/  F2FP.BF16.F32.PACK_AB R17, R191, R215 ;  /* 0x000000d7bf11723e */ /* 0x020fe400000010ff */
[----:B------:R-:W-:Y:S02]  /*11990*/  LOP3.LUT R24, R24, 0xff, RZ, 0xc0, !PT ;  /* 0x000000ff18187812 */ /* 0x000fe400078ec0ff */
[----:B------:R-:W-:Y:S01]  /*119a0*/  PRMT R214, R17, 0x7610, R214 ;  /* 0x0000761011d67816 */ /* 0x000fe200000000d6 */
[----:B------:R-:W2:Y:S01]  /*119b0*/  MUFU.EX2 R212, R212 ;  /* 0x000000d400d47308 */ /* 0x000ea20000000800 */
[----:B------:R-:W-:-:S02]  /*119c0*/  PRMT R32, R24, 0x5410, R32 ;  /* 0x0000541018207816 */ /* 0x000fc40000000020 */
[----:B------:R-:W3:Y:S01]  /*119d0*/  LDSM.16.MT88.4 R24, [R3+0x19800] ;  /* 0x019800000318783b */ /* 0x000ee20000004200 */
[C---:B-1----:R-:W-:Y:S01]  /*119e0*/  HMMA.16816.F32.BF16 R124, R4.reuse, R20, R124 ;  /* 0x00000014047c723c */ /* 0x042fe2000004187c */
[----:B------:R-:W-:Y:S01]  /*119f0*/  LOP3.LUT R20, R30, 0xff00ff, RZ, 0xc0, !PT ;  /* 0x00ff00ff1e147812 */ /* 0x000fe200078ec0ff */
[----:B------:R-:W-:Y:S01]  /*11a00*/  @!P3 HFMA2.BF16_V2 R16, -RZ.H0_H0, RZ.H0_H0, -R214.H0_H0 ;  /* 0x200000ffff10b231 */ /* 0x000fe200003409d6 */
[----:B------:R-:W-:Y:S02]  /*11a10*/  PRMT R218, R17, 0x7632, R218 ;  /* 0x0000763211da7816 */ /* 0x000fe400000000da */
[--C-:B------:R-:W-:Y:S02]  /*11a20*/  HSET2.LE.AND R30, R29, R233.reuse, PT ;  /* 0x000000e91d1e7233 */ /* 0x100fe40003803000 */
[--C-:B------:R-:W-:Y:S01]  /*11a30*/  HSET2.LE.AND R29, R20, R233.reuse, PT ;  /* 0x000000e9141d7233 */ /* 0x100fe20003803000 */
[----:B------:R-:W-:Y:S01]  /*11a40*/  HMMA.16816.F32.BF16 R128, R4, R22, R128 ;  /* 0x000000160480723c */ /* 0x000fe20000041880 */
[----:B------:R-:W-:Y:S01]  /*11a50*/  F2FP.BF16.F32.PACK_AB R4, R221, R192 ;  /* 0x000000c0dd04723e */ /* 0x000fe200000010ff */
[----:B------:R-:W1:Y:S01]  /*11a60*/  LDSM.16.MT88.4 R20, [R3+0x1b800] ;  /* 0x01b800000314783b */ /* 0x000e620000004200 */
[----:B------:R-:W-:Y:S01]  /*11a70*/  HSET2.LE.AND R31, R31, R233, PT ;  /* 0x000000e91f1f7233 */ /* 0x000fe20003803000 */
[----:B------:R-:W-:Y:S01]  /*11a80*/  @!P1 HFMA2.BF16_V2 R15, -RZ.H0_H0, RZ.H0_H0, -R218.H0_H0 ;  /* 0x200000ffff0f9231 */ /* 0x000fe200003409da */
[----:B--2---:R-:W-:-:S02]  /*11a90*/  F2FP.BF16.F32.PACK_AB R5, R213, R212 ;  /* 0x000000d4d505723e */ /* 0x004fc400000010ff */
[C---:B------:R-:W-:Y:S02]  /*11aa0*/  PRMT R208, R4.reuse, 0x7610, R208 ;  /* 0x0000761004d07816 */ /* 0x040fe400000000d0 */
[----:B------:R-:W-:Y:S02]  /*11ab0*/  PRMT R210, R4, 0x7632, R210 ;  /* 0x0000763204d27816 */ /* 0x000fe400000000d2 */
[C---:B------:R-:W-:Y:S01]  /*11ac0*/  PRMT R211, R5.reuse, 0x7610, R211 ;  /* 0x0000761005d37816 */ /* 0x040fe200000000d3 */
[----:B------:R-:W-:Y:S01]  /*11ad0*/  @!P0 HFMA2.BF16_V2 R14, -RZ.H0_H0, RZ.H0_H0, -R208.H0_H0 ;  /* 0x200000ffff0e8231 */ /* 0x000fe200003409d0 */
[----:B------:R-:W-:Y:S01]  /*11ae0*/  PRMT R217, R5, 0x7632, R217 ;  /* 0x0000763205d97816 */ /* 0x000fe200000000d9 */
[----:B------:R-:W-:Y:S01]  /*11af0*/  @P5 HFMA2.BF16_V2 R13, -RZ.H0_H0, RZ.H0_H0, -R210.H0_H0 ;  /* 0x200000ffff0d5231 */ /* 0x000fe200003409d2 */
[----:B------:R-:W-:Y:S01]  /*11b00*/  HSET2.LE.AND R32, R32, R233, PT ;  /* 0x000000e920207233 */ /* 0x000fe20003803000 */
[----:B------:R-:W-:Y:S01]  /*11b10*/  @P2 HFMA2.BF16_V2 R12, -RZ.H0_H0, RZ.H0_H0, -R211.H0_H0 ;  /* 0x200000ffff0c2231 */ /* 0x000fe200003409d3 */
[----:B------:R-:W-:-:S02]  /*11b20*/  PRMT R5, R214, 0x5410, R218 ;  /* 0x00005410d6057816 */ /* 0x000fc400000000da */
[----:B------:R-:W-:Y:S02]  /*11b30*/  PRMT R6, R208, 0x5410, R210 ;  /* 0x00005410d0067816 */ /* 0x000fe400000000d2 */
[----:B------:R-:W-:Y:S02]  /*11b40*/  PRMT R7, R211, 0x5410, R217 ;  /* 0x00005410d3077816 */ /* 0x000fe400000000d9 */
[----:B------:R-:W-:Y:S02]  /*11b50*/  LOP3.LUT R4, R28, R31, RZ, 0xc0, !PT ;  /* 0x0000001f1c047212 */ /* 0x000fe400078ec0ff */
[----:B------:R-:W-:Y:S02]  /*11b60*/  LOP3.LUT R5, R5, R32, RZ, 0xc0, !PT ;  /* 0x0000002005057212 */ /* 0x000fe400078ec0ff */
[----:B------:R-:W-:Y:S01]  /*11b70*/  LOP3.LUT R6, R6, R30, RZ, 0xc0, !PT ;  /* 0x0000001e06067212 */ /* 0x000fe200078ec0ff */
[----:B------:R-:W2:Y:S01]  /*11b80*/  LDSM.16.MT88.4 R32, [R231+0x1b800] ;  /* 0x01b80000e720783b */ /* 0x000ea20000004200 */
[----:B------:R-:W-:-:S02]  /*11b90*/  LOP3.LUT R7, R7, R29, RZ, 0xc0, !PT ;  /* 0x0000001d07077212 */ /* 0x000fc400078ec0ff */
[----:B------:R-:W-:Y:S01]  /*11ba0*/  @!P1 PRMT R218, R15, 0x5410, RZ ;  /* 0x000054100fda9816 */ /* 0x000fe200000000ff */
[----:B------:R-:W4:Y:S01]  /*11bb0*/  LDSM.16.MT88.4 R28, [R3+0x1d800] ;  /* 0x01d80000031c783b */ /* 0x000f220000004200 */
[----:B------:R-:W-:Y:S01]  /*11bc0*/  FADD.FTZ R15, R19, R219 ;  /* 0x000000db130f7221 */ /* 0x000fe20000010000 */
[----:B------:R-:W-:Y:S02]  /*11bd0*/  @!P3 PRMT R214, R16, 0x5410, RZ ;  /* 0x0000541010d6b816 */ /* 0x000fe400000000ff */
[----:B---3--:R-:W-:Y:S01]  /*11be0*/  HMMA.16816.F32.BF16 R160, R4, R24, R160 ;  /* 0x0000001804a0723c */ /* 0x008fe200000418a0 */
[----:B------:R-:W-:Y:S01]  /*11bf0*/  FADD.FTZ R15, R186, R15 ;  /* 0x0000000fba0f7221 */ /* 0x000fe20000010000 */
[----:B------:R-:W-:Y:S02]  /*11c00*/  @!P0 PRMT R208, R14, 0x5410, RZ ;  /* 0x000054100ed08816 */ /* 0x000fe400000000ff */
[----:B------:R-:W-:Y:S01]  /*11c10*/  @P5 PRMT R210, R13, 0x5410, RZ ;  /* 0x000054100dd25816 */ /* 0x000fe200000000ff */
[----:B------:R-:W-:Y:S01]  /*11c20*/  FADD.FTZ R15, R183, R15 ;  /* 0x0000000fb70f7221 */ /* 0x000fe20000010000 */
[----:B------:R-:W-:-:S02]  /*11c30*/  @P2 PRMT R211, R12, 0x5410, RZ ;  /* 0x000054100cd32816 */ /* 0x000fc400000000ff */
[----:B------:R-:W-:Y:S01]  /*11c40*/  HMMA.16816.F32.BF16 R156, R4, R26, R156 ;  /* 0x0000001a049c723c */ /* 0x000fe2000004189c */
[----:B------:R3:W5:Y:S01]  /*11c50*/  LDSM.16.MT88.4 R24, [R3+0x1f800] ;  /* 0x01f800000318783b */ /* 0x0007620000004200 */
[----:B------:R-:W-:-:S03]  /*11c60*/  FADD.FTZ R182, R182, R15 ;  /* 0x0000000fb6b67221 */ /* 0x000fc60000010000 */
[----:B------:R-:W-:Y:S01]  /*11c70*/  LDSM.16.MT88.4 R12, [R204+0x7800] ;  /* 0x00780000cc0c783b */ /* 0x000fe20000004200 */
[----:B------:R-:W-:Y:S02]  /*11c80*/  FADD.FTZ R182, R181, R182 ;  /* 0x000000b6b5b67221 */ /* 0x000fe40000010000 */
[----:B-1----:R-:W-:Y:S02]  /*11c90*/  HMMA.16816.F32.BF16 R36, R4, R20, R36 ;  /* 0x000000140424723c */ /* 0x002fe40000041824 */
[----:B------:R-:W-:-:S04]  /*11ca0*/  FADD.FTZ R202, R202, R182 ;  /* 0x000000b6caca7221 */ /* 0x000fc80000010000 */
[----:B------:R-:W-:Y:S02]  /*11cb0*/  FADD.FTZ R202, R228, R202 ;  /* 0x000000cae4ca7221 */ /* 0x000fe40000010000 */
[----:B------:R-:W-:Y:S01]  /*11cc0*/  HMMA.16816.F32.BF16 R40, R4, R22, R40 ;  /* 0x000000160428723c */ /* 0x000fe20000041828 */
[----:B------:R-:W1:Y:S01]  /*11cd0*/  LDSM.16.MT88.4 R20, [R231+0x19800] ;  /* 0x01980000e714783b */ /* 0x000e620000004200 */
[----:B------:R-:W-:-:S04]  /*11ce0*/  FADD.FTZ R202, R227, R202 ;  /* 0x000000cae3ca7221 */ /* 0x000fc80000010000 */
[----:B------:R-:W-:Y:S02]  /*11cf0*/  FADD.FTZ R202, R192, R202 ;  /* 0x000000cac0ca7221 */ /* 0x000fe40000010000 */
[----:B--2---:R-:W-:Y:S01]  /*11d00*/  HMMA.16816.F32.BF16 R44, R4, R32, R44 ;  /* 0x00000020042c723c */ /* 0x004fe2000004182c */
[----:B---3--:R-:W-:-:S05]  /*11d10*/  @P6 HFMA2.BF16_V2 R3, -RZ.H0_H0, RZ.H0_H0, -R217.H0_H0 ;  /* 0x200000ffff036231 */ /* 0x008fca00003409d9 */
[----:B------:R-:W-:Y:S02]  /*11d20*/  @P6 PRMT R217, R3, 0x5410, RZ ;  /* 0x0000541003d96816 */ /* 0x000fe400000000ff */
[----:B----4-:R-:W-:Y:S01]  /*11d30*/  HMMA.16816.F32.BF16 R68, R4, R28, R68 ;  /* 0x0000001c0444723c */ /* 0x010fe20000041844 */
[----:B------:R-:W-:-:S05]  /*11d40*/  IADD3 R3, P0, PT, R10, -0x180, RZ ;  /* 0xfffffe800a037810 */ /* 0x000fca0007f1e0ff */
[----:B------:R2:W-:Y:S02]  /*11d50*/  STL [R1+0x30], R3 ;  /* 0x0000300301007387 */ /* 0x0005e40000100800 */
[C---:B------:R-:W-:Y:S02]  /*11d60*/  HMMA.16816.F32.BF16 R72, R4.reuse, R30, R72 ;  /* 0x0000001e0448723c */ /* 0x040fe40000041848 */
[----:B------:R-:W3:Y:S06]  /*11d70*/  LDSM.16.MT88.4 R28, [R231+0x1d800] ;  /* 0x01d80000e71c783b */ /* 0x000eec0000004200 */
[C---:B-----5:R-:W-:Y:S08]  /*11d80*/  HMMA.16816.F32.BF16 R100, R4.reuse, R24, R100 ;  /* 0x000000180464723c */ /* 0x060ff00000041864 */
[----:B------:R-:W-:Y:S01]  /*11d90*/  HMMA.16816.F32.BF16 R104, R4, R26, R104 ;  /* 0x0000001a0468723c */ /* 0x000fe20000041868 */
[----:B------:R-:W4:Y:S01]  /*11da0*/  LDSM.16.MT88.4 R24, [R231+0x1f800] ;  /* 0x01f80000e718783b */ /* 0x000f220000004200 */
[----:B--2---:R-:W-:-:S06]  /*11db0*/  IADD3.X R3, PT, PT, R11, -0x1, RZ, P0, !PT ;  /* 0xffffffff0b037810 */ /* 0x004fcc00007fe4ff */
[C---:B-1----:R-:W-:Y:S08]  /*11dc0*/  HMMA.16816.F32.BF16 R152, R4.reuse, R20, R152 ;  /* 0x000000140498723c */ /* 0x042ff00000041898 */
        /* <DEDUP_REMOVED lines=14> */
[C---:B---3--:R-:W-:Y:S08]  /*11eb0*/  HMMA.16816.F32.BF16 R84, R4.reuse, R28, R84 ;  /* 0x0000001c0454723c */ /* 0x048ff00000041854 */
[C---:B------:R-:W-:Y:S01]  /*11ec0*/  HMMA.16816.F32.BF16 R88, R4.reuse, R30, R88 ;  /* 0x0000001e0458723c */ /* 0x040fe20000041858 */
[----:B------:R-:W2:Y:S07]  /*11ed0*/  LDSM.16.MT88.4 R28, [R204+0x3800] ;  /* 0x00380000cc1c783b */ /* 0x000eae0000004200 */
[----:B----4-:R-:W-:Y:S01]  /*11ee0*/  HMMA.16816.F32.BF16 R116, R4, R24, R116 ;  /* 0x000000180474723c */ /* 0x010fe20000041874 */
[----:B------:R-:W-:Y:S01]  /*11ef0*/  FADD.FTZ R25, R189, R220 ;  /* 0x000000dcbd197221 */ /* 0x000fe20000010000 */
[----:B------:R-:W3:Y:S03]  /*11f00*/  LDC R24, c[0x0][0x448] ;  /* 0x00011200ff187b82 */ /* 0x000ee60000000800 */
[----:B------:R-:W-:-:S02]  /*11f10*/  FADD.FTZ R25, R18, R25 ;  /* 0x0000001912197221 */ /* 0x000fc40000010000 */
[----:B------:R-:W4:Y:S01]  /*11f20*/  LDSM.16.MT88.4 R16, [R204+0x5800] ;  /* 0x00580000cc10783b */ /* 0x000f220000004200 */
[----:B------:R-:W-:Y:S01]  /*11f30*/  HMMA.16816.F32.BF16 R56, R4, R34, R56 ;  /* 0x000000220438723c */ /* 0x000fe20000041838 */
[----:B------:R-:W-:-:S04]  /*11f40*/  FADD.FTZ R25, R180, R25 ;  /* 0x00000019b4197221 */ /* 0x000fc80000010000 */
[----:B------:R-:W-:-:S03]  /*11f50*/  FADD.FTZ R25, R200, R25 ;  /* 0x00000019c8197221 */ /* 0x000fc60000010000 */
[----:B-1----:R-:W-:Y:S01]  /*11f60*/  HMMA.16816.F32.BF16 R136, R4, R20, R136 ;  /* 0x000000140488723c */ /* 0x002fe20000041888 */
[----:B------:R-:W-:-:S04]  /*11f70*/  FADD.FTZ R199, R199, R25 ;  /* 0x00000019c7c77221 */ /* 0x000fc80000010000 */
[----:B------:R-:W-:-:S03]  /*11f80*/  FADD.FTZ R199, R203, R199 ;  /* 0x000000c7cbc77221 */ /* 0x000fc60000010000 */
[----:B------:R-:W-:Y:S01]  /*11f90*/  HMMA.16816.F32.BF16 R120, R4, R26, R120 ;  /* 0x0000001a0478723c */ /* 0x000fe20000041878 */
[----:B------:R-:W-:Y:S01]  /*11fa0*/  FADD.FTZ R201, R201, R199 ;  /* 0x000000c7c9c97221 */ /* 0x000fe20000010000 */
[----:B---3--:R-:W-:-:S03]  /*11fb0*/  IMAD.SHL.U32 R20, R24, 0x8, RZ ;  /* 0x0000000818147824 */ /* 0x008fc600078e00ff */
[----:B------:R-:W-:Y:S01]  /*11fc0*/  FADD.FTZ R201, R215, R201 ;  /* 0x000000c9d7c97221 */ /* 0x000fe20000010000 */
[----:B------:R-:W-:Y:S02]  /*11fd0*/  IMAD.WIDE R20, R20, 0x2, R10 ;  /* 0x0000000214147825 */ /* 0x000fe400078e020a */
[C---:B------:R-:W-:Y:S02]  /*11fe0*/  HMMA.16816.F32.BF16 R132, R4.reuse, R22, R132 ;  /* 0x000000160484723c */ /* 0x040fe40000041884 */
[----:B------:R-:W-:Y:S01]  /*11ff0*/  FADD.FTZ R201, R191, R201 ;  /* 0x000000c9bfc97221 */ /* 0x000fe20000010000 */
[----:B------:R1:W-:Y:S03]  /*12000*/  STG.E.U16 desc[UR30][R20.64+-0x100], R177 ;  /* 0xffff00b114007986 */ /* 0x0003e6000c10151e */
[----:B------:R-:W-:Y:S01]  /*12010*/  FADD.FTZ R201, R212, R201 ;  /* 0x000000c9d4c97221 */ /* 0x000fe20000010000 */
[----:B------:R1:W-:Y:S01]  /*12020*/  STG.E.U16 desc[UR30][R20.64+-0xfe], R176 ;  /* 0xffff02b014007986 */ /* 0x0003e2000c10151e */
[C---:B--2---:R-:W-:Y:S03]  /*12030*/  HMMA.16816.F32.BF16 R60, R4.reuse, R28, R60 ;  /* 0x0000001c043c723c */ /* 0x044fe6000004183c */
[----:B------:R1:W-:Y:S04]  /*12040*/  STG.E.U16 desc[UR30][R10.64+-0xf0], R175 ;  /* 0xffff10af0a007986 */ /* 0x0003e8000c10151e */
[----:B------:R1:W-:Y:S01]  /*12050*/  STG.E.U16 desc[UR30][R10.64+-0xee], R174 ;  /* 0xffff12ae0a007986 */ /* 0x0003e2000c10151e */
[C---:B------:R-:W-:Y:S03]  /*12060*/  HMMA.16816.F32.BF16 R64, R4.reuse, R30, R64 ;  /* 0x0000001e0440723c */ /* 0x040fe60000041840 */
[----:B------:R1:W-:Y:S04]  /*12070*/  STG.E.U16 desc[UR30][R20.64+-0xf0], R173 ;  /* 0xffff10ad14007986 */ /* 0x0003e8000c10151e */
[----:B------:R1:W-:Y:S01]  /*12080*/  STG.E.U16 desc[UR30][R20.64+-0xee], R172 ;  /* 0xffff12ac14007986 */ /* 0x0003e2000c10151e */
[C---:B----4-:R-:W-:Y:S03]  /*12090*/  HMMA.16816.F32.BF16 R92, R4.reuse, R16, R92 ;  /* 0x00000010045c723c */ /* 0x050fe6000004185c */
[----:B------:R1:W-:Y:S04]  /*120a0*/  STG.E.U16 desc[UR30][R10.64+-0xe0], R171 ;  /* 0xffff20ab0a007986 */ /* 0x0003e8000c10151e */
[----:B------:R1:W-:Y:S01]  /*120b0*/  STG.E.U16 desc[UR30][R10.64+-0xde], R170 ;  /* 0xffff22aa0a007986 */ /* 0x0003e2000c10151e */
[C---:B------:R-:W-:Y:S03]  /*120c0*/  HMMA.16816.F32.BF16 R96, R4.reuse, R18, R96 ;  /* 0x000000120460723c */ /* 0x040fe60000041860 */
[----:B------:R1:W-:Y:S04]  /*120d0*/  STG.E.U16 desc[UR30][R20.64+-0xe0], R169 ;  /* 0xffff20a914007986 */ /* 0x0003e8000c10151e */
[----:B------:R1:W-:Y:S01]  /*120e0*/  STG.E.U16 desc[UR30][R20.64+-0xde], R168 ;  /* 0xffff22a814007986 */ /* 0x0003e2000c10151e */
[C---:B------:R-:W-:Y:S03]  /*120f0*/  HMMA.16816.F32.BF16 R124, R4.reuse, R12, R124 ;  /* 0x0000000c047c723c */ /* 0x040fe6000004187c */
[----:B------:R1:W-:Y:S04]  /*12100*/  STG.E.U16 desc[UR30][R10.64+-0xd0], R167 ;  /* 0xffff30a70a007986 */ /* 0x0003e8000c10151e */
[----:B------:R1:W-:Y:S01]  /*12110*/  STG.E.U16 desc[UR30][R10.64+-0xce], R166 ;  /* 0xffff32a60a007986 */ /* 0x0003e2000c10151e */
[----:B------:R-:W-:Y:S01]  /*12120*/  HMMA.16816.F32.BF16 R128, R4, R14, R128 ;  /* 0x0000000e0480723c */ /* 0x000fe20000041880 */
[----:B------:R-:W-:Y:S01]  /*12130*/  FADD.FTZ R5, R221, R202 ;  /* 0x000000cadd057221 */ /* 0x000fe20000010000 */
[----:B------:R-:W-:Y:S01]  /*12140*/  FADD.FTZ R4, R213, R201 ;  /* 0x000000c9d5047221 */ /* 0x000fe20000010000 */
[----:B------:R1:W-:Y:S04]  /*12150*/  STG.E.U16 desc[UR30][R20.64+-0xd0], R165 ;  /* 0xffff30a514007986 */ /* 0x0003e8000c10151e */
        /* <DEDUP_REMOVED lines=20> */
.L_x_1110:
[----:B------:R-:W-:-:S09]  /*122a0*/  UISETP.GE.AND UP0, UPT, UR19, URZ, UPT ;  /* 0x000000ff1300728c */ /* 0x000fd2000bf06270 */
[----:B------:R-:W-:Y:S05]  /*122b0*/  BRA.U !UP0, `(.L_x_1113) ;  /* 0x0000005508087547 */ /* 0x000fea000b800000 */
[----:B-1----:R-:W-:Y:S01]  /*122c0*/  SHF.R.U32.HI R3, RZ, 0x1, R207 ;  /* 0x00000001ff037819 */ /* 0x002fe200000116cf */
[----:B--2---:R-:W1:Y:S01]  /*122d0*/  LDC R4, c[0x0][0x4f8] ;  /* 0x00013e00ff047b82 */ /* 0x004e620000000800 */
[----:B------:R-:W-:Y:S01]  /*122e0*/  LOP3.LUT P0, RZ, R207, 0x2, RZ, 0xc0, !PT ;  /* 0x00000002cfff7812 */ /* 0x000fe2000780c0ff */
[----:B-----5:R-:W-:Y:S01]  /*122f0*/  IMAD.MOV.U32 R164, RZ, RZ, R0 ;  /* 0x000000ffffa47224 */ /* 0x020fe200078e0000 */
[----:B------:R-:W-:Y:S01]  /*12300*/  LOP3.LUT R3, R8, 0x8, R3, 0x78, !PT ;  /* 0x0000000808037812 */ /* 0x000fe200078e7803 */
[----:B------:R-:W2:Y:S01]  /*12310*/  S2R R207, SR_TID.X ;  /* 0x0000000000cf7919 */ /* 0x000ea20000002100 */
[----:B------:R-:W3:Y:S01]  /*12320*/  LDCU UR4, c[0x0][0x440] ;  /* 0x00008800ff0477ac */ /* 0x000ee20008000800 */
[----:B------:R-:W-:Y:S01]  /*12330*/  IMAD.MOV.U32 R203, RZ, RZ, 0x20 ;  /* 0x00000020ffcb7424 */ /* 0x000fe200078e00ff */
[----:B------:R-:W-:Y:S01]  /*12340*/  LOP3.LUT R204, R3, 0x200, R9, 0xf8, !PT ;  /* 0x0000020003cc7812 */ /* 0x000fe200078ef809 */
[----:B------:R-:W4:Y:S01]  /*12350*/  LDC R246, c[0x0][0x448] ;  /* 0x00011200fff67b82 */ /* 0x000f220000000800 */
[----:B------:R-:W-:Y:S01]  /*12360*/  IMAD.MOV.U32 R208, RZ, RZ, 0x40 ;  /* 0x00000040ffd07424 */ /* 0x000fe200078e00ff */
[----:B------:R-:W-:Y:S01]  /*12370*/  UMOV UR7, 0x400 ;  /* 0x0000040000077882 */ /* 0x000fe20000000000 */
[----:B------:R-:W-:Y:S01]  /*12380*/  LEA R204, R204, UR5, 0x1 ;  /* 0x00000005cccc7c11 */ /* 0x000fe2000f8e08ff */
[----:B------:R-:W-:Y:S01]  /*12390*/  IMAD.MOV.U32 R200, RZ, RZ, 0x20 ;  /* 0x00000020ffc87424 */ /* 0x000fe200078e00ff */
[----:B------:R-:W-:Y:S01]  /*123a0*/  SEL R203, R203, 0xffffffe0, !P0 ;  /* 0xffffffe0cbcb7807 */ /* 0x000fe20004000000 */
[----:B------:R-:W-:Y:S01]  /*123b0*/  IMAD.MOV.U32 R3, RZ, RZ, R2 ;  /* 0x000000ffff037224 */ /* 0x000fe200078e0002 */
[----:B------:R-:W1:Y:S01]  /*123c0*/  LDCU UR15, c[0x0][0x440] ;  /* 0x00008800ff0f77ac */ /* 0x000e620008000800 */
[C---:B------:R-:W-:Y:S01]  /*123d0*/  VIADD R0, R204.reuse, 0x18000 ;  /* 0x00018000cc007836 */ /* 0x040fe20000000000 */
[----:B------:R-:W2:Y:S01]  /*123e0*/  S2UR UR11, SR_CgaCtaId ;  /* 0x00000000000b79c3 */ /* 0x000ea20000008800 */
[C---:B------:R-:W-:Y:S01]  /*123f0*/  IMAD.IADD R203, R204.reuse, 0x1, R203 ;  /* 0x00000001cccb7824 */ /* 0x040fe200078e02cb */
[----:B------:R-:W1:Y:S01]  /*12400*/  LDCU.U8 UR12, c[0x0][0x4f8] ;  /* 0x00009f00ff0c77ac */ /* 0x000e620008000000 */
[----:B------:R-:W-:Y:S01]  /*12410*/  VIADD R252, R204, 0x18040 ;  /* 0x00018040ccfc7836 */ /* 0x000fe20000000000 */
[----:B------:R1:W-:Y:S01]  /*12420*/  STL [R1+0x18], R0 ;  /* 0x0000180001007387 */ /* 0x0003e20000100800 */
[----:B---3--:R-:W-:Y:S01]  /*12430*/  ISETP.GE.AND P2, PT, R205, UR4, PT ;  /* 0x00000004cd007c0c */ /* 0x008fe2000bf46270 */
[----:B------:R-:W3:Y:S02]  /*12440*/  LDCU UR4, c[0x0][0x45c] ;  /* 0x00008b80ff0477ac */ /* 0x000ee40008000800 */
[----:B------:R-:W3:Y:S01]  /*12450*/  LDC.64 R210, c[0x0][0x3c0] ;  /* 0x0000f000ffd27b82 */ /* 0x000ee20000000a00 */
[----:B-1----:R-:W-:-:S05]  /*12460*/  LOP3.LUT R4, R4, 0xff, RZ, 0xc0, !PT ;  /* 0x000000ff04047812 */ /* 0x002fca00078ec0ff */
[----:B------:R-:W-:Y:S02]  /*12470*/  IMAD R245, R4, 0x10000, R4 ;  /* 0x0001000004f57824 */ /* 0x000fe400078e0204 */
[----:B----4-:R-:W-:Y:S02]  /*12480*/  IMAD.SHL.U32 R246, R246, 0x8, RZ ;  /* 0x00000008f6f67824 */ /* 0x010fe400078e00ff */
[C---:B--2---:R-:W-:Y:S01]  /*12490*/  IMAD.SHL.U32 R202, R207.reuse, 0x40, RZ ;  /* 0x00000040cfca7824 */ /* 0x044fe200078e00ff */
[C---:B------:R-:W-:Y:S01]  /*124a0*/  LOP3.LUT P1, RZ, R207.reuse, 0x4, RZ, 0xc0, !PT ;  /* 0x00000004cfff7812 */ /* 0x040fe2000782c0ff */
[C---:B------:R-:W-:Y:S01]  /*124b0*/  IMAD.SHL.U32 R244, R207.reuse, 0x20, RZ ;  /* 0x00000020cff47824 */ /* 0x040fe200078e00ff */
[----:B------:R-:W-:Y:S02]  /*124c0*/  LOP3.LUT P0, RZ, R207, 0x2, RZ, 0xc0, !PT ;  /* 0x00000002cfff7812 */ /* 0x000fe4000780c0ff */
[----:B------:R-:W-:Y:S01]  /*124d0*/  SEL R208, R208, 0xffffffc0, !P1 ;  /* 0xffffffc0d0d07807 */ /* 0x000fe20004800000 */
[----:B------:R-:W-:Y:S01]  /*124e0*/  ULEA UR11, UR11, UR7, 0x18 ;  /* 0x000000070b0b7291 */ /* 0x000fe2000f8ec0ff */
[----:B------:R-:W-:-:S02]  /*124f0*/  SEL R200, R200, 0xffffffe0, !P0 ;  /* 0xffffffe0c8c87807 */ /* 0x000fc40004000000 */
[----:B------:R-:W-:Y:S01]  /*12500*/  LOP3.LUT R201, R202, 0x400, RZ, 0xc0, !PT ;  /* 0x00000400cac97812 */ /* 0x000fe200078ec0ff */
[----:B------:R-:W-:Y:S08]  /*12510*/  BRA `(.L_x_1114) ;  /* 0x0000000000f07947 */ /* 0x000ff00003800000 */
.L_x_1116:
        /* <DEDUP_REMOVED lines=8> */
[----:B------:R-:W-:Y:S01]  /*125a0*/  IMAD.SHL.U32 R0, R170, 0x40, RZ ;  /* 0x00000040aa007824 */ /* 0x000fe200078e00ff */
[----:B------:R-:W-:Y:S02]  /*125b0*/  LOP3.LUT R2, R2, 0x1e00, R187, 0xf8, !PT ;  /* 0x00001e0002027812 */ /* 0x000fe400078ef8bb */
[--C-:B------:R-:W-:Y:S02]  /*125c0*/  SHF.L.U64.HI R165, R170, 0x6, R168.reuse ;  /* 0x00000006aaa57819 */ /* 0x100fe400000102a8 */
[----:B------:R-:W-:Y:S02]  /*125d0*/  LEA R0, P5, R166, R0, 0x5 ;  /* 0x00000000a6007211 */ /* 0x000fe400078a28ff */
        /* <DEDUP_REMOVED lines=48> */
.L_x_1114:
[----:B------:R-:W-:Y:S04]  /*128e0*/  DEPBAR.LE SB0, 0x0 ;  /* 0x000080000000791a */ /* 0x000fe80000000000 */
[----:B------:R-:W-:Y:S01]  /*128f0*/  BAR.SYNC.DEFER_BLOCKING 0x0 ;  /* 0x0000000000007b1d */ /* 0x000fe20000010000 */
[----:B------:R-:W-:Y:S01]  /*12900*/  IMAD.SHL.U32 R0, R207, 0x8, RZ ;  /* 0x00000008cf007824 */ /* 0x000fe200078e00ff */
[----:B------:R-:W-:Y:S01]  /*12910*/  LOP3.LUT R206, R244, 0x7c00, RZ, 0xc0, !PT ;  /* 0x00007c00f4ce7812 */ /* 0x000fe200078ec0ff */
[----:B---3--:R-:W-:Y:S01]  /*12920*/  IMAD.WIDE.U32 R10, R210, UR19, RZ ;  /* 0x00000013d20a7c25 */ /* 0x008fe2000f8e00ff */
[----:B------:R-:W-:Y:S01]  /*12930*/  SHF.R.U32.HI R209, RZ, 0x1, R207 ;  /* 0x00000001ffd17819 */ /* 0x000fe200000116cf */
[----:B------:R-:W-:Y:S01]  /*12940*/  UISETP.NE.AND UP0, UPT, UR19, URZ, UPT ;  /* 0x000000ff1300728c */ /* 0x000fe2000bf05270 */
[----:B------:R-:W-:Y:S01]  /*12950*/  LOP3.LUT R205, R0, 0x38, RZ, 0xc0, !PT ;  /* 0x0000003800cd7812 */ /* 0x000fe200078ec0ff */
[----:B------:R-:W-:Y:S01]  /*12960*/  IMAD R7, R211, UR19, R11 ;  /* 0x00000013d3077c24 */ /* 0x000fe2000f8e020b */
[C---:B------:R-:W-:Y:S01]  /*12970*/  LEA R8, P3, R10.reuse, R248, 0x7 ;  /* 0x000000f80a087211 */ /* 0x040fe200078638ff */
[C---:B------:R-:W-:Y:S01]  /*12980*/  IMAD.SHL.U32 R6, R10.reuse, 0x40, RZ ;  /* 0x000000400a067824 */ /* 0x040fe200078e00ff */
[C---:B------:R-:W-:Y:S01]  /*12990*/  LOP3.LUT R14, R205.reuse, 0x40, RZ, 0xfc, !PT ;  /* 0x00000040cd0e7812 */ /* 0x040fe200078efcff */
[----:B------:R1:W-:Y:S01]  /*129a0*/  STL [R1+0x1c], R0 ;  /* 0x00001c0001007387 */ /* 0x0003e20000100800 */
[--C-:B------:R-:W-:Y:S01]  /*129b0*/  LEA.HI.X R9, R10, R247, R7.reuse, 0x7, P3 ;  /* 0x000000f70a097211 */ /* 0x100fe200018f3c07 */
[----:B------:R-:W-:Y:S01]  /*129c0*/  UMOV UR5, UR11 ;  /* 0x0000000b00057c82 */ /* 0x000fe20008000000 */
[----:B------:R-:W-:Y:S02]  /*129d0*/  ISETP.GE.AND P4, PT, R14, UR15, PT ;  /* 0x0000000f0e007c0c */ /* 0x000fe4000bf86270 */
[----:B------:R-:W-:Y:S01]  /*129e0*/  STL [R1+0x28], R14 ;  /* 0x0000280e01007387 */ /* 0x000fe20000100800 */
[----:B------:R-:W-:Y:S02]  /*129f0*/  LOP3.LUT R13, R205, 0x80, RZ, 0xfc, !PT ;  /* 0x00000080cd0d7812 */ /* 0x000fe400078efcff */
[----:B------:R-:W-:Y:S02]  /*12a00*/  SHF.L.U64.HI R5, R10, 0x6, R7 ;  /* 0x000000060a057819 */ /* 0x000fe40000010207 */
[C---:B------:R-:W-:Y:S01]  /*12a10*/  LEA R6, P0, R210.reuse, R6, 0x5 ;  /* 0x00000006d2067211 */ /* 0x040fe200078028ff */
[----:B------:R-:W-:Y:S01]  /*12a20*/  STL [R1+0x24], R13 ;  /* 0x0000240d01007387 */ /* 0x000fe20000100800 */
[----:B------:R-:W-:Y:S02]  /*12a30*/  ISETP.GE.AND P3, PT, R13, UR15, PT ;  /* 0x0000000f0d007c0c */ /* 0x000fe4000bf66270 */
[----:B------:R-:W-:Y:S02]  /*12a40*/  LEA.HI.X R5, R210, R5, R211, 0x5, P0 ;  /* 0x00000005d2057211 */ /* 0x000fe400000f2cd3 */
[----:B------:R-:W-:Y:S01]  /*12a50*/  @!PT LDS RZ, [RZ] ;  /* 0x00000000fffff984 */ /* 0x000fe20000000800 */
[----:B------:R-:W-:Y:S01]  /*12a60*/  @!PT LDS RZ, [RZ] ;  /* 0x00000000fffff984 */ /* 0x000fe20000000800 */
[----:B------:R-:W-:Y:S01]  /*12a70*/  @!PT LDS RZ, [RZ] ;  /* 0x00000000fffff984 */ /* 0x000fe20000000800 */
[----:B------:R-:W-:Y:S01]  /*12a80*/  @!P2 LDGSTS.E.BYPASS.LTC128B.128 [R251+0x18000], desc[UR30][R8.64] ;  /* 0x1800000008fbafae */ /* 0x000fe2000b981a1e */
[C---:B------:R-:W-:Y:S02]  /*12a90*/  LEA R20, P0, R6.reuse, R248, 0x1 ;  /* 0x000000f806147211 */ /* 0x040fe400078008ff */
[C---:B------:R-:W-:Y:S02]  /*12aa0*/  LOP3.LUT R12, R205.reuse, 0xc0, RZ, 0xfc, !PT ;  /* 0x000000c0cd0c7812 */ /* 0x040fe400078efcff */
[----:B------:R-:W-:Y:S01]  /*12ab0*/  @P2 STS.128 [R251+0x18000], RZ ;  /* 0x018000fffb002388 */ /* 0x000fe20000000c00 */
[----:B------:R-:W-:Y:S02]  /*12ac0*/  LEA.HI.X R21, R6, R247, R5, 0x1, P0 ;  /* 0x000000f706157211 */ /* 0x000fe400000f0c05 */
[----:B------:R-:W-:Y:S02]  /*12ad0*/  ISETP.GE.AND P0, PT, R12, UR15, PT ;  /* 0x0000000f0c007c0c */ /* 0x000fe4000bf06270 */
[----:B------:R-:W-:Y:S01]  /*12ae0*/  @!PT LDS RZ, [RZ] ;  /* 0x00000000fffff984 */ /* 0x000fe20000000800 */
[----:B------:R-:W-:Y:S01]  /*12af0*/  @!PT LDS RZ, [RZ] ;  /* 0x00000000fffff984 */ /* 0x000fe20000000800 */
[----:B------:R-:W-:Y:S01]  /*12b00*/  @!PT LDS RZ, [RZ] ;  /* 0x00000000fffff984 */ /* 0x000fe20000000800 */
[----:B------:R-:W-:Y:S01]  /*12b10*/  @!P4 LDGSTS.E.BYPASS.LTC128B.128 [R251+0x1a000], desc[UR30][R8.64+0x80] ;  /* 0x1a00008008fbcfae */ /* 0x000fe2000b981a1e */
[--C-:B----4-:R-:W-:Y:S02]  /*12b20*/  LOP3.LUT R4, R205, 0x1c0, R202.reuse, 0xf8, !PT ;  /* 0x000001c0cd047812 */ /* 0x110fe400078ef8ca */
[----:B------:R-:W-:Y:S02]  /*12b30*/  LOP3.LUT R2, R206, 0x200, R202, 0xf8, !PT ;  /* 0x00000200ce027812 */ /* 0x000fe400078ef8ca */
[----:B------:R-:W-:Y:S01]  /*12b40*/  @P4 STS.128 [R251+0x1a000], RZ ;  /* 0x01a000fffb004388 */ /* 0x000fe20000000c00 */
[----:B-1----:R-:W-:Y:S02]  /*12b50*/  LOP3.LUT R0, R209, 0x8, RZ, 0xc0, !PT ;  /* 0x00000008d1007812 */ /* 0x002fe400078ec0ff */
[----:B------:R-:W-:Y:S02]  /*12b60*/  LOP3.LUT R196, R4, 0x8, R207, 0x78, !PT ;  /* 0x0000000804c47812 */ /* 0x000fe400078e78cf */
[----:B------:R-:W-:Y:S01]  /*12b70*/  @!PT LDS RZ, [RZ] ;  /* 0x00000000fffff984 */ /* 0x000fe20000000800 */
[----:B------:R-:W-:Y:S01]  /*12b80*/  @!PT LDS RZ, [RZ] ;  /* 0x00000000fffff984 */ /* 0x000fe20000000800 */
[----:B------:R-:W-:Y:S01]  /*12b90*/  @!PT LDS RZ, [RZ] ;  /* 0x00000000fffff984 */ /* 0x000fe20000000800 */
[----:B------:R-:W-:Y:S01]  /*12ba0*/  @!P3 LDGSTS.E.BYPASS.LTC128B.128 [R251+0x1c000], desc[UR30][R8.64+0x100] ;  /* 0x1c00010008fbbfae */ /* 0x000fe2000b981a1e */
[----:B------:R-:W-:Y:S04]  /*12bb0*/  LOP3.LUT R0, R2, R4, R0, 0xf6, !PT ;  /* 0x0000000402007212 */ /* 0x000fe800078ef600 */
[----:B------:R-:W-:Y:S01]  /*12bc0*/  @P3 STS.128 [R251+0x1c000], RZ ;  /* 0x01c000fffb003388 */ /* 0x000fe20000000c00 */
[----:B------:R-:W-:Y:S01]  /*12bd0*/  LEA R198, R0, UR5, 0x1 ;  /* 0x0000000500c67c11 */ /* 0x000fe2000f8e08ff */
[----:B------:R-:W-:Y:S03]  /*12be0*/  IMAD R196, R196, 0x2, R201 ;  /* 0x00000002c4c47824 */ /* 0x000fe600078e02c9 */
[----:B------:R-:W-:Y:S01]  /*12bf0*/  @!PT LDS RZ, [RZ] ;  /* 0x00000000fffff984 */ /* 0x000fe20000000800 */
[----:B------:R-:W-:Y:S01]  /*12c00*/  @!PT LDS RZ, [RZ] ;  /* 0x00000000fffff984 */ /* 0x000fe20000000800 */
[----:B------:R-:W-:Y:S01]  /*12c10*/  @!PT LDS RZ, [RZ] ;  /* 0x00000000fffff984 */ /* 0x000fe20000000800 */
[----:B------:R1:W-:Y:S01]  /*12c20*/  @!P0 LDGSTS.E.BYPASS.LTC128B.128 [R251+0x1e000], desc[UR30][R8.64+0x180] ;  /* 0x1e00018008fb8fae */ /* 0x0003e2000b981a1e */
[----:B------:R-:W-:Y:S04]  /*12c30*/  VIADD R0, R196, UR5 ;  /* 0x00000005c4007c36 */ /* 0x000fe80008000000 */
[----:B------:R-:W-:Y:S01]  /*12c40*/  @P0 STS.128 [R251+0x1e000], RZ ;  /* 0x01e000fffb000388 */ /* 0x000fe20000000c00 */
[----:B------:R-:W-:Y:S01]  /*12c50*/  IMAD.IADD R197, R198, 0x1, R200 ;  /* 0x00000001c6c57824 */ /* 0x000fe200078e02c8 */
[----:B------:R-:W-:Y:S03]  /*12c60*/  IADD3 R166, PT, PT, R0, R200, RZ ;  /* 0x000000c800a67210 */ /* 0x000fe60007ffe0ff */
[----:B------:R-:W-:Y:S01]  /*12c70*/  @!PT LDS RZ, [RZ] ;  /* 0x00000000fffff984 */ /* 0x000fe20000000800 */
[----:B------:R-:W-:Y:S01]  /*12c80*/  @!PT LDS RZ, [RZ] ;  /* 0x00000000fffff984 */ /* 0x000fe20000000800 */
[----:B------:R-:W-:Y:S01]  /*12c90*/  @!PT LDS RZ, [RZ] ;  /* 0x00000000fffff984 */ /* 0x000fe20000000800 */
[----:B------:R-:W-:Y:S01]  /*12ca0*/  @!P2 LDGSTS.E.BYPASS.LTC128B.128 [R251+0x19000], desc[UR30][R20.64] ;  /* 0x1900000014fbafae */ /* 0x000fe2000b981a1e */
[--C-:B------:R-:W-:Y:S02]  /*12cb0*/  IMAD.IADD R165, R198, 0x1, R208.reuse ;  /* 0x00000001c6a57824 */ /* 0x100fe400078e02d0 */
        /* <DEDUP_REMOVED lines=20> */
[----:B-1----:R-:W1:Y:S05]  /*12e00*/  LDSM.16.M88.4 R8, [R196+UR5+0x10000] ;  /* 0x01000005c408783b */ /* 0x002e6a0008000200 */
[----:B------:R-:W3:Y:S05]  /*12e10*/  LDSM.16.M88.4 R16, [R196+UR5+0x10800] ;  /* 0x01080005c410783b */ /* 0x000eea0008000200 */
[----:B------:R3:W-:Y:S05]  /*12e20*/  STL [R1+0x20], R12 ;  /* 0x0000200c01007387 */ /* 0x0007ea0000100800 */
[----:B------:R-:W2:Y:S05]  /*12e30*/  LDSM.16.M88.4 R24, [R196+UR5+0x11000] ;  /* 0x01100005c418783b */ /* 0x000eaa0008000200 */
[----:B------:R-:W0:Y:S05]  /*12e40*/  LDGDEPBAR ;  /* 0x00000000000079af */ /* 0x000e2a0000000000 */
[----:B------:R-:W4:Y:S05]  /*12e50*/  LDSM.16.M88.4 R168, [R196+UR5+0x11800] ;  /* 0x01180005c4a8783b */ /* 0x000f2a0008000200 */
[----:B------:R-:W-:Y:S05]  /*12e60*/  LDSM.16.M88.4 R172, [R197] ;  /* 0x00000000c5ac783b */ /* 0x000fea0000000200 */
[----:B-----5:R-:W5:Y:S05]  /*12e70*/  LDSM.16.M88.4 R176, [R166+0x10000] ;  /* 0x01000000a6b0783b */ /* 0x020f6a0000000200 */
[----:B------:R-:W5:Y:S01]  /*12e80*/  LDSM.16.M88.4 R180, [R166+0x10800] ;  /* 0x01080000a6b4783b */ /* 0x000f620000000200 */
[C---:B-1----:R-:W-:Y:S04]  /*12e90*/  HMMA.16816.F32.BF16 R4, R32.reuse, R8, RZ ;  /* 0x000000082004723c */ /* 0x042fe800000418ff */
[----:B------:R-:W1:Y:S04]  /*12ea0*/  LDSM.16.M88.4 R184, [R166+0x11000] ;  /* 0x01100000a6b8783b */ /* 0x000e680000000200 */
[C---:B------:R-:W-:Y:S01]  /*12eb0*/  HMMA.16816.F32.BF16 R8, R32.reuse, R10, RZ ;  /* 0x0000000a2008723c */ /* 0x040fe200000418ff */
[----:B------:R-:W1:Y:S05]  /*12ec0*/  LDSM.16.M88.4 R188, [R166+0x11800] ;  /* 0x01180000a6bc783b */ /* 0x000e6a0000000200 */
[----:B------:R-:W-:Y:S02]  /*12ed0*/  LDSM.16.M88.4 R192, [R0+0x10000] ;  /* 0x0100000000c0783b */ /* 0x000fe40000000200 */
[C---:B---3--:R-:W-:Y:S08]  /*12ee0*/  HMMA.16816.F32.BF16 R12, R32.reuse, R16, RZ ;  /* 0x00000010200c723c */ /* 0x048ff000000418ff */
[C---:B------:R-:W-:Y:S08]  /*12ef0*/  HMMA.16816.F32.BF16 R16, R32.reuse, R18, RZ ;  /* 0x000000122010723c */ /* 0x040ff000000418ff */
[C---:B--2---:R-:W-:Y:S08]  /*12f00*/  HMMA.16816.F32.BF16 R20, R32.reuse, R24, RZ ;  /* 0x000000182014723c */ /* 0x044ff000000418ff */
[C---:B------:R-:W-:Y:S08]  /*12f10*/  HMMA.16816.F32.BF16 R24, R32.reuse, R26, RZ ;  /* 0x0000001a2018723c */ /* 0x040ff000000418ff */
[C---:B----4-:R-:W-:Y:S08]  /*12f20*/  HMMA.16816.F32.BF16 R28, R32.reuse, R168, RZ ;  /* 0x000000a8201c723c */ /* 0x050ff000000418ff */
[----:B------:R-:W-:Y:S01]  /*12f30*/  HMMA.16816.F32.BF16 R32, R32, R170, RZ ;  /* 0x000000aa2020723c */ /* 0x000fe200000418ff */
[----:B------:R-:W2:Y:S07]  /*12f40*/  LDSM.16.M88.4 R168, [R165] ;  /* 0x00000000a5a8783b */ /* 0x000eae0000000200 */
        /* <DEDUP_REMOVED lines=8> */
[----:B------:R-:W-:Y:S07]  /*12fd0*/  LDSM.16.M88.4 R184, [R167] ;  /* 0x00000000a7b8783b */ /* 0x000fee0000000200 */
[C---:B------:R-:W-:Y:S08]  /*12fe0*/  HMMA.16816.F32.BF16 R28, R172.reuse, R188, R28 ;  /* 0x000000bcac1c723c */ /* 0x040ff0000004181c */
[----:B------:R-:W-:Y:S01]  /*12ff0*/  HMMA.16816.F32.BF16 R32, R172, R190, R32 ;  /* 0x000000beac20723c */ /* 0x000fe20000041820 */
[----:B------:R-:W1:Y:S05]  /*13000*/  LDSM.16.M88.4 R172, [R0+0x10800] ;  /* 0x0108000000ac783b */ /* 0x000e6a0000000200 */
[----:B------:R-:W3:Y:S02]  /*13010*/  LDSM.16.M88.4 R188, [R2+0x10000] ;  /* 0x0100000002bc783b */ /* 0x000ee40000000200 */
[C---:B--2---:R-:W-:Y:S08]  /*13020*/  HMMA.16816.F32.BF16 R4, R168.reuse, R192, R4 ;  /* 0x000000c0a804723c */ /* 0x044ff00000041804 */
        /* <DEDUP_REMOVED lines=14> */
[----:B------:R-:W3:Y:S07]  /*13110*/  LDSM.16.M88.4 R188, [R196+UR5+0x12000] ;  /* 0x01200005c4bc783b */ /* 0x000eee0008000200 */
[C---:B-1----:R-:W-:Y:S08]  /*13120*/  HMMA.16816.F32.BF16 R12, R184.reuse, R172, R12 ;  /* 0x000000acb80c723c */ /* 0x042ff0000004180c */
[C---:B------:R-:W-:Y:S01]  /*13130*/  HMMA.16816.F32.BF16 R16, R184.reuse, R174, R16 ;  /* 0x000000aeb810723c */ /* 0x040fe20000041810 */
[----:B------:R-:W1:Y:S07]  /*13140*/  LDSM.16.M88.4 R172, [R196+UR5+0x12800] ;  /* 0x01280005c4ac783b */ /* 0x000e6e0008000200 */
[C---:B--2---:R-:W-:Y:S08]  /*13150*/  HMMA.16816.F32.BF16 R20, R184.reuse, R168, R20 ;  /* 0x000000a8b814723c */ /* 0x044ff00000041814 */
[C---:B------:R-:W-:Y:S01]  /*13160*/  HMMA.16816.F32.BF16 R24, R184.reuse, R170, R24 ;  /* 0x000000aab818723c */ /* 0x040fe20000041818 */
[----:B------:R-:W2:Y:S07]  /*13170*/  LDSM.16.M88.4 R168, [R196+UR5+0x13000] ;  /* 0x01300005c4a8783b */ /* 0x000eae0008000200 */
[C---:B------:R-:W-:Y:S08]  /*13180*/  HMMA.16816.F32.BF16 R28, R184.reuse, R176, R28 ;  /* 0x000000b0b81c723c */ /* 0x040ff0000004181c */
[----:B------:R-:W-:Y:S01]  /*13190*/  HMMA.16816.F32.BF16 R32, R184, R178, R32 ;  /* 0x000000b2b820723c */ /* 0x000fe20000041820 */
[----:B------:R-:W4:Y:S05]  /*131a0*/  LDSM.16.M88.4 R176, [R196+UR5+0x13800] ;  /* 0x01380005c4b0783b */ /* 0x000f2a0008000200 */
[----:B------:R-:W-:Y:S02]  /*131b0*/  LDSM.16.M88.4 R184, [R197+0x4000] ;  /* 0x00400000c5b8783b */ /* 0x000fe40000000200 */
[C---:B---3--:R-:W-:Y:S08]  /*131c0*/  HMMA.16816.F32.BF16 R4, R180.reuse, R188, R4 ;  /* 0x000000bcb404723c */ /* 0x048ff00000041804 */
        /* <DEDUP_REMOVED lines=47> */
[C---:B----4-:R-:W-:Y:S08]  /*134c0*/  HMMA.16816.F32.BF16 R28, R184.reuse, R176, R28 ;  /* 0x000000b0b81c723c */ /* 0x050ff0000004181c */
        /* <DEDUP_REMOVED lines=53> */
[----:B------:R-:W-:Y:S05]  /*13820*/  LDSM.16.M88.4 R176, [R197+0xc000] ;  /* 0x00c00000c5b0783b */ /* 0x000fea0000000200 */
[----:B------:R-:W4:Y:S02]  /*13830*/  LDSM.16.M88.4 R184, [R166+0x16000] ;  /* 0x01600000a6b8783b */ /* 0x000f240000000200 */
[C---:B---3--:R-:W-:Y:S03]  /*13840*/  HMMA.16816.F32.BF16 R4, R180.reuse, R188, R4 ;  /* 0x000000bcb404723c */ /* 0x048fe60000041804 */
[----:B------:R-:W-:Y:S05]  /*13850*/  LDSM.16.M88.4 R196, [R2+0x16800] ;  /* 0x0168000002c4783b */ /* 0x000fea0000000200 */
[C---:B------:R-:W-:Y:S01]  /*13860*/  HMMA.16816.F32.BF16 R8, R180.reuse, R190, R8 ;  /* 0x000000beb408723c */ /* 0x040fe20000041808 */
[----:B------:R-:W3:Y:S07]  /*13870*/  LDSM.16.M88.4 R188, [R166+0x16800] ;  /* 0x01680000a6bc783b */ /* 0x000eee0000000200 */
[C---:B------:R-:W-:Y:S08]  /*13880*/  HMMA.16816.F32.BF16 R12, R180.reuse, R192, R12 ;  /* 0x000000c0b40c723c */ /* 0x040ff0000004180c */
[C---:B------:R-:W-:Y:S01]  /*13890*/  HMMA.16816.F32.BF16 R16, R180.reuse, R194, R16 ;  /* 0x000000c2b410723c */ /* 0x040fe20000041810 */
[----:B------:R-:W5:Y:S07]  /*138a0*/  LDSM.16.M88.4 R192, [R166+0x17000] ;  /* 0x01700000a6c0783b */ /* 0x000f6e0000000200 */
[C---:B-1----:R-:W-:Y:S08]  /*138b0*/  HMMA.16816.F32.BF16 R20, R180.reuse, R172, R20 ;  /* 0x000000acb414723c */ /* 0x042ff00000041814 */
[C---:B------:R-:W-:Y:S01]  /*138c0*/  HMMA.16816.F32.BF16 R24, R180.reuse, R174, R24 ;  /* 0x000000aeb418723c */ /* 0x040fe20000041818 */
[----:B------:R-:W1:Y:S07]  /*138d0*/  LDSM.16.M88.4 R172, [R166+0x17800] ;  /* 0x01780000a6ac783b */ /* 0x000e6e0000000200 */
[C---:B--2---:R-:W-:Y:S08]  /*138e0*/  HMMA.16816.F32.BF16 R28, R180.reuse, R168, R28 ;  /* 0x000000a8b41c723c */ /* 0x044ff0000004181c */
[----:B------:R-:W-:Y:S01]  /*138f0*/  HMMA.16816.F32.BF16 R32, R180, R170, R32 ;  /* 0x000000aab420723c */ /* 0x000fe20000041820 */
[----:B------:R-:W-:Y:S05]  /*13900*/  LDSM.16.M88.4 R168, [R165+0xc000] ;  /* 0x00c00000a5a8783b */ /* 0x000fea0000000200 */
[----:B------:R-:W2:Y:S02]  /*13910*/  LDSM.16.M88.4 R180, [R0+0x16000] ;  /* 0x0160000000b4783b */ /* 0x000ea40000000200 */
[C---:B----4-:R-:W-:Y:S08]  /*13920*/  HMMA.16816.F32.BF16 R4, R176.reuse, R184, R4 ;  /* 0x000000b8b004723c */ /* 0x050ff00000041804 */
[C---:B------:R-:W-:Y:S01]  /*13930*/  HMMA.16816.F32.BF16 R8, R176.reuse, R186, R8 ;  /* 0x000000bab008723c */ /* 0x040fe20000041808 */
[----:B------:R-:W4:Y:S07]  /*13940*/  LDSM.16.M88.4 R184, [R0+0x16800] ;  /* 0x0168000000b8783b */ /* 0x000f2e0000000200 */
        /* <DEDUP_REMOVED lines=8> */
[----:B------:R1:W5:Y:S05]  /*139d0*/  LDSM.16.M88.4 R172, [R0+0x17800] ;  /* 0x0178000000ac783b */ /* 0x00036a0000000200 */
[----:B------:R3:W5:Y:S02]  /*139e0*/  LDSM.16.M88.4 R176, [R167+0xc000] ;  /* 0x00c00000a7b0783b */ /* 0x0007640000000200 */
[C---:B--2---:R-:W-:Y:S08]  /*139f0*/  HMMA.16816.F32.BF16 R4, R168.reuse, R180, R4 ;  /* 0x000000b4a804723c */ /* 0x044ff00000041804 */
[C---:B------:R-:W-:Y:S01]  /*13a00*/  HMMA.16816.F32.BF16 R8, R168.reuse, R182, R8 ;  /* 0x000000b6a808723c */ /* 0x040fe20000041808 */
[----:B------:R-:W2:Y:S07]  /*13a10*/  LDSM.16.M88.4 R180, [R2+0x17000] ;  /* 0x0170000002b4783b */ /* 0x000eae0000000200 */
[C---:B----4-:R-:W-:Y:S01]  /*13a20*/  HMMA.16816.F32.BF16 R12, R168.reuse, R184, R12 ;  /* 0x000000b8a80c723c */ /* 0x050fe2000004180c */
[----:B-1----:R-:W-:Y:S02]  /*13a30*/  IMAD.U32 R0, RZ, RZ, UR19 ;  /* 0x00000013ff007e24 */ /* 0x002fe4000f8e00ff */
[----:B------:R-:W-:Y:S04]  /*13a40*/  SHF.L.U32 R184, R207, 0x1, RZ ;  /* 0x00000001cfb87819 */ /* 0x000fe800000006ff */
[----:B------:R-:W-:Y:S01]  /*13a50*/  LOP3.LUT R185, R184, 0x6, RZ, 0xc0, !PT ;  /* 0x00000006b8b97812 */ /* 0x000fe200078ec0ff */
[C---:B------:R-:W-:Y:S04]  /*13a60*/  HMMA.16816.F32.BF16 R16, R168.reuse, R186, R16 ;  /* 0x000000baa810723c */ /* 0x040fe80000041810 */
[----:B------:R-:W-:Y:S04]  /*13a70*/  IMAD R0, R0, 0x40, R185 ;  /* 0x0000004000007824 */ /* 0x000fe800078e02b9 */
[C---:B---3--:R-:W-:Y:S03]  /*13a80*/  HMMA.16816.F32.BF16 R20, R168.reuse, R188, R20 ;  /* 0x000000bca814723c */ /* 0x048fe60000041814 */
[----:B------:R-:W-:Y:S01]  /*13a90*/  I2FP.F32.U32 R166, R0 ;  /* 0x0000000000a67245 */ /* 0x000fe20000201000 */
[C---:B------:R-:W-:Y:S01]  /*13aa0*/  VIADD R165, R0.reuse, 0x8 ;  /* 0x0000000800a57836 */ /* 0x040fe20000000000 */
[----:B------:R-:W-:Y:S03]  /*13ab0*/  IADD3 R167, PT, PT, R0, 0x9, RZ ;  /* 0x0000000900a77810 */ /* 0x000fe60007ffe0ff */
        /* <DEDUP_REMOVED lines=9> */
[C---:B------:R-:W-:Y:S01]  /*13b50*/  FFMA.FTZ R4, R166.reuse, UR6, R4 ;  /* 0x00000006a6047c23 */ /* 0x040fe20008010004 */
[----:B------:R-:W-:Y:S01]  /*13b60*/  FFMA.FTZ R6, R166, UR6, R6 ;  /* 0x00000006a6067c23 */ /* 0x000fe20008010006 */
[----:B------:R-:W-:Y:S01]  /*13b70*/  I2FP.F32.U32 R166, R165 ;  /* 0x000000a500a67245 */ /* 0x000fe20000201000 */
[C---:B-1----:R-:W-:Y:S02]  /*13b80*/  VIADD R2, R0.reuse, 0x1 ;  /* 0x0000000100027836 */ /* 0x042fe40000000000 */
[C---:B------:R-:W-:Y:S03]  /*13b90*/  HMMA.16816.F32.BF16 R16, R176.reuse, R198, R16 ;  /* 0x000000c6b010723c */ /* 0x040fe60000041810 */
[----:B------:R-:W-:Y:S01]  /*13ba0*/  I2FP.F32.U32 R2, R2 ;  /* 0x0000000200027245 */ /* 0x000fe20000201000 */
[----:B------:R-:W-:Y:S02]  /*13bb0*/  VIADD R165, R0, 0x10 ;  /* 0x0000001000a57836 */ /* 0x000fe40000000000 */
[C---:B------:R-:W-:Y:S01]  /*13bc0*/  FFMA.FTZ R8, R166.reuse, UR6, R8 ;  /* 0x00000006a6087c23 */ /* 0x040fe20008010008 */
[----:B------:R-:W-:Y:S01]  /*13bd0*/  FFMA.FTZ R10, R166, UR6, R10 ;  /* 0x00000006a60a7c23 */ /* 0x000fe2000801000a */
[C---:B--2---:R-:W-:Y:S03]  /*13be0*/  HMMA.16816.F32.BF16 R20, R176.reuse, R180, R20 ;  /* 0x000000b4b014723c */ /* 0x044fe60000041814 */
[----:B------:R-:W-:Y:S01]  /*13bf0*/  I2FP.F32.U32 R166, R165 ;  /* 0x000000a500a67245 */ /* 0x000fe20000201000 */
[----:B------:R-:W-:Y:S02]  /*13c00*/  VIADD R165, R0, 0x18 ;  /* 0x0000001800a57836 */ /* 0x000fe40000000000 */
[C---:B------:R-:W-:Y:S01]  /*13c10*/  FFMA.FTZ R5, R2.reuse, UR6, R5 ;  /* 0x0000000602057c23 */ /* 0x040fe20008010005 */
[----:B------:R-:W-:Y:S01]  /*13c20*/  FFMA.FTZ R7, R2, UR6, R7 ;  /* 0x0000000602077c23 */ /* 0x000fe20008010007 */
[----:B------:R-:W-:Y:S01]  /*13c30*/  I2FP.F32.U32 R2, R167 ;  /* 0x000000a700027245 */ /* 0x000fe20000201000 */
[C---:B------:R-:W-:Y:S03]  /*13c40*/  HMMA.16816.F32.BF16 R24, R176.reuse, R182, R24 ;  /* 0x000000b6b018723c */ /* 0x040fe60000041818 */
[C---:B------:R-:W-:Y:S01]  /*13c50*/  FFMA.FTZ R12, R166.reuse, UR6, R12 ;  /* 0x00000006a60c7c23 */ /* 0x040fe2000801000c */
[----:B------:R-:W-:Y:S01]  /*13c60*/  FFMA.FTZ R14, R166, UR6, R14 ;  /* 0x00000006a60e7c23 */ /* 0x000fe2000801000e */
[----:B------:R-:W-:Y:S01]  /*13c70*/  I2FP.F32.U32 R166, R165 ;  /* 0x000000a500a67245 */ /* 0x000fe20000201000 */
[C---:B------:R-:W-:Y:S01]  /*13c80*/  VIADD R167, R0.reuse, 0x11 ;  /* 0x0000001100a77836 */ /* 0x040fe20000000000 */
[----:B------:R-:W-:Y:S01]  /*13c90*/  IADD3 R165, PT, PT, R0, 0x20, RZ ;  /* 0x0000002000a57810 */ /* 0x000fe20007ffe0ff */
[C---:B------:R-:W-:Y:S01]  /*13ca0*/  FFMA.FTZ R9, R2.reuse, UR6, R9 ;  /* 0x0000000602097c23 */ /* 0x040fe20008010009 */
        /* <DEDUP_REMOVED lines=33> */
[----:B------:R-:W-:Y:S02]  /*13ec0*/  I2FP.F32.U32 R2, R167 ;  /* 0x000000a700027245 */ /* 0x000fe40000201000 */
[----:B------:R-:W-:Y:S02]  /*13ed0*/  FMNMX3.FTZ R165, R165, R14, R15, !PT ;  /* 0x0000000ea5a57276 */ /* 0x000fe4000781000f */
[----:B------:R-:W-:Y:S01]  /*13ee0*/  IADD3 R167, PT, PT, R0, 0x31, RZ ;  /* 0x0000003100a77810 */ /* 0x000fe20007ffe0ff */
[----:B------:R-:W-:Y:S01]  /*13ef0*/  FFMA.FTZ R28, R2, UR6, R28 ;  /* 0x00000006021c7c23 */ /* 0x000fe2000801001c */
[----:B------:R-:W-:Y:S01]  /*13f00*/  FMNMX3.FTZ R166, R166, R16, R17, !PT ;  /* 0x00000010a6a67276 */ /* 0x000fe20007810011 */
[----:B------:R-:W-:Y:S01]  /*13f10*/  FFMA.FTZ R30, R2, UR6, R30 ;  /* 0x00000006021e7c23 */ /* 0x000fe2000801001e */
[----:B------:R-:W-:Y:S01]  /*13f20*/  FMNMX3.FTZ R165, R165, R18, R19, !PT ;  /* 0x00000012a5a57276 */ /* 0x000fe20007810013 */
[C---:B------:R-:W-:Y:S01]  /*13f30*/  VIADD R2, R0.reuse, 0x38 ;  /* 0x0000003800027836 */ /* 0x040fe20000000000 */
[----:B------:R-:W-:Y:S01]  /*13f40*/  I2FP.F32.U32 R167, R167 ;  /* 0x000000a700a77245 */ /* 0x000fe20000201000 */
[----:B------:R-:W-:Y:S01]  /*13f50*/  VIADD R0, R0, 0x39 ;  /* 0x0000003900007836 */ /* 0x000fe20000000000 */
[----:B------:R-:W-:Y:S02]  /*13f60*/  FMNMX3.FTZ R166, R166, R20, R21, !PT ;  /* 0x00000014a6a67276 */ /* 0x000fe40007810015 */
        /* <DEDUP_REMOVED lines=11> */
[----:B------:R-:W-:Y:S01]  /*14020*/  FMNMX3.FTZ R165, R165, R30, R31, !PT ;  /* 0x0000001ea5a57276 */ /* 0x000fe2000781001f */
[----:B------:R-:W-:Y:S03]  /*14030*/  FFMA.FTZ R35, R0, UR6, R35 ;  /* 0x0000000600237c23 */ /* 0x000fe60008010023 */
[----:B------:R-:W-:Y:S02]  /*14040*/  FMNMX3.FTZ R173, R166, R32, R33, !PT ;  /* 0x00000020a6ad7276 */ /* 0x000fe40007810021 */
[----:B------:R-:W-:Y:S01]  /*14050*/  FMNMX3.FTZ R172, R165, R34, R35, !PT ;  /* 0x00000022a5ac7276 */ /* 0x000fe20007810023 */
[----:B------:R-:W-:Y:S06]  /*14060*/  BRA.U.ANY UP0, `(.L_x_1116) ;  /* 0xffffffe5002c7547 */ /* 0x000fec000b93ffff */
.L_x_1115:
[----:B------:R-:W2:Y:S01]  /*14070*/  LDL.64 R168, [R1+0x10] ;  /* 0x0000100001a87983 */ /* 0x000ea20000100a00 */
[----:B------:R-:W-:Y:S01]  /*14080*/  USHF.L.U32 UR7, UR19, 0x1, URZ ;  /* 0x0000000113077899 */ /* 0x000fe200080006ff */
[----:B------:R-:W-:Y:S01]  /*14090*/  MOV R165, UR37 ;  /* 0x0000002500a57c02 */ /* 0x000fe20008000f00 */
[----:B------:R-:W-:Y:S02]  /*140a0*/  UIADD3 UR13, UPT, UPT, UR36, -0x61c88647, URZ ;  /* 0x9e3779b9240d7890 */ /* 0x000fe4000fffe0ff */
[----:B------:R-:W-:Y:S01]  /*140b0*/  UIADD3 UR10, UPT, UPT, UR37, 0x76cf5d0a, URZ ;  /* 0x76cf5d0a250a7890 */ /* 0x000fe2000fffe0ff */
[----:B------:R-:W3:Y:S01]  /*140c0*/  LDL.64 R180, [R1+0x8] ;  /* 0x0000080001b47983 */ /* 0x000ee20000100a00 */
[----:B------:R-:W-:Y:S02]  /*140d0*/  UIADD3 UR14, UPT, UPT, UR36, 0x3c6ef372, URZ ;  /* 0x3c6ef372240e7890 */ /* 0x000fe4000fffe0ff */
[----:B------:R-:W-:Y:S02]  /*140e0*/  UIADD3 UR8, UPT, UPT, UR36, -0x255992d5, URZ ;  /* 0xdaa66d2b24087890 */ /* 0x000fe4000fffe0ff */
[----:B------:R-:W-:Y:S01]  /*140f0*/  UIADD3 UR9, UPT, UPT, UR37, 0x32370b8f, URZ ;  /* 0x32370b8f25097890 */ /* 0x000fe2000fffe0ff */
[----:B------:R-:W4:Y:S01]  /*14100*/  LDL.64 R178, [R1] ;  /* 0x0000000001b27983 */ /* 0x000f220000100a00 */
[----:B------:R-:W-:Y:S02]  /*14110*/  UISETP.NE.AND UP0, UPT, UR19, URZ, UPT ;  /* 0x000000ff1300728c */ /* 0x000fe4000bf05270 */
[----:B------:R-:W-:Y:S01]  /*14120*/  UIADD3 UR19, UPT, UPT, UR19, -0x1, URZ ;  /* 0xffffffff13137890 */ /* 0x000fe2000fffe0ff */
[----:B-1----:R-:W1:Y:S01]  /*14130*/  S2R R167, SR_TID.X ;  /* 0x0000000000a77919 */ /* 0x002e620000002100 */
[----:B------:R-:W1:Y:S01]  /*14140*/  S2R R176, SR_CTAID.X ;  /* 0x0000000000b07919 */ /* 0x000e620000002500 */
[----:B------:R-:W1:Y:S08]  /*14150*/  SHFL.BFLY PT, R2, R173, 0x2, 0x1f ;  /* 0x0c401f00ad027f89 */ /* 0x000e7000000e0000 */
[----:B------:R-:W1:Y:S08]  /*14160*/  SHFL.BFLY PT, R0, R172, 0x2, 0x1f ;  /* 0x0c401f00ac007f89 */ /* 0x000e7000000e0000 */
[----:B------:R-:W-:Y:S01]  /*14170*/  STL.64 [R1+0x40], R184 ;  /* 0x000040b801007387 */ /* 0x000fe20000100a00 */
[----:B-1----:R-:W-:Y:S02]  /*14180*/  SHF.R.U32.HI R167, RZ, 0x5, R167 ;  /* 0x00000005ffa77819 */ /* 0x002fe400000116a7 */
[----:B------:R-:W-:Y:S02]  /*14190*/  FMNMX.FTZ R173, R173, R2, !PT ;  /* 0x00000002adad7209 */ /* 0x000fe40007810000 */
[----:B------:R-:W-:Y:S01]  /*141a0*/  FMNMX.FTZ R172, R172, R0, !PT ;  /* 0x00000000acac7209 */ /* 0x000fe20007810000 */
[----:B------:R-:W-:Y:S02]  /*141b0*/  IMAD R176, R176, 0x8, R167 ;  /* 0x00000008b0b07824 */ /* 0x000fe400078e02a7 */
[----:B------:R-:W1:Y:S02]  /*141c0*/  SHFL.BFLY PT, R2, R173, 0x1, 0x1f ;  /* 0x0c201f00ad027f89 */ /* 0x000e6400000e0000 */
[----:B------:R-:W-:Y:S06]  /*141d0*/  IMAD.WIDE.U32 R176, R176, -0x326172a9, RZ ;  /* 0xcd9e8d57b0b07825 */ /* 0x000fec00078e00ff */
[----:B------:R-:W1:Y:S02]  /*141e0*/  SHFL.BFLY PT, R0, R172, 0x1, 0x1f ;  /* 0x0c201f00ac007f89 */ /* 0x000e6400000e0000 */
[----:B-1----:R-:W-:Y:S02]  /*141f0*/  FMNMX.FTZ R2, R173, R2, !PT ;  /* 0x00000002ad027209 */ /* 0x002fe40007810000 */
[----:B------:R-:W-:Y:S02]  /*14200*/  FMNMX.FTZ R0, R172, R0, !PT ;  /* 0x00000000ac007209 */ /* 0x000fe40007810000 */
[----:B------:R-:W-:Y:S02]  /*14210*/  FSETP.NEU.FTZ.AND P0, PT, R2, -INF , PT ;  /* 0xff8000000200780b */ /* 0x000fe40003f1d000 */
[----:B--2---:R-:W-:Y:S01]  /*14220*/  LOP3.LUT R165, R169, UR7, R165, 0x96, !PT ;  /* 0x00000007a9a57c12 */ /* 0x004fe2000f8e96a5 */
[----:B------:R-:W-:Y:S04]  /*14230*/  UIADD3 UR7, UPT, UPT, UR7, 0x1, URZ ;  /* 0x0000000107077890 */ /* 0x000fe8000fffe0ff */
[----:B------:R-:W-:Y:S03]  /*14240*/  IMAD.WIDE.U32 R174, R165, -0x326172a9, RZ ;  /* 0xcd9e8d57a5ae7825 */ /* 0x000fe600078e00ff */
[----:B------:R-:W-:Y:S01]  /*14250*/  MOV R165, UR7 ;  /* 0x0000000700a57c02 */ /* 0x000fe20008000f00 */
[----:B------:R-:W-:Y:S01]  /*14260*/  UIADD3 UR7, UPT, UPT, UR36, 0x78dde6e4, URZ ;  /* 0x78dde6e424077890 */ /* 0x000fe2000fffe0ff */
[----:B------:R-:W-:Y:S02]  /*14270*/  LOP3.LUT R170, R176, UR13, R175, 0x96, !PT ;  /* 0x0000000db0aa7c12 */ /* 0x000fe4000f8e96af */
[----:B------:R-:W-:Y:S02]  /*14280*/  LOP3.LUT R165, R169, UR37, R165, 0x96, !PT ;  /* 0x00000025a9a57c12 */ /* 0x000fe4000f8e96a5 */
[----:B----4-:R-:W-:Y:S01]  /*14290*/  LOP3.LUT R174, R179, UR14, R174, 0x96, !PT ;  /* 0x0000000eb3ae7c12 */ /* 0x010fe2000f8e96ae */
[----:B------:R-:W-:Y:S04]  /*142a0*/  IMAD.WIDE.U32 R170, R170, -0x2daee0ad, RZ ;  /* 0xd2511f53aaaa7825 */ /* 0x000fe800078e00ff */
[----:B------:R-:W-:Y:S01]  /*142b0*/  IMAD.WIDE.U32 R168, R165, -0x326172a9, RZ ;  /* 0xcd9e8d57a5a87825 */ /* 0x000fe200078e00ff */
[----:B---3--:R-:W-:Y:S03]  /*142c0*/  LOP3.LUT R166, R180, UR10, R171, 0x96, !PT ;  /* 0x0000000ab4a67c12 */ /* 0x008fe6000f8e96ab */
[----:B------:R-:W-:Y:S01]  /*142d0*/  IMAD.WIDE.U32 R174, R174, -0x2daee0ad, RZ ;  /* 0xd2511f53aeae7825 */ /* 0x000fe200078e00ff */
[----:B------:R-:W-:Y:S01]  /*142e0*/  LOP3.LUT R168, R179, UR14, R168, 0x96, !PT ;  /* 0x0000000eb3a87c12 */ /* 0x000fe2000f8e96a8 */
[----:B------:R-:W-:Y:S02]  /*142f0*/  UIADD3 UR14, UPT, UPT, UR37, -0x126145ec, URZ ;  /* 0xed9eba14250e7890 */ /* 0x000fe4000fffe0ff */
[----:B------:R-:W-:Y:S01]  /*14300*/  IMAD.WIDE.U32 R192, R166, -0x326172a9, RZ ;  /* 0xcd9e8d57a6c07825 */ /* 0x000fe200078e00ff */
[----:B------:R-:W-:Y:S01]  /*14310*/  LOP3.LUT R166, R176, UR13, R169, 0x96, !PT ;  /* 0x0000000db0a67c12 */ /* 0x000fe2000f8e96a9 */
[----:B------:R-:W-:Y:S01]  /*14320*/  UIADD3 UR13, UPT, UPT, UR37, -0x56f99767, URZ ;  /* 0xa9066899250d7890 */ /* 0x000fe2000fffe0ff */
[----:B------:R-:W-:Y:S01]  /*14330*/  LOP3.LUT R170, R170, UR9, R175, 0x96, !PT ;  /* 0x00000009aaaa7c12 */ /* 0x000fe2000f8e96af */
[----:B------:R-:W-:Y:S01]  /*14340*/  IMAD.WIDE.U32 R168, R168, -0x2daee0ad, RZ ;  /* 0xd2511f53a8a87825 */ /* 0x000fe200078e00ff */
[----:B------:R-:W-:Y:S03]  /*14350*/  LOP3.LUT R165, R178, UR8, R193, 0x96, !PT ;  /* 0x00000008b2a57c12 */ /* 0x000fe6000f8e96c1 */
[----:B------:R-:W-:Y:S04]  /*14360*/  IMAD.WIDE.U32 R166, R166, -0x2daee0ad, RZ ;  /* 0xd2511f53a6a67825 */ /* 0x000fe800078e00ff */
[----:B------:R-:W-:Y:S01]  /*14370*/  IMAD.WIDE.U32 R176, R165, -0x2daee0ad, RZ ;  /* 0xd2511f53a5b07825 */ /* 0x000fe200078e00ff */
[----:B------:R-:W-:Y:S01]  /*14380*/  LOP3.LUT R165, R166, UR9, R169, 0x96, !PT ;  /* 0x00000009a6a57c12 */ /* 0x000fe2000f8e96a9 */
[----:B------:R-:W-:Y:S01]  /*14390*/  UIADD3 UR9, UPT, UPT, UR36, -0x4ab325aa, URZ ;  /* 0xb54cda5624097890 */ /* 0x000fe2000fffe0ff */
[----:B------:R-:W-:Y:S01]  /*143a0*/  LOP3.LUT R167, R180, UR10, R167, 0x96, !PT ;  /* 0x0000000ab4a77c12 */ /* 0x000fe2000f8e96a7 */
[----:B------:R-:W-:Y:S01]  /*143b0*/  IMAD.WIDE.U32 R170, R170, -0x326172a9, RZ ;  /* 0xcd9e8d57aaaa7825 */ /* 0x000fe200078e00ff */
[----:B------:R-:W-:Y:S01]  /*143c0*/  LOP3.LUT R166, R174, UR14, R177, 0x96, !PT ;  /* 0x0000000eaea67c12 */ /* 0x000fe2000f8e96b1 */
[----:B------:R-:W-:Y:S02]  /*143d0*/  UIADD3 UR10, UPT, UPT, UR36, 0x1715609d, URZ ;  /* 0x1715609d240a7890 */ /* 0x000fe4000fffe0ff */
[----:B------:R-:W-:Y:S04]  /*143e0*/  IMAD.WIDE.U32 R184, R165, -0x326172a9, RZ ;  /* 0xcd9e8d57a5b87825 */ /* 0x000fe800078e00ff */
[----:B------:R-:W-:Y:S01]  /*143f0*/  FADD.FTZ R165, -R2, R3 ;  /* 0x0000000302a57221 */ /* 0x000fe20000010100 */
[----:B------:R-:W-:Y:S01]  /*14400*/  LOP3.LUT R192, R192, UR7, R171, 0x96, !PT ;  /* 0x00000007c0c07c12 */ /* 0x000fe2000f8e96ab */
[----:B------:R-:W-:Y:S02]  /*14410*/  FADD.FTZ R3, -R0, R164 ;  /* 0x000000a400037221 */ /* 0x000fe40000010100 */
[----:B------:R-:W-:Y:S01]  /*14420*/  FMUL.FTZ R165, R165, UR4 ;  /* 0x00000004a5a57c20 */ /* 0x000fe20008410000 */
[----:B------:R-:W-:Y:S03]  /*14430*/  IMAD.WIDE.U32 R182, R167, -0x326172a9, RZ ;  /* 0xcd9e8d57a7b67825 */ /* 0x000fe600078e00ff */
[----:B------:R1:W2:Y:S01]  /*14440*/  MUFU.EX2 R164, R165 ;  /* 0x000000a500a47308 */ /* 0x0002a20000000800 */
[----:B------:R-:W-:Y:S01]  /*14450*/  IMAD.WIDE.U32 R192, R192, -0x2daee0ad, RZ ;  /* 0xd2511f53c0c07825 */ /* 0x000fe200078e00ff */
[----:B------:R-:W-:Y:S03]  /*14460*/  LOP3.LUT R172, R178, UR8, R183, 0x96, !PT ;  /* 0x00000008b2ac7c12 */ /* 0x000fe6000f8e96b7 */
[----:B------:R-:W-:Y:S01]  /*14470*/  FMUL.FTZ R178, R2, UR4 ;  /* 0x0000000402b27c20 */ /* 0x000fe20008410000 */
[----:B------:R-:W-:Y:S01]  /*14480*/  IMAD.WIDE.U32 R166, R166, -0x326172a9, RZ ;  /* 0xcd9e8d57a6a67825 */ /* 0x000fe200078e00ff */
[----:B------:R-:W-:Y:S02]  /*14490*/  LOP3.LUT R174, R176, UR13, R193, 0x96, !PT ;  /* 0x0000000db0ae7c12 */ /* 0x000fe4000f8e96c1 */
[----:B------:R-:W-:Y:S01]  /*144a0*/  LOP3.LUT R182, R182, UR7, R185, 0x96, !PT ;  /* 0x00000007b6b67c12 */ /* 0x000fe2000f8e96b9 */
[----:B------:R-:W-:Y:S01]  /*144b0*/  UIADD3 UR7, UPT, UPT, UR37, 0x646e171e, URZ ;  /* 0x646e171e25077890 */ /* 0x000fe2000fffe0ff */
[----:B------:R-:W-:Y:S01]  /*144c0*/  FSEL R178, R178, RZ, P0 ;  /* 0x000000ffb2b27208 */ /* 0x000fe20000000000 */
[----:B------:R-:W-:Y:S01]  /*144d0*/  IMAD.WIDE.U32 R174, R174, -0x326172a9, RZ ;  /* 0xcd9e8d57aeae7825 */ /* 0x000fe200078e00ff */
[----:B------:R-:W-:Y:S02]  /*144e0*/  FSETP.NEU.FTZ.AND P0, PT, R0, -INF , PT ;  /* 0xff8000000000780b */ /* 0x000fe40003f1d000 */
[----:B------:R-:W-:Y:S01]  /*144f0*/  LOP3.LUT R170, R170, UR10, R167, 0x96, !PT ;  /* 0x0000000aaaaa7c12 */ /* 0x000fe2000f8e96a7 */
[----:B------:R-:W-:Y:S01]  /*14500*/  FFMA.FTZ R9, R9, UR4, -R178 ;  /* 0x0000000409097c23 */ /* 0x000fe200080108b2 */
[C---:B------:R-:W-:Y:S01]  /*14510*/  PRMT R176, R174.reuse, 0x7772, RZ ;  /* 0x00007772aeb07816 */ /* 0x040fe200000000ff */
[----:B-1----:R-:W-:Y:S01]  /*14520*/  IMAD.MOV.U32 R165, RZ, RZ, R174 ;  /* 0x000000ffffa57224 */ /* 0x002fe200078e00ae */
[----:B------:R-:W-:Y:S01]  /*14530*/  PRMT R201, R174, 0x7773, RZ ;  /* 0x00007773aec97816 */ /* 0x000fe200000000ff */
[--C-:B------:R-:W-:Y:S01]  /*14540*/  FFMA.FTZ R8, R8, UR4, -R178.reuse ;  /* 0x0000000408087c23 */ /* 0x100fe200080108b2 */
[----:B------:R-:W-:Y:S01]  /*14550*/  PRMT R207, R174, 0x7771, RZ ;  /* 0x00007771aecf7816 */ /* 0x000fe200000000ff */
[----:B------:R-:W-:Y:S01]  /*14560*/  FMUL.FTZ R174, R0, UR4 ;  /* 0x0000000400ae7c20 */ /* 0x000fe20008410000 */
[----:B------:R-:W-:Y:S01]  /*14570*/  LOP3.LUT R166, R166, UR9, R175, 0x96, !PT ;  /* 0x00000009a6a67c12 */ /* 0x000fe2000f8e96af */
[----:B------:R-:W1:Y:S01]  /*14580*/  MUFU.EX2 R180, R8 ;  /* 0x0000000800b47308 */ /* 0x000e620000000800 */
[----:B------:R-:W-:Y:S04]  /*14590*/  IMAD.WIDE.U32 R170, R170, -0x2daee0ad, RZ ;  /* 0xd2511f53aaaa7825 */ /* 0x000fe800078e00ff */
[----:B------:R-:W-:Y:S01]  /*145a0*/  FFMA.FTZ R179, R32, UR4, -R178 ;  /* 0x0000000420b37c23 */ /* 0x000fe200080108b2 */
[----:B------:R-:W-:Y:S01]  /*145b0*/  FSEL R174, R174, RZ, P0 ;  /* 0x000000ffaeae7208 */ /* 0x000fe20000000000 */
[----:B--2---:R-:W-:Y:S01]  /*145c0*/  FMUL.FTZ R32, R164, R132 ;  /* 0x00000084a4207220 */ /* 0x004fe20000410000 */
[----:B------:R-:W-:Y:S01]  /*145d0*/  LOP3.LUT R192, R192, UR7, R171, 0x96, !PT ;  /* 0x00000007c0c07c12 */ /* 0x000fe2000f8e96ab */
[----:B------:R-:W-:Y:S01]  /*145e0*/  IMAD.WIDE.U32 R172, R172, -0x2daee0ad, RZ ;  /* 0xd2511f53acac7825 */ /* 0x000fe200078e00ff */
[----:B------:R-:W2:Y:S01]  /*145f0*/  MUFU.EX2 R175, R9 ;  /* 0x0000000900af7308 */ /* 0x000ea20000000800 */
[----:B------:R-:W-:Y:S02]  /*14600*/  ISETP.GT.U32.AND P0, PT, R176, UR12, PT ;  /* 0x0000000cb0007c0c */ /* 0x000fe4000bf04070 */
[--C-:B------:R-:W-:Y:S01]  /*14610*/  FFMA.FTZ R11, R11, UR4, -R174.reuse ;  /* 0x000000040b0b7c23 */ /* 0x100fe200080108ae */
[--C-:B------:R-:W-:Y:S01]  /*14620*/  FFMA.FTZ R198, R23, UR4, -R174.reuse ;  /* 0x0000000417c67c23 */ /* 0x100fe200080108ae */
[----:B------:R-:W-:Y:S01]  /*14630*/  FFMA.FTZ R171, R19, UR4, -R174 ;  /* 0x0000000413ab7c23 */ /* 0x000fe200080108ae */
[----:B------:R-:W-:Y:S01]  /*14640*/  FFMA.FTZ R4, R4, UR4, -R178 ;  /* 0x0000000404047c23 */ /* 0x000fe200080108b2 */
[----:B------:R-:W-:Y:S01]  /*14650*/  LOP3.LUT R194, R168, UR14, R173, 0x96, !PT ;  /* 0x0000000ea8c27c12 */ /* 0x000fe2000f8e96ad */
[--C-:B------:R-:W-:Y:S02]  /*14660*/  FFMA.FTZ R7, R7, UR4, -R174.reuse ;  /* 0x0000000407077c23 */ /* 0x100fe400080108ae */
[----:B------:R-:W3:Y:S01]  /*14670*/  MUFU.EX2 R11, R11 ;  /* 0x0000000b000b7308 */ /* 0x000ee20000000800 */
[----:B-1----:R-:W-:Y:S01]  /*14680*/  MOV R19, R180 ;  /* 0x000000b400137202 */ /* 0x002fe20000000f00 */
[----:B------:R-:W-:Y:S01]  /*14690*/  FFMA.FTZ R180, R31, UR4, -R174 ;  /* 0x000000041fb47c23 */ /* 0x000fe200080108ae */
[----:B------:R-:W-:Y:S01]  /*146a0*/  FFMA.FTZ R168, R5, UR4, -R178 ;  /* 0x0000000405a87c23 */ /* 0x000fe200080108b2 */
[----:B------:R-:W-:Y:S01]  /*146b0*/  FMUL.FTZ R3, R3, UR4 ;  /* 0x0000000403037c20 */ /* 0x000fe20008410000 */
[--C-:B------:R-:W-:Y:S01]  /*146c0*/  FFMA.FTZ R6, R6, UR4, -R174.reuse ;  /* 0x0000000406067c23 */ /* 0x100fe200080108ae */
[--C-:B------:R-:W-:Y:S01]  /*146d0*/  FFMA.FTZ R10, R10, UR4, -R174.reuse ;  /* 0x000000040a0a7c23 */ /* 0x100fe200080108ae */
[----:B------:R-:W-:Y:S03]  /*146e0*/  FFMA.FTZ R199, R22, UR4, -R174 ;  /* 0x0000000416c77c23 */ /* 0x000fe600080108ae */
[----:B------:R1:W-:Y:S01]  /*146f0*/  MUFU.EX2 R173, R4 ;  /* 0x0000000400ad7308 */ /* 0x0003e20000000800 */
[----:B--2---:R-:W-:Y:S01]  /*14700*/  IMAD.MOV.U32 R23, RZ, RZ, R175 ;  /* 0x000000ffff177224 */ /* 0x004fe200078e00af */
[----:B------:R-:W-:Y:S01]  /*14710*/  LOP3.LUT R167, R166, 0xffff, RZ, 0xc0, !PT ;  /* 0x0000ffffa6a77812 */ /* 0x000fe200078ec0ff */
[----:B------:R-:W-:Y:S01]  /*14720*/  IMAD.WIDE.U32 R182, R182, -0x2daee0ad, RZ ;  /* 0xd2511f53b6b67825 */ /* 0x000fe200078e00ff */
[----:B------:R-:W-:Y:S02]  /*14730*/  MOV R193, R170 ;  /* 0x000000aa00c17202 */ /* 0x000fe40000000f00 */
[----:B------:R-:W-:Y:S01]  /*14740*/  PRMT R189, R170, 0x7771, RZ ;  /* 0x00007771aabd7816 */ /* 0x000fe200000000ff */
[----:B------:R-:W-:Y:S03]  /*14750*/  IMAD.MOV.U32 R31, RZ, RZ, R23 ;  /* 0x000000ffff1f7224 */ /* 0x000fe600078e0017 */
[----:B------:R-:W-:Y:S01]  /*14760*/  MUFU.EX2 R168, R168 ;  /* 0x000000a800a87308 */ /* 0x000fe20000000800 */
[----:B------:R-:W2:Y:S01]  /*14770*/  LDL.LU R23, [R1+0x38] ;  /* 0x0000380001177983 */ /* 0x000ea20000300800 */
[----:B---3--:R-:W-:Y:S01]  /*14780*/  MOV R132, R11 ;  /* 0x0000000b00847202 */ /* 0x008fe20000000f00 */
[--C-:B------:R-:W-:Y:S01]  /*14790*/  FFMA.FTZ R191, R16, UR4, -R178.reuse ;  /* 0x0000000410bf7c23 */ /* 0x100fe200080108b2 */
[----:B------:R-:W-:Y:S01]  /*147a0*/  LOP3.LUT R181, R172, UR13, R183, 0x96, !PT ;  /* 0x0000000dacb57c12 */ /* 0x000fe2000f8e96b7 */
[----:B------:R-:W3:Y:S01]  /*147b0*/  LDL.LU R11, [R1+0x34] ;  /* 0x00003400010b7983 */ /* 0x000ee20000300800 */
[----:B------:R-:W-:Y:S01]  /*147c0*/  PRMT R188, R170, 0x7772, RZ ;  /* 0x00007772aabc7816 */ /* 0x000fe200000000ff */
[--C-:B------:R-:W-:Y:S03]  /*147d0*/  FFMA.FTZ R190, R17, UR4, -R178.reuse ;  /* 0x0000000411be7c23 */ /* 0x100fe600080108b2 */
[----:B------:R-:W4:Y:S01]  /*147e0*/  MUFU.EX2 R22, R10 ;  /* 0x0000000a00167308 */ /* 0x000f220000000800 */
[----:B-1----:R-:W-:Y:S01]  /*147f0*/  LOP3.LUT R4, R192, 0xffff, RZ, 0xc0, !PT ;  /* 0x0000ffffc0047812 */ /* 0x002fe200078ec0ff */
[--C-:B------:R-:W-:Y:S01]  /*14800*/  FFMA.FTZ R244, R20, UR4, -R178.reuse ;  /* 0x0000000414f47c23 */ /* 0x100fe200080108b2 */
[----:B------:R-:W-:Y:S01]  /*14810*/  PRMT R187, R170, 0x7773, RZ ;  /* 0x00007773aabb7816 */ /* 0x000fe200000000ff */
[----:B------:R-:W-:Y:S01]  /*14820*/  FFMA.FTZ R197, R24, UR4, -R178 ;  /* 0x0000000418c57c23 */ /* 0x000fe200080108b2 */
[----:B------:R-:W-:Y:S01]  /*14830*/  SHF.R.U32.HI R177, RZ, 0x8, R4 ;  /* 0x00000008ffb17819 */ /* 0x000fe20000011604 */
[--C-:B------:R-:W-:Y:S01]  /*14840*/  FFMA.FTZ R196, R25, UR4, -R178.reuse ;  /* 0x0000000419c47c23 */ /* 0x100fe200080108b2 */
[--C-:B------:R-:W-:Y:S03]  /*14850*/  FFMA.FTZ R12, R12, UR4, -R178.reuse ;  /* 0x000000040c0c7c23 */ /* 0x100fe600080108b2 */
[----:B------:R-:W-:Y:S01]  /*14860*/  MUFU.EX2 R3, R3 ;  /* 0x0000000300037308 */ /* 0x000fe20000000800 */
[----:B------:R-:W-:Y:S01]  /*14870*/  LOP3.LUT R4, R177, 0xffff, RZ, 0xc0, !PT ;  /* 0x0000ffffb1047812 */ /* 0x000fe200078ec0ff */
[--C-:B------:R-:W-:Y:S01]  /*14880*/  FFMA.FTZ R202, R21, UR4, -R178.reuse ;  /* 0x0000000415ca7c23 */ /* 0x100fe200080108b2 */
[--C-:B------:R-:W-:Y:S01]  /*14890*/  FFMA.FTZ R186, R28, UR4, -R178.reuse ;  /* 0x000000041cba7c23 */ /* 0x100fe200080108b2 */
[----:B------:R-:W-:Y:S01]  /*148a0*/  FFMA.FTZ R183, R29, UR4, -R178 ;  /* 0x000000041db77c23 */ /* 0x000fe200080108b2 */
[----:B------:R-:W-:Y:S02]  /*148b0*/  IMAD.MOV.U32 R170, RZ, RZ, R181 ;  /* 0x000000ffffaa7224 */ /* 0x000fe400078e00b5 */
[--C-:B------:R-:W-:Y:S01]  /*148c0*/  FFMA.FTZ R181, R30, UR4, -R174.reuse ;  /* 0x000000041eb57c23 */ /* 0x100fe200080108ae */
[----:B------:R-:W-:Y:S02]  /*148d0*/  SHF.R.U32.HI R167, RZ, 0x8, R167 ;  /* 0x00000008ffa77819 */ /* 0x000fe400000116a7 */
[----:B------:R1:W-:Y:S01]  /*148e0*/  MUFU.EX2 R177, R7 ;  /* 0x0000000700b17308 */ /* 0x0003e20000000800 */
[----:B------:R-:W-:Y:S01]  /*148f0*/  FMUL.FTZ R28, R164, R136 ;  /* 0x00000088a41c7220 */ /* 0x000fe20000410000 */
[----:B------:R-:W-:Y:S01]  /*14900*/  LOP3.LUT R30, R166, 0xff, RZ, 0xc0, !PT ;  /* 0x000000ffa61e7812 */ /* 0x000fe200078ec0ff */
[--C-:B------:R-:W-:Y:S01]  /*14910*/  FFMA.FTZ R195, R26, UR4, -R174.reuse ;  /* 0x000000041ac37c23 */ /* 0x100fe200080108ae */
[----:B----4-:R-:W-:Y:S01]  /*14920*/  MOV R26, R22 ;  /* 0x00000016001a7202 */ /* 0x010fe20000000f00 */
[C---:B------:R-:W-:Y:S01]  /*14930*/  FMUL.FTZ R21, R164.reuse, R145 ;  /* 0x00000091a4157220 */ /* 0x040fe20000410000 */
[----:B------:R-:W-:Y:S01]  /*14940*/  FMUL.FTZ R29, R164, R137 ;  /* 0x00000089a41d7220 */ /* 0x000fe20000410000 */
[----:B------:R-:W-:Y:S03]  /*14950*/  IMAD.MOV.U32 R22, RZ, RZ, R19 ;  /* 0x000000ffff167224 */ /* 0x000fe600078e0013 */
[----:B------:R-:W4:Y:S01]  /*14960*/  MUFU.EX2 R6, R6 ;  /* 0x0000000600067308 */ /* 0x000f220000000800 */
[----:B------:R-:W-:Y:S01]  /*14970*/  LOP3.LUT R5, R167, 0xffff, RZ, 0xc0, !PT ;  /* 0x0000ffffa7057812 */ /* 0x000fe200078ec0ff */
[--C-:B------:R-:W-:Y:S01]  /*14980*/  FFMA.FTZ R169, R15, UR4, -R174.reuse ;  /* 0x000000040fa97c23 */ /* 0x100fe200080108ae */
[----:B------:R-:W-:Y:S01]  /*14990*/  MOV R15, R194 ;  /* 0x000000c2000f7202 */ /* 0x000fe20000000f00 */
[--C-:B------:R-:W-:Y:S01]  /*149a0*/  FFMA.FTZ R194, R27, UR4, -R174.reuse ;  /* 0x000000041bc27c23 */ /* 0x100fe200080108ae */
[----:B------:R-:W-:Y:S01]  /*149b0*/  FFMA.FTZ R175, R34, UR4, -R174 ;  /* 0x0000000422af7c23 */ /* 0x000fe200080108ae */
[----:B------:R-:W-:Y:S01]  /*149c0*/  ISETP.LE.U32.AND P3, PT, R5, UR12, PT ;  /* 0x0000000c05007c0c */ /* 0x000fe2000bf63070 */
[----:B------:R-:W-:Y:S01]  /*149d0*/  FMUL.FTZ R9, R164, R157 ;  /* 0x0000009da4097220 */ /* 0x000fe20000410000 */
[----:B------:R-:W-:Y:S01]  /*149e0*/  ISETP.LE.U32.AND P5, PT, R4, UR12, PT ;  /* 0x0000000c04007c0c */ /* 0x000fe2000bfa3070 */
[--C-:B-1----:R-:W-:Y:S01]  /*149f0*/  FFMA.FTZ R7, R13, UR4, -R178.reuse ;  /* 0x000000040d077c23 */ /* 0x102fe200080108b2 */
[----:B------:R-:W-:Y:S01]  /*14a00*/  FFMA.FTZ R178, R33, UR4, -R178 ;  /* 0x0000000421b27c23 */ /* 0x000fe200080108b2 */
[--C-:B------:R-:W-:Y:S01]  /*14a10*/  FFMA.FTZ R33, R14, UR4, -R174.reuse ;  /* 0x000000040e217c23 */ /* 0x100fe200080108ae */
[----:B------:R-:W-:Y:S01]  /*14a20*/  FFMA.FTZ R14, R18, UR4, -R174 ;  /* 0x00000004120e7c23 */ /* 0x000fe200080108ae */
[----:B------:R-:W-:Y:S02]  /*14a30*/  IMAD.MOV.U32 R18, RZ, RZ, R12 ;  /* 0x000000ffff127224 */ /* 0x000fe400078e000c */
[----:B------:R-:W-:Y:S01]  /*14a40*/  FFMA.FTZ R174, R35, UR4, -R174 ;  /* 0x0000000423ae7c23 */ /* 0x000fe200080108ae */
[C---:B------:R-:W-:Y:S01]  /*14a50*/  FMUL.FTZ R16, R164.reuse, R148 ;  /* 0x00000094a4107220 */ /* 0x040fe20000410000 */
[----:B------:R-:W-:Y:S01]  /*14a60*/  MOV R19, R33 ;  /* 0x0000002100137202 */ /* 0x000fe20000000f00 */
[C---:B------:R-:W-:Y:S01]  /*14a70*/  FMUL.FTZ R17, R164.reuse, R149 ;  /* 0x00000095a4117220 */ /* 0x040fe20000410000 */
[----:B----4-:R-:W-:Y:S01]  /*14a80*/  F2FP.BF16.F32.PACK_AB R145, R177, R6 ;  /* 0x00000006b191723e */ /* 0x010fe200000010ff */
        /* <DEDUP_REMOVED lines=51> */
[----:B------:R-:W-:Y:S02]  /*14dc0*/  IMAD.MOV.U32 R35, RZ, RZ, R19 ;  /* 0x000000ffff237224 */ /* 0x000fe400078e0013 */
[C---:B------:R-:W-:Y:S01]  /*14dd0*/  FMUL.FTZ R4, R164.reuse, R160 ;  /* 0x000000a0a4047220 */ /* 0x040fe20000410000 */
[C---:B------:R-:W-:Y:S01]  /*14de0*/  FMUL.FTZ R5, R164.reuse, R161 ;  /* 0x000000a1a4057220 */ /* 0x040fe20000410000 */
[C---:B------:R-:W-:Y:S01]  /*14df0*/  FMUL.FTZ R12, R164.reuse, R152 ;  /* 0x00000098a40c7220 */ /* 0x040fe20000410000 */
[C---:B------:R-:W-:Y:S01]  /*14e00*/  FMUL.FTZ R20, R164.reuse, R144 ;  /* 0x00000090a4147220 */ /* 0x040fe20000410000 */
[C---:B------:R-:W-:Y:S01]  /*14e10*/  FMUL.FTZ R92, R164.reuse, R92 ;  /* 0x0000005ca45c7220 */ /* 0x040fe20000410000 */
[----:B------:R-:W-:Y:S01]  /*14e20*/  FMUL.FTZ R93, R164, R93 ;  /* 0x0000005da45d7220 */ /* 0x000fe20000410000 */
[----:B------:R-:W-:Y:S01]  /*14e30*/  MOV R19, R7 ;  /* 0x0000000700137202 */ /* 0x000fe20000000f00 */
[----:B------:R-:W-:Y:S01]  /*14e40*/  IMAD.MOV.U32 R156, RZ, RZ, R169 ;  /* 0x000000ffff9c7224 */ /* 0x000fe200078e00a9 */
[----:B------:R-:W-:Y:S01]  /*14e50*/  PRMT R7, R176, 0x5410, R201 ;  /* 0x00005410b0077816 */ /* 0x000fe200000000c9 */
[C---:B------:R-:W-:Y:S01]  /*14e60*/  FMUL.FTZ R38, R3.reuse, R38 ;  /* 0x0000002603267220 */ /* 0x040fe20000410000 */
[----:B------:R-:W-:Y:S01]  /*14e70*/  F2FP.BF16.F32.PACK_AB R153, R132, R26 ;  /* 0x0000001a8499723e */ /* 0x000fe200000010ff */
[C---:B------:R-:W-:Y:S01]  /*14e80*/  FMUL.FTZ R39, R3.reuse, R39 ;  /* 0x0000002703277220 */ /* 0x040fe20000410000 */
[----:B------:R-:W-:Y:S01]  /*14e90*/  MOV R27, R171 ;  /* 0x000000ab001b7202 */ /* 0x000fe20000000f00 */
[----:B------:R-:W-:Y:S01]  /*14ea0*/  FMUL.FTZ R42, R3, R42 ;  /* 0x0000002a032a7220 */ /* 0x000fe20000410000 */
[----:B------:R-:W-:Y:S01]  /*14eb0*/  PRMT R152, R153, 0x7632, R152 ;  /* 0x0000763299987816 */ /* 0x000fe20000000098 */
[C---:B------:R-:W-:Y:S01]  /*14ec0*/  FMUL.FTZ R43, R3.reuse, R43 ;  /* 0x0000002b032b7220 */ /* 0x040fe20000410000 */
[----:B------:R-:W-:Y:S01]  /*14ed0*/  PRMT R10, R166, 0x7632, R10 ;  /* 0x00007632a60a7816 */ /* 0x000fe2000000000a */
[C---:B------:R-:W-:Y:S01]  /*14ee0*/  FMUL.FTZ R46, R3.reuse, R46 ;  /* 0x0000002e032e7220 */ /* 0x040fe20000410000 */
[----:B------:R-:W-:Y:S01]  /*14ef0*/  SHF.R.U32.HI R34, RZ, 0x18, R166 ;  /* 0x00000018ff227819 */ /* 0x000fe200000116a6 */
[C---:B------:R-:W-:Y:S01]  /*14f00*/  FMUL.FTZ R47, R3.reuse, R47 ;  /* 0x0000002f032f7220 */ /* 0x040fe20000410000 */
[----:B------:R-:W-:Y:S01]  /*14f10*/  LOP3.LUT R133, R10, 0xff, RZ, 0xc0, !PT ;  /* 0x000000ff0a857812 */ /* 0x000fe200078ec0ff */
        /* <DEDUP_REMOVED lines=8> */
[C---:B------:R-:W-:Y:S01]  /*14fa0*/  FMUL.FTZ R58, R3.reuse, R58 ;  /* 0x0000003a033a7220 */ /* 0x040fe20000410000 */
[----:B------:R-:W-:Y:S01]  /*14fb0*/  HSET2.LE.AND R10, R10, R245, PT ;  /* 0x000000f50a0a7233 */ /* 0x000fe20003803000 */
[----:B------:R-:W-:Y:S01]  /*14fc0*/  FMUL.FTZ R59, R3, R59 ;  /* 0x0000003b033b7220 */ /* 0x000fe20000410000 */
[----:B------:R-:W-:Y:S01]  /*14fd0*/  PRMT R166, R161, 0x5410, R160 ;  /* 0x00005410a1a67816 */ /* 0x000fe200000000a0 */
        /* <DEDUP_REMOVED lines=37> */
[----:B------:R-:W-:Y:S01]  /*15230*/  @P0 HFMA2.BF16_V2 R233, -RZ.H0_H0, RZ.H0_H0, -R153.H0_H0 ;  /* 0x200000ffffe90231 */ /* 0x000fe20000340999 */
[----:B------:R-:W-:Y:S10]  /*15240*/  MUFU.EX2 R196, R196 ;  /* 0x000000c400c47308 */ /* 0x000ff40000000800 */
[----:B------:R-:W-:Y:S10]  /*15250*/  MUFU.EX2 R194, R194 ;  /* 0x000000c200c27308 */ /* 0x000ff40000000800 */
[----:B------:R-:W-:Y:S01]  /*15260*/  MUFU.EX2 R183, R183 ;  /* 0x000000b700b77308 */ /* 0x000fe20000000800 */
[----:B--2---:R-:W-:Y:S01]  /*15270*/  FFMA.FTZ R136, R164, R23, R173 ;  /* 0x00000017a4887223 */ /* 0x004fe200000100ad */
[----:B------:R-:W-:Y:S01]  /*15280*/  F2FP.BF16.F32.PACK_AB R173, R168, R173 ;  /* 0x000000ada8ad723e */ /* 0x000fe200000010ff */
[----:B------:R-:W-:Y:S02]  /*15290*/  IMAD.MOV.U32 R23, RZ, RZ, R170 ;  /* 0x000000ffff177224 */ /* 0x000fe400078e00aa */
[----:B---3--:R-:W-:Y:S01]  /*152a0*/  FFMA.FTZ R137, R3, R11, R6 ;  /* 0x0000000b03897223 */ /* 0x008fe20000010006 */
[----:B------:R-:W-:Y:S01]  /*152b0*/  PRMT R6, R30, 0x5410, R167 ;  /* 0x000054101e067816 */ /* 0x000fe200000000a7 */
[----:B------:R-:W-:Y:S01]  /*152c0*/  FADD.FTZ R136, R168, R136 ;  /* 0x00000088a8887221 */ /* 0x000fe20000010000 */
[----:B------:R-:W-:Y:S01]  /*152d0*/  PRMT R172, R173, 0x7632, R172 ;  /* 0x00007632adac7816 */ /* 0x000fe200000000ac */
[----:B------:R-:W1:Y:S01]  /*152e0*/  LDSM.16.MT88.4 R168, [R204+0x18000] ;  /* 0x01800000cca8783b */ /* 0x000e620000004200 */
[----:B------:R-:W-:Y:S01]  /*152f0*/  PRMT R167, R153, 0x5410, R152 ;  /* 0x0000541099a77816 */ /* 0x000fe20000000098 */
[----:B------:R-:W-:Y:S01]  /*15300*/  FMUL.FTZ R30, R3, R138 ;  /* 0x0000008a031e7220 */ /* 0x000fe20000410000 */
[----:B------:R-:W-:Y:S01]  /*15310*/  HSET2.LE.AND R6, R6, R245, PT ;  /* 0x000000f506067233 */ /* 0x000fe20003803000 */
[----:B------:R-:W-:Y:S01]  /*15320*/  @!P6 HFMA2.BF16_V2 R238, -RZ.H0_H0, RZ.H0_H0, -R173.H0_H0 ;  /* 0x200000ffffeee231 */ /* 0x000fe200003409ad */
[----:B------:R-:W-:Y:S01]  /*15330*/  PRMT R164, R173, 0x5410, R172 ;  /* 0x00005410ada47816 */ /* 0x000fe200000000ac */
[----:B------:R-:W-:Y:S01]  /*15340*/  @!P3 HFMA2.BF16_V2 R237, -RZ.H0_H0, RZ.H0_H0, -R172.H0_H0 ;  /* 0x200000ffffedb231 */ /* 0x000fe200003409ac */
[----:B------:R-:W-:Y:S02]  /*15350*/  LOP3.LUT R11, R165, 0xff, RZ, 0xc0, !PT ;  /* 0x000000ffa50b7812 */ /* 0x000fe400078ec0ff */
[----:B------:R-:W-:Y:S02]  /*15360*/  LOP3.LUT R164, R164, R6, RZ, 0xc0, !PT ;  /* 0x00000006a4a47212 */ /* 0x000fe400078ec0ff */
[----:B------:R-:W-:Y:S02]  /*15370*/  LOP3.LUT R6, R7, 0xff00ff, RZ, 0xc0, !PT ;  /* 0x00ff00ff07067812 */ /* 0x000fe400078ec0ff */
[----:B------:R-:W-:Y:S02]  /*15380*/  PRMT R7, R11, 0x5410, R207 ;  /* 0x000054100b077816 */ /* 0x000fe400000000cf */
[----:B------:R-:W-:Y:S02]  /*15390*/  PRMT R165, R145, 0x5410, R144 ;  /* 0x0000541091a57816 */ /* 0x000fe40000000090 */
[--C-:B------:R-:W-:Y:S02]  /*153a0*/  HSET2.LE.AND R6, R6, R245.reuse, PT ;  /* 0x000000f506067233 */ /* 0x100fe40003803000 */
[----:B------:R-:W-:Y:S02]  /*153b0*/  HSET2.LE.AND R7, R7, R245, PT ;  /* 0x000000f507077233 */ /* 0x000fe40003803000 */
[----:B------:R-:W-:Y:S01]  /*153c0*/  LOP3.LUT R165, R165, R10, RZ, 0xc0, !PT ;  /* 0x0000000aa5a57212 */ /* 0x000fe200078ec0ff */
[----:B------:R-:W-:Y:S01]  /*153d0*/  FMUL.FTZ R10, R3, R158 ;  /* 0x0000009e030a7220 */ /* 0x000fe20000410000 */
[----:B------:R-:W-:Y:S01]  /*153e0*/  LOP3.LUT R167, R167, R6, RZ, 0xc0, !PT ;  /* 0x00000006a7a77212 */ /* 0x000fe200078ec0ff */
[C---:B------:R-:W-:Y:S01]  /*153f0*/  FMUL.FTZ R6, R3.reuse, R162 ;  /* 0x000000a203067220 */ /* 0x040fe20000410000 */
[----:B------:R-:W-:Y:S01]  /*15400*/  IMAD.MOV.U32 R162, RZ, RZ, R23 ;  /* 0x000000ffffa27224 */ /* 0x000fe200078e0017 */
[----:B------:R-:W-:Y:S01]  /*15410*/  LOP3.LUT R166, R166, R7, RZ, 0xc0, !PT ;  /* 0x00000007a6a67212 */ /* 0x000fe200078ec0ff */
[----:B------:R-:W2:Y:S01]  /*15420*/  LDL R23, [R1+0x18] ;  /* 0x0000180001177983 */ /* 0x000ea20000100800 */
[----:B------:R-:W-:Y:S01]  /*15430*/  FMUL.FTZ R7, R3, R163 ;  /* 0x000000a303077220 */ /* 0x000fe20000410000 */
[----:B------:R-:W-:Y:S02]  /*15440*/  @!P6 PRMT R173, R238, 0x5410, RZ ;  /* 0x00005410eeade816 */ /* 0x000fe400000000ff */
[----:B------:R-:W-:Y:S02]  /*15450*/  @!P3 PRMT R172, R237, 0x5410, RZ ;  /* 0x00005410edacb816 */ /* 0x000fe400000000ff */
[----:B------:R-:W-:Y:S02]  /*15460*/  @P0 PRMT R153, R233, 0x5410, RZ ;  /* 0x00005410e9990816 */ /* 0x000fe400000000ff */
[----:B------:R-:W-:Y:S01]  /*15470*/  MOV R163, R27 ;  /* 0x0000001b00a37202 */ /* 0x000fe20000000f00 */
[C---:B------:R-:W-:Y:S01]  /*15480*/  FMUL.FTZ R27, R3.reuse, R143 ;  /* 0x0000008f031b7220 */ /* 0x040fe20000410000 */
[C---:B-1----:R-:W-:Y:S05]  /*15490*/  HMMA.16816.F32.BF16 R4, R164.reuse, R168, R4 ;  /* 0x000000a8a404723c */ /* 0x042fea0000041804 */
[----:B------:R-:W-:Y:S01]  /*154a0*/  IMAD.MOV.U32 R169, RZ, RZ, R11 ;  /* 0x000000ffffa97224 */ /* 0x000fe200078e000b */
[----:B------:R-:W-:Y:S01]  /*154b0*/  MOV R168, R156 ;  /* 0x0000009c00a87202 */ /* 0x000fe20000000f00 */
[C---:B------:R-:W-:Y:S02]  /*154c0*/  FMUL.FTZ R11, R3.reuse, R159 ;  /* 0x0000009f030b7220 */ /* 0x040fe40000410000 */
[----:B------:R-:W1:Y:S05]  /*154d0*/  LDSM.16.MT88.4 R156, [R203+0x18000] ;  /* 0x01800000cb9c783b */ /* 0x000e6a0000004200 */
[C---:B------:R-:W-:Y:S03]  /*154e0*/  HMMA.16816.F32.BF16 R8, R164.reuse, R170, R8 ;  /* 0x000000aaa408723c */ /* 0x040fe60000041808 */
[----:B------:R-:W-:Y:S02]  /*154f0*/  IMAD.MOV.U32 R170, RZ, RZ, R14 ;  /* 0x000000ffffaa7224 */ /* 0x000fe400078e000e */
[C---:B------:R-:W-:Y:S01]  /*15500*/  FMUL.FTZ R14, R3.reuse, R154 ;  /* 0x0000009a030e7220 */ /* 0x040fe20000410000 */
[----:B------:R-:W-:Y:S01]  /*15510*/  MOV R154, R15 ;  /* 0x0000000f009a7202 */ /* 0x000fe20000000f00 */
[C---:B------:R-:W-:Y:S01]  /*15520*/  FMUL.FTZ R15, R3.reuse, R155 ;  /* 0x0000009b030f7220 */ /* 0x040fe20000410000 */
[----:B------:R-:W-:Y:S01]  /*15530*/  MOV R171, R19 ;  /* 0x0000001300ab7202 */ /* 0x000fe20000000f00 */
[C---:B------:R-:W-:Y:S01]  /*15540*/  FMUL.FTZ R19, R3.reuse, R151 ;  /* 0x0000009703137220 */ /* 0x040fe20000410000 */
[----:B------:R-:W-:Y:S02]  /*15550*/  IMAD.MOV.U32 R155, RZ, RZ, R18 ;  /* 0x000000ffff9b7224 */ /* 0x000fe400078e0012 */
[C---:B------:R-:W-:Y:S02]  /*15560*/  FMUL.FTZ R18, R3.reuse, R150 ;  /* 0x0000009603127220 */ /* 0x040fe40000410000 */
[C---:B-1----:R-:W-:Y:S03]  /*15570*/  HMMA.16816.F32.BF16 R12, R164.reuse, R156, R12 ;  /* 0x0000009ca40c723c */ /* 0x042fe6000004180c */
[----:B------:R-:W-:Y:S01]  /*15580*/  MOV R156, R177 ;  /* 0x000000b1009c7202 */ /* 0x000fe20000000f00 */
[----:B------:R-:W-:Y:S04]  /*15590*/  IMAD.MOV.U32 R177, RZ, RZ, R252 ;  /* 0x000000ffffb17224 */ /* 0x000fe800078e00fc */
[C---:B------:R-:W-:Y:S03]  /*155a0*/  HMMA.16816.F32.BF16 R16, R164.reuse, R158, R16 ;  /* 0x0000009ea410723c */ /* 0x040fe60000041810 */
[----:B------:R-:W-:Y:S02]  /*155b0*/  IMAD.MOV.U32 R159, RZ, RZ, R22 ;  /* 0x000000ffff9f7224 */ /* 0x000fe400078e0016 */
[C---:B------:R-:W-:Y:S01]  /*155c0*/  FMUL.FTZ R22, R3.reuse, R146 ;  /* 0x0000009203167220 */ /* 0x040fe20000410000 */
[----:B------:R-:W-:Y:S02]  /*155d0*/  MOV R146, R132 ;  /* 0x0000008400927202 */ /* 0x000fe40000000f00 */
[----:B------:R-:W-:Y:S01]  /*155e0*/  MOV R138, R159 ;  /* 0x0000009f008a7202 */ /* 0x000fe20000000f00 */
[----:B------:R-:W-:Y:S01]  /*155f0*/  IMAD.MOV.U32 R159, RZ, RZ, R156 ;  /* 0x000000ffff9f7224 */ /* 0x000fe200078e009c */
[----:B------:R-:W-:Y:S01]  /*15600*/  MOV R156, R31 ;  /* 0x0000001f009c7202 */ /* 0x000fe20000000f00 */
[----:B------:R-:W-:Y:S01]  /*15610*/  FMUL.FTZ R31, R3, R139 ;  /* 0x0000008b031f7220 */ /* 0x000fe20000410000 */
[----:B------:R-:W-:Y:S01]  /*15620*/  IMAD.MOV.U32 R139, RZ, RZ, R133 ;  /* 0x000000ffff8b7224 */ /* 0x000fe200078e0085 */
[----:B--2---:R-:W-:Y:S01]  /*15630*/  @P1 IADD3 R177, PT, PT, R23, -0x40, RZ ;  /* 0xffffffc017b11810 */ /* 0x004fe20007ffe0ff */
[C---:B------:R-:W-:Y:S01]  /*15640*/  FMUL.FTZ R23, R3.reuse, R147 ;  /* 0x0000009303177220 */ /* 0x040fe20000410000 */
[----:B------:R-:W-:Y:S02]  /*15650*/  IMAD.MOV.U32 R147, RZ, RZ, R35 ;  /* 0x000000ffff937224 */ /* 0x000fe400078e0023 */
[C---:B------:R-:W-:Y:S01]  /*15660*/  FMUL.FTZ R35, R3.reuse, R135 ;  /* 0x0000008703237220 */ /* 0x040fe20000410000 */
[----:B------:R-:W1:Y:S01]  /*15670*/  LDSM.16.MT88.4 R148, [R177] ;  /* 0x00000000b194783b */ /* 0x000e620000004200 */
[----:B------:R-:W-:Y:S02]  /*15680*/  IMAD.IADD R176, R200, 0x1, R177 ;  /* 0x00000001c8b07824 */ /* 0x000fe400078e02b1 */
[C---:B-1----:R-:W-:Y:S03]  /*15690*/  HMMA.16816.F32.BF16 R20, R164.reuse, R148, R20 ;  /* 0x00000094a414723c */ /* 0x042fe60000041814 */
[----:B------:R-:W-:Y:S01]  /*156a0*/  MOV R149, R26 ;  /* 0x0000001a00957202 */ /* 0x000fe20000000f00 */
[C---:B------:R-:W-:Y:S02]  /*156b0*/  FMUL.FTZ R26, R3.reuse, R142 ;  /* 0x0000008e031a7220 */ /* 0x040fe40000410000 */
[----:B------:R-:W1:Y:S05]  /*156c0*/  LDSM.16.MT88.4 R140, [R176] ;  /* 0x00000000b08c783b */ /* 0x000e6a0000004200 */
[C---:B------:R-:W-:Y:S08]  /*156d0*/  HMMA.16816.F32.BF16 R24, R164.reuse, R150, R24 ;  /* 0x00000096a418723c */ /* 0x040ff00000041818 */
[C---:B-1----:R-:W-:Y:S03]  /*156e0*/  HMMA.16816.F32.BF16 R28, R164.reuse, R140, R28 ;  /* 0x0000008ca41c723c */ /* 0x042fe6000004181c */
[----:B------:R-:W-:Y:S01]  /*156f0*/  MOV R141, R34 ;  /* 0x00000022008d7202 */ /* 0x000fe20000000f00 */
[----:B------:R-:W-:Y:S01]  /*15700*/  FMUL.FTZ R34, R3, R134 ;  /* 0x0000008603227220 */ /* 0x000fe20000410000 */
[----:B------:R-:W-:Y:S01]  /*15710*/  FADD.FTZ R3, R138, R136 ;  /* 0x000000888a037221 */ /* 0x000fe20000010000 */
[----:B------:R-:W1:Y:S01]  /*15720*/  LDSM.16.MT88.4 R132, [R204+0x1a000] ;  /* 0x01a00000cc84783b */ /* 0x000e620000004200 */
[----:B------:R-:W-:Y:S01]  /*15730*/  IMAD.MOV.U32 R140, RZ, RZ, R155 ;  /* 0x000000ffff8c7224 */ /* 0x000fe200078e009b */
[----:B------:R-:W-:Y:S01]  /*15740*/  ISETP.LE.U32.AND P4, PT, R141, UR12, PT ;  /* 0x0000000c8d007c0c */ /* 0x000fe2000bf83070 */
[----:B------:R-:W-:Y:S01]  /*15750*/  IMAD.WIDE.U32 R154, R154, -0x326172a9, RZ ;  /* 0xcd9e8d579a9a7825 */ /* 0x000fe200078e00ff */
[----:B------:R-:W-:Y:S01]  /*15760*/  MOV R141, R159 ;  /* 0x0000009f008d7202 */ /* 0x000fe20000000f00 */
[C---:B------:R-:W-:Y:S01]  /*15770*/  HMMA.16816.F32.BF16 R32, R164.reuse, R142, R32 ;  /* 0x0000008ea420723c */ /* 0x040fe20000041820 */
[----:B------:R2:W3:Y:S02]  /*15780*/  MUFU.EX2 R142, R140 ;  /* 0x0000008c008e7308 */ /* 0x0004e40000000800 */
[----:B------:R-:W-:Y:S02]  /*15790*/  IMAD.MOV.U32 R159, RZ, RZ, R168 ;  /* 0x000000ffff9f7224 */ /* 0x000fe400078e00a8 */
[----:B------:R-:W-:Y:S01]  /*157a0*/  FADD.FTZ R137, R141, R137 ;  /* 0x000000898d897221 */ /* 0x000fe20000010000 */
[----:B------:R-:W-:Y:S01]  /*157b0*/  IMAD.MOV.U32 R143, RZ, RZ, R139 ;  /* 0x000000ffff8f7224 */ /* 0x000fe200078e008b */
[----:B------:R-:W-:Y:S01]  /*157c0*/  MOV R139, R171 ;  /* 0x000000ab008b7202 */ /* 0x000fe20000000f00 */
[----:B------:R-:W-:Y:S01]  /*157d0*/  FADD.FTZ R156, R156, R3 ;  /* 0x000000039c9c7221 */ /* 0x000fe20000010000 */
[----:B------:R-:W-:Y:S01]  /*157e0*/  MOV R171, R163 ;  /* 0x000000a300ab7202 */ /* 0x000fe20000000f00 */
[----:B------:R-:W-:Y:S01]  /*157f0*/  IMAD.WIDE.U32 R162, R162, -0x326172a9, RZ ;  /* 0xcd9e8d57a2a27825 */ /* 0x000fe200078e00ff */
[----:B------:R4:W4:Y:S01]  /*15800*/  MUFU.EX2 R141, R139 ;  /* 0x0000008b008d7308 */ /* 0x0009220000000800 */
[----:B------:R-:W-:Y:S02]  /*15810*/  ISETP.LE.U32.AND P6, PT, R143, UR12, PT ;  /* 0x0000000c8f007c0c */ /* 0x000fe4000bfc3070 */
[----:B------:R-:W-:Y:S01]  /*15820*/  @!P4 HFMA2.BF16_V2 R235, -RZ.H0_H0, RZ.H0_H0, -R144.H0_H0 ;  /* 0x200000ffffebc231 */ /* 0x000fe20000340990 */
[----:B------:R-:W-:Y:S04]  /*15830*/  LOP3.LUT R154, R154, UR9, R163, 0x96, !PT ;  /* 0x000000099a9a7c12 */ /* 0x000fe8000f8e96a3 */
[----:B------:R-:W-:Y:S01]  /*15840*/  @!P4 PRMT R144, R235, 0x5410, RZ ;  /* 0x00005410eb90c816 */ /* 0x000fe200000000ff */
[----:B--2---:R-:W-:Y:S01]  /*15850*/  FADD.FTZ R140, R149, R137 ;  /* 0x00000089958c7221 */ /* 0x004fe20000010000 */
[----:B------:R-:W-:Y:S01]  /*15860*/  LOP3.LUT R149, R192, 0xffff, RZ, 0xc0, !PT ;  /* 0x0000ffffc0957812 */ /* 0x000fe200078ec0ff */
[----:B------:R-:W-:Y:S01]  /*15870*/  MUFU.EX2 R143, R191 ;  /* 0x000000bf008f7308 */ /* 0x000fe20000000800 */
[----:B------:R-:W-:Y:S01]  /*15880*/  ISETP.GT.U32.AND P4, PT, R201, UR12, PT ;  /* 0x0000000cc9007c0c */ /* 0x000fe2000bf84070 */
[----:B---3--:R-:W-:Y:S01]  /*15890*/  FADD.FTZ R156, R142, R156 ;  /* 0x0000009c8e9c7221 */ /* 0x008fe20000010000 */
[----:B------:R-:W-:Y:S01]  /*158a0*/  SHF.R.U32.HI R149, RZ, 0x8, R149 ;  /* 0x00000008ff957819 */ /* 0x000fe20000011695 */
[----:B------:R-:W-:Y:S01]  /*158b0*/  @!P6 HFMA2.BF16_V2 R236, -RZ.H0_H0, RZ.H0_H0, -R145.H0_H0 ;  /* 0x200000ffffece231 */ /* 0x000fe20000340991 */
[----:B----4-:R-:W-:Y:S01]  /*158c0*/  LDSM.16.MT88.4 R136, [R177+0x6000] ;  /* 0x00600000b188783b */ /* 0x010fe20000004200 */
[C---:B------:R-:W-:Y:S01]  /*158d0*/  F2FP.BF16.F32.PACK_AB R151, R141.reuse, R142 ;  /* 0x0000008e8d97723e */ /* 0x040fe200000010ff */
[----:B------:R-:W-:Y:S02]  /*158e0*/  FADD.FTZ R156, R141, R156 ;  /* 0x0000009c8d9c7221 */ /* 0x000fe40000010000 */
[----:B------:R-:W-:Y:S01]  /*158f0*/  @!P6 PRMT R145, R236, 0x5410, RZ ;  /* 0x00005410ec91e816 */ /* 0x000fe200000000ff */
[----:B------:R-:W-:Y:S01]  /*15900*/  MUFU.EX2 R142, R159 ;  /* 0x0000009f008e7308 */ /* 0x000fe20000000800 */
[----:B------:R-:W-:Y:S02]  /*15910*/  PRMT R150, R151, 0x7632, R150 ;  /* 0x0000763297967816 */ /* 0x000fe40000000096 */
[----:B------:R-:W-:Y:S01]  /*15920*/  ISETP.GT.U32.AND P6, PT, R207, UR12, PT ;  /* 0x0000000ccf007c0c */ /* 0x000fe2000bfc4070 */
[C---:B-1----:R-:W-:Y:S03]  /*15930*/  HMMA.16816.F32.BF16 R36, R164.reuse, R132, R36 ;  /* 0x00000084a424723c */ /* 0x042fe60000041824 */
[----:B------:R-:W-:Y:S03]  /*15940*/  @P4 HFMA2.BF16_V2 R232, -RZ.H0_H0, RZ.H0_H0, -R152.H0_H0 ;  /* 0x200000ffffe84231 */ /* 0x000fe60000340998 */
[----:B------:R-:W1:Y:S01]  /*15950*/  MUFU.EX2 R159, R190 ;  /* 0x000000be009f7308 */ /* 0x000e620000000800 */
[----:B------:R-:W-:Y:S01]  /*15960*/  @!P5 HFMA2.BF16_V2 R214, -RZ.H0_H0, RZ.H0_H0, -R150.H0_H0 ;  /* 0x200000ffffd6d231 */ /* 0x000fe20000340996 */
[C---:B------:R-:W-:Y:S01]  /*15970*/  HMMA.16816.F32.BF16 R40, R164.reuse, R134, R40 ;  /* 0x00000086a428723c */ /* 0x040fe20000041828 */
[----:B------:R-:W2:Y:S02]  /*15980*/  LDSM.16.MT88.4 R132, [R203+0x1a000] ;  /* 0x01a00000cb84783b */ /* 0x000ea40000004200 */
[----:B------:R-:W-:Y:S05]  /*15990*/  @P4 PRMT R152, R232, 0x5410, RZ ;  /* 0x00005410e8984816 */ /* 0x000fea00000000ff */
[----:B------:R-:W-:Y:S01]  /*159a0*/  MUFU.EX2 R207, R202 ;  /* 0x000000ca00cf7308 */ /* 0x000fe20000000800 */
[----:B------:R-:W-:Y:S05]  /*159b0*/  @P6 HFMA2.BF16_V2 R225, -RZ.H0_H0, RZ.H0_H0, -R160.H0_H0 ;  /* 0x200000ffffe16231 */ /* 0x000fea00003409a0 */
[----:B------:R-:W-:Y:S04]  /*159c0*/  @P6 PRMT R160, R225, 0x5410, RZ ;  /* 0x00005410e1a06816 */ /* 0x000fe800000000ff */
[----:B------:R3:W-:Y:S01]  /*159d0*/  MUFU.EX2 R202, R198 ;  /* 0x000000c600ca7308 */ /* 0x0007e20000000800 */
[----:B-1----:R-:W-:Y:S09]  /*159e0*/  F2FP.BF16.F32.PACK_AB R158, R159, R143 ;  /* 0x0000008f9f9e723e */ /* 0x002ff200000010ff */
[----:B------:R1:W-:Y:S01]  /*159f0*/  MUFU.EX2 R201, R197 ;  /* 0x000000c500c97308 */ /* 0x0003e20000000800 */
[----:B---3--:R-:W-:Y:S02]  /*15a00*/  LOP3.LUT R198, R154, 0xff, RZ, 0xc0, !PT ;  /* 0x000000ff9ac67812 */ /* 0x008fe400078ec0ff */
[----:B-1----:R-:W-:Y:S01]  /*15a10*/  MOV R197, R162 ;  /* 0x000000a200c57202 */ /* 0x002fe20000000f00 */
[C---:B--2---:R-:W-:Y:S03]  /*15a20*/  HMMA.16816.F32.BF16 R44, R164.reuse, R132, R44 ;  /* 0x00000084a42c723c */ /* 0x044fe6000004182c */
[----:B------:R-:W-:Y:S05]  /*15a30*/  LOP3.LUT R197, R197, 0xff, RZ, 0xc0, !PT ;  /* 0x000000ffc5c57812 */ /* 0x000fea00078ec0ff */
        /* <DEDUP_REMOVED lines=18> */
[----:B------:R-:W-:Y:S01]  /*15b60*/  MOV R132, R184 ;  /* 0x000000b800847202 */ /* 0x000fe20000000f00 */
[----:B------:R-:W-:Y:S02]  /*15b70*/  IMAD.MOV.U32 R133, RZ, RZ, R185 ;  /* 0x000000ffff857224 */ /* 0x000fe400078e00b9 */
[----:B------:R4:W5:Y:S01]  /*15b80*/  LDL.LU.64 R184, [R1+0x40] ;  /* 0x0000400001b87983 */ /* 0x0009620000300a00 */
[----:B------:R-:W-:Y:S01]  /*15b90*/  LOP3.LUT R168, R132, UR10, R155, 0x96, !PT ;  /* 0x0000000a84a87c12 */ /* 0x000fe2000f8e969b */
[C---:B------:R-:W-:Y:S03]  /*15ba0*/  HMMA.16816.F32.BF16 R96, R164.reuse, R134, R96 ;  /* 0x00000086a460723c */ /* 0x040fe60000041860 */
[----:B------:R-:W-:Y:S01]  /*15bb0*/  LOP3.LUT R155, R192, 0xff, RZ, 0xc0, !PT ;  /* 0x000000ffc09b7812 */ /* 0x000fe200078ec0ff */
[----:B------:R-:W2:Y:S03]  /*15bc0*/  LDL.LU R163, [R1+0x2c] ;  /* 0x00002c0001a37983 */ /* 0x000ea60000300800 */
[C---:B------:R-:W-:Y:S01]  /*15bd0*/  PRMT R3, R155.reuse, 0x5410, R149 ;  /* 0x000054109b037816 */ /* 0x040fe20000000095 */
[----:B------:R-:W1:Y:S01]  /*15be0*/  LDSM.16.MT88.4 R132, [R204+0x1e000] ;  /* 0x01e00000cc84783b */ /* 0x000e620000004200 */
[----:B------:R3:W4:Y:S01]  /*15bf0*/  MUFU.EX2 R149, R147 ;  /* 0x0000009300957308 */ /* 0x0007220000000800 */
[----:B------:R-:W-:Y:S02]  /*15c00*/  ISETP.LE.U32.AND P6, PT, R155, UR12, PT ;  /* 0x0000000c9b007c0c */ /* 0x000fe4000bfc3070 */
[----:B------:R-:W-:Y:S07]  /*15c10*/  HSET2.LE.AND R3, R3, R245, PT ;  /* 0x000000f503037233 */ /* 0x000fee0003803000 */
[----:B------:R4:W-:Y:S04]  /*15c20*/  MUFU.EX2 R155, R195 ;  /* 0x000000c3009b7308 */ /* 0x0009e80000000800 */
[----:B------:R-:W-:Y:S02]  /*15c30*/  @!P6 HFMA2.BF16_V2 R220, -RZ.H0_H0, RZ.H0_H0, -R151.H0_H0 ;  /* 0x200000ffffdce231 */ /* 0x000fe40000340997 */
[----:B---3--:R-:W-:Y:S01]  /*15c40*/  FADD.FTZ R147, R146, R140 ;  /* 0x0000008c92937221 */ /* 0x008fe20000010000 */
[----:B------:R-:W-:Y:S01]  /*15c50*/  PRMT R140, R151, 0x5410, R150 ;  /* 0x00005410978c7816 */ /* 0x000fe20000000096 */
[----:B------:R-:W3:Y:S01]  /*15c60*/  LDL.LU R146, [R1+0x30] ;  /* 0x0000300001927983 */ /* 0x000ee20000300800 */
[----:B------:R-:W-:Y:S01]  /*15c70*/  @!P6 PRMT R151, R220, 0x5410, RZ ;  /* 0x00005410dc97e816 */ /* 0x000fe200000000ff */
[----:B----4-:R-:W-:Y:S01]  /*15c80*/  FADD.FTZ R147, R149, R147 ;  /* 0x0000009395937221 */ /* 0x010fe20000010000 */
[----:B------:R-:W-:Y:S02]  /*15c90*/  LOP3.LUT R140, R140, R3, RZ, 0xc0, !PT ;  /* 0x000000038c8c7212 */ /* 0x000fe400078ec0ff */
[----:B------:R-:W-:Y:S01]  /*15ca0*/  @!P5 PRMT R150, R214, 0x5410, RZ ;  /* 0x00005410d696d816 */ /* 0x000fe200000000ff */
[C---:B------:R-:W-:Y:S01]  /*15cb0*/  FADD.FTZ R147, R142.reuse, R147 ;  /* 0x000000938e937221 */ /* 0x040fe20000010000 */
[----:B------:R-:W-:Y:S02]  /*15cc0*/  SHF.R.U32.HI R195, RZ, 0x18, R154 ;  /* 0x00000018ffc37819 */ /* 0x000fe4000001169a */
[----:B------:R-:W-:Y:S02]  /*15cd0*/  F2FP.BF16.F32.PACK_AB R149, R142, R149 ;  /* 0x000000958e95723e */ /* 0x000fe400000010ff */
[----:B------:R-:W-:Y:S02]  /*15ce0*/  PRMT R3, R158, 0x7632, R3 ;  /* 0x000076329e037816 */ /* 0x000fe40000000003 */
[----:B------:R-:W-:Y:S02]  /*15cf0*/  PRMT R148, R149, 0x7632, R148 ;  /* 0x0000763295947816 */ /* 0x000fe40000000094 */
[----:B------:R-:W-:Y:S01]  /*15d00*/  ISETP.GT.U32.AND P6, PT, R189, UR12, PT ;  /* 0x0000000cbd007c0c */ /* 0x000fe2000bfc4070 */
[C---:B-1----:R-:W-:Y:S08]  /*15d10*/  HMMA.16816.F32.BF16 R100, R164.reuse, R132, R100 ;  /* 0x00000084a464723c */ /* 0x042ff00000041864 */
[C---:B------:R-:W-:Y:S01]  /*15d20*/  HMMA.16816.F32.BF16 R104, R164.reuse, R134, R104 ;  /* 0x00000086a468723c */ /* 0x040fe20000041868 */
[----:B------:R-:W1:Y:S03]  /*15d30*/  LDSM.16.MT88.4 R132, [R203+0x1e000] ;  /* 0x01e00000cb84783b */ /* 0x000e660000004200 */
[----:B------:R-:W-:Y:S04]  /*15d40*/  @P6 HFMA2.BF16_V2 R213, -RZ.H0_H0, RZ.H0_H0, -R3.H0_H0 ;  /* 0x200000ffffd56231 */ /* 0x000fe80000340903 */
[C---:B-1----:R-:W-:Y:S08]  /*15d50*/  HMMA.16816.F32.BF16 R108, R164.reuse, R132, R108 ;  /* 0x00000084a46c723c */ /* 0x042ff0000004186c */
[C---:B------:R-:W-:Y:S01]  /*15d60*/  HMMA.16816.F32.BF16 R112, R164.reuse, R134, R112 ;  /* 0x00000086a470723c */ /* 0x040fe20000041870 */
[----:B------:R-:W1:Y:S07]  /*15d70*/  LDSM.16.MT88.4 R132, [R176+0x6000] ;  /* 0x00600000b084783b */ /* 0x000e6e0000004200 */
[C---:B------:R-:W-:Y:S08]  /*15d80*/  HMMA.16816.F32.BF16 R116, R164.reuse, R136, R116 ;  /* 0x00000088a474723c */ /* 0x040ff00000041874 */
[C---:B------:R-:W-:Y:S01]  /*15d90*/  HMMA.16816.F32.BF16 R120, R164.reuse, R138, R120 ;  /* 0x0000008aa478723c */ /* 0x040fe20000041878 */
[----:B------:R-:W4:Y:S07]  /*15da0*/  LDSM.16.MT88.4 R136, [R204+0x18800] ;  /* 0x01880000cc88783b */ /* 0x000f2e0000004200 */
[C---:B-1----:R-:W-:Y:S03]  /*15db0*/  HMMA.16816.F32.BF16 R124, R164.reuse, R132, R124 ;  /* 0x00000084a47c723c */ /* 0x042fe6000004187c */
[----:B------:R-:W-:Y:S05]  /*15dc0*/  PRMT R132, R149, 0x5410, R148 ;  /* 0x0000541095847816 */ /* 0x000fea0000000094 */
[----:B------:R-:W-:Y:S03]  /*15dd0*/  HMMA.16816.F32.BF16 R128, R164, R134, R128 ;  /* 0x00000086a480723c */ /* 0x000fe60000041880 */
[----:B------:R-:W-:Y:S01]  /*15de0*/  FADD.FTZ R165, R143, R156 ;  /* 0x0000009c8fa57221 */ /* 0x000fe20000010000 */
[----:B------:R-:W-:Y:S03]  /*15df0*/  PRMT R167, R162, 0x7773, RZ ;  /* 0x00007773a2a77816 */ /* 0x000fe600000000ff */
[----:B------:R-:W-:Y:S01]  /*15e00*/  FADD.FTZ R165, R159, R165 ;  /* 0x000000a59fa57221 */ /* 0x000fe20000010000 */
[----:B--2---:R-:W-:Y:S02]  /*15e10*/  MOV R191, R163 ;  /* 0x000000a300bf7202 */ /* 0x004fe40000000f00 */
[----:B------:R-:W-:Y:S04]  /*15e20*/  SHF.R.U32.HI R163, RZ, 0x18, R192 ;  /* 0x00000018ffa37819 */ /* 0x000fe800000116c0 */
[----:B------:R-:W-:Y:S11]  /*15e30*/  ISETP.LE.U32.AND P0, PT, R163, UR12, PT ;  /* 0x0000000ca3007c0c */ /* 0x000ff6000bf03070 */
[----:B------:R-:W-:Y:S02]  /*15e40*/  @!UPT UIADD3 URZ, UPT, UPT, URZ, URZ, URZ ;  /* 0x000000fffffff290 */ /* 0x000fe4000fffe0ff */
[----:B------:R-:W-:Y:S02]  /*15e50*/  @!P0 HFMA2.BF16_V2 R224, -RZ.H0_H0, RZ.H0_H0, -R148.H0_H0 ;  /* 0x200000ffffe08231 */ /* 0x000fe40000340994 */
[----:B---3--:R-:W-:Y:S03]  /*15e60*/  IMAD.MOV.U32 R190, RZ, RZ, R146 ;  /* 0x000000ffffbe7224 */ /* 0x008fe600078e0092 */
[----:B------:R-:W-:Y:S01]  /*15e70*/  @!P0 PRMT R148, R224, 0x5410, RZ ;  /* 0x00005410e0948816 */ /* 0x000fe200000000ff */
[----:B------:R-:W1:Y:S01]  /*15e80*/  MUFU.EX2 R146, R170 ;  /* 0x000000aa00927308 */ /* 0x000e620000000800 */
[----:B------:R-:W-:Y:S01]  /*15e90*/  ISETP.GT.U32.AND P0, PT, R187, UR12, PT ;  /* 0x0000000cbb007c0c */ /* 0x000fe2000bf04070 */
[----:B------:R2:W-:Y:S04]  /*15ea0*/  STG.E.U16 desc[UR30][R190.64], R173 ;  /* 0x000000adbe007986 */ /* 0x0005e8000c10151e */
[----:B------:R3:W-:Y:S01]  /*15eb0*/  STG.E.U16 desc[UR30][R190.64+0x2], R172 ;  /* 0x000002acbe007986 */ /* 0x0007e2000c10151e */
[----:B-1----:R-:W-:Y:S01]  /*15ec0*/  FADD.FTZ R164, R146, R147 ;  /* 0x0000009392a47221 */ /* 0x002fe20000010000 */
[----:B------:R-:W-:Y:S02]  /*15ed0*/  PRMT R170, R162, 0x7772, RZ ;  /* 0x00007772a2aa7816 */ /* 0x000fe400000000ff */
[----:B--2---:R1:W2:Y:S01]  /*15ee0*/  MUFU.EX2 R173, R171 ;  /* 0x000000ab00ad7308 */ /* 0x0042a20000000800 */
[----:B---3--:R-:W-:Y:S02]  /*15ef0*/  PRMT R172, R192, 0x7632, R172 ;  /* 0x00007632c0ac7816 */ /* 0x008fe400000000ac */
[----:B------:R-:W-:Y:S02]  /*15f00*/  LEA R192, P3, R246, R190, 0x1 ;  /* 0x000000bef6c07211 */ /* 0x000fe400078608ff */
[----:B------:R-:W-:Y:S04]  /*15f10*/  LOP3.LUT R172, R172, 0xff, RZ, 0xc0, !PT ;  /* 0x000000ffacac7812 */ /* 0x000fe800078ec0ff */
[C---:B------:R-:W-:Y:S02]  /*15f20*/  PRMT R141, R172.reuse, 0x5410, R163 ;  /* 0x00005410ac8d7816 */ /* 0x040fe400000000a3 */
[----:B------:R-:W-:Y:S01]  /*15f30*/  ISETP.LE.U32.AND P4, PT, R172, UR12, PT ;  /* 0x0000000cac007c0c */ /* 0x000fe2000bf83070 */
[----:B-1----:R-:W-:Y:S01]  /*15f40*/  IMAD.MOV.U32 R171, RZ, RZ, R169 ;  /* 0x000000ffffab7224 */ /* 0x002fe200078e00a9 */
[----:B------:R-:W-:Y:S02]  /*15f50*/  LOP3.LUT R169, R193, 0xff, RZ, 0xc0, !PT ;  /* 0x000000ffc1a97812 */ /* 0x000fe400078ec0ff */
[----:B------:R-:W-:Y:S02]  /*15f60*/  LEA.HI.X.SX32 R193, R246, R191, 0x1, P3 ;  /* 0x000000bff6c17211 */ /* 0x000fe400018f0eff */
[----:B------:R-:W-:Y:S01]  /*15f70*/  HSET2.LE.AND R141, R141, R245, PT ;  /* 0x000000f58d8d7233 */ /* 0x000fe20003803000 */
[----:B------:R-:W1:Y:S01]  /*15f80*/  MUFU.EX2 R246, R244 ;  /* 0x000000f400f67308 */ /* 0x000e620000000800 */
[----:B------:R-:W-:Y:S01]  /*15f90*/  PRMT R142, R169, 0x5410, R189 ;  /* 0x00005410a98e7816 */ /* 0x000fe200000000bd */
[----:B------:R3:W-:Y:S01]  /*15fa0*/  STG.E.U16 desc[UR30][R192.64], R145 ;  /* 0x00000091c0007986 */ /* 0x0007e2000c10151e */
[----:B--2---:R-:W-:Y:S03]  /*15fb0*/  F2FP.BF16.F32.PACK_AB R157, R173, R146 ;  /* 0x00000092ad9d723e */ /* 0x004fe600000010ff */
[----:B------:R-:W-:Y:S01]  /*15fc0*/  @!P4 HFMA2.BF16_V2 R219, -RZ.H0_H0, RZ.H0_H0, -R149.H0_H0 ;  /* 0x200000ffffdbc231 */ /* 0x000fe20000340995 */
[----:B------:R-:W-:Y:S01]  /*15fd0*/  LOP3.LUT R141, R132, R141, RZ, 0xc0, !PT ;  /* 0x0000008d848d7212 */ /* 0x000fe200078ec0ff */
[----:B------:R2:W-:Y:S01]  /*15fe0*/  STG.E.U16 desc[UR30][R192.64+0x2], R144 ;  /* 0x00000290c0007986 */ /* 0x0005e2000c10151e */
[--C-:B------:R-:W-:Y:S01]  /*15ff0*/  HSET2.LE.AND R142, R142, R245.reuse, PT ;  /* 0x000000f58e8e7233 */ /* 0x100fe20003803000 */
[----:B------:R-:W4:Y:S01]  /*16000*/  MUFU.EX2 R244, R199 ;  /* 0x000000c700f47308 */ /* 0x000f220000000800 */
[----:B------:R-:W-:Y:S01]  /*16010*/  PRMT R132, R158, 0x5410, R3 ;  /* 0x000054109e847816 */ /* 0x000fe20000000003 */
[----:B------:R-:W-:Y:S01]  /*16020*/  STG.E.U16 desc[UR30][R190.64+0x12], R160 ;  /* 0x000012a0be007986 */ /* 0x000fe2000c10151e */
[----:B------:R-:W-:Y:S01]  /*16030*/  PRMT R156, R157, 0x7632, R156 ;  /* 0x000076329d9c7816 */ /* 0x000fe2000000009c */
[----:B------:R-:W-:Y:S01]  /*16040*/  FADD.FTZ R173, R173, R164 ;  /* 0x000000a4adad7221 */ /* 0x000fe20000010000 */
[----:B------:R-:W-:Y:S02]  /*16050*/  LOP3.LUT R142, R132, R142, RZ, 0xc0, !PT ;  /* 0x0000008e848e7212 */ /* 0x000fe400078ec0ff */
[----:B------:R-:W2:Y:S01]  /*16060*/  LDSM.16.MT88.4 R132, [R203+0x18800] ;  /* 0x01880000cb84783b */ /* 0x000ea20000004200 */
[----:B------:R-:W-:Y:S01]  /*16070*/  PRMT R143, R157, 0x5410, R156 ;  /* 0x000054109d8f7816 */ /* 0x000fe2000000009c */
[----:B-1----:R-:W-:Y:S01]  /*16080*/  FADD.FTZ R172, R246, R165 ;  /* 0x000000a5f6ac7221 */ /* 0x002fe20000010000 */
[----:B------:R-:W-:Y:S01]  /*16090*/  F2FP.BF16.F32.PACK_AB R166, R207, R246 ;  /* 0x000000f6cfa6723e */ /* 0x000fe200000010ff */
[----:B------:R-:W-:Y:S01]  /*160a0*/  @P0 HFMA2.BF16_V2 R217, -RZ.H0_H0, RZ.H0_H0, -R156.H0_H0 ;  /* 0x200000ffffd90231 */ /* 0x000fe2000034099c */
[----:B------:R-:W1:Y:S01]  /*160b0*/  LDC R246, c[0x0][0x448] ;  /* 0x00011200fff67b82 */ /* 0x000e620000000800 */
[----:B------:R-:W-:Y:S01]  /*160c0*/  @!P4 PRMT R149, R219, 0x5410, RZ ;  /* 0x00005410db95c816 */ /* 0x000fe200000000ff */
[----:B------:R-:W-:Y:S01]  /*160d0*/  MUFU.EX2 R189, R178 ;  /* 0x000000b200bd7308 */ /* 0x000fe20000000800 */
[----:B------:R-:W-:Y:S01]  /*160e0*/  @P6 PRMT R3, R213, 0x5410, RZ ;  /* 0x00005410d5036816 */ /* 0x000fe200000000ff */
[----:B------:R-:W-:Y:S01]  /*160f0*/  FADD.FTZ R172, R207, R172 ;  /* 0x000000accfac7221 */ /* 0x000fe20000010000 */
[----:B------:R-:W-:Y:S01]  /*16100*/  @P0 PRMT R156, R217, 0x5410, RZ ;  /* 0x00005410d99c0816 */ /* 0x000fe200000000ff */
[----:B----4-:R-:W-:Y:S01]  /*16110*/  FADD.FTZ R173, R244, R173 ;  /* 0x000000adf4ad7221 */ /* 0x010fe20000010000 */
[----:B------:R-:W-:Y:S01]  /*16120*/  ISETP.LE.U32.AND P3, PT, R171, UR12, PT ;  /* 0x0000000cab007c0c */ /* 0x000fe2000bf63070 */
[----:B------:R-:W-:Y:S01]  /*16130*/  FADD.FTZ R172, R201, R172 ;  /* 0x000000acc9ac7221 */ /* 0x000fe20000010000 */
[----:B---3--:R-:W-:Y:S01]  /*16140*/  PRMT R145, R188, 0x5410, R187 ;  /* 0x00005410bc917816 */ /* 0x008fe200000000bb */
[----:B------:R-:W-:Y:S01]  /*16150*/  FADD.FTZ R173, R202, R173 ;  /* 0x000000adcaad7221 */ /* 0x000fe20000010000 */
[----:B------:R-:W-:Y:S01]  /*16160*/  PRMT R171, R162, 0x7771, RZ ;  /* 0x00007771a2ab7816 */ /* 0x000fe200000000ff */
[----:B------:R-:W-:Y:S01]  /*16170*/  FADD.FTZ R172, R196, R172 ;  /* 0x000000acc4ac7221 */ /* 0x000fe20000010000 */
[----:B--2---:R-:W-:Y:S01]  /*16180*/  LOP3.LUT R144, R145, 0xff00ff, RZ, 0xc0, !PT ;  /* 0x00ff00ff91907812 */ /* 0x004fe200078ec0ff */
[----:B------:R-:W-:Y:S01]  /*16190*/  MUFU.EX2 R187, R180 ;  /* 0x000000b400bb7308 */ /* 0x000fe20000000800 */
[----:B------:R-:W-:Y:S01]  /*161a0*/  ISETP.GT.U32.AND P6, PT, R171, UR12, PT ;  /* 0x0000000cab007c0c */ /* 0x000fe2000bfc4070 */
[----:B------:R-:W2:Y:S01]  /*161b0*/  S2R R207, SR_TID.X ;  /* 0x0000000000cf7919 */ /* 0x000ea20000002100 */
[----:B------:R-:W-:Y:S02]  /*161c0*/  PRMT R164, R166, 0x7632, R164 ;  /* 0x00007632a6a47816 */ /* 0x000fe400000000a4 */
[----:B------:R-:W-:Y:S01]  /*161d0*/  HSET2.LE.AND R144, R144, R245, PT ;  /* 0x000000f590907233 */ /* 0x000fe20003803000 */
[----:B------:R-:W-:Y:S01]  /*161e0*/  @!P3 HFMA2.BF16_V2 R221, -RZ.H0_H0, RZ.H0_H0, -R161.H0_H0 ;  /* 0x200000ffffddb231 */ /* 0x000fe200003409a1 */
[----:B------:R-:W-:Y:S02]  /*161f0*/  F2FP.BF16.F32.PACK_AB R162, R202, R244 ;  /* 0x000000f4caa2723e */ /* 0x000fe400000010ff */
[----:B------:R-:W-:Y:S01]  /*16200*/  F2FP.BF16.F32.PACK_AB R165, R196, R201 ;  /* 0x000000c9c4a5723e */ /* 0x000fe200000010ff */
[----:B-1----:R-:W-:Y:S01]  /*16210*/  IMAD.SHL.U32 R246, R246, 0x8, RZ ;  /* 0x00000008f6f67824 */ /* 0x002fe200078e00ff */
[----:B------:R-:W-:Y:S01]  /*16220*/  LOP3.LUT R143, R143, R144, RZ, 0xc0, !PT ;  /* 0x000000908f8f7212 */ /* 0x000fe200078ec0ff */
[----:B------:R-:W-:Y:S01]  /*16230*/  MUFU.EX2 R196, R174 ;  /* 0x000000ae00c47308 */ /* 0x000fe20000000800 */
[----:B------:R-:W-:Y:S01]  /*16240*/  LDSM.16.MT88.4 R144, [R204+0x1e800] ;  /* 0x01e80000cc90783b */ /* 0x000fe20000004200 */
[----:B------:R-:W-:Y:S02]  /*16250*/  @!P3 PRMT R161, R221, 0x5410, RZ ;  /* 0x00005410dda1b816 */ /* 0x000fe400000000ff */
[----:B------:R-:W-:Y:S02]  /*16260*/  PRMT R159, R162, 0x7632, R159 ;  /* 0x00007632a29f7816 */ /* 0x000fe4000000009f */
[C---:B------:R-:W-:Y:S03]  /*16270*/  HMMA.16816.F32.BF16 R4, R140.reuse, R136, R4 ;  /* 0x000000888c04723c */ /* 0x040fe60000041804 */
[----:B------:R1:W-:Y:S02]  /*16280*/  STG.E.U16 desc[UR30][R190.64+0x10], R161 ;  /* 0x000010a1be007986 */ /* 0x0003e4000c10151e */
[----:B------:R-:W-:Y:S02]  /*16290*/  PRMT R163, R165, 0x7632, R163 ;  /* 0x00007632a5a37816 */ /* 0x000fe400000000a3 */
[----:B------:R-:W-:Y:S01]  /*162a0*/  STG.E.U16 desc[UR30][R192.64+0x10], R153 ;  /* 0x00001099c0007986 */ /* 0x000fe2000c10151e */
[C---:B------:R-:W-:Y:S03]  /*162b0*/  HMMA.16816.F32.BF16 R8, R140.reuse, R138, R8 ;  /* 0x0000008a8c08723c */ /* 0x040fe60000041808 */
[----:B------:R-:W3:Y:S01]  /*162c0*/  LDSM.16.MT88.4 R136, [R177+0x800] ;  /* 0x00080000b188783b */ /* 0x000ee20000004200 */
[----:B------:R-:W-:Y:S01]  /*162d0*/  ISETP.LE.U32.AND P5, PT, R169, UR12, PT ;  /* 0x0000000ca9007c0c */ /* 0x000fe2000bfa3070 */
[----:B------:R-:W-:Y:S01]  /*162e0*/  IMAD.WIDE.U32 R168, R168, -0x2daee0ad, RZ ;  /* 0xd2511f53a8a87825 */ /* 0x000fe200078e00ff */
[----:B------:R-:W-:Y:S02]  /*162f0*/  ISETP.GT.U32.AND P4, PT, R188, UR12, PT ;  /* 0x0000000cbc007c0c */ /* 0x000fe4000bf84070 */
[C---:B------:R-:W-:Y:S01]  /*16300*/  HMMA.16816.F32.BF16 R12, R140.reuse, R132, R12 ;  /* 0x000000848c0c723c */ /* 0x040fe2000004180c */
[----:B------:R-:W4:Y:S02]  /*16310*/  MUFU.EX2 R188, R179 ;  /* 0x000000b300bc7308 */ /* 0x000f240000000800 */
[----:B------:R-:W-:Y:S01]  /*16320*/  STG.E.U16 desc[UR30][R192.64+0x12], R152 ;  /* 0x00001298c0007986 */ /* 0x000fe2000c10151e */
[----:B------:R-:W-:Y:S01]  /*16330*/  ISETP.LE.U32.AND P0, PT, R195, UR12, PT ;  /* 0x0000000cc3007c0c */ /* 0x000fe2000bf03070 */
[----:B------:R-:W-:Y:S02]  /*16340*/  @P6 HFMA2.BF16_V2 R230, -RZ.H0_H0, RZ.H0_H0, -R163.H0_H0 ;  /* 0x200000ffffe66231 */ /* 0x000fe400003409a3 */
[----:B--2---:R-:W-:Y:S01]  /*16350*/  IMAD.SHL.U32 R202, R207, 0x40, RZ ;  /* 0x00000040cfca7824 */ /* 0x004fe200078e00ff */
[----:B------:R-:W-:Y:S01]  /*16360*/  STG.E.U16 desc[UR30][R190.64+0x20], R151 ;  /* 0x00002097be007986 */ /* 0x000fe2000c10151e */
[C---:B------:R-:W-:Y:S03]  /*16370*/  HMMA.16816.F32.BF16 R16, R140.reuse, R134, R16 ;  /* 0x000000868c10723c */ /* 0x040fe60000041810 */
[----:B------:R-:W2:Y:S01]  /*16380*/  LDSM.16.MT88.4 R132, [R176+0x800] ;  /* 0x00080000b084783b */ /* 0x000ea20000004200 */
[----:B------:R-:W-:Y:S01]  /*16390*/  @!P5 HFMA2.BF16_V2 R218, -RZ.H0_H0, RZ.H0_H0, -R158.H0_H0 ;  /* 0x200000ffffdad231 */ /* 0x000fe2000034099e */
[----:B------:R-:W-:Y:S01]  /*163a0*/  LOP3.LUT R201, R202, 0x400, RZ, 0xc0, !PT ;  /* 0x00000400cac97812 */ /* 0x000fe200078ec0ff */
[----:B------:R-:W-:Y:S01]  /*163b0*/  @P4 HFMA2.BF16_V2 R212, -RZ.H0_H0, RZ.H0_H0, -R157.H0_H0 ;  /* 0x200000ffffd44231 */ /* 0x000fe2000034099d */
[-C--:B-1----:R-:W-:Y:S02]  /*163c0*/  F2FP.BF16.F32.PACK_AB R161, R194, R155.reuse ;  /* 0x0000009bc2a1723e */ /* 0x082fe400000010ff */
[----:B------:R-:W-:Y:S01]  /*163d0*/  @!P5 PRMT R158, R218, 0x5410, RZ ;  /* 0x00005410da9ed816 */ /* 0x000fe200000000ff */
[----:B------:R-:W-:Y:S01]  /*163e0*/  @!P0 HFMA2.BF16_V2 R231, -RZ.H0_H0, RZ.H0_H0, -R159.H0_H0 ;  /* 0x200000ffffe78231 */ /* 0x000fe2000034099f */
[----:B------:R-:W-:Y:S01]  /*163f0*/  STG.E.U16 desc[UR30][R190.64+0x22], R150 ;  /* 0x00002296be007986 */ /* 0x000fe2000c10151e */
[----:B------:R-:W-:Y:S02]  /*16400*/  @P4 PRMT R157, R212, 0x5410, RZ ;  /* 0x00005410d49d4816 */ /* 0x000fe400000000ff */
[----:B------:R-:W-:Y:S01]  /*16410*/  PRMT R160, R161, 0x7632, R160 ;  /* 0x00007632a1a07816 */ /* 0x000fe200000000a0 */
[----:B------:R-:W-:Y:S01]  /*16420*/  STG.E.U16 desc[UR30][R192.64+0x20], R149 ;  /* 0x00002095c0007986 */ /* 0x000fe2000c10151e */
[----:B------:R-:W-:Y:S02]  /*16430*/  ISETP.LE.U32.AND P5, PT, R198, UR12, PT ;  /* 0x0000000cc6007c0c */ /* 0x000fe4000bfa3070 */
[----:B----4-:R-:W-:Y:S01]  /*16440*/  F2FP.BF16.F32.PACK_AB R180, R189, R188 ;  /* 0x000000bcbdb4723e */ /* 0x010fe200000010ff */
[----:B------:R-:W-:Y:S03]  /*16450*/  STG.E.U16 desc[UR30][R192.64+0x22], R148 ;  /* 0x00002294c0007986 */ /* 0x000fe6000c10151e */
[----:B------:R-:W-:Y:S01]  /*16460*/  PRMT R179, R180, 0x7632, R179 ;  /* 0x00007632b4b37816 */ /* 0x000fe200000000b3 */
[----:B------:R-:W-:Y:S01]  /*16470*/  LDSM.16.MT88.4 R148, [R203+0x19000] ;  /* 0x01900000cb94783b */ /* 0x000fe20000004200 */
[C---:B---3--:R-:W-:Y:S05]  /*16480*/  HMMA.16816.F32.BF16 R20, R140.reuse, R136, R20 ;  /* 0x000000888c14723c */ /* 0x048fea0000041814 */
[----:B------:R-:W-:Y:S02]  /*16490*/  @!P5 HFMA2.BF16_V2 R216, -RZ.H0_H0, RZ.H0_H0, -R166.H0_H0 ;  /* 0x200000ffffd8d231 */ /* 0x000fe400003409a6 */
[----:B------:R-:W-:Y:S01]  /*164a0*/  STG.E.U16 desc[UR30][R190.64+0x32], R3 ;  /* 0x00003203be007986 */ /* 0x000fe2000c10151e */
[C---:B------:R-:W-:Y:S03]  /*164b0*/  HMMA.16816.F32.BF16 R24, R140.reuse, R138, R24 ;  /* 0x0000008a8c18723c */ /* 0x040fe60000041818 */
[----:B------:R-:W1:Y:S05]  /*164c0*/  LDSM.16.MT88.4 R136, [R204+0x1a800] ;  /* 0x01a80000cc88783b */ /* 0x000e6a0000004200 */
[C---:B--2---:R-:W-:Y:S03]  /*164d0*/  HMMA.16816.F32.BF16 R28, R140.reuse, R132, R28 ;  /* 0x000000848c1c723c */ /* 0x044fe6000004181c */
[----:B------:R-:W-:Y:S04]  /*164e0*/  STG.E.U16 desc[UR30][R190.64+0x30], R158 ;  /* 0x0000309ebe007986 */ /* 0x000fe8000c10151e */
[----:B------:R-:W-:Y:S01]  /*164f0*/  STG.E.U16 desc[UR30][R192.64+0x30], R157 ;  /* 0x0000309dc0007986 */ /* 0x000fe2000c10151e */
[C---:B------:R-:W-:Y:S03]  /*16500*/  HMMA.16816.F32.BF16 R32, R140.reuse, R134, R32 ;  /* 0x000000868c20723c */ /* 0x040fe60000041820 */
[----:B------:R-:W2:Y:S08]  /*16510*/  LDSM.16.MT88.4 R132, [R203+0x1a800] ;  /* 0x01a80000cb84783b */ /* 0x000eb00000004200 */
[----:B------:R-:W-:Y:S01]  /*16520*/  STG.E.U16 desc[UR30][R192.64+0x32], R156 ;  /* 0x0000329cc0007986 */ /* 0x000fe2000c10151e */
[----:B------:R-:W3:Y:S01]  /*16530*/  S2R R244, SR_TID.X ;  /* 0x0000000000f47919 */ /* 0x000ee20000002100 */
[C---:B-1----:R-:W-:Y:S08]  /*16540*/  HMMA.16816.F32.BF16 R36, R140.reuse, R136, R36 ;  /* 0x000000888c24723c */ /* 0x042ff00000041824 */
[C---:B------:R-:W-:Y:S01]  /*16550*/  HMMA.16816.F32.BF16 R40, R140.reuse, R138, R40 ;  /* 0x0000008a8c28723c */ /* 0x040fe20000041828 */
[----:B------:R-:W1:Y:S07]  /*16560*/  LDSM.16.MT88.4 R136, [R177+0x2800] ;  /* 0x00280000b188783b */ /* 0x000e6e0000004200 */
[C---:B--2---:R-:W-:Y:S03]  /*16570*/  HMMA.16816.F32.BF16 R44, R140.reuse, R132, R44 ;  /* 0x000000848c2c723c */ /* 0x044fe6000004182c */
[----:B---3--:R-:W-:Y:S05]  /*16580*/  SHF.L.U32 R244, R244, 0x5, RZ ;  /* 0x00000005f4f47819 */ /* 0x008fea00000006ff */
        /* <DEDUP_REMOVED lines=17> */
[C---:B------:R-:W-:Y:S01]  /*166a0*/  HMMA.16816.F32.BF16 R88, R140.reuse, R138, R88 ;  /* 0x0000008a8c58723c */ /* 0x040fe20000041858 */
[----:B------:R-:W1:Y:S07]  /*166b0*/  LDSM.16.MT88.4 R136, [R203+0x1e800] ;  /* 0x01e80000cb88783b */ /* 0x000e6e0000004200 */
[C---:B--2---:R-:W-:Y:S03]  /*166c0*/  HMMA.16816.F32.BF16 R92, R140.reuse, R132, R92 ;  /* 0x000000848c5c723c */ /* 0x044fe6000004185c */
[----:B------:R-:W-:Y:S04]  /*166d0*/  LOP3.LUT R132, R199, 0xffff, RZ, 0xc0, !PT ;  /* 0x0000ffffc7847812 */ /* 0x000fe800078ec0ff */
[----:B------:R-:W-:Y:S01]  /*166e0*/  ISETP.LE.U32.AND P3, PT, R132, UR12, PT ;  /* 0x0000000c84007c0c */ /* 0x000fe2000bf63070 */
[C---:B------:R-:W-:Y:S01]  /*166f0*/  HMMA.16816.F32.BF16 R96, R140.reuse, R134, R96 ;  /* 0x000000868c60723c */ /* 0x040fe20000041860 */
[----:B------:R-:W2:Y:S07]  /*16700*/  LDSM.16.MT88.4 R132, [R177+0x6800] ;  /* 0x00680000b184783b */ /* 0x000eae0000004200 */
[C---:B------:R-:W-:Y:S04]  /*16710*/  HMMA.16816.F32.BF16 R100, R140.reuse, R144, R100 ;  /* 0x000000908c64723c */ /* 0x040fe80000041864 */
[----:B------:R-:W-:Y:S04]  /*16720*/  @!P3 HFMA2.BF16_V2 R215, -RZ.H0_H0, RZ.H0_H0, -R164.H0_H0 ;  /* 0x200000ffffd7b231 */ /* 0x000fe800003409a4 */
[C---:B------:R-:W-:Y:S01]  /*16730*/  HMMA.16816.F32.BF16 R104, R140.reuse, R146, R104 ;  /* 0x000000928c68723c */ /* 0x040fe20000041868 */
[----:B------:R-:W3:Y:S07]  /*16740*/  LDSM.16.MT88.4 R144, [R176+0x6800] ;  /* 0x00680000b090783b */ /* 0x000eee0000004200 */
[C---:B-1----:R-:W-:Y:S08]  /*16750*/  HMMA.16816.F32.BF16 R108, R140.reuse, R136, R108 ;  /* 0x000000888c6c723c */ /* 0x042ff0000004186c */
[C---:B------:R-:W-:Y:S01]  /*16760*/  HMMA.16816.F32.BF16 R112, R140.reuse, R138, R112 ;  /* 0x0000008a8c70723c */ /* 0x040fe20000041870 */
[----:B------:R-:W1:Y:S07]  /*16770*/  LDSM.16.MT88.4 R136, [R204+0x19000] ;  /* 0x01900000cc88783b */ /* 0x000e6e0000004200 */
[C---:B--2---:R-:W-:Y:S03]  /*16780*/  HMMA.16816.F32.BF16 R116, R140.reuse, R132, R116 ;  /* 0x000000848c74723c */ /* 0x044fe60000041874 */
[--C-:B------:R-:W-:Y:S02]  /*16790*/  PRMT R132, R198, 0x5410, R199.reuse ;  /* 0x00005410c6847816 */ /* 0x100fe400000000c7 */
[----:B------:R-:W-:Y:S02]  /*167a0*/  PRMT R199, R154, 0x7632, R199 ;  /* 0x000076329ac77816 */ /* 0x000fe400000000c7 */
[----:B------:R-:W-:Y:S01]  /*167b0*/  PRMT R198, R168, 0x7773, RZ ;  /* 0x00007773a8c67816 */ /* 0x000fe200000000ff */
[C---:B------:R-:W-:Y:S03]  /*167c0*/  HMMA.16816.F32.BF16 R120, R140.reuse, R134, R120 ;  /* 0x000000868c78723c */ /* 0x040fe60000041878 */
[----:B------:R-:W-:Y:S02]  /*167d0*/  LOP3.LUT R199, R199, 0xff, RZ, 0xc0, !PT ;  /* 0x000000ffc7c77812 */ /* 0x000fe400078ec0ff */
[--C-:B------:R-:W-:Y:S02]  /*167e0*/  HSET2.LE.AND R132, R132, R245.reuse, PT ;  /* 0x000000f584847233 */ /* 0x100fe40003803000 */
[----:B------:R-:W-:Y:S01]  /*167f0*/  PRMT R134, R199, 0x5410, R195 ;  /* 0x00005410c7867816 */ /* 0x000fe200000000c3 */
[C---:B---3--:R-:W-:Y:S01]  /*16800*/  HMMA.16816.F32.BF16 R124, R140.reuse, R144, R124 ;  /* 0x000000908c7c723c */ /* 0x048fe2000004187c */
[----:B------:R-:W2:Y:S02]  /*16810*/  MUFU.EX2 R195, R175 ;  /* 0x000000af00c37308 */ /* 0x000ea40000000800 */
[----:B------:R-:W-:Y:S02]  /*16820*/  PRMT R133, R166, 0x5410, R164 ;  /* 0x00005410a6857816 */ /* 0x000fe400000000a4 */
[----:B------:R-:W-:Y:S02]  /*16830*/  PRMT R135, R197, 0x5410, R171 ;  /* 0x00005410c5877816 */ /* 0x000fe400000000ab */
[----:B------:R-:W-:Y:S01]  /*16840*/  LOP3.LUT R132, R133, R132, RZ, 0xc0, !PT ;  /* 0x0000008485847212 */ /* 0x000fe200078ec0ff */
[----:B------:R-:W-:Y:S01]  /*16850*/  HMMA.16816.F32.BF16 R128, R140, R146, R128 ;  /* 0x000000928c80723c */ /* 0x000fe20000041880 */
[----:B------:R-:W-:Y:S02]  /*16860*/  LDSM.16.MT88.4 R140, [R176+0x1000] ;  /* 0x00100000b08c783b */ /* 0x000fe40000004200 */
[--C-:B------:R-:W-:Y:S02]  /*16870*/  HSET2.LE.AND R134, R134, R245.reuse, PT ;  /* 0x000000f586867233 */ /* 0x100fe40003803000 */
[----:B------:R-:W-:Y:S02]  /*16880*/  PRMT R133, R162, 0x5410, R159 ;  /* 0x00005410a2857816 */ /* 0x000fe4000000009f */
[----:B------:R-:W-:Y:S02]  /*16890*/  PRMT R144, R170, 0x5410, R167 ;  /* 0x00005410aa907816 */ /* 0x000fe400000000a7 */
[----:B------:R-:W-:Y:S02]  /*168a0*/  LOP3.LUT R133, R133, R134, RZ, 0xc0, !PT ;  /* 0x0000008685857212 */ /* 0x000fe400078ec0ff */
[--C-:B------:R-:W-:Y:S02]  /*168b0*/  HSET2.LE.AND R135, R135, R245.reuse, PT ;  /* 0x000000f587877233 */ /* 0x100fe40003803000 */
[----:B------:R-:W-:Y:S02]  /*168c0*/  LOP3.LUT R144, R144, 0xff00ff, RZ, 0xc0, !PT ;  /* 0x00ff00ff90907812 */ /* 0x000fe400078ec0ff */
[----:B------:R-:W-:Y:S02]  /*168d0*/  PRMT R134, R165, 0x5410, R163 ;  /* 0x00005410a5867816 */ /* 0x000fe400000000a3 */
[----:B------:R-:W-:Y:S02]  /*168e0*/  MOV R145, R155 ;  /* 0x0000009b00917202 */ /* 0x000fe40000000f00 */
[----:B------:R-:W-:Y:S01]  /*168f0*/  LOP3.LUT R134, R134, R135, RZ, 0xc0, !PT ;  /* 0x0000008786867212 */ /* 0x000fe200078ec0ff */
[----:B------:R-:W3:Y:S01]  /*16900*/  LDSM.16.MT88.4 R152, [R177+0x1000] ;  /* 0x00100000b198783b */ /* 0x000ee20000004200 */
[----:B------:R-:W-:Y:S01]  /*16910*/  HSET2.LE.AND R135, R144, R245, PT ;  /* 0x000000f590877233 */ /* 0x000fe20003803000 */
[----:B------:R-:W-:Y:S01]  /*16920*/  FADD.FTZ R173, R145, R173 ;  /* 0x000000ad91ad7221 */ /* 0x000fe20000010000 */
[----:B------:R-:W-:Y:S02]  /*16930*/  PRMT R144, R161, 0x5410, R160 ;  /* 0x00005410a1907816 */ /* 0x000fe400000000a0 */
[----:B------:R-:W-:Y:S01]  /*16940*/  @!P3 PRMT R164, R215, 0x5410, RZ ;  /* 0x00005410d7a4b816 */ /* 0x000fe200000000ff */
[----:B------:R-:W-:Y:S01]  /*16950*/  FADD.FTZ R194, R194, R173 ;  /* 0x000000adc2c27221 */ /* 0x000fe20000010000 */
[----:B------:R-:W-:Y:S02]  /*16960*/  LOP3.LUT R135, R144, R135, RZ, 0xc0, !PT ;  /* 0x0000008790877212 */ /* 0x000fe400078ec0ff */
[----:B------:R-:W4:Y:S01]  /*16970*/  LDSM.16.MT88.4 R144, [R204+0x1b000] ;  /* 0x01b00000cc90783b */ /* 0x000f220000004200 */
[----:B------:R-:W-:Y:S02]  /*16980*/  @!P5 PRMT R166, R216, 0x5410, RZ ;  /* 0x00005410d8a6d816 */ /* 0x000fe400000000ff */
[----:B------:R-:W-:Y:S02]  /*16990*/  @!P0 PRMT R159, R231, 0x5410, RZ ;  /* 0x00005410e79f8816 */ /* 0x000fe400000000ff */
[C---:B-1----:R-:W-:Y:S03]  /*169a0*/  HMMA.16816.F32.BF16 R4, R132.reuse, R136, R4 ;  /* 0x000000888404723c */ /* 0x042fe60000041804 */
[----:B------:R-:W-:Y:S02]  /*169b0*/  STG.E.U16 desc[UR30][R190.64+0x40], R166 ;  /* 0x000040a6be007986 */ /* 0x000fe4000c10151e */
[----:B------:R-:W-:Y:S02]  /*169c0*/  ISETP.GT.U32.AND P5, PT, R170, UR12, PT ;  /* 0x0000000caa007c0c */ /* 0x000fe4000bfa4070 */
[----:B------:R-:W-:Y:S01]  /*169d0*/  STG.E.U16 desc[UR30][R190.64+0x42], R164 ;  /* 0x000042a4be007986 */ /* 0x000fe2000c10151e */
[C---:B------:R-:W-:Y:S03]  /*169e0*/  HMMA.16816.F32.BF16 R8, R132.reuse, R138, R8 ;  /* 0x0000008a8408723c */ /* 0x040fe60000041808 */
[----:B------:R-:W1:Y:S01]  /*169f0*/  LDSM.16.MT88.4 R136, [R203+0x1b000] ;  /* 0x01b00000cb88783b */ /* 0x000e620000004200 */
[----:B------:R-:W-:Y:S02]  /*16a00*/  @P6 PRMT R163, R230, 0x5410, RZ ;  /* 0x00005410e6a36816 */ /* 0x000fe400000000ff */
[----:B------:R-:W-:Y:S02]  /*16a10*/  ISETP.LE.U32.AND P4, PT, R199, UR12, PT ;  /* 0x0000000cc7007c0c */ /* 0x000fe4000bf83070 */
[C---:B------:R-:W-:Y:S03]  /*16a20*/  HMMA.16816.F32.BF16 R12, R132.reuse, R148, R12 ;  /* 0x00000094840c723c */ /* 0x040fe6000004180c */
[----:B------:R-:W-:Y:S01]  /*16a30*/  STG.E.U16 desc[UR30][R192.64+0x42], R159 ;  /* 0x0000429fc0007986 */ /* 0x000fe2000c10151e */
[----:B------:R-:W-:Y:S01]  /*16a40*/  PRMT R199, R168, 0x7772, RZ ;  /* 0x00007772a8c77816 */ /* 0x000fe200000000ff */
[----:B------:R-:W-:Y:S01]  /*16a50*/  @P5 HFMA2.BF16_V2 R229, -RZ.H0_H0, RZ.H0_H0, -R161.H0_H0 ;  /* 0x200000ffffe55231 */ /* 0x000fe200003409a1 */
[----:B------:R-:W-:Y:S01]  /*16a60*/  ISETP.LE.U32.AND P3, PT, R197, UR12, PT ;  /* 0x0000000cc5007c0c */ /* 0x000fe2000bf63070 */
[----:B------:R-:W-:Y:S01]  /*16a70*/  LDSM.16.MT88.4 R156, [R204+0x19800] ;  /* 0x01980000cc9c783b */ /* 0x000fe20000004200 */
[C---:B------:R-:W-:Y:S03]  /*16a80*/  HMMA.16816.F32.BF16 R16, R132.reuse, R150, R16 ;  /* 0x000000968410723c */ /* 0x040fe60000041810 */
[----:B------:R-:W-:Y:S01]  /*16a90*/  @P5 PRMT R161, R229, 0x5410, RZ ;  /* 0x00005410e5a15816 */ /* 0x000fe200000000ff */
[----:B------:R-:W-:Y:S03]  /*16aa0*/  @!P4 HFMA2.BF16_V2 R222, -RZ.H0_H0, RZ.H0_H0, -R162.H0_H0 ;  /* 0x200000ffffdec231 */ /* 0x000fe600003409a2 */
[----:B------:R-:W2:Y:S01]  /*16ab0*/  LDSM.16.MT88.4 R148, [R177+0x3000] ;  /* 0x00300000b194783b */ /* 0x000ea20000004200 */
[C---:B---3--:R-:W-:Y:S03]  /*16ac0*/  HMMA.16816.F32.BF16 R20, R132.reuse, R152, R20 ;  /* 0x000000988414723c */ /* 0x048fe60000041814 */
[----:B------:R-:W-:Y:S01]  /*16ad0*/  @!P4 PRMT R162, R222, 0x5410, RZ ;  /* 0x00005410dea2c816 */ /* 0x000fe200000000ff */
[----:B------:R-:W-:Y:S01]  /*16ae0*/  @!P3 HFMA2.BF16_V2 R223, -RZ.H0_H0, RZ.H0_H0, -R165.H0_H0 ;  /* 0x200000ffffdfb231 */ /* 0x000fe200003409a5 */
[----:B------:R-:W-:Y:S02]  /*16af0*/  ISETP.GT.U32.AND P4, PT, R167, UR12, PT ;  /* 0x0000000ca7007c0c */ /* 0x000fe4000bf84070 */
[----:B------:R-:W-:Y:S01]  /*16b00*/  PRMT R167, R199, 0x5410, R198 ;  /* 0x00005410c7a77816 */ /* 0x000fe200000000c6 */
[C---:B------:R-:W-:Y:S01]  /*16b10*/  HMMA.16816.F32.BF16 R24, R132.reuse, R154, R24 ;  /* 0x0000009a8418723c */ /* 0x040fe20000041818 */
[----:B------:R-:W3:Y:S02]  /*16b20*/  LDSM.16.MT88.4 R152, [R176+0x3000] ;  /* 0x00300000b098783b */ /* 0x000ee40000004200 */
[----:B------:R-:W-:Y:S02]  /*16b30*/  @!P3 PRMT R165, R223, 0x5410, RZ ;  /* 0x00005410dfa5b816 */ /* 0x000fe400000000ff */
[----:B------:R-:W-:Y:S03]  /*16b40*/  LOP3.LUT R167, R167, 0xff00ff, RZ, 0xc0, !PT ;  /* 0x00ff00ffa7a77812 */ /* 0x000fe600078ec0ff */
[C---:B------:R-:W-:Y:S01]  /*16b50*/  HMMA.16816.F32.BF16 R28, R132.reuse, R140, R28 ;  /* 0x0000008c841c723c */ /* 0x040fe2000004181c */
[----:B------:R-:W-:Y:S02]  /*16b60*/  STG.E.U16 desc[UR30][R192.64+0x40], R162 ;  /* 0x000040a2c0007986 */ /* 0x000fe4000c10151e */
[----:B------:R-:W-:Y:S01]  /*16b70*/  @P4 HFMA2.BF16_V2 R228, -RZ.H0_H0, RZ.H0_H0, -R160.H0_H0 ;  /* 0x200000ffffe44231 */ /* 0x000fe200003409a0 */
[--C-:B------:R-:W-:Y:S01]  /*16b80*/  HSET2.LE.AND R167, R167, R245.reuse, PT ;  /* 0x000000f5a7a77233 */ /* 0x100fe20003803000 */
[----:B------:R-:W-:Y:S03]  /*16b90*/  STG.E.U16 desc[UR30][R190.64+0x50], R165 ;  /* 0x000050a5be007986 */ /* 0x000fe6000c10151e */
[C---:B------:R-:W-:Y:S01]  /*16ba0*/  HMMA.16816.F32.BF16 R32, R132.reuse, R142, R32 ;  /* 0x0000008e8420723c */ /* 0x040fe20000041820 */
[----:B------:R-:W3:Y:S02]  /*16bb0*/  LDSM.16.MT88.4 R140, [R204+0x1d000] ;  /* 0x01d00000cc8c783b */ /* 0x000ee40000004200 */
[----:B------:R-:W-:Y:S05]  /*16bc0*/  @P4 PRMT R160, R228, 0x5410, RZ ;  /* 0x00005410e4a04816 */ /* 0x000fea00000000ff */
[C---:B----4-:R-:W-:Y:S01]  /*16bd0*/  HMMA.16816.F32.BF16 R36, R132.reuse, R144, R36 ;  /* 0x000000908424723c */ /* 0x050fe20000041824 */
[----:B------:R-:W-:Y:S04]  /*16be0*/  STG.E.U16 desc[UR30][R190.64+0x52], R163 ;  /* 0x000052a3be007986 */ /* 0x000fe8000c10151e */
[----:B------:R-:W-:Y:S03]  /*16bf0*/  STG.E.U16 desc[UR30][R192.64+0x50], R161 ;  /* 0x000050a1c0007986 */ /* 0x000fe6000c10151e */
[C---:B------:R-:W-:Y:S01]  /*16c00*/  HMMA.16816.F32.BF16 R40, R132.reuse, R146, R40 ;  /* 0x000000928428723c */ /* 0x040fe20000041828 */
[----:B------:R-:W4:Y:S07]  /*16c10*/  LDSM.16.MT88.4 R144, [R203+0x1d000] ;  /* 0x01d00000cb90783b */ /* 0x000f2e0000004200 */
[C---:B-1----:R-:W-:Y:S01]  /*16c20*/  HMMA.16816.F32.BF16 R44, R132.reuse, R136, R44 ;  /* 0x00000088842c723c */ /* 0x042fe2000004182c */
[----:B------:R-:W-:Y:S07]  /*16c30*/  STG.E.U16 desc[UR30][R192.64+0x52], R160 ;  /* 0x000052a0c0007986 */ /* 0x000fee000c10151e */
[C---:B------:R-:W-:Y:S01]  /*16c40*/  HMMA.16816.F32.BF16 R48, R132.reuse, R138, R48 ;  /* 0x0000008a8430723c */ /* 0x040fe20000041830 */
[----:B------:R-:W1:Y:S07]  /*16c50*/  LDSM.16.MT88.4 R136, [R177+0x5000] ;  /* 0x00500000b188783b */ /* 0x000e6e0000004200 */
[C---:B--2---:R-:W-:Y:S03]  /*16c60*/  HMMA.16816.F32.BF16 R52, R132.reuse, R148, R52 ;  /* 0x000000948434723c */ /* 0x044fe60000041834 */
[----:B------:R-:W-:Y:S02]  /*16c70*/  LOP3.LUT R148, R182, UR7, R169, 0x96, !PT ;  /* 0x00000007b6947c12 */ /* 0x000fe4000f8e96a9 */
[----:B------:R-:W-:Y:S02]  /*16c80*/  F2FP.BF16.F32.PACK_AB R182, R196, R195 ;  /* 0x000000c3c4b6723e */ /* 0x000fe400000010ff */
[----:B------:R-:W-:Y:S01]  /*16c90*/  LOP3.LUT R149, R148, 0xffff, RZ, 0xc0, !PT ;  /* 0x0000ffff94957812 */ /* 0x000fe200078ec0ff */
[C---:B------:R-:W-:Y:S03]  /*16ca0*/  HMMA.16816.F32.BF16 R56, R132.reuse, R150, R56 ;  /* 0x000000968438723c */ /* 0x040fe60000041838 */
[----:B------:R-:W-:Y:S02]  /*16cb0*/  PRMT R151, R168, 0x7771, RZ ;  /* 0x00007771a8977816 */ /* 0x000fe400000000ff */
[----:B------:R-:W-:Y:S02]  /*16cc0*/  SHF.R.U32.HI R173, RZ, 0x18, R148 ;  /* 0x00000018ffad7819 */ /* 0x000fe40000011694 */
[----:B------:R-:W-:Y:S01]  /*16cd0*/  MOV R174, R151 ;  /* 0x0000009700ae7202 */ /* 0x000fe20000000f00 */
[C---:B---3--:R-:W-:Y:S01]  /*16ce0*/  HMMA.16816.F32.BF16 R60, R132.reuse, R152, R60 ;  /* 0x00000098843c723c */ /* 0x048fe2000004183c */
[----:B------:R-:W2:Y:S02]  /*16cf0*/  MUFU.EX2 R153, R186 ;  /* 0x000000ba00997308 */ /* 0x000ea40000000800 */
[----:B------:R-:W-:Y:S04]  /*16d00*/  SHF.R.U32.HI R149, RZ, 0x8, R149 ;  /* 0x00000008ff957819 */ /* 0x000fe80000011695 */
[----:B------:R-:W-:Y:S01]  /*16d10*/  LOP3.LUT R3, R149, 0xffff, RZ, 0xc0, !PT ;  /* 0x0000ffff95037812 */ /* 0x000fe200078ec0ff */
[C---:B------:R-:W-:Y:S03]  /*16d20*/  HMMA.16816.F32.BF16 R64, R132.reuse, R154, R64 ;  /* 0x0000009a8440723c */ /* 0x040fe60000041840 */
[----:B------:R-:W3:Y:S01]  /*16d30*/  MUFU.EX2 R186, R181 ;  /* 0x000000b500ba7308 */ /* 0x000ee20000000800 */
[----:B------:R-:W-:Y:S01]  /*16d40*/  IMAD.MOV.U32 R154, RZ, RZ, R168 ;  /* 0x000000ffff9a7224 */ /* 0x000fe200078e00a8 */
[----:B------:R-:W-:Y:S01]  /*16d50*/  ISETP.LE.U32.AND P0, PT, R3, UR12, PT ;  /* 0x0000000c03007c0c */ /* 0x000fe2000bf03070 */
[----:B------:R-:W-:Y:S01]  /*16d60*/  LDSM.16.MT88.4 R168, [R176+0x1800] ;  /* 0x00180000b0a8783b */ /* 0x000fe20000004200 */
[----:B------:R-:W-:Y:S01]  /*16d70*/  LOP3.LUT R3, R148, 0xff, RZ, 0xc0, !PT ;  /* 0x000000ff94037812 */ /* 0x000fe200078ec0ff */
[C---:B------:R-:W-:Y:S03]  /*16d80*/  HMMA.16816.F32.BF16 R68, R132.reuse, R140, R68 ;  /* 0x0000008c8444723c */ /* 0x040fe60000041844 */
[----:B------:R-:W-:Y:S01]  /*16d90*/  PRMT R149, R3, 0x5410, R149 ;  /* 0x0000541003957816 */ /* 0x000fe20000000095 */
[----:B--2---:R-:W-:Y:S01]  /*16da0*/  FADD.FTZ R197, R153, R172 ;  /* 0x000000ac99c57221 */ /* 0x004fe20000010000 */
[----:B------:R-:W-:Y:S02]  /*16db0*/  ISETP.LE.U32.AND P3, PT, R3, UR12, PT ;  /* 0x0000000c03007c0c */ /* 0x000fe4000bf63070 */
[C---:B------:R-:W-:Y:S01]  /*16dc0*/  F2FP.BF16.F32.PACK_AB R153, R183.reuse, R153 ;  /* 0x00000099b799723e */ /* 0x040fe200000010ff */
[C---:B------:R-:W-:Y:S01]  /*16dd0*/  HMMA.16816.F32.BF16 R72, R132.reuse, R142, R72 ;  /* 0x0000008e8448723c */ /* 0x040fe20000041848 */
[----:B------:R-:W2:Y:S02]  /*16de0*/  LDSM.16.MT88.4 R140, [R176+0x5000] ;  /* 0x00500000b08c783b */ /* 0x000ea40000004200 */
[----:B------:R-:W-:Y:S01]  /*16df0*/  HSET2.LE.AND R164, R149, R245, PT ;  /* 0x000000f595a47233 */ /* 0x000fe20003803000 */
[----:B------:R-:W-:Y:S01]  /*16e00*/  FADD.FTZ R197, R183, R197 ;  /* 0x000000c5b7c57221 */ /* 0x000fe20000010000 */
[----:B------:R-:W-:Y:S01]  /*16e10*/  PRMT R152, R153, 0x7632, R152 ;  /* 0x0000763299987816 */ /* 0x000fe20000000098 */
[----:B---3--:R-:W-:Y:S01]  /*16e20*/  FADD.FTZ R194, R186, R194 ;  /* 0x000000c2bac27221 */ /* 0x008fe20000010000 */
[----:B------:R-:W-:Y:S01]  /*16e30*/  F2FP.BF16.F32.PACK_AB R178, R187, R186 ;  /* 0x000000babbb2723e */ /* 0x000fe200000010ff */
[C---:B----4-:R-:W-:Y:S03]  /*16e40*/  HMMA.16816.F32.BF16 R76, R132.reuse, R144, R76 ;  /* 0x00000090844c723c */ /* 0x050fe6000004184c */
[----:B------:R-:W-:Y:S01]  /*16e50*/  @!P3 HFMA2.BF16_V2 R227, -RZ.H0_H0, RZ.H0_H0, -R153.H0_H0 ;  /* 0x200000ffffe3b231 */ /* 0x000fe20000340999 */
[----:B------:R-:W-:Y:S01]  /*16e60*/  LOP3.LUT R155, R154, 0xff, RZ, 0xc0, !PT ;  /* 0x000000ff9a9b7812 */ /* 0x000fe200078ec0ff */
[----:B------:R-:W-:Y:S01]  /*16e70*/  @!P0 HFMA2.BF16_V2 R226, -RZ.H0_H0, RZ.H0_H0, -R152.H0_H0 ;  /* 0x200000ffffe28231 */ /* 0x000fe20000340998 */
[----:B------:R-:W-:Y:S01]  /*16e80*/  PRMT R3, R178, 0x7632, R3 ;  /* 0x00007632b2037816 */ /* 0x000fe20000000003 */
[----:B------:R-:W-:Y:S01]  /*16e90*/  FADD.FTZ R197, R188, R197 ;  /* 0x000000c5bcc57221 */ /* 0x000fe20000010000 */
[C---:B------:R-:W-:Y:S01]  /*16ea0*/  HMMA.16816.F32.BF16 R80, R132.reuse, R146, R80 ;  /* 0x000000928450723c */ /* 0x040fe20000041850 */
[----:B------:R-:W3:Y:S02]  /*16eb0*/  LDSM.16.MT88.4 R144, [R204+0x1f000] ;  /* 0x01f00000cc90783b */ /* 0x000ee40000004200 */
[----:B------:R-:W-:Y:S01]  /*16ec0*/  PRMT R166, R155, 0x5410, R174 ;  /* 0x000054109ba67816 */ /* 0x000fe200000000ae */
[----:B------:R-:W-:Y:S01]  /*16ed0*/  FADD.FTZ R194, R187, R194 ;  /* 0x000000c2bbc27221 */ /* 0x000fe20000010000 */
[----:B------:R-:W-:Y:S03]  /*16ee0*/  PRMT R181, R182, 0x7632, R181 ;  /* 0x00007632b6b57816 */ /* 0x000fe600000000b5 */
[C---:B-1----:R-:W-:Y:S03]  /*16ef0*/  HMMA.16816.F32.BF16 R84, R132.reuse, R136, R84 ;  /* 0x000000888454723c */ /* 0x042fe60000041854 */
[----:B------:R-:W-:Y:S01]  /*16f00*/  FADD.FTZ R194, R195, R194 ;  /* 0x000000c2c3c27221 */ /* 0x000fe20000010000 */
[--C-:B------:R-:W-:Y:S04]  /*16f10*/  HSET2.LE.AND R166, R166, R245.reuse, PT ;  /* 0x000000f5a6a67233 */ /* 0x100fe80003803000 */
        /* <DEDUP_REMOVED lines=8> */
[C---:B-1----:R-:W-:Y:S03]  /*16fa0*/  HMMA.16816.F32.BF16 R108, R132.reuse, R136, R108 ;  /* 0x00000088846c723c */ /* 0x042fe6000004186c */
[----:B------:R-:W-:Y:S02]  /*16fb0*/  PRMT R136, R148, 0x7632, R136 ;  /* 0x0000763294887816 */ /* 0x000fe40000000088 */
[----:B------:R-:W1:Y:S02]  /*16fc0*/  LDSM.16.MT88.4 R148, [R203+0x19800] ;  /* 0x01980000cb94783b */ /* 0x000e640000004200 */
[----:B------:R-:W-:Y:S01]  /*16fd0*/  LOP3.LUT R175, R136, 0xff, RZ, 0xc0, !PT ;  /* 0x000000ff88af7812 */ /* 0x000fe200078ec0ff */
[C---:B------:R-:W-:Y:S03]  /*16fe0*/  HMMA.16816.F32.BF16 R112, R132.reuse, R138, R112 ;  /* 0x0000008a8470723c */ /* 0x040fe60000041870 */
[----:B------:R-:W-:Y:S02]  /*16ff0*/  PRMT R165, R175, 0x5410, R173 ;  /* 0x00005410afa57816 */ /* 0x000fe400000000ad */
[----:B------:R-:W-:Y:S02]  /*17000*/  PRMT R136, R153, 0x5410, R152 ;  /* 0x0000541099887816 */ /* 0x000fe40000000098 */
[----:B------:R-:W-:Y:S01]  /*17010*/  @!P3 PRMT R153, R227, 0x5410, RZ ;  /* 0x00005410e399b816 */ /* 0x000fe200000000ff */
[C---:B--2---:R-:W-:Y:S04]  /*17020*/  HMMA.16816.F32.BF16 R116, R132.reuse, R140, R116 ;  /* 0x0000008c8474723c */ /* 0x044fe80000041874 */
[----:B------:R-:W-:Y:S01]  /*17030*/  STG.E.U16 desc[UR30][R190.64+0x60], R153 ;  /* 0x00006099be007986 */ /* 0x000fe2000c10151e */
[----:B------:R-:W-:Y:S02]  /*17040*/  @!P0 PRMT R152, R226, 0x5410, RZ ;  /* 0x00005410e2988816 */ /* 0x000fe400000000ff */
[----:B------:R-:W-:Y:S01]  /*17050*/  LOP3.LUT R164, R136, R164, RZ, 0xc0, !PT ;  /* 0x000000a488a47212 */ /* 0x000fe200078ec0ff */
[C---:B------:R-:W-:Y:S01]  /*17060*/  HMMA.16816.F32.BF16 R120, R132.reuse, R142, R120 ;  /* 0x0000008e8478723c */ /* 0x040fe20000041878 */
[----:B------:R-:W2:Y:S02]  /*17070*/  LDSM.16.MT88.4 R140, [R177+0x1800] ;  /* 0x00180000b18c783b */ /* 0x000ea40000004200 */
[----:B------:R-:W-:Y:S02]  /*17080*/  PRMT R136, R178, 0x5410, R3 ;  /* 0x00005410b2887816 */ /* 0x000fe40000000003 */
[----:B------:R-:W-:Y:S02]  /*17090*/  ISETP.GT.U32.AND P3, PT, R199, UR12, PT ;  /* 0x0000000cc7007c0c */ /* 0x000fe4000bf64070 */
[----:B------:R-:W-:Y:S01]  /*170a0*/  HSET2.LE.AND R165, R165, R245, PT ;  /* 0x000000f5a5a57233 */ /* 0x000fe20003803000 */
[C---:B---3--:R-:W-:Y:S01]  /*170b0*/  HMMA.16816.F32.BF16 R124, R132.reuse, R144, R124 ;  /* 0x00000090847c723c */ /* 0x048fe2000004187c */
[----:B------:R1:W-:Y:S03]  /*170c0*/  STG.E.U16 desc[UR30][R190.64+0x62], R152 ;  /* 0x00006298be007986 */ /* 0x0003e6000c10151e */
[----:B------:R-:W-:Y:S02]  /*170d0*/  LOP3.LUT R165, R136, R165, RZ, 0xc0, !PT ;  /* 0x000000a588a57212 */ /* 0x000fe400078ec0ff */
[----:B------:R-:W-:Y:S02]  /*170e0*/  PRMT R136, R180, 0x5410, R179 ;  /* 0x00005410b4887816 */ /* 0x000fe400000000b3 */
[----:B------:R-:W-:Y:S03]  /*170f0*/  HMMA.16816.F32.BF16 R128, R132, R146, R128 ;  /* 0x000000928480723c */ /* 0x000fe60000041880 */
[----:B------:R-:W-:Y:S01]  /*17100*/  PRMT R132, R182, 0x5410, R181 ;  /* 0x00005410b6847816 */ /* 0x000fe200000000b5 */
[----:B------:R-:W-:Y:S01]  /*17110*/  IMAD.MOV.U32 R133, RZ, RZ, R174 ;  /* 0x000000ffff857224 */ /* 0x000fe200078e00ae */
[----:B------:R-:W-:Y:S01]  /*17120*/  LOP3.LUT R166, R136, R166, RZ, 0xc0, !PT ;  /* 0x000000a688a67212 */ /* 0x000fe200078ec0ff */
[----:B------:R-:W-:Y:S01]  /*17130*/  IMAD.MOV.U32 R135, RZ, RZ, R173 ;  /* 0x000000ffff877224 */ /* 0x000fe200078e00ad */
[----:B------:R-:W-:Y:S01]  /*17140*/  LOP3.LUT R167, R132, R167, RZ, 0xc0, !PT ;  /* 0x000000a784a77212 */ /* 0x000fe200078ec0ff */
[----:B------:R-:W-:Y:S01]  /*17150*/  @P3 HFMA2.BF16_V2 R239, -RZ.H0_H0, RZ.H0_H0, -R182.H0_H0 ;  /* 0x200000ffffef3231 */ /* 0x000fe200003409b6 */
[----:B------:R-:W-:Y:S02]  /*17160*/  MOV R134, R175 ;  /* 0x000000af00867202 */ /* 0x000fe40000000f00 */
[----:B------:R-:W3:Y:S01]  /*17170*/  LDSM.16.MT88.4 R172, [R204+0x1b800] ;  /* 0x01b80000ccac783b */ /* 0x000ee20000004200 */
[----:B------:R-:W-:Y:S02]  /*17180*/  MOV R132, R155 ;  /* 0x0000009b00847202 */ /* 0x000fe40000000f00 */
[C---:B------:R-:W-:Y:S05]  /*17190*/  HMMA.16816.F32.BF16 R160, R164.reuse, R156, R4 ;  /* 0x0000009ca4a0723c */ /* 0x040fea0000041804 */
[----:B------:R-:W4:Y:S01]  /*171a0*/  LDSM.16.MT88.4 R4, [R203+0x1b800] ;  /* 0x01b80000cb04783b */ /* 0x000f220000004200 */
[----:B------:R-:W-:Y:S02]  /*171b0*/  @P3 PRMT R182, R239, 0x5410, RZ ;  /* 0x00005410efb63816 */ /* 0x000fe400000000ff */
[C---:B------:R-:W-:Y:S05]  /*171c0*/  HMMA.16816.F32.BF16 R156, R164.reuse, R158, R8 ;  /* 0x0000009ea49c723c */ /* 0x040fea0000041808 */
[----:B------:R-:W4:Y:S03]  /*171d0*/  LDSM.16.MT88.4 R8, [R177+0x3800] ;  /* 0x00380000b108783b */ /* 0x000f260000004200 */
[C---:B-1----:R-:W-:Y:S05]  /*171e0*/  HMMA.16816.F32.BF16 R152, R164.reuse, R148, R12 ;  /* 0x00000094a498723c */ /* 0x042fea000004180c */
[----:B------:R-:W1:Y:S03]  /*171f0*/  LDSM.16.MT88.4 R12, [R176+0x3800] ;  /* 0x00380000b00c783b */ /* 0x000e660000004200 */
[C---:B------:R-:W-:Y:S05]  /*17200*/  HMMA.16816.F32.BF16 R148, R164.reuse, R150, R16 ;  /* 0x00000096a494723c */ /* 0x040fea0000041810 */
[----:B------:R-:W1:Y:S03]  /*17210*/  LDSM.16.MT88.4 R16, [R204+0x1d800] ;  /* 0x01d80000cc10783b */ /* 0x000e660000004200 */
[C---:B--2---:R-:W-:Y:S05]  /*17220*/  HMMA.16816.F32.BF16 R144, R164.reuse, R140, R20 ;  /* 0x0000008ca490723c */ /* 0x044fea0000041814 */
[----:B------:R-:W2:Y:S03]  /*17230*/  LDSM.16.MT88.4 R20, [R203+0x1d800] ;  /* 0x01d80000cb14783b */ /* 0x000ea60000004200 */
[C---:B------:R-:W-:Y:S05]  /*17240*/  HMMA.16816.F32.BF16 R140, R164.reuse, R142, R24 ;  /* 0x0000008ea48c723c */ /* 0x040fea0000041818 */
[----:B------:R-:W2:Y:S03]  /*17250*/  LDSM.16.MT88.4 R24, [R177+0x5800] ;  /* 0x00580000b118783b */ /* 0x000ea60000004200 */
[C---:B------:R-:W-:Y:S03]  /*17260*/  HMMA.16816.F32.BF16 R136, R164.reuse, R168, R28 ;  /* 0x000000a8a488723c */ /* 0x040fe6000004181c */
[----:B------:R-:W-:Y:S01]  /*17270*/  MOV R29, R133 ;  /* 0x00000085001d7202 */ /* 0x000fe20000000f00 */
[----:B------:R-:W-:Y:S01]  /*17280*/  IMAD.MOV.U32 R28, RZ, RZ, R132 ;  /* 0x000000ffff1c7224 */ /* 0x000fe200078e0084 */
[----:B------:R-:W-:Y:S01]  /*17290*/  MOV R31, R135 ;  /* 0x00000087001f7202 */ /* 0x000fe20000000f00 */
[----:B------:R-:W-:Y:S02]  /*172a0*/  IMAD.MOV.U32 R30, RZ, RZ, R134 ;  /* 0x000000ffff1e7224 */ /* 0x000fe400078e0086 */
[C---:B------:R-:W-:Y:S01]  /*172b0*/  HMMA.16816.F32.BF16 R132, R164.reuse, R170, R32 ;  /* 0x000000aaa484723c */ /* 0x040fe20000041820 */
[----:B------:R-:W-:Y:S07]  /*172c0*/  LDSM.16.MT88.4 R32, [R204+0x1f800] ;  /* 0x01f80000cc20783b */ /* 0x000fee0000004200 */
[C---:B---3--:R-:W-:Y:S01]  /*172d0*/  HMMA.16816.F32.BF16 R36, R164.reuse, R172, R36 ;  /* 0x000000aca424723c */ /* 0x048fe20000041824 */
[----:B------:R-:W-:Y:S02]  /*172e0*/  LDSM.16.MT88.4 R168, [R203+0x1f800] ;  /* 0x01f80000cba8783b */ /* 0x000fe40000004200 */
[----:B------:R-:W-:Y:S01]  /*172f0*/  IMAD.MOV.U32 R172, RZ, RZ, R28 ;  /* 0x000000ffffac7224 */ /* 0x000fe200078e001c */
[----:B------:R-:W-:Y:S04]  /*17300*/  MOV R173, R29 ;  /* 0x0000001d00ad7202 */ /* 0x000fe80000000f00 */
[C---:B------:R-:W-:Y:S03]  /*17310*/  HMMA.16816.F32.BF16 R40, R164.reuse, R174, R40 ;  /* 0x000000aea428723c */ /* 0x040fe60000041828 */
[----:B------:R-:W-:Y:S01]  /*17320*/  MOV R174, R30 ;  /* 0x0000001e00ae7202 */ /* 0x000fe20000000f00 */
[----:B------:R-:W-:Y:S01]  /*17330*/  IMAD.MOV.U32 R175, RZ, RZ, R31 ;  /* 0x000000ffffaf7224 */ /* 0x000fe200078e001f */
[----:B------:R-:W-:Y:S01]  /*17340*/  ISETP.LE.U32.AND P5, PT, R172, UR12, PT ;  /* 0x0000000cac007c0c */ /* 0x000fe2000bfa3070 */
[----:B------:R-:W3:Y:S01]  /*17350*/  LDSM.16.MT88.4 R28, [R176+0x5800] ;  /* 0x00580000b01c783b */ /* 0x000ee20000004200 */
[----:B------:R-:W-:Y:S01]  /*17360*/  ISETP.LE.U32.AND P0, PT, R174, UR12, PT ;  /* 0x0000000cae007c0c */ /* 0x000fe2000bf03070 */
[C---:B----4-:R-:W-:Y:S03]  /*17370*/  HMMA.16816.F32.BF16 R44, R164.reuse, R4, R44 ;  /* 0x00000004a42c723c */ /* 0x050fe6000004182c */
[----:B------:R-:W-:Y:S02]  /*17380*/  ISETP.LE.U32.AND P6, PT, R175, UR12, PT ;  /* 0x0000000caf007c0c */ /* 0x000fe4000bfc3070 */
[----:B------:R-:W-:Y:S03]  /*17390*/  ISETP.GT.U32.AND P4, PT, R173, UR12, PT ;  /* 0x0000000cad007c0c */ /* 0x000fe6000bf84070 */
[C---:B------:R-:W-:Y:S01]  /*173a0*/  HMMA.16816.F32.BF16 R48, R164.reuse, R6, R48 ;  /* 0x00000006a430723c */ /* 0x040fe20000041830 */
[----:B------:R-:W4:Y:S02]  /*173b0*/  LDSM.16.MT88.4 R4, [R177+0x7800] ;  /* 0x00780000b104783b */ /* 0x000f240000004200 */
[----:B------:R-:W-:Y:S02]  /*173c0*/  @!P5 HFMA2.BF16_V2 R241, -RZ.H0_H0, RZ.H0_H0, -R180.H0_H0 ;  /* 0x200000fffff1d231 */ /* 0x000fe400003409b4 */
[----:B------:R-:W-:Y:S03]  /*173d0*/  @!P0 HFMA2.BF16_V2 R234, -RZ.H0_H0, RZ.H0_H0, -R178.H0_H0 ;  /* 0x200000ffffea8231 */ /* 0x000fe600003409b2 */
[C---:B------:R-:W-:Y:S03]  /*173e0*/  HMMA.16816.F32.BF16 R52, R164.reuse, R8, R52 ;  /* 0x00000008a434723c */ /* 0x040fe60000041834 */
[----:B------:R-:W-:Y:S01]  /*173f0*/  @!P0 PRMT R178, R234, 0x5410, RZ ;  /* 0x00005410eab28816 */ /* 0x000fe200000000ff */
[----:B------:R-:W-:Y:S01]  /*17400*/  @!P6 HFMA2.BF16_V2 R242, -RZ.H0_H0, RZ.H0_H0, -R3.H0_H0 ;  /* 0x200000fffff2e231 */ /* 0x000fe20000340903 */
[----:B------:R-:W-:Y:S01]  /*17410*/  @!P5 PRMT R180, R241, 0x5410, RZ ;  /* 0x00005410f1b4d816 */ /* 0x000fe200000000ff */
[----:B------:R-:W-:Y:S01]  /*17420*/  @P4 HFMA2.BF16_V2 R240, -RZ.H0_H0, RZ.H0_H0, -R179.H0_H0 ;  /* 0x200000fffff04231 */ /* 0x000fe200003409b3 */
[----:B------:R-:W-:Y:S01]  /*17430*/  ISETP.GT.U32.AND P0, PT, R198, UR12, PT ;  /* 0x0000000cc6007c0c */ /* 0x000fe2000bf04070 */
[C---:B------:R-:W-:Y:S01]  /*17440*/  HMMA.16816.F32.BF16 R56, R164.reuse, R10, R56 ;  /* 0x0000000aa438723c */ /* 0x040fe20000041838 */
[----:B------:R-:W4:Y:S02]  /*17450*/  LDSM.16.MT88.4 R8, [R176+0x7800] ;  /* 0x00780000b008783b */ /* 0x000f240000004200 */
[----:B------:R-:W-:Y:S02]  /*17460*/  @!P6 PRMT R3, R242, 0x5410, RZ ;  /* 0x00005410f203e816 */ /* 0x000fe400000000ff */
[----:B------:R-:W-:Y:S03]  /*17470*/  @P4 PRMT R179, R240, 0x5410, RZ ;  /* 0x00005410f0b34816 */ /* 0x000fe600000000ff */
[C---:B-1----:R-:W-:Y:S01]  /*17480*/  HMMA.16816.F32.BF16 R60, R164.reuse, R12, R60 ;  /* 0x0000000ca43c723c */ /* 0x042fe2000004183c */
[----:B------:R1:W-:Y:S03]  /*17490*/  STG.E.U16 desc[UR30][R192.64+0x62], R3 ;  /* 0x00006203c0007986 */ /* 0x0003e6000c10151e */
[----:B------:R-:W-:Y:S01]  /*174a0*/  @P0 HFMA2.BF16_V2 R243, -RZ.H0_H0, RZ.H0_H0, -R181.H0_H0 ;  /* 0x200000fffff30231 */ /* 0x000fe200003409b5 */
[----:B------:R-:W-:Y:S03]  /*174b0*/  STG.E.U16 desc[UR30][R192.64+0x60], R178 ;  /* 0x000060b2c0007986 */ /* 0x000fe6000c10151e */
[C---:B------:R-:W-:Y:S01]  /*174c0*/  HMMA.16816.F32.BF16 R64, R164.reuse, R14, R64 ;  /* 0x0000000ea440723c */ /* 0x040fe20000041840 */
[----:B------:R-:W-:Y:S02]  /*174d0*/  STG.E.U16 desc[UR30][R190.64+0x70], R180 ;  /* 0x000070b4be007986 */ /* 0x000fe4000c10151e */
[----:B------:R-:W-:Y:S02]  /*174e0*/  @P0 PRMT R181, R243, 0x5410, RZ ;  /* 0x00005410f3b50816 */ /* 0x000fe400000000ff */
[----:B------:R-:W-:Y:S03]  /*174f0*/  STG.E.U16 desc[UR30][R190.64+0x72], R179 ;  /* 0x000072b3be007986 */ /* 0x000fe6000c10151e */
[C---:B------:R-:W-:Y:S01]  /*17500*/  HMMA.16816.F32.BF16 R68, R164.reuse, R16, R68 ;  /* 0x00000010a444723c */ /* 0x040fe20000041844 */
[----:B------:R-:W-:Y:S04]  /*17510*/  STG.E.U16 desc[UR30][R192.64+0x70], R182 ;  /* 0x000070b6c0007986 */ /* 0x000fe8000c10151e */
[----:B------:R-:W-:Y:S03]  /*17520*/  STG.E.U16 desc[UR30][R192.64+0x72], R181 ;  /* 0x000072b5c0007986 */ /* 0x000fe6000c10151e */
[C---:B------:R-:W-:Y:S03]  /*17530*/  HMMA.16816.F32.BF16 R72, R164.reuse, R18, R72 ;  /* 0x00000012a448723c */ /* 0x040fe60000041848 */
[----:B-1----:R-:W-:Y:S05]  /*17540*/  IADD3 R3, P0, PT, R190, -0x80, RZ ;  /* 0xffffff80be037810 */ /* 0x002fea0007f1e0ff */
[C---:B--2---:R-:W-:Y:S01]  /*17550*/  HMMA.16816.F32.BF16 R76, R164.reuse, R20, R76 ;  /* 0x00000014a44c723c */ /* 0x044fe2000004184c */
[----:B------:R1:W-:Y:S07]  /*17560*/  STL [R1+0x30], R3 ;  /* 0x0000300301007387 */ /* 0x0003ee0000100800 */
[C---:B------:R-:W-:Y:S08]  /*17570*/  HMMA.16816.F32.BF16 R80, R164.reuse, R22, R80 ;  /* 0x00000016a450723c */ /* 0x040ff00000041850 */
[C---:B------:R-:W-:Y:S08]  /*17580*/  HMMA.16816.F32.BF16 R84, R164.reuse, R24, R84 ;  /* 0x00000018a454723c */ /* 0x040ff00000041854 */
[C---:B------:R-:W-:Y:S03]  /*17590*/  HMMA.16816.F32.BF16 R88, R164.reuse, R26, R88 ;  /* 0x0000001aa458723c */ /* 0x040fe60000041858 */
[----:B-1----:R-:W-:Y:S05]  /*175a0*/  FADD.FTZ R3, R189, R197 ;  /* 0x000000c5bd037221 */ /* 0x002fea0000010000 */
[C---:B---3--:R-:W-:Y:S08]  /*175b0*/  HMMA.16816.F32.BF16 R92, R164.reuse, R28, R92 ;  /* 0x0000001ca45c723c */ /* 0x048ff0000004185c */
[C---:B------:R-:W-:Y:S08]  /*175c0*/  HMMA.16816.F32.BF16 R96, R164.reuse, R30, R96 ;  /* 0x0000001ea460723c */ /* 0x040ff00000041860 */
[C---:B------:R-:W-:Y:S08]  /*175d0*/  HMMA.16816.F32.BF16 R100, R164.reuse, R32, R100 ;  /* 0x00000020a464723c */ /* 0x040ff00000041864 */
[C---:B------:R-:W-:Y:S08]  /*175e0*/  HMMA.16816.F32.BF16 R104, R164.reuse, R34, R104 ;  /* 0x00000022a468723c */ /* 0x040ff00000041868 */
[C---:B------:R-:W-:Y:S08]  /*175f0*/  HMMA.16816.F32.BF16 R108, R164.reuse, R168, R108 ;  /* 0x000000a8a46c723c */ /* 0x040ff0000004186c */
[C---:B------:R-:W-:Y:S08]  /*17600*/  HMMA.16816.F32.BF16 R112, R164.reuse, R170, R112 ;  /* 0x000000aaa470723c */ /* 0x040ff00000041870 */
[C---:B----4-:R-:W-:Y:S03]  /*17610*/  HMMA.16816.F32.BF16 R116, R164.reuse, R4, R116 ;  /* 0x00000004a474723c */ /* 0x050fe60000041874 */
[----:B------:R-:W-:Y:S01]  /*17620*/  IADD3.X R5, PT, PT, R191, -0x1, RZ, P0, !PT ;  /* 0xffffffffbf057810 */ /* 0x000fe200007fe4ff */
[----:B------:R-:W-:Y:S04]  /*17630*/  FADD.FTZ R4, R196, R194 ;  /* 0x000000c2c4047221 */ /* 0x000fe80000010000 */
[C---:B------:R-:W-:Y:S01]  /*17640*/  HMMA.16816.F32.BF16 R120, R164.reuse, R6, R120 ;  /* 0x00000006a478723c */ /* 0x040fe20000041878 */
[----:B------:R-:W-:Y:S04]  /*17650*/  STL [R1+0x2c], R5 ;  /* 0x00002c0501007387 */ /* 0x000fe80000100800 */
[----:B------:R1:W-:Y:S03]  /*17660*/  STL [R1+0x38], R3 ;  /* 0x0000380301007387 */ /* 0x0003e60000100800 */
[C---:B------:R-:W-:Y:S01]  /*17670*/  HMMA.16816.F32.BF16 R124, R164.reuse, R8, R124 ;  /* 0x00000008a47c723c */ /* 0x040fe2000004187c */
[----:B------:R4:W-:Y:S07]  /*17680*/  STL [R1+0x34], R4 ;  /* 0x0000340401007387 */ /* 0x0009ee0000100800 */
[----:B------:R-:W-:Y:S03]  /*17690*/  HMMA.16816.F32.BF16 R128, R164, R10, R128 ;  /* 0x0000000aa480723c */ /* 0x000fe60000041880 */
[----:B------:R-:W-:Y:S02]  /*176a0*/  MOV R164, R0 ;  /* 0x0000000000a47202 */ /* 0x000fe40000000f00 */
[----:B-1----:R-:W-:Y:S03]  /*176b0*/  MOV R3, R2 ;  /* 0x0000000200037202 */ /* 0x002fe60000000f00 */
[----:B------:R-:W-:Y:S01]  /*176c0*/  @!UPT UIADD3 URZ, UPT, UPT, URZ, URZ, URZ ;  /* 0x000000fffffff290 */ /* 0x000fe2000fffe0ff */
[----:B------:R-:W-:Y:S11]  /*176d0*/  BRA.U UP0, `(.L_x_1114) ;  /* 0xffffffb100807547 */ /* 0x000ff6000b83ffff */
.L_x_1113:
[----:B------:R-:W3:Y:S01]  /*176e0*/  LDL.LU R8, [R1+0x38] ;  /* 0x0000380001087983 */ /* 0x000ee20000300800 */
[----:B------:R-:W3:Y:S03]  /*176f0*/  LDCU UR4, c[0x0][0x4fc] ;  /* 0x00009f80ff0477ac */ /* 0x000ee60008000800 */
[----:B------:R-:W3:Y:S01]  /*17700*/  LDL.LU R7, [R1+0x34] ;  /* 0x0000340001077983 */ /* 0x000ee20000300800 */
[C---:B------:R-:W-:Y:S02]  /*17710*/  LOP3.LUT P1, RZ, R207.reuse, 0x10, RZ, 0xc0, !PT ;  /* 0x00000010cfff7812 */ /* 0x040fe4000782c0ff */
[C---:B------:R-:W-:Y:S01]  /*17720*/  LOP3.LUT P2, RZ, R207.reuse, 0x8, RZ, 0xc0, !PT ;  /* 0x00000008cfff7812 */ /* 0x040fe2000784c0ff */
[----:B-12-4-:R-:W2:Y:S01]  /*17730*/  LDL.LU R4, [R1+0x1c] ;  /* 0x00001c0001047983 */ /* 0x016ea20000300800 */
[----:B------:R-:W-:Y:S01]  /*17740*/  LOP3.LUT P0, RZ, R207, 0x4, RZ, 0xc0, !PT ;  /* 0x00000004cfff7812 */ /* 0x000fe2000780c0ff */
[----:B------:R-:W-:Y:S01]  /*17750*/  UISETP.NE.AND UP3, UPT, UR21, -0x1, UPT ;  /* 0xffffffff1500788c */ /* 0x000fe2000bf65270 */
[----:B------:R-:W-:Y:S01]  /*17760*/  MOV R9, 0x10 ;  /* 0x0000001000097802 */ /* 0x000fe20000000f00 */
[----:B------:R-:W1:Y:S01]  /*17770*/  S2UR UR12, SR_CTAID.Y ;  /* 0x00000000000c79c3 */ /* 0x000e620000002600 */
[----:B------:R-:W4:Y:S02]  /*17780*/  LDCU UR10, c[0x0][0x434] ;  /* 0x00008680ff0a77ac */ /* 0x000f240008000800 */
[----:B------:R-:W-:Y:S01]  /*17790*/  SEL R9, R9, 0xfffffff0, !P0 ;  /* 0xfffffff009097807 */ /* 0x000fe20004000000 */
[----:B------:R-:W2:Y:S05]  /*177a0*/  LDCU.U8 UR11, c[0x0][0x548] ;  /* 0x0000a900ff0b77ac */ /* 0x000eaa0008000000 */
[----:B------:R-:W1:Y:S01]  /*177b0*/  @!UP3 LDCU.64 UR8, c[0x0][0x400] ;  /* 0x00008000ff08b7ac */ /* 0x000e620008000a00 */
[----:B------:R-:W4:Y:S01]  /*177c0*/  @UP3 LDCU.64 UR6, c[0x0][0x408] ;  /* 0x00008100ff0637ac */ /* 0x000f220008000a00 */
[----:B------:R-:W-:Y:S01]  /*177d0*/  UISETP.NE.AND UP2, UPT, UR21, -0x1, UPT ;  /* 0xffffffff1500788c */ /* 0x000fe2000bf45270 */
[----:B------:R-:W2:Y:S01]  /*177e0*/  LDCU UR13, c[0x0][0x434] ;  /* 0x00008680ff0d77ac */ /* 0x000ea20008000800 */
[----:B-1----:R-:W-:Y:S01]  /*177f0*/  @!UP3 UIMAD.WIDE.U32 UR14, UR12, UR8, URZ ;  /* 0x000000080c0eb2a5 */ /* 0x002fe2000f8e00ff */
[----:B------:R-:W1:Y:S01]  /*17800*/  S2UR UR8, SR_CTAID.X ;  /* 0x00000000000879c3 */ /* 0x000e620000002500 */
[----:B----4-:R-:W-:-:S02]  /*17810*/  @UP3 UIMAD.WIDE.U32 UR16, UR21, UR6, URZ ;  /* 0x00000006151032a5 */ /* 0x010fc4000f8e00ff */
[----:B------:R-:W-:Y:S02]  /*17820*/  @!UP3 UIMAD UR9, UR12, UR9, UR15 ;  /* 0x000000090c09b2a4 */ /* 0x000fe4000f8e020f */
[----:B------:R-:W-:-:S03]  /*17830*/  @UP3 UIMAD UR9, UR21, UR7, UR17 ;  /* 0x00000007150932a4 */ /* 0x000fc6000f8e0211 */
[----:B------:R-:W4:Y:S01]  /*17840*/  S2UR UR6, SR_CTAID.Z ;  /* 0x00000000000679c3 */ /* 0x000f220000002700 */
[----:B------:R-:W-:Y:S01]  /*17850*/  @!UP2 UIMAD UR21, UR12, UR10, URZ ;  /* 0x0000000a0c15a2a4 */ /* 0x000fe2000f8e02ff */
[----:B------:R-:W-:Y:S01]  /*17860*/  @UP3 UMOV UR14, UR16 ;  /* 0x00000010000e3c82 */ /* 0x000fe20008000000 */
[----:B---3--:R-:W3:Y:S04]  /*17870*/  SHFL.BFLY PT, R5, R8, 0x2, 0x1f ;  /* 0x0c401f0008057f89 */ /* 0x008ee800000e0000 */
[----:B------:R-:W1:Y:S01]  /*17880*/  SHFL.BFLY PT, R6, R7, 0x2, 0x1f ;  /* 0x0c401f0007067f89 */ /* 0x000e6200000e0000 */
[----:B--2---:R-:W-:Y:S01]  /*17890*/  MOV R14, R4 ;  /* 0x00000004000e7202 */ /* 0x004fe20000000f00 */
[----:B---3--:R-:W-:Y:S01]  /*178a0*/  FADD.FTZ R5, R5, R8 ;  /* 0x0000000805057221 */ /* 0x008fe20000010000 */
[----:B------:R-:W-:Y:S01]  /*178b0*/  MOV R8, 0x20 ;  /* 0x0000002000087802 */ /* 0x000fe20000000f00 */
[----:B-1----:R-:W-:-:S03]  /*178c0*/  FADD.FTZ R6, R6, R7 ;  /* 0x0000000706067221 */ /* 0x002fc60000010000 */
[----:B------:R-:W1:Y:S01]  /*178d0*/  SHFL.BFLY PT, R3, R5, 0x1, 0x1f ;  /* 0x0c201f0005037f89 */ /* 0x000e6200000e0000 */
[----:B------:R-:W-:-:S03]  /*178e0*/  SEL R8, R8, 0xffffffe0, !P2 ;  /* 0xffffffe008087807 */ /* 0x000fc60005000000 */
[----:B------:R-:W2:Y:S01]  /*178f0*/  SHFL.BFLY PT, R4, R6, 0x1, 0x1f ;  /* 0x0c201f0006047f89 */ /* 0x000ea200000e0000 */
[----:B-1----:R-:W-:Y:S01]  /*17900*/  FADD.FTZ R5, R5, R3 ;  /* 0x0000000305057221 */ /* 0x002fe20000010000 */
[----:B--2---:R-:W-:-:S03]  /*17910*/  FADD.FTZ R4, R6, R4 ;  /* 0x0000000406047221 */ /* 0x004fc60000010000 */
[----:B------:R-:W1:Y:S01]  /*17920*/  MUFU.RCP R3, R5 ;  /* 0x0000000500037308 */ /* 0x000e620000001000 */
[----:B------:R-:W-:Y:S02]  /*17930*/  SHF.L.U32 R6, R207, 0x4, RZ ;  /* 0x00000004cf067819 */ /* 0x000fe400000006ff */
[----:B------:R-:W-:Y:S02]  /*17940*/  FSETP.NE.FTZ.AND P4, PT, R5, RZ, PT ;  /* 0x000000ff0500720b */ /* 0x000fe40003f95000 */
[----:B------:R-:W-:Y:S02]  /*17950*/  FSETP.NE.FTZ.AND P3, PT, R4, RZ, PT ;  /* 0x000000ff0400720b */ /* 0x000fe40003f75000 */
[----:B------:R-:W-:Y:S01]  /*17960*/  LOP3.LUT R6, R6, 0x1c0, RZ, 0xc0, !PT ;  /* 0x000001c006067812 */ /* 0x000fe200078ec0ff */
[----:B------:R-:W2:Y:S03]  /*17970*/  MUFU.RCP R7, R4 ;  /* 0x0000000400077308 */ /* 0x000ea60000001000 */
[----:B-----5:R-:W-:-:S04]  /*17980*/  LOP3.LUT R6, R6, 0x38, R184, 0xf8, !PT ;  /* 0x0000003806067812 */ /* 0x020fc800078ef8b8 */
[----:B------:R-:W-:Y:S02]  /*17990*/  LOP3.LUT R6, R6, R185, R206, 0xfe, !PT ;  /* 0x000000b906067212 */ /* 0x000fe400078efece */
[----:B-1----:R-:W-:Y:S02]  /*179a0*/  FSEL R3, R3, 1, P4 ;  /* 0x3f80000003037808 */ /* 0x002fe40002000000 */
[----:B------:R-:W-:-:S03]  /*179b0*/  LEA R6, R6, UR5, 0x1 ;  /* 0x0000000506067c11 */ /* 0x000fc6000f8e08ff */
[----:B------:R-:W-:Y:S01]  /*179c0*/  FMUL.FTZ R3, R3, UR4 ;  /* 0x0000000403037c20 */ /* 0x000fe20008410000 */
[C---:B------:R-:W-:Y:S02]  /*179d0*/  IADD3 R11, PT, PT, R6.reuse, 0x40, RZ ;  /* 0x00000040060b7810 */ /* 0x040fe40007ffe0ff */
[----:B--2---:R-:W-:Y:S01]  /*179e0*/  FSEL R7, R7, 1, P3 ;  /* 0x3f80000007077808 */ /* 0x004fe20001800000 */
        /* <DEDUP_REMOVED lines=142> */
[----:B------:R-:W1:Y:S01]  /*182d0*/  LDCU.U8 UR4, c[0x0][0x549] ;  /* 0x0000a920ff0477ac */ /* 0x000e620008000000 */
[C---:B------:R-:W-:Y:S01]  /*182e0*/  FMUL.FTZ R72, R3.reuse, R72 ;  /* 0x0000004803487220 */ /* 0x040fe20000410000 */
[----:B------:R-:W-:Y:S01]  /*182f0*/  STS [R13+0x400], R142 ;  /* 0x0004008e0d007388 */ /* 0x000fe20000000800 */
[----:B------:R-:W-:Y:S01]  /*18300*/  FMUL.FTZ R73, R3, R73 ;  /* 0x0000004903497220 */ /* 0x000fe20000410000 */
[----:B------:R-:W-:Y:S01]  /*18310*/  F2FP.BF16.F32.PACK_AB R52, R53, R52 ;  /* 0x000000343534723e */ /* 0x000fe200000010ff */
[----:B------:R-:W-:Y:S01]  /*18320*/  FMUL.FTZ R76, R3, R76 ;  /* 0x0000004c034c7220 */ /* 0x000fe20000410000 */
[----:B------:R-:W-:Y:S01]  /*18330*/  STS [R8], R136 ;  /* 0x0000008808007388 */ /* 0x000fe20000000800 */
[----:B------:R-:W-:Y:S01]  /*18340*/  F2FP.BF16.F32.PACK_AB R54, R55, R54 ;  /* 0x000000363736723e */ /* 0x000fe200000010ff */
        /* <DEDUP_REMOVED lines=80> */
[----:B------:R-:W1:Y:S01]  /*18850*/  @UP1 LDCU UR4, c[0x0][0x430] ;  /* 0x00008600ff0417ac */ /* 0x000e620008000800 */
        /* <DEDUP_REMOVED lines=10> */
[----:B------:R-:W-:-:S03]  /*18900*/  @UP1 UMOV UR7, 0x1 ;  /* 0x0000000100071882 */ /* 0x000fc60000000000 */
        /* <DEDUP_REMOVED lines=30> */
[----:B-1----:R-:W-:-:S04]  /*18af0*/  LOP3.LUT R3, R14, 0x1f8, RZ, 0xc0, !PT ;  /* 0x000001f80e037812 */ /* 0x002fc800078ec0ff */
[----:B------:R-:W-:-:S04]  /*18b00*/  LOP3.LUT R3, R3, 0x38, R207, 0x78, !PT ;  /* 0x0000003803037812 */ /* 0x000fc800078e78cf */
[----:B------:R-:W-:-:S04]  /*18b10*/  LOP3.LUT R3, R3, 0x1e00, R14, 0xf8, !PT ;  /* 0x00001e0003037812 */ /* 0x000fc800078ef80e */
[----:B------:R-:W-:Y:S01]  /*18b20*/  LEA R3, R3, UR5, 0x1 ;  /* 0x0000000503037c11 */ /* 0x000fe2000f8e08ff */
[----:B--2-4-:R-:W-:Y:S06]  /*18b30*/  BRA.U UP1, `(.L_x_1117) ;  /* 0x0000000101207547 */ /* 0x014fec000b800000 */
        /* <DEDUP_REMOVED lines=8> */
.L_x_1117:
        /* <DEDUP_REMOVED lines=8> */
[----:B------:R-:W-:Y:S01]  /*18c40*/  @!UP0 UIMAD UR13, UR12, UR7, UR13 ;  /* 0x000000070c0d82a4 */ /* 0x000fe2000f8e020d */
[----:B------:R-:W-:Y:S01]  /*18c50*/  BSSY.RECONVERGENT B0, `(.L_x_1118) ;  /* 0x0000024000007945 */ /* 0x000fe20003800200 */
[----:B------:R-:W-:Y:S01]  /*18c60*/  USHF.L.U32 UR10, UR10, 0x7, URZ ;  /* 0x000000070a0a7899 */ /* 0x000fe200080006ff */
[----:B------:R-:W-:Y:S01]  /*18c70*/  MOV R12, 0x7f800000 ;  /* 0x7f800000000c7802 */ /* 0x000fe20000000f00 */
[----:B------:R-:W-:Y:S01]  /*18c80*/  USEL UR4, UR4, URZ, UP0 ;  /* 0x000000ff04047287 */ /* 0x000fe20008000000 */
[----:B------:R-:W4:Y:S01]  /*18c90*/  @P3 MUFU.LG2 R4, R4 ;  /* 0x0000000400043308 */ /* 0x000f220000000c00 */
[----:B------:R-:W-:-:S02]  /*18ca0*/  USHF.R.S32.HI UR7, URZ, 0x1f, UR13 ;  /* 0x0000001fff077899 */ /* 0x000fc4000801140d */
[----:B------:R-:W-:Y:S02]  /*18cb0*/  USHF.R.S32.HI UR5, URZ, 0x1f, UR10 ;  /* 0x0000001fff057899 */ /* 0x000fe4000801140a */
[----:B------:R-:W-:Y:S01]  /*18cc0*/  UIADD3 UR21, UP1, UP0, UR10, UR21, UR13 ;  /* 0x000000150a157290 */ /* 0x000fe2000f83e00d */
[----:B-1----:R-:W1:Y:S01]  /*18cd0*/  @P3 LDC R5, c[0x0][0x458] ;  /* 0x00011600ff053b82 */ /* 0x002e620000000800 */
[----:B------:R1:W1:Y:S01]  /*18ce0*/  LDS.128 R8, [R3+0x3000] ;  /* 0x0030000003087984 */ /* 0x0002620000000c00 */
[----:B--2---:R-:W-:Y:S01]  /*18cf0*/  @P4 FMUL.FTZ R7, R7, 0.69314718246459960938 ;  /* 0x3f31721807074820 */ /* 0x004fe20000410000 */
[----:B------:R-:W-:Y:S01]  /*18d00*/  UIADD3.X UR4, UPT, UPT, UR5, UR4, UR7, UP1, UP0 ;  /* 0x0000000405047290 */ /* 0x000fe20008fe0407 */
[----:B----4-:R-:W-:Y:S02]  /*18d10*/  @P3 FMUL.FTZ R4, R4, 0.69314718246459960938 ;  /* 0x3f31721804043820 */ /* 0x010fe40000410000 */
[----:B---3--:R-:W-:Y:S02]  /*18d20*/  @P4 FFMA.FTZ R13, R2, R6, R7 ;  /* 0x00000006020d4223 */ /* 0x008fe40000010007 */
[----:B-1----:R-:W-:Y:S01]  /*18d30*/  @P3 FFMA.FTZ R12, R0, R5, R4 ;  /* 0x00000005000c3223 */ /* 0x002fe20000010004 */
        /* <DEDUP_REMOVED lines=21> */
.L_x_1119:
[----:B------:R-:W-:Y:S05]  /*18e90*/  BSYNC.RECONVERGENT B0 ;  /* 0x0000000000007941 */ /* 0x000fea0003800200 */
.L_x_1118:
[----:B------:R2:W5:Y:S01]  /*18ea0*/  LDL R32, [R1+0x20] ;  /* 0x0000200001207983 */ /* 0x0005620000100800 */
[----:B------:R-:W3:Y:S03]  /*18eb0*/  LDCU.64 UR4, c[0x0][0x410] ;  /* 0x00008200ff0477ac */ /* 0x000ee60008000a00 */
[----:B------:R2:W5:Y:S04]  /*18ec0*/  LDL R33, [R1+0x24] ;  /* 0x0000240001217983 */ /* 0x0005680000100800 */
[----:B------:R2:W5:Y:S01]  /*18ed0*/  LDL R34, [R1+0x28] ;  /* 0x0000280001227983 */ /* 0x0005620000100800 */
[----:B------:R-:W-:Y:S01]  /*18ee0*/  SHF.R.U32.HI R0, RZ, 0x3, R207 ;  /* 0x00000003ff007819 */ /* 0x000fe200000116cf */
[----:B------:R-:W-:Y:S01]  /*18ef0*/  BSSY.RECONVERGENT B0, `(.L_x_1120) ;  /* 0x0000028000007945 */ /* 0x000fe20003800200 */
[----:B-1----:R-:W-:Y:S01]  /*18f00*/  IADD3 R6, P0, PT, R205, UR14, RZ ;  /* 0x0000000ecd067c10 */ /* 0x002fe2000ff1e0ff */
        /* <DEDUP_REMOVED lines=38> */
.L_x_1121:
[----:B------:R-:W-:Y:S05]  /*19170*/  BSYNC.RECONVERGENT B0 ;  /* 0x0000000000007941 */ /* 0x000fea0003800200 */
.L_x_1120:
        /* <DEDUP_REMOVED lines=27> */
.L_x_1123:
[----:B------:R-:W-:Y:S05]  /*19330*/  BSYNC.RECONVERGENT B0 ;  /* 0x0000000000007941 */ /* 0x000fea0003800200 */
.L_x_1122:
        /* <DEDUP_REMOVED lines=27> */
.L_x_1125:
[----:B------:R-:W-:Y:S05]  /*194f0*/  BSYNC.RECONVERGENT B0 ;  /* 0x0000000000007941 */ /* 0x000fea0003800200 */
.L_x_1124:
[----:B-1----:R1:W1:Y:S04]  /*19500*/  LDS.128 R12, [R3+0x7000] ;  /* 0x00700000030c7984 */ /* 0x0022680000000c00 */
[----:B------:R1:W1:Y:S01]  /*19510*/  LDS.128 R4, [R3+0xb000] ;  /* 0x00b0000003047984 */ /* 0x0002620000000c00 */
[----:B------:R-:W-:Y:S05]  /*19520*/  @P0 EXIT ;  /* 0x000000000000094d */ /* 0x000fea0003800000 */
[----:B------:R-:W2:Y:S01]  /*19530*/  LDCU.64 UR6, c[0x0][0x408] ;  /* 0x00008100ff0677ac */ /* 0x000ea20008000a00 */
[----:B------:R-:W-:Y:S01]  /*19540*/  IADD3 R2, P0, PT, R0, 0x60, RZ ;  /* 0x0000006000027810 */ /* 0x000fe20007f1e0ff */
[----:B------:R-:W-:Y:S01]  /*19550*/  IMAD.MOV.U32 R20, RZ, RZ, R24 ;  /* 0x000000ffff147224 */ /* 0x000fe200078e0018 */
[----:B------:R1:W1:Y:S01]  /*19560*/  LDS.128 R16, [R3+0xf000] ;  /* 0x00f0000003107984 */ /* 0x0002620000000c00 */
[----:B------:R-:W4:Y:S01]  /*19570*/  LDCU.64 UR4, c[0x0][0x3f0] ;  /* 0x00007e00ff0477ac */ /* 0x000f220008000a00 */
[----:B------:R-:W-:Y:S02]  /*19580*/  IMAD.MOV.U32 R21, RZ, RZ, R27 ;  /* 0x000000ffff157224 */ /* 0x000fe400078e001b */
[----:B------:R-:W-:Y:S01]  /*19590*/  IMAD.X R0, RZ, RZ, UR9, P0 ;  /* 0x00000009ff007e24 */ /* 0x000fe200080e06ff */
        /* <DEDUP_REMOVED lines=9> */
[----:B-1----:R-:W-:Y:S02]  /*19630*/  LEA.HI.X R3, R20, UR5, R0, 0x1, P0 ;  /* 0x0000000514037c11 */ /* 0x002fe400080f0c00 */
[----:B------:R-:W-:-:S05]  /*19640*/  ISETP.GE.AND P0, PT, R32, UR10, PT ;  /* 0x0000000a20007c0c */ /* 0x000fca000bf06270 */
[----:B------:R1:W-:Y:S04]  /*19650*/  @!P3 STG.E.128 desc[UR30][R2.64], R8 ;  /* 0x000000080200b986 */ /* 0x0003e8000c101d1e */
[----:B------:R1:W-:Y:S04]  /*19660*/  @!P2 STG.E.128 desc[UR30][R2.64+0x80], R12 ;  /* 0x0000800c0200a986 */ /* 0x0003e8000c101d1e */
[----:B------:R1:W-:Y:S01]  /*19670*/  @!P1 STG.E.128 desc[UR30][R2.64+0x100], R4 ;  /* 0x0001000402009986 */ /* 0x0003e2000c101d1e */
[----:B------:R-:W-:Y:S05]  /*19680*/  @P0 EXIT ;  /* 0x000000000000094d */ /* 0x000fea0003800000 */
[----:B------:R-:W-:Y:S01]  /*19690*/  STG.E.128 desc[UR30][R2.64+0x180], R16 ;  /* 0x0001801002007986 */ /* 0x000fe2000c101d1e */
[----:B------:R-:W-:Y:S05]  /*196a0*/  EXIT ;  /* 0x000000000000794d */ /* 0x000fea0003800000 */
.L_x_1126:
        /* <DEDUP_REMOVED lines=13> */
.L_x_1203:


//--------------------- .text._ZN5flash16flash_fwd_kernelI23Flash_fwd_kernel_traitsILi256ELi128ELi64ELi8ELb0ELb0EN7cutlass10bfloat16_tE19Flash_kernel_traitsILi256ELi128ELi64ELi8ES3_EELb0ELb1ELb0ELb1ELb0ELb0ELb1ELb0EEEvNS_16Flash_fwd_paramsE --------------------------
	.section	.text._ZN5flash16flash_fwd_kernelI23Flash_fwd_kernel_traitsILi256ELi128ELi64ELi8ELb0ELb0EN7cutlass10bfloat16_tE19Flash_kernel_traitsILi256ELi128ELi64ELi8ES3_EELb0ELb1ELb0ELb1ELb0ELb0ELb1ELb0EEEvNS_16Flash_fwd_paramsE,"ax",@progbits
	.align	128
        .global         _ZN5flash16flash_fwd_kernelI23Flash_fwd_kernel_traitsILi256ELi128ELi64ELi8ELb0ELb0EN7cutlass10bfloat16_tE19Flash_kernel_traitsILi256ELi128ELi64ELi8ES3_EELb0ELb1ELb0ELb1ELb0ELb0ELb1ELb0EEEvNS_16Flash_fwd_paramsE
        .type           _ZN5flash16flash_fwd_kernelI23Flash_fwd_kernel_traitsILi256ELi128ELi64ELi8ELb0ELb0EN7cutlass10bfloat16_tE19Flash_kernel_traitsILi256ELi128ELi64ELi8ES3_EELb0ELb1ELb0ELb1ELb0ELb0ELb1ELb0EEEvNS_16Flash_fwd_paramsE,@function
        .size           _ZN5flash16flash_fwd_kernelI23Flash_fwd_kernel_traitsILi256ELi128ELi64ELi8ELb0ELb0EN7cutlass10bfloat16_tE19Flash_kernel_traitsILi256ELi128ELi64ELi8ES3_EELb0ELb1ELb0ELb1ELb0ELb0ELb1ELb0EEEvNS_16Flash_fwd_paramsE,(.L_x_1204 - _ZN5flash16flash_fwd_kernelI23Flash_fwd_kernel_traitsILi256ELi128ELi64ELi8ELb0ELb0EN7cutlass10bfloat16_tE19Flash_kernel_traitsILi256ELi128ELi64ELi8ES3_EELb0ELb1ELb0ELb1ELb0ELb0ELb1ELb0EEEvNS_16Flash_fwd_paramsE)
        .other          _ZN5flash16flash_fwd_kernelI23Flash_fwd_kernel_traitsILi256ELi128ELi64ELi8ELb0ELb0EN7cutlass10bfloat16_tE19Flash_kernel_traitsILi256ELi128ELi64ELi8ES3_EELb0ELb1ELb0ELb1ELb0ELb0ELb1ELb0EEEvNS_16Flash_fwd_paramsE,@"STO_CUDA_ENTRY STV_DEFAULT"
_ZN5flash16flash_fwd_kernelI23Flash_fwd_kernel_traitsILi256ELi128ELi64ELi8ELb0ELb0EN7cutlass10bfloat16_tE19Flash_kernel_traitsILi256ELi128ELi64ELi8ES3_EELb0ELb1ELb0ELb1ELb0ELb0ELb1ELb0EEEvNS_16Flash_fwd_paramsE:
.text._ZN5flash16flash_fwd_kernelI23Flash_fwd_kernel_traitsILi256ELi128ELi64ELi8ELb0ELb0EN7cutlass10bfloat16_tE19Flash_kernel_traitsILi256ELi128ELi64ELi8ES3_EELb0ELb1ELb0ELb1ELb0ELb0ELb1ELb0EEEvNS_16Flash_fwd_paramsE:
        /* <DEDUP_REMOVED lines=72> */
.L_x_1127:
        /* <DEDUP_REMOVED lines=49> */
.L_x_1129:
        /* <DEDUP_REMOVED lines=58> */
.L_x_1131:
[----:B------:R-:W-:Y:S05]  /*0b30*/  BSYNC.RECONVERGENT B0 ;  /* 0x0000000000007941 */ /* 0x000fea0003800200 */
.L_x_1130:
        /* <DEDUP_REMOVED lines=24> */
.L_x_1133:
[----:B------:R-:W-:Y:S05]  /*0cc0*/  BSYNC.RECONVERGENT B0 ;  /* 0x0000000000007941 */ /* 0x000fea0003800200 */
.L_x_1132:
        /* <DEDUP_REMOVED lines=24> */
.L_x_1135:
[----:B------:R-:W-:Y:S05]  /*0e50*/  BSYNC.RECONVERGENT B0 ;  /* 0x0000000000007941 */ /* 0x000fea0003800200 */
.L_x_1134:
        /* <DEDUP_REMOVED lines=26> */
.L_x_1137:
[----:B------:R-:W-:Y:S05]  /*1000*/  BSYNC.RECONVERGENT B0 ;  /* 0x0000000000007941 */ /* 0x000fea0003800200 */
.L_x_1136:
        /* <DEDUP_REMOVED lines=10> */
.L_x_1139:
[----:B------:R-:W-:Y:S05]  /*10b0*/  BSYNC.RECONVERGENT B0 ;  /* 0x0000000000007941 */ /* 0x000fea0003800200 */
.L_x_1138:
        /* <DEDUP_REMOVED lines=10> */
.L_x_1141:
[----:B------:R-:W-:Y:S05]  /*1160*/  BSYNC.RECONVERGENT B0 ;  /* 0x0000000000007941 */ /* 0x000fea0003800200 */
.L_x_1140:
        /* <DEDUP_REMOVED lines=10> */
.L_x_1143:
[----:B------:R-:W-:Y:S05]  /*1210*/  BSYNC.RECONVERGENT B0 ;  /* 0x0000000000007941 */ /* 0x000fea0003800200 */
.L_x_1142:
        /* <DEDUP_REMOVED lines=10> */
.L_x_1128:
        /* <DEDUP_REMOVED lines=21> */
.L_x_1144:
[----:B------:R-:W1:Y:S01]  /*1410*/  LDCU.64 UR10, c[0x0][0x3b8] ;  /* 0x00007700ff0a77ac */ /* 0x000e620008000a00 */
[----:B------:R-:W-:-:S04]  /*1420*/  UIADD3 UR6, UPT, UPT, UR12, UR13, URZ ;  /* 0x0000000d0c067290 */ /* 0x000fc8000fffe0ff */
[----:B-1----:R-:W-:Y:S02]  /*1430*/  UIMAD.WIDE.U32 UR14, UR6, UR10, URZ ;  /* 0x0000000a060e72a5 */ /* 0x002fe4000f8e00ff */
[----:B------:R-:W-:-:S04]  /*1440*/  UIMAD UR6, UR6, UR11, URZ ;  /* 0x0000000b060672a4 */ /* 0x000fc8000f8e02ff */
[----:B------:R-:W-:Y:S02]  /*1450*/  UIADD3 UR6, UPT, UPT, UR15, UR6, URZ ;  /* 0x000000060f067290 */ /* 0x000fe4000fffe0ff */
.L_x_1145:
        /* <DEDUP_REMOVED lines=37> */
.L_x_1146:
[----:B------:R-:W1:Y:S01]  /*16b0*/  LDCU.64 UR8, c[0x0][0x3c0] ;  /* 0x00007800ff0877ac */ /* 0x000e620008000a00 */
[----:B------:R-:W-:-:S04]  /*16c0*/  UIADD3 UR12, UPT, UPT, UR12, UR13, URZ ;  /* 0x0000000d0c0c7290 */ /* 0x000fc8000fffe0ff */
[----:B-1----:R-:W-:Y:S02]  /*16d0*/  UIMAD.WIDE.U32 UR16, UR12, UR8, URZ ;  /* 0x000000080c1072a5 */ /* 0x002fe4000f8e00ff */
[----:B------:R-:W-:-:S04]  /*16e0*/  UIMAD UR5, UR12, UR9, URZ ;  /* 0x000000090c0572a4 */ /* 0x000fc8000f8e02ff */
[----:B------:R-:W-:-:S12]  /*16f0*/  UIADD3 UR5, UPT, UPT, UR17, UR5, URZ ;  /* 0x0000000511057290 */ /* 0x000fd8000fffe0ff */
.L_x_1147:
        /* <DEDUP_REMOVED lines=95> */
.L_x_1149:
[----:B------:R-:W-:Y:S05]  /*1cf0*/  BSYNC.RECONVERGENT B0 ;  /* 0x0000000000007941 */ /* 0x000fea0003800200 */
.L_x_1148:
        /* <DEDUP_REMOVED lines=41> */
.L_x_1151:
[----:B------:R-:W-:Y:S05]  /*1f90*/  BSYNC.RECONVERGENT B0 ;  /* 0x0000000000007941 */ /* 0x000fea0003800200 */
.L_x_1150:
        /* <DEDUP_REMOVED lines=41> */
.L_x_1153:
[----:B------:R-:W-:Y:S05]  /*2230*/  BSYNC.RECONVERGENT B0 ;  /* 0x0000000000007941 */ /* 0x000fea0003800200 */
.L_x_1152:
        /* <DEDUP_REMOVED lines=40> */
.L_x_1155:
[----:B------:R-:W-:Y:S05]  /*24c0*/  BSYNC.RECONVERGENT B0 ;  /* 0x0000000000007941 */ /* 0x000fea0003800200 */
.L_x_1154:
        /* <DEDUP_REMOVED lines=34> */
.L_x_1157:
[----:B------:R-:W-:Y:S05]  /*26f0*/  BSYNC.RECONVERGENT B0 ;  /* 0x0000000000007941 */ /* 0x000fea0003800200 */
.L_x_1156:
        /* <DEDUP_REMOVED lines=33> */
.L_x_1159:
[----:B------:R-:W-:Y:S05]  /*2910*/  BSYNC.RECONVERGENT B0 ;  /* 0x0000000000007941 */ /* 0x000fea0003800200 */
.L_x_1158:
        /* <DEDUP_REMOVED lines=19> */
[----:B------:R-:W-:-:S06]  /*2a50*/  IMAD.U32 R7, RZ, RZ, UR13 ;  /* 0x0000000dff077e24 */ /* 0x000fcc000f8e00ff */
        /* <DEDUP_REMOVED lines=60> */
.L_x_1161:
[----:B------:R4:W-:Y:S04]  /*2e20*/  STS.128 [R236+0x18000], RZ ;  /* 0x018000ffec007388 */ /* 0x0009e80000000c00 */
[----:B------:R4:W-:Y:S04]  /*2e30*/  STS.128 [R236+0x1a000], RZ ;  /* 0x01a000ffec007388 */ /* 0x0009e80000000c00 */
[----:B------:R4:W-:Y:S04]  /*2e40*/  STS.128 [R236+0x1c000], RZ ;  /* 0x01c000ffec007388 */ /* 0x0009e80000000c00 */
[----:B------:R4:W-:Y:S02]  /*2e50*/  STS.128 [R236+0x1e000], RZ ;  /* 0x01e000ffec007388 */ /* 0x0009e40000000c00 */
.L_x_1162:
[----:B------:R-:W-:Y:S05]  /*2e60*/  BSYNC.RECONVERGENT B0 ;  /* 0x0000000000007941 */ /* 0x000fea0003800200 */
.L_x_1160:
        /* <DEDUP_REMOVED lines=43> */
.L_x_1164:
[----:B------:R-:W-:Y:S05]  /*3120*/  BSYNC.RECONVERGENT B0 ;  /* 0x0000000000007941 */ /* 0x000fea0003800200 */
.L_x_1163:
[----:B------:R-:W-:Y:S01]  /*3130*/  LDSM.16.M88.4 R40, [R77] ;  /* 0x000000004d28783b */ /* 0x000fe20000000200 */
[----:B------:R-:W-:Y:S01]  /*3140*/  IMAD.MOV.U32 R212, RZ, RZ, 0x20 ;  /* 0x00000020ffd47424 */ /* 0x000fe200078e00ff */
[----:B------:R-:W-:Y:S01]  /*3150*/  LOP3.LUT P2, RZ, R222, 0x2, RZ, 0xc0, !PT ;  /* 0x00000002deff7812 */ /* 0x000fe2000784c0ff */
[----:B------:R-:W-:Y:S01]  /*3160*/  VIADD R87, R209, UR6 ;  /* 0x00000006d1577c36 */ /* 0x000fe20008000000 */
[----:B------:R-:W3:Y:S01]  /*3170*/  LDSM.16.M88.4 R24, [R209+UR6+0x10000] ;  /* 0x01000006d118783b */ /* 0x000ee20008000200 */
[----:B------:R-:W-:Y:S01]  /*3180*/  IMAD.MOV.U32 R208, RZ, RZ, 0x40 ;  /* 0x00000040ffd07424 */ /* 0x000fe200078e00ff */
[----:B------:R-:W-:Y:S01]  /*3190*/  SEL R84, R212, 0xffffffe0, !P2 ;  /* 0xffffffe0d4547807 */ /* 0x000fe20005000000 */
[----:B------:R-:W5:Y:S01]  /*31a0*/  LDCU UR4, c[0x0][0x50c] ;  /* 0x0000a180ff0477ac */ /* 0x000f620008000800 */
[----:B------:R-:W5:Y:S01]  /*31b0*/  LDSM.16.M88.4 R56, [R209+UR6+0x10800] ;  /* 0x01080006d138783b */ /* 0x000f620008000200 */
[----:B------:R-:W-:Y:S01]  /*31c0*/  LOP3.LUT P0, RZ, R222, 0x4, RZ, 0xc0, !PT ;  /* 0x00000004deff7812 */ /* 0x000fe2000780c0ff */
[----:B------:R-:W-:Y:S01]  /*31d0*/  IMAD.U32 R166, RZ, RZ, UR21 ;  /* 0x00000015ffa67e24 */ /* 0x000fe2000f8e00ff */
[----:B------:R-:W-:Y:S01]  /*31e0*/  VIMNMX R167, PT, PT, R3, UR21, PT ;  /* 0x0000001503a77c48 */ /* 0x000fe2000bfe0100 */
[----:B------:R-:W5:Y:S01]  /*31f0*/  LDSM.16.M88.4 R48, [R209+UR6+0x11000] ;  /* 0x01100006d130783b */ /* 0x000f620008000200 */
[--C-:B------:R-:W-:Y:S01]  /*3200*/  IMAD.IADD R92, R77, 0x1, R84.reuse ;  /* 0x000000014d5c7824 */ /* 0x100fe200078e0254 */
[----:B------:R-:W-:Y:S01]  /*3210*/  SEL R208, R208, 0xffffffc0, !P0 ;  /* 0xffffffc0d0d07807 */ /* 0x000fe20004000000 */
[----:B------:R-:W-:Y:S01]  /*3220*/  IMAD.IADD R88, R87, 0x1, R84 ;  /* 0x0000000157587824 */ /* 0x000fe200078e0254 */
[----:B-1----:R-:W1:Y:S01]  /*3230*/  LDSM.16.M88.4 R4, [R209+UR6+0x11800] ;  /* 0x01180006d104783b */ /* 0x002e620008000200 */
[----:B------:R-:W-:Y:S01]  /*3240*/  VIADDMNMX R166, R3, 0x8, R166, PT ;  /* 0x0000000803a67846 */ /* 0x000fe200038001a6 */
[----:B------:R-:W-:Y:S01]  /*3250*/  UISETP.NE.AND UP1, UPT, UR20, 0x1, UPT ;  /* 0x000000011400788c */ /* 0x000fe2000bf25270 */
[--C-:B------:R-:W-:Y:S01]  /*3260*/  IMAD.IADD R91, R77, 0x1, R208.reuse ;  /* 0x000000014d5b7824 */ /* 0x100fe200078e02d0 */
[----:B------:R-:W-:Y:S01]  /*3270*/  LDSM.16.M88.4 R28, [R92] ;  /* 0x000000005c1c783b */ /* 0x000fe20000000200 */
[----:B------:R-:W-:-:S02]  /*3280*/  IMAD.IADD R87, R87, 0x1, R208 ;  /* 0x0000000157577824 */ /* 0x000fc400078e02d0 */
[C---:B------:R-:W-:Y:S01]  /*3290*/  IMAD.IADD R90, R84.reuse, 0x1, R91 ;  /* 0x00000001545a7824 */ /* 0x040fe200078e025b */
[----:B------:R-:W1:Y:S01]  /*32a0*/  LDSM.16.M88.4 R20, [R88+0x10000] ;  /* 0x010000005814783b */ /* 0x000e620000000200 */
[----:B------:R-:W-:-:S03]  /*32b0*/  IMAD.IADD R86, R84, 0x1, R87 ;  /* 0x0000000154567824 */ /* 0x000fc600078e0257 */
[----:B------:R-:W1:Y:S04]  /*32c0*/  LDSM.16.M88.4 R36, [R88+0x10800] ;  /* 0x010800005824783b */ /* 0x000e680000000200 */
[----:B------:R-:W1:Y:S04]  /*32d0*/  LDSM.16.M88.4 R64, [R88+0x11000] ;  /* 0x011000005840783b */ /* 0x000e680000000200 */
[----:B--2-4-:R-:W-:Y:S04]  /*32e0*/  LDSM.16.M88.4 R8, [R91] ;  /* 0x000000005b08783b */ /* 0x014fe80000000200 */
[----:B------:R-:W2:Y:S01]  /*32f0*/  LDSM.16.M88.4 R32, [R88+0x11800] ;  /* 0x011800005820783b */ /* 0x000ea20000000200 */
[C---:B---3--:R-:W-:Y:S03]  /*3300*/  HMMA.16816.F32.BF16 R12, R40.reuse, R24, RZ ;  /* 0x00000018280c723c */ /* 0x048fe600000418ff */
[----:B------:R-:W3:Y:S04]  /*3310*/  LDSM.16.M88.4 R16, [R87+0x10000] ;  /* 0x010000005710783b */ /* 0x000ee80000000200 */
[----:B------:R-:W-:Y:S01]  /*3320*/  LDSM.16.M88.4 R68, [R77+0x4000] ;  /* 0x004000004d44783b */ /* 0x000fe20000000200 */
[C---:B-----5:R-:W-:Y:S03]  /*3330*/  HMMA.16816.F32.BF16 R60, R40.reuse, R56, RZ ;  /* 0x00000038283c723c */ /* 0x060fe600000418ff */
[----:B------:R-:W-:Y:S04]  /*3340*/  LDSM.16.M88.4 R72, [R209+UR6+0x13800] ;  /* 0x01380006d148783b */ /* 0x000fe80008000200 */
[----:B------:R-:W-:Y:S01]  /*3350*/  LDSM.16.M88.4 R80, [R88+0x16000] ;  /* 0x016000005850783b */ /* 0x000fe20000000200 */
[C---:B------:R-:W-:Y:S03]  /*3360*/  HMMA.16816.F32.BF16 R52, R40.reuse, R48, RZ ;  /* 0x000000302834723c */ /* 0x040fe600000418ff */
        /* <DEDUP_REMOVED lines=22> */
[----:B------:R-:W2:Y:S07]  /*34d0*/  LDSM.16.M88.4 R16, [R90] ;  /* 0x000000005a10783b */ /* 0x000eae0000000200 */
[C---:B-1----:R-:W-:Y:S08]  /*34e0*/  HMMA.16816.F32.BF16 R60, R8.reuse, R4, R60 ;  /* 0x00000004083c723c */ /* 0x042ff0000004183c */
[C---:B------:R-:W-:Y:S01]  /*34f0*/  HMMA.16816.F32.BF16 R56, R8.reuse, R6, R56 ;  /* 0x000000060838723c */ /* 0x040fe20000041838 */
[----:B------:R-:W1:Y:S07]  /*3500*/  LDSM.16.M88.4 R4, [R86+0x10800] ;  /* 0x010800005604783b */ /* 0x000e6e0000000200 */
[C---:B----4-:R-:W-:Y:S08]  /*3510*/  HMMA.16816.F32.BF16 R52, R8.reuse, R20, R52 ;  /* 0x000000140834723c */ /* 0x050ff00000041834 */
[C---:B------:R-:W-:Y:S01]  /*3520*/  HMMA.16816.F32.BF16 R48, R8.reuse, R22, R48 ;  /* 0x000000160830723c */ /* 0x040fe20000041830 */
[----:B------:R-:W3:Y:S07]  /*3530*/  LDSM.16.M88.4 R20, [R86+0x11800] ;  /* 0x011800005614783b */ /* 0x000eee0000000200 */
[C---:B-----5:R-:W-:Y:S08]  /*3540*/  HMMA.16816.F32.BF16 R44, R8.reuse, R36, R44 ;  /* 0x00000024082c723c */ /* 0x060ff0000004182c */
[----:B------:R-:W-:Y:S01]  /*3550*/  HMMA.16816.F32.BF16 R40, R8, R38, R40 ;  /* 0x000000260828723c */ /* 0x000fe20000041828 */
[----:B------:R-:W4:Y:S04]  /*3560*/  LDSM.16.M88.4 R8, [R209+UR6+0x12000] ;  /* 0x01200006d108783b */ /* 0x000f280008000200 */
[----:B------:R-:W-:Y:S03]  /*3570*/  LDSM.16.M88.4 R36, [R91+0x4000] ;  /* 0x004000005b24783b */ /* 0x000fe60000000200 */
[C---:B--2---:R-:W-:Y:S08]  /*3580*/  HMMA.16816.F32.BF16 R12, R16.reuse, R28, R12 ;  /* 0x0000001c100c723c */ /* 0x044ff0000004180c */
[C---:B------:R-:W-:Y:S01]  /*3590*/  HMMA.16816.F32.BF16 R24, R16.reuse, R30, R24 ;  /* 0x0000001e1018723c */ /* 0x040fe20000041818 */
[----:B------:R-:W2:Y:S07]  /*35a0*/  LDSM.16.M88.4 R28, [R209+UR6+0x12800] ;  /* 0x01280006d11c783b */ /* 0x000eae0008000200 */
[C---:B-1----:R-:W-:Y:S08]  /*35b0*/  HMMA.16816.F32.BF16 R60, R16.reuse, R4, R60 ;  /* 0x00000004103c723c */ /* 0x042ff0000004183c */
[C---:B------:R-:W-:Y:S01]  /*35c0*/  HMMA.16816.F32.BF16 R56, R16.reuse, R6, R56 ;  /* 0x000000061038723c */ /* 0x040fe20000041838 */
[----:B------:R-:W1:Y:S07]  /*35d0*/  LDSM.16.M88.4 R4, [R209+UR6+0x13000] ;  /* 0x01300006d104783b */ /* 0x000e6e0008000200 */
        /* <DEDUP_REMOVED lines=10> */
[C---:B--2---:R-:W-:Y:S08]  /*3680*/  HMMA.16816.F32.BF16 R60, R68.reuse, R28, R60 ;  /* 0x0000001c443c723c */ /* 0x044ff0000004183c */
[C---:B------:R-:W-:Y:S01]  /*3690*/  HMMA.16816.F32.BF16 R56, R68.reuse, R30, R56 ;  /* 0x0000001e4438723c */ /* 0x040fe20000041838 */
[----:B------:R-:W2:Y:S07]  /*36a0*/  LDSM.16.M88.4 R28, [R87+0x12000] ;  /* 0x01200000571c783b */ /* 0x000eae0000000200 */
[C---:B-1----:R-:W-:Y:S08]  /*36b0*/  HMMA.16816.F32.BF16 R52, R68.reuse, R4, R52 ;  /* 0x000000044434723c */ /* 0x042ff00000041834 */
        /* <DEDUP_REMOVED lines=20> */
[C---:B--2---:R-:W-:Y:S08]  /*3800*/  HMMA.16816.F32.BF16 R12, R36.reuse, R28, R12 ;  /* 0x0000001c240c723c */ /* 0x044ff0000004180c */
[C---:B------:R-:W-:Y:S01]  /*3810*/  HMMA.16816.F32.BF16 R24, R36.reuse, R30, R24 ;  /* 0x0000001e2418723c */ /* 0x040fe20000041818 */
[----:B------:R-:W2:Y:S07]  /*3820*/  LDSM.16.M88.4 R28, [R86+0x13800] ;  /* 0x01380000561c783b */ /* 0x000eae0000000200 */
[C---:B-1----:R-:W-:Y:S08]  /*3830*/  HMMA.16816.F32.BF16 R60, R36.reuse, R4, R60 ;  /* 0x00000004243c723c */ /* 0x042ff0000004183c */
[----:B------:R-:W-:Y:S01]  /*3840*/  HMMA.16816.F32.BF16 R56, R36, R6, R56 ;  /* 0x000000062438723c */ /* 0x000fe20000041838 */
[----:B------:R-:W1:Y:S07]  /*3850*/  LDSM.16.M88.4 R4, [R209+UR6+0x14000] ;  /* 0x01400006d104783b */ /* 0x000e6e0008000200 */
        /* <DEDUP_REMOVED lines=16> */
[C---:B--2---:R-:W-:Y:S08]  /*3960*/  HMMA.16816.F32.BF16 R44, R20.reuse, R28, R44 ;  /* 0x0000001c142c723c */ /* 0x044ff0000004182c */
[----:B------:R-:W-:Y:S01]  /*3970*/  HMMA.16816.F32.BF16 R40, R20, R30, R40 ;  /* 0x0000001e1428723c */ /* 0x000fe20000041828 */
[----:B------:R-:W2:Y:S04]  /*3980*/  LDSM.16.M88.4 R28, [R92+0x8000] ;  /* 0x008000005c1c783b */ /* 0x000ea80000000200 */
        /* <DEDUP_REMOVED lines=122> */
[C---:B------:R-:W-:Y:S01]  /*4130*/  VIADD R12, R89.reuse, 0x8 ;  /* 0x00000008590c7836 */ /* 0x040fe20000000000 */
[----:B------:R-:W2:Y:S01]  /*4140*/  MUFU.TANH R7, R7 ;  /* 0x0000000700077308 */ /* 0x000ea20000002400 */
[----:B------:R-:W-:Y:S01]  /*4150*/  FMUL.FTZ R5, R56, UR4 ;  /* 0x0000000438057c20 */ /* 0x000fe20008410000 */
[----:B------:R-:W-:Y:S02]  /*4160*/  VIADD R23, R89, 0x11 ;  /* 0x0000001159177836 */ /* 0x000fe40000000000 */
[----:B------:R-:W-:Y:S01]  /*4170*/  FMUL.FTZ R13, R57, UR4 ;  /* 0x00000004390d7c20 */ /* 0x000fe20008410000 */
[----:B------:R-:W-:Y:S01]  /*4180*/  ISETP.GE.AND P3, PT, R12, R167, PT ;  /* 0x000000a70c00720c */ /* 0x000fe20003f66270 */
[----:B------:R-:W-:Y:S01]  /*4190*/  FMUL.FTZ R15, R58, UR4 ;  /* 0x000000043a0f7c20 */ /* 0x000fe20008410000 */
[----:B------:R-:W-:Y:S01]  /*41a0*/  HMMA.16816.F32.BF16 R44, R8, R32, R44 ;  /* 0x00000020082c723c */ /* 0x000fe2000004182c */
[C---:B------:R-:W-:Y:S01]  /*41b0*/  VIADD R10, R89.reuse, 0x38 ;  /* 0x00000038590a7836 */ /* 0x040fe20000000000 */
[----:B------:R-:W3:Y:S01]  /*41c0*/  MUFU.TANH R6, R6 ;  /* 0x0000000600067308 */ /* 0x000ee20000002400 */
[----:B------:R-:W-:-:S02]  /*41d0*/  VIADD R11, R89, 0x1 ;  /* 0x00000001590b7836 */ /* 0x000fc40000000000 */
[----:B------:R-:W-:Y:S01]  /*41e0*/  FMUL.FTZ R9, R52, UR4 ;  /* 0x0000000434097c20 */ /* 0x000fe20008410000 */
[----:B------:R-:W-:Y:S01]  /*41f0*/  FMUL.FTZ R54, R54, UR4 ;  /* 0x0000000436367c20 */ /* 0x000fe20008410000 */
[CC--:B------:R-:W-:Y:S01]  /*4200*/  ISETP.GE.AND P5, PT, R10.reuse, R167.reuse, PT ;  /* 0x000000a70a00720c */ /* 0x0c0fe20003fa6270 */
[----:B------:R-:W-:Y:S01]  /*4210*/  FMUL.FTZ R21, R53, UR4 ;  /* 0x0000000435157c20 */ /* 0x000fe20008410000 */
[----:B------:R-:W-:Y:S01]  /*4220*/  ISETP.GE.AND P6, PT, R10, R166, PT ;  /* 0x000000a60a00720c */ /* 0x000fe20003fc6270 */
[----:B------:R-:W-:Y:S01]  /*4230*/  FMUL.FTZ R22, R55, UR4 ;  /* 0x0000000437167c20 */ /* 0x000fe20008410000 */
[----:B------:R-:W-:Y:S01]  /*4240*/  I2FP.F32.U32 R10, R10 ;  /* 0x0000000a000a7245 */ /* 0x000fe20000201000 */
[----:B------:R-:W4:Y:S01]  /*4250*/  MUFU.TANH R18, R18 ;  /* 0x0000001200127308 */ /* 0x000f220000002400 */
[----:B------:R-:W-:Y:S01]  /*4260*/  ISETP.GE.AND P4, PT, R11, R167, PT ;  /* 0x000000a70b00720c */ /* 0x000fe20003f86270 */
[----:B------:R-:W-:Y:S01]  /*4270*/  FMUL.FTZ R49, R49, UR4 ;  /* 0x0000000431317c20 */ /* 0x000fe20008410000 */
[----:B------:R-:W-:Y:S01]  /*4280*/  ISETP.GE.AND P1, PT, R11, R166, PT ;  /* 0x000000a60b00720c */ /* 0x000fe20003f26270 */
[C---:B-1----:R-:W-:Y:S01]  /*4290*/  FFMA.FTZ R3, R10.reuse, UR5, R3 ;  /* 0x000000050a037c23 */ /* 0x042fe20008010003 */
[----:B------:R-:W-:Y:S01]  /*42a0*/  I2FP.F32.U32 R11, R11 ;  /* 0x0000000b000b7245 */ /* 0x000fe20000201000 */
[----:B--2---:R-:W-:Y:S01]  /*42b0*/  FFMA.FTZ R206, R10, UR5, R7 ;  /* 0x000000050ace7c23 */ /* 0x004fe20008010007 */
[----:B------:R-:W-:Y:S01]  /*42c0*/  VIADD R10, R89, 0x9 ;  /* 0x00000009590a7836 */ /* 0x000fe20000000000 */
[----:B------:R-:W1:Y:S01]  /*42d0*/  MUFU.TANH R5, R5 ;  /* 0x0000000500057308 */ /* 0x000e620000002400 */
[----:B------:R-:W-:Y:S01]  /*42e0*/  FSEL R207, R3, -INF , !P5 ;  /* 0xff80000003cf7808 */ /* 0x000fe20006800000 */
[C---:B------:R-:W-:Y:S01]  /*42f0*/  FFMA.FTZ R68, R11.reuse, UR5, R68 ;  /* 0x000000050b447c23 */ /* 0x040fe20008010044 */
[----:B------:R-:W-:Y:S01]  /*4300*/  I2FP.F32.U32 R3, R12 ;  /* 0x0000000c00037245 */ /* 0x000fe20000201000 */
[----:B------:R-:W-:Y:S01]  /*4310*/  FFMA.FTZ R20, R11, UR5, R36 ;  /* 0x000000050b147c23 */ /* 0x000fe20008010024 */
[----:B------:R-:W-:Y:S01]  /*4320*/  FSEL R206, R206, -INF , !P6 ;  /* 0xff800000cece7808 */ /* 0x000fe20007000000 */
[----:B------:R-:W-:Y:S01]  /*4330*/  VIADD R7, R89, 0x10 ;  /* 0x0000001059077836 */ /* 0x000fe20000000000 */
[-C--:B------:R-:W-:Y:S01]  /*4340*/  ISETP.GE.AND P6, PT, R10, R167.reuse, PT ;  /* 0x000000a70a00720c */ /* 0x080fe20003fc6270 */
[C---:B------:R-:W-:Y:S01]  /*4350*/  FFMA.FTZ R19, R3.reuse, UR5, R24 ;  /* 0x0000000503137c23 */ /* 0x040fe20008010018 */
[----:B------:R-:W-:Y:S01]  /*4360*/  FFMA.FTZ R17, R3, UR5, R17 ;  /* 0x0000000503117c23 */ /* 0x000fe20008010011 */
[----:B------:R-:W-:Y:S01]  /*4370*/  FSEL R3, R68, -INF , !P4 ;  /* 0xff80000044037808 */ /* 0x000fe20006000000 */
[----:B------:R-:W-:Y:S01]  /*4380*/  MUFU.TANH R13, R13 ;  /* 0x0000000d000d7308 */ /* 0x000fe20000002400 */
[----:B------:R-:W-:Y:S01]  /*4390*/  ISETP.GE.AND P4, PT, R10, R166, PT ;  /* 0x000000a60a00720c */ /* 0x000fe20003f86270 */
[----:B------:R-:W-:Y:S01]  /*43a0*/  FMUL.FTZ R51, R51, UR4 ;  /* 0x0000000433337c20 */ /* 0x000fe20008410000 */
[----:B------:R-:W-:Y:S01]  /*43b0*/  I2FP.F32.U32 R10, R10 ;  /* 0x0000000a000a7245 */ /* 0x000fe20000201000 */
[----:B------:R-:W-:Y:S01]  /*43c0*/  FMUL.FTZ R59, R59, UR4 ;  /* 0x000000043b3b7c20 */ /* 0x000fe20008410000 */
[-C--:B------:R-:W-:Y:S01]  /*43d0*/  ISETP.GE.AND P5, PT, R12, R166.reuse, PT ;  /* 0x000000a60c00720c */ /* 0x080fe20003fa6270 */
[----:B------:R-:W-:Y:S01]  /*43e0*/  FMUL.FTZ R50, R50, UR4 ;  /* 0x0000000432327c20 */ /* 0x000fe20008410000 */
[----:B------:R-:W-:Y:S01]  /*43f0*/  FSEL R20, R20, -INF , !P1 ;  /* 0xff80000014147808 */ /* 0x000fe20004800000 */
[C---:B------:R-:W-:Y:S01]  /*4400*/  FFMA.FTZ R11, R10.reuse, UR5, R16 ;  /* 0x000000050a0b7c23 */ /* 0x040fe20008010010 */
[----:B------:R-:W-:Y:S01]  /*4410*/  FSEL R19, R19, -INF , !P3 ;  /* 0xff80000013137808 */ /* 0x000fe20005800000 */
[----:B------:R-:W-:Y:S01]  /*4420*/  FFMA.FTZ R25, R10, UR5, R25 ;  /* 0x000000050a197c23 */ /* 0x000fe20008010019 */
[----:B------:R-:W-:Y:S01]  /*4430*/  ISETP.GE.AND P1, PT, R7, R167, PT ;  /* 0x000000a70700720c */ /* 0x000fe20003f26270 */
[----:B------:R-:W-:Y:S01]  /*4440*/  VIADD R10, R89, 0x18 ;  /* 0x00000018590a7836 */ /* 0x000fe20000000000 */
[-C--:B------:R-:W-:Y:S01]  /*4450*/  ISETP.GE.AND P3, PT, R7, R166.reuse, PT ;  /* 0x000000a60700720c */ /* 0x080fe20003f66270 */
[----:B------:R-:W-:Y:S01]  /*4460*/  MUFU.TANH R9, R9 ;  /* 0x0000000900097308 */ /* 0x000fe20000002400 */
[----:B------:R-:W-:Y:S01]  /*4470*/  I2FP.F32.U32 R7, R7 ;  /* 0x0000000700077245 */ /* 0x000fe20000201000 */
[----:B------:R-:W-:Y:S01]  /*4480*/  FMUL.FTZ R48, R48, UR4 ;  /* 0x0000000430307c20 */ /* 0x000fe20008410000 */
[----:B------:R-:W-:Y:S01]  /*4490*/  FSEL R16, R17, -INF , !P5 ;  /* 0xff80000011107808 */ /* 0x000fe20006800000 */
[----:B------:R-:W-:Y:S01]  /*44a0*/  FMUL.FTZ R44, R44, UR4 ;  /* 0x000000042c2c7c20 */ /* 0x000fe20008410000 */
[----:B------:R-:W-:Y:S01]  /*44b0*/  FSEL R17, R11, -INF , !P6 ;  /* 0xff8000000b117808 */ /* 0x000fe20007000000 */
[----:B------:R-:W-:Y:S01]  /*44c0*/  FFMA.FTZ R11, R7, UR5, R26 ;  /* 0x00000005070b7c23 */ /* 0x000fe2000801001a */
[C---:B------:R-:W-:Y:S01]  /*44d0*/  ISETP.GE.AND P5, PT, R23.reuse, R167, PT ;  /* 0x000000a71700720c */ /* 0x040fe20003fa6270 */
[----:B------:R-:W-:Y:S01]  /*44e0*/  MUFU.TANH R54, R54 ;  /* 0x0000003600367308 */ /* 0x000fe20000002400 */
[-C--:B------:R-:W-:Y:S01]  /*44f0*/  ISETP.GE.AND P6, PT, R23, R166.reuse, PT ;  /* 0x000000a61700720c */ /* 0x080fe20003fc6270 */
[----:B---3--:R-:W-:Y:S01]  /*4500*/  FFMA.FTZ R14, R7, UR5, R6 ;  /* 0x00000005070e7c23 */ /* 0x008fe20008010006 */
[----:B------:R-:W-:Y:S01]  /*4510*/  I2FP.F32.U32 R23, R23 ;  /* 0x0000001700177245 */ /* 0x000fe20000201000 */
[----:B------:R-:W-:Y:S01]  /*4520*/  VIADD R6, R89, 0x20 ;  /* 0x0000002059067836 */ /* 0x000fe20000000000 */
[----:B------:R-:W-:Y:S01]  /*4530*/  FSEL R11, R11, -INF , !P1 ;  /* 0xff8000000b0b7808 */ /* 0x000fe20004800000 */
[----:B------:R-:W-:Y:S01]  /*4540*/  FMUL.FTZ R45, R45, UR4 ;  /* 0x000000042d2d7c20 */ /* 0x000fe20008410000 */
[C---:B------:R-:W-:Y:S01]  /*4550*/  ISETP.GE.AND P1, PT, R10.reuse, R166, PT ;  /* 0x000000a60a00720c */ /* 0x040fe20003f26270 */
[----:B------:R-:W-:Y:S01]  /*4560*/  FFMA.FTZ R12, R23, UR5, R4 ;  /* 0x00000005170c7c23 */ /* 0x000fe20008010004 */
[----:B------:R-:W-:Y:S01]  /*4570*/  FSEL R4, R25, -INF , !P4 ;  /* 0xff80000019047808 */ /* 0x000fe20006000000 */
[----:B------:R-:W2:Y:S01]  /*4580*/  MUFU.TANH R15, R15 ;  /* 0x0000000f000f7308 */ /* 0x000ea20000002400 */
[-C--:B------:R-:W-:Y:S01]  /*4590*/  ISETP.GE.AND P4, PT, R10, R167.reuse, PT ;  /* 0x000000a70a00720c */ /* 0x080fe20003f86270 */
[----:B----4-:R-:W-:Y:S01]  /*45a0*/  FFMA.FTZ R7, R23, UR5, R18 ;  /* 0x0000000517077c23 */ /* 0x010fe20008010012 */
[----:B------:R-:W-:Y:S01]  /*45b0*/  I2FP.F32.U32 R10, R10 ;  /* 0x0000000a000a7245 */ /* 0x000fe20000201000 */
[----:B------:R-:W-:Y:S01]  /*45c0*/  VIADD R18, R89, 0x19 ;  /* 0x0000001959127836 */ /* 0x000fe20000000000 */
[----:B------:R-:W-:Y:S01]  /*45d0*/  FSEL R14, R14, -INF , !P3 ;  /* 0xff8000000e0e7808 */ /* 0x000fe20005800000 */
[----:B------:R-:W-:Y:S01]  /*45e0*/  FMUL.FTZ R46, R46, UR4 ;  /* 0x000000042e2e7c20 */ /* 0x000fe20008410000 */
[----:B------:R-:W-:Y:S01]  /*45f0*/  FSEL R7, R7, -INF , !P5 ;  /* 0xff80000007077808 */ /* 0x000fe20006800000 */
[----:B-1----:R-:W-:Y:S01]  /*4600*/  FFMA.FTZ R5, R10, UR5, R5 ;  /* 0x000000050a057c23 */ /* 0x002fe20008010005 */
[----:B------:R-:W-:Y:S01]  /*4610*/  FSEL R12, R12, -INF , !P6 ;  /* 0xff8000000c0c7808 */ /* 0x000fe20007000000 */
[----:B------:R-:W1:Y:S01]  /*4620*/  MUFU.TANH R21, R21 ;  /* 0x0000001500157308 */ /* 0x000e620000002400 */
[----:B------:R-:W-:Y:S01]  /*4630*/  ISETP.GE.AND P3, PT, R18, R167, PT ;  /* 0x000000a71200720c */ /* 0x000fe20003f66270 */
[----:B------:R-:W-:Y:S01]  /*4640*/  FMUL.FTZ R47, R47, UR4 ;  /* 0x000000042f2f7c20 */ /* 0x000fe20008410000 */
[----:B------:R-:W-:-:S02]  /*4650*/  FSEL R5, R5, -INF , !P4 ;  /* 0xff80000005057808 */ /* 0x000fc40006000000 */
[-C--:B------:R-:W-:Y:S02]  /*4660*/  ISETP.GE.AND P5, PT, R18, R166.reuse, PT ;  /* 0x000000a61200720c */ /* 0x080fe40003fa6270 */
[----:B------:R-:W-:Y:S01]  /*4670*/  ISETP.GE.AND P6, PT, R6, R167, PT ;  /* 0x000000a70600720c */ /* 0x000fe20003fc6270 */
[----:B--2---:R-:W-:Y:S01]  /*4680*/  FFMA.FTZ R10, R10, UR5, R15 ;  /* 0x000000050a0a7c23 */ /* 0x004fe2000801000f */
[----:B------:R-:W-:Y:S01]  /*4690*/  ISETP.GE.AND P4, PT, R6, R166, PT ;  /* 0x000000a60600720c */ /* 0x000fe20003f86270 */
[----:B------:R-:W-:Y:S01]  /*46a0*/  MUFU.TANH R49, R49 ;  /* 0x0000003100317308 */ /* 0x000fe20000002400 */
[----:B------:R-:W-:Y:S01]  /*46b0*/  I2FP.F32.U32 R18, R18 ;  /* 0x0000001200127245 */ /* 0x000fe20000201000 */
[----:B------:R-:W-:Y:S01]  /*46c0*/  VIADD R15, R89, 0x28 ;  /* 0x00000028590f7836 */ /* 0x000fe20000000000 */
[----:B------:R-:W-:Y:S02]  /*46d0*/  I2FP.F32.U32 R6, R6 ;  /* 0x0000000600067245 */ /* 0x000fe40000201000 */
[----:B------:R-:W-:Y:S01]  /*46e0*/  FSEL R10, R10, -INF , !P1 ;  /* 0xff8000000a0a7808 */ /* 0x000fe20004800000 */
[----:B------:R-:W-:-:S02]  /*46f0*/  FFMA.FTZ R13, R18, UR5, R13 ;  /* 0x00000005120d7c23 */ /* 0x000fc4000801000d */
[C---:B------:R-:W-:Y:S01]  /*4700*/  FFMA.FTZ R201, R6.reuse, UR5, R9 ;  /* 0x0000000506c97c23 */ /* 0x040fe20008010009 */
[----:B------:R-:W-:Y:S01]  /*4710*/  FFMA.FTZ R54, R6, UR5, R54 ;  /* 0x0000000506367c23 */ /* 0x000fe20008010036 */
[----:B------:R-:W-:Y:S01]  /*4720*/  VIADD R6, R89, 0x21 ;  /* 0x0000002159067836 */ /* 0x000fe20000000000 */
[----:B------:R-:W-:Y:S01]  /*4730*/  FSEL R9, R13, -INF , !P3 ;  /* 0xff8000000d097808 */ /* 0x000fe20005800000 */
[----:B------:R-:W-:Y:S01]  /*4740*/  MUFU.TANH R51, R51 ;  /* 0x0000003300337308 */ /* 0x000fe20000002400 */
[----:B------:R-:W-:Y:S02]  /*4750*/  FSEL R201, R201, -INF , !P6 ;  /* 0xff800000c9c97808 */ /* 0x000fe40007000000 */
[----:B------:R-:W-:Y:S02]  /*4760*/  I2FP.F32.U32 R13, R6 ;  /* 0x00000006000d7245 */ /* 0x000fe40000201000 */
[C---:B------:R-:W-:Y:S02]  /*4770*/  ISETP.GE.AND P1, PT, R6.reuse, R167, PT ;  /* 0x000000a70600720c */ /* 0x040fe40003f26270 */
[----:B------:R-:W-:Y:S01]  /*4780*/  ISETP.GE.AND P3, PT, R6, R166, PT ;  /* 0x000000a60600720c */ /* 0x000fe20003f66270 */
[----:B------:R-:W2:Y:S01]  /*4790*/  MUFU.TANH R22, R22 ;  /* 0x0000001600167308 */ /* 0x000ea20000002400 */
[----:B-1----:R-:W-:Y:S01]  /*47a0*/  FFMA.FTZ R21, R13, UR5, R21 ;  /* 0x000000050d157c23 */ /* 0x002fe20008010015 */
[----:B------:R-:W-:Y:S01]  /*47b0*/  VIADD R6, R89, 0x29 ;  /* 0x0000002959067836 */ /* 0x000fe20000000000 */
[----:B------:R-:W-:-:S02]  /*47c0*/  FSEL R220, R54, -INF , !P4 ;  /* 0xff80000036dc7808 */ /* 0x000fc40006000000 */
[-C--:B------:R-:W-:Y:S02]  /*47d0*/  ISETP.GE.AND P6, PT, R15, R166.reuse, PT ;  /* 0x000000a60f00720c */ /* 0x080fe40003fc6270 */
[----:B------:R-:W-:Y:S01]  /*47e0*/  FSEL R195, R21, -INF , !P1 ;  /* 0xff80000015c37808 */ /* 0x000fe20004800000 */
[----:B------:R-:W1:Y:S01]  /*47f0*/  MUFU.TANH R8, R59 ;  /* 0x0000003b00087308 */ /* 0x000e620000002400 */
[C---:B------:R-:W-:Y:S01]  /*4800*/  ISETP.GE.AND P4, PT, R6.reuse, R167, PT ;  /* 0x000000a70600720c */ /* 0x040fe20003f86270 */
[----:B------:R-:W-:Y:S01]  /*4810*/  VIADD R21, R89, 0x30 ;  /* 0x0000003059157836 */ /* 0x000fe20000000000 */
[----:B------:R-:W-:Y:S02]  /*4820*/  ISETP.GE.AND P1, PT, R6, R166, PT ;  /* 0x000000a60600720c */ /* 0x000fe40003f26270 */
[----:B------:R-:W-:-:S03]  /*4830*/  I2FP.F32.U32 R6, R6 ;  /* 0x0000000600067245 */ /* 0x000fc60000201000 */
[----:B------:R-:W3:Y:S01]  /*4840*/  MUFU.TANH R50, R50 ;  /* 0x0000003200327308 */ /* 0x000ee20000002400 */
[----:B--2---:R-:W-:Y:S01]  /*4850*/  FFMA.FTZ R22, R13, UR5, R22 ;  /* 0x000000050d167c23 */ /* 0x004fe20008010016 */
[C---:B------:R-:W-:Y:S01]  /*4860*/  FFMA.FTZ R49, R6.reuse, UR5, R49 ;  /* 0x0000000506317c23 */ /* 0x040fe20008010031 */
[----:B------:R-:W-:Y:S01]  /*4870*/  FFMA.FTZ R51, R6, UR5, R51 ;  /* 0x0000000506337c23 */ /* 0x000fe20008010033 */
[----:B------:R-:W-:Y:S02]  /*4880*/  I2FP.F32.U32 R6, R89 ;  /* 0x0000005900067245 */ /* 0x000fe40000201000 */
[----:B------:R-:W-:Y:S02]  /*4890*/  FSEL R200, R22, -INF , !P3 ;  /* 0xff80000016c87808 */ /* 0x000fe40005800000 */
[----:B------:R-:W2:Y:S01]  /*48a0*/  MUFU.TANH R48, R48 ;  /* 0x0000003000307308 */ /* 0x000ea20000002400 */
[----:B-1----:R-:W-:Y:S01]  /*48b0*/  FFMA.FTZ R8, R18, UR5, R8 ;  /* 0x0000000512087c23 */ /* 0x002fe20008010008 */
[C---:B------:R-:W-:Y:S01]  /*48c0*/  FFMA.FTZ R13, R6.reuse, UR5, R64 ;  /* 0x00000005060d7c23 */ /* 0x040fe20008010040 */
[----:B------:R-:W-:Y:S01]  /*48d0*/  ISETP.GE.AND P3, PT, R89, R167, PT ;  /* 0x000000a75900720c */ /* 0x000fe20003f66270 */
[----:B------:R-:W-:Y:S01]  /*48e0*/  FFMA.FTZ R6, R6, UR5, R65 ;  /* 0x0000000506067c23 */ /* 0x000fe20008010041 */
[----:B------:R-:W-:-:S02]  /*48f0*/  FSEL R197, R49, -INF , !P4 ;  /* 0xff80000031c57808 */ /* 0x000fc40006000000 */
[----:B------:R-:W-:Y:S01]  /*4900*/  FSEL R8, R8, -INF , !P5 ;  /* 0xff80000008087808 */ /* 0x000fe20006800000 */
[----:B------:R-:W1:Y:S01]  /*4910*/  MUFU.TANH R44, R44 ;  /* 0x0000002c002c7308 */ /* 0x000e620000002400 */
[----:B------:R-:W-:Y:S02]  /*4920*/  ISETP.GE.AND P5, PT, R15, R167, PT ;  /* 0x000000a70f00720c */ /* 0x000fe40003fa6270 */
[----:B------:R-:W-:Y:S02]  /*4930*/  I2FP.F32.U32 R15, R15 ;  /* 0x0000000f000f7245 */ /* 0x000fe40000201000 */
[----:B------:R-:W-:Y:S02]  /*4940*/  FSEL R13, R13, -INF , !P3 ;  /* 0xff8000000d0d7808 */ /* 0x000fe40005800000 */
[----:B------:R-:W-:Y:S01]  /*4950*/  ISETP.GE.AND P4, PT, R21, R166, PT ;  /* 0x000000a61500720c */ /* 0x000fe20003f86270 */
[----:B------:R-:W4:Y:S01]  /*4960*/  MUFU.TANH R45, R45 ;  /* 0x0000002d002d7308 */ /* 0x000f220000002400 */
[----:B---3--:R-:W-:Y:S01]  /*4970*/  FFMA.FTZ R50, R15, UR5, R50 ;  /* 0x000000050f327c23 */ /* 0x008fe20008010032 */
[----:B------:R-:W-:Y:S01]  /*4980*/  FMNMX3.FTZ R22, R13, R3, R19, !PT ;  /* 0x000000030d167276 */ /* 0x000fe20007810013 */
[----:B--2---:R-:W-:Y:S01]  /*4990*/  FFMA.FTZ R48, R15, UR5, R48 ;  /* 0x000000050f307c23 */ /* 0x004fe20008010030 */
[----:B------:R-:W-:Y:S01]  /*49a0*/  VIADD R15, R89, 0x31 ;  /* 0x00000031590f7836 */ /* 0x000fe20000000000 */
[----:B------:R-:W-:-:S02]  /*49b0*/  FSEL R204, R51, -INF , !P1 ;  /* 0xff80000033cc7808 */ /* 0x000fc40004800000 */
[----:B------:R-:W-:Y:S01]  /*49c0*/  FSEL R218, R50, -INF , !P6 ;  /* 0xff80000032da7808 */ /* 0x000fe20007000000 */
[----:B------:R-:W2:Y:S01]  /*49d0*/  MUFU.TANH R41, R41 ;  /* 0x0000002900297308 */ /* 0x000ea20000002400 */
[----:B------:R-:W-:Y:S02]  /*49e0*/  FMNMX3.FTZ R22, R22, R17, R11, !PT ;  /* 0x0000001116167276 */ /* 0x000fe4000781000b */
[----:B------:R-:W-:Y:S02]  /*49f0*/  ISETP.GE.AND P6, PT, R21, R167, PT ;  /* 0x000000a71500720c */ /* 0x000fe40003fc6270 */
[----:B------:R-:W-:Y:S02]  /*4a00*/  I2FP.F32.U32 R21, R21 ;  /* 0x0000001500157245 */ /* 0x000fe40000201000 */
[----:B------:R-:W-:Y:S01]  /*4a10*/  FSEL R199, R48, -INF , !P5 ;  /* 0xff80000030c77808 */ /* 0x000fe20006800000 */
[----:B------:R-:W3:Y:S01]  /*4a20*/  MUFU.TANH R46, R46 ;  /* 0x0000002e002e7308 */ /* 0x000ee20000002400 */
[C---:B------:R-:W-:Y:S01]  /*4a30*/  ISETP.GE.AND P5, PT, R89.reuse, R166, PT ;  /* 0x000000a65900720c */ /* 0x040fe20003fa6270 */
[----:B------:R-:W-:Y:S01]  /*4a40*/  VIADD R89, R89, 0x39 ;  /* 0x0000003959597836 */ /* 0x000fe20000000000 */
[----:B------:R-:W-:Y:S01]  /*4a50*/  FMNMX3.FTZ R22, R22, R7, R5, !PT ;  /* 0x0000000716167276 */ /* 0x000fe20007810005 */
[----:B-1----:R-:W-:Y:S01]  /*4a60*/  FFMA.FTZ R44, R21, UR5, R44 ;  /* 0x00000005152c7c23 */ /* 0x002fe2000801002c */
[----:B------:R-:W-:-:S02]  /*4a70*/  I2FP.F32.U32 R18, R15 ;  /* 0x0000000f00127245 */ /* 0x000fc40000201000 */
[----:B------:R-:W-:Y:S01]  /*4a80*/  FMNMX3.FTZ R22, R22, R9, R201, !PT ;  /* 0x0000000916167276 */ /* 0x000fe200078100c9 */
[----:B------:R-:W1:Y:S01]  /*4a90*/  MUFU.TANH R47, R47 ;  /* 0x0000002f002f7308 */ /* 0x000e620000002400 */
[----:B------:R-:W-:Y:S01]  /*4aa0*/  I2FP.F32.U32 R24, R89 ;  /* 0x0000005900187245 */ /* 0x000fe20000201000 */
[----:B----4-:R-:W-:Y:S01]  /*4ab0*/  FFMA.FTZ R45, R18, UR5, R45 ;  /* 0x00000005122d7c23 */ /* 0x010fe2000801002d */
[----:B------:R-:W-:Y:S02]  /*4ac0*/  ISETP.GE.AND P1, PT, R15, R167, PT ;  /* 0x000000a70f00720c */ /* 0x000fe40003f26270 */
[----:B------:R-:W-:Y:S01]  /*4ad0*/  FSEL R213, R44, -INF , !P6 ;  /* 0xff8000002cd57808 */ /* 0x000fe20007000000 */
[----:B--2---:R-:W-:Y:S01]  /*4ae0*/  FFMA.FTZ R41, R24, UR5, R41 ;  /* 0x0000000518297c23 */ /* 0x004fe20008010029 */
[----:B------:R-:W-:Y:S01]  /*4af0*/  FMNMX3.FTZ R22, R22, R195, R199, !PT ;  /* 0x000000c316167276 */ /* 0x000fe200078100c7 */
[----:B------:R-:W2:Y:S01]  /*4b00*/  MUFU.TANH R43, R43 ;  /* 0x0000002b002b7308 */ /* 0x000ea20000002400 */
[----:B------:R-:W-:Y:S01]  /*4b10*/  ISETP.GE.AND P6, PT, R89, R167, PT ;  /* 0x000000a75900720c */ /* 0x000fe20003fc6270 */
[----:B---3--:R-:W-:Y:S01]  /*4b20*/  FFMA.FTZ R46, R21, UR5, R46 ;  /* 0x00000005152e7c23 */ /* 0x008fe2000801002e */
[----:B------:R-:W-:-:S02]  /*4b30*/  FSEL R211, R45, -INF , !P1 ;  /* 0xff8000002dd37808 */ /* 0x000fc40004800000 */
[----:B------:R-:W-:Y:S02]  /*4b40*/  FSEL R6, R6, -INF , !P5 ;  /* 0xff80000006067808 */ /* 0x000fe40006800000 */
[----:B------:R-:W-:Y:S01]  /*4b50*/  FMNMX3.FTZ R22, R22, R197, R213, !PT ;  /* 0x000000c516167276 */ /* 0x000fe200078100d5 */
[----:B-1----:R-:W-:Y:S01]  /*4b60*/  FFMA.FTZ R47, R18, UR5, R47 ;  /* 0x00000005122f7c23 */ /* 0x002fe2000801002f */
[----:B------:R-:W-:Y:S01]  /*4b70*/  BAR.SYNC.DEFER_BLOCKING 0x0 ;  /* 0x0000000000007b1d */ /* 0x000fe20000010000 */
[-C--:B------:R-:W-:Y:S02]  /*4b80*/  ISETP.GE.AND P3, PT, R15, R166.reuse, PT ;  /* 0x000000a60f00720c */ /* 0x080fe40003f66270 */
[----:B------:R-:W-:Y:S02]  /*4b90*/  ISETP.GE.AND P1, PT, R89, R166, PT ;  /* 0x000000a65900720c */ /* 0x000fe40003f26270 */
[----:B------:R-:W-:Y:S01]  /*4ba0*/  FSEL R205, R41, -INF , !P6 ;  /* 0xff80000029cd7808 */ /* 0x000fe20007000000 */
[----:B--2---:R-:W-:Y:S01]  /*4bb0*/  FFMA.FTZ R43, R24, UR5, R43 ;  /* 0x00000005182b7c23 */ /* 0x004fe2000801002b */
[----:B------:R-:W-:-:S02]  /*4bc0*/  FMNMX3.FTZ R23, R6, R20, R16, !PT ;  /* 0x0000001406177276 */ /* 0x000fc40007810010 */
[----:B------:R-:W-:Y:S02]  /*4bd0*/  FMNMX3.FTZ R22, R22, R211, R207, !PT ;  /* 0x000000d316167276 */ /* 0x000fe400078100cf */
        /* <DEDUP_REMOVED lines=67> */
.L_x_1165:
        /* <DEDUP_REMOVED lines=347> */
[----:B------:R-:W-:Y:S01]  /*65c0*/  IMAD.U32 R13, RZ, RZ, UR17 ;  /* 0x00000011ff0d7e24 */ /* 0x000fe2000f8e00ff */
[----:B------:R-:W-:Y:S01]  /*65d0*/  ULEA.HI.X UR13, UR8, UR13, UR9, 0x5, UP0 ;  /* 0x0000000d080d7291 */ /* 0x000fe200080f2c09 */
[----:B------:R-:W-:Y:S01]  /*65e0*/  LOP3.LUT R6, R225, 0x200, R2, 0xf8, !PT ;  /* 0x00000200e1067812 */ /* 0x000fe200078ef802 */
[----:B------:R-:W-:Y:S01]  /*65f0*/  IMAD.U32 R4, RZ, RZ, UR12 ;  /* 0x0000000cff047e24 */ /* 0x000fe2000f8e00ff */
[----:B------:R-:W-:Y:S01]  /*6600*/  LEA.HI.X R11, R12, R232, R7, 0x7, P3 ;  /* 0x000000e80c0b7211 */ /* 0x000fe200018f3c07 */
[----:B------:R-:W-:Y:S01]  /*6610*/  VIADD R211, R209, UR6 ;  /* 0x00000006d1d37c36 */ /* 0x000fe20008000000 */
        /* <DEDUP_REMOVED lines=9> */
[----:B------:R-:W-:Y:S01]  /*66b0*/  ISETP.GE.AND P1, PT, R242, UR4, PT ;  /* 0x00000004f2007c0c */ /* 0x000fe2000bf26270 */
[----:B------:R-:W1:Y:S01]  /*66c0*/  LDCU UR4, c[0x0][0x50c] ;  /* 0x0000a180ff0477ac */ /* 0x000e620008000800 */
        /* <DEDUP_REMOVED lines=77> */
[----:B------:R-:W-:Y:S07]  /*6ba0*/  LDSM.16.M88.4 R8, [R215] ;  /* 0x00000000d708783b */ /* 0x000fee0000000200 */
[C---:B------:R-:W-:Y:S08]  /*6bb0*/  HMMA.16816.F32.BF16 R180, R28.reuse, R4, R180 ;  /* 0x000000041cb4723c */ /* 0x040ff000000418b4 */
[C---:B------:R-:W-:Y:S01]  /*6bc0*/  HMMA.16816.F32.BF16 R176, R28.reuse, R6, R176 ;  /* 0x000000061cb0723c */ /* 0x040fe200000418b0 */
[----:B------:R-:W2:Y:S07]  /*6bd0*/  LDSM.16.M88.4 R4, [R210+0x10000] ;  /* 0x01000000d204783b */ /* 0x000eae0000000200 */
[C---:B------:R-:W-:Y:S08]  /*6be0*/  HMMA.16816.F32.BF16 R172, R28.reuse, R32, R172 ;  /* 0x000000201cac723c */ /* 0x040ff000000418ac */
[----:B------:R-:W-:Y:S01]  /*6bf0*/  HMMA.16816.F32.BF16 R168, R28, R34, R168 ;  /* 0x000000221ca8723c */ /* 0x000fe200000418a8 */
[----:B------:R-:W4:Y:S04]  /*6c00*/  LDSM.16.M88.4 R32, [R210+0x10800] ;  /* 0x01080000d220783b */ /* 0x000f280000000200 */
[----:B------:R-:W5:Y:S03]  /*6c10*/  LDSM.16.M88.4 R28, [R210+0x11000] ;  /* 0x01100000d21c783b */ /* 0x000f660000000200 */
[C---:B-1----:R-:W-:Y:S08]  /*6c20*/  HMMA.16816.F32.BF16 R16, R192.reuse, R24, R16 ;  /* 0x00000018c010723c */ /* 0x042ff00000041810 */
[C---:B------:R-:W-:Y:S01]  /*6c30*/  HMMA.16816.F32.BF16 R12, R192.reuse, R26, R12 ;  /* 0x0000001ac00c723c */ /* 0x040fe2000004180c */
[----:B------:R-:W1:Y:S07]  /*6c40*/  LDSM.16.M88.4 R24, [R210+0x11800] ;  /* 0x01180000d218783b */ /* 0x000e6e0000000200 */
[C---:B---3--:R-:W-:Y:S08]  /*6c50*/  HMMA.16816.F32.BF16 R188, R192.reuse, R20, R188 ;  /* 0x00000014c0bc723c */ /* 0x048ff000000418bc */
[C---:B------:R-:W-:Y:S01]  /*6c60*/  HMMA.16816.F32.BF16 R184, R192.reuse, R22, R184 ;  /* 0x00000016c0b8723c */ /* 0x040fe200000418b8 */
[----:B------:R-:W3:Y:S07]  /*6c70*/  LDSM.16.M88.4 R20, [R209+UR6+0x12000] ;  /* 0x01200006d114783b */ /* 0x000eee0008000200 */
[C---:B------:R-:W-:Y:S08]  /*6c80*/  HMMA.16816.F32.BF16 R180, R192.reuse, R204, R180 ;  /* 0x000000ccc0b4723c */ /* 0x040ff000000418b4 */
[C---:B------:R-:W-:Y:S01]  /*6c90*/  HMMA.16816.F32.BF16 R176, R192.reuse, R206, R176 ;  /* 0x000000cec0b0723c */ /* 0x040fe200000418b0 */
[----:B------:R-:W-:Y:S07]  /*6ca0*/  LDSM.16.M88.4 R204, [R209+UR6+0x13800] ;  /* 0x01380006d1cc783b */ /* 0x000fee0008000200 */
[C---:B------:R-:W-:Y:S08]  /*6cb0*/  HMMA.16816.F32.BF16 R172, R192.reuse, R196, R172 ;  /* 0x000000c4c0ac723c */ /* 0x040ff000000418ac */
[----:B------:R-:W-:Y:S01]  /*6cc0*/  HMMA.16816.F32.BF16 R168, R192, R198, R168 ;  /* 0x000000c6c0a8723c */ /* 0x000fe200000418a8 */
[----:B------:R-:W-:Y:S04]  /*6cd0*/  LDSM.16.M88.4 R196, [R213+0x13000] ;  /* 0x01300000d5c4783b */ /* 0x000fe80000000200 */
[----:B------:R-:W-:Y:S03]  /*6ce0*/  LDSM.16.M88.4 R192, [R213+0x13800] ;  /* 0x01380000d5c0783b */ /* 0x000fe60000000200 */
[C---:B--2---:R-:W-:Y:S08]  /*6cf0*/  HMMA.16816.F32.BF16 R16, R8.reuse, R4, R16 ;  /* 0x000000040810723c */ /* 0x044ff00000041810 */
[C---:B------:R-:W-:Y:S01]  /*6d00*/  HMMA.16816.F32.BF16 R12, R8.reuse, R6, R12 ;  /* 0x00000006080c723c */ /* 0x040fe2000004180c */
[----:B------:R-:W2:Y:S07]  /*6d10*/  LDSM.16.M88.4 R4, [R209+UR6+0x12800] ;  /* 0x01280006d104783b */ /* 0x000eae0008000200 */
        /* <DEDUP_REMOVED lines=120> */
[----:B------:R-:W-:Y:S01]  /*74a0*/  HMMA.16816.F32.BF16 R184, R32, R26, R184 ;  /* 0x0000001a20b8723c */ /* 0x000fe200000418b8 */
[----:B------:R-:W3:Y:S07]  /*74b0*/  LDSM.16.M88.4 R24, [R215+0xc000] ;  /* 0x00c00000d718783b */ /* 0x000eee0000000200 */
[----:B--2---:R-:W-:Y:S08]  /*74c0*/  HMMA.16816.F32.BF16 R200, R28, R12, R200 ;  /* 0x0000000c1cc8723c */ /* 0x004ff000000418c8 */
[----:B------:R-:W-:Y:S08]  /*74d0*/  HMMA.16816.F32.BF16 R168, R32, R198, R168 ;  /* 0x000000c620a8723c */ /* 0x000ff000000418a8 */
[----:B------:R-:W-:Y:S01]  /*74e0*/  HMMA.16816.F32.BF16 R192, R28, R14, R192 ;  /* 0x0000000e1cc0723c */ /* 0x000fe200000418c0 */
[----:B------:R-:W2:Y:S07]  /*74f0*/  LDSM.16.M88.4 R12, [R211+0x17800] ;  /* 0x01780000d30c783b */ /* 0x000eae0000000200 */
[C---:B------:R-:W-:Y:S08]  /*7500*/  HMMA.16816.F32.BF16 R180, R32.reuse, R20, R180 ;  /* 0x0000001420b4723c */ /* 0x040ff000000418b4 */
[----:B------:R-:W-:Y:S01]  /*7510*/  HMMA.16816.F32.BF16 R176, R32, R22, R176 ;  /* 0x0000001620b0723c */ /* 0x000fe200000418b0 */
[----:B------:R-:W4:Y:S07]  /*7520*/  LDSM.16.M88.4 R20, [R213+0x16800] ;  /* 0x01680000d514783b */ /* 0x000f2e0000000200 */
[----:B-1----:R-:W-:Y:S01]  /*7530*/  HMMA.16816.F32.BF16 R204, R8, R6, R168 ;  /* 0x0000000608cc723c */ /* 0x002fe200000418a8 */
[----:B------:R-:W1:Y:S07]  /*7540*/  LDSM.16.M88.4 R168, [R210+0x17800] ;  /* 0x01780000d2a8783b */ /* 0x000e6e0000000200 */
[----:B------:R-:W-:Y:S01]  /*7550*/  HMMA.16816.F32.BF16 R172, R32, R196, R172 ;  /* 0x000000c420ac723c */ /* 0x000fe200000418ac */
[----:B------:R-:W5:Y:S07]  /*7560*/  LDSM.16.M88.4 R32, [R211+0x16800] ;  /* 0x01680000d320783b */ /* 0x000f6e0000000200 */
[C---:B---3--:R-:W-:Y:S08]  /*7570*/  HMMA.16816.F32.BF16 R200, R24.reuse, R16, R200 ;  /* 0x0000001018c8723c */ /* 0x048ff000000418c8 */
[----:B------:R-:W-:Y:S01]  /*7580*/  HMMA.16816.F32.BF16 R192, R24, R18, R192 ;  /* 0x0000001218c0723c */ /* 0x000fe200000418c0 */
[----:B------:R-:W3:Y:S07]  /*7590*/  LDSM.16.M88.4 R16, [R213+0x17000] ;  /* 0x01700000d510783b */ /* 0x000eee0000000200 */
[----:B--2---:R-:W-:Y:S01]  /*75a0*/  HMMA.16816.F32.BF16 R204, R28, R14, R204 ;  /* 0x0000000e1ccc723c */ /* 0x004fe200000418cc */
[----:B------:R-:W-:-:S02]  /*75b0*/  IMAD.SHL.U32 R14, R222, 0x2, RZ ;  /* 0x00000002de0e7824 */ /* 0x000fc400078e00ff */
[----:B------:R-:W-:Y:S01]  /*75c0*/  FMUL.FTZ R7, R200, UR4 ;  /* 0x00000004c8077c20 */ /* 0x000fe20008410000 */
[----:B------:R-:W-:Y:S01]  /*75d0*/  FMUL.FTZ R6, R201, UR4 ;  /* 0x00000004c9067c20 */ /* 0x000fe20008410000 */
[----:B------:R-:W-:-:S03]  /*75e0*/  FMUL.FTZ R15, R203, UR4 ;  /* 0x00000004cb0f7c20 */ /* 0x000fc60008410000 */
[C---:B----4-:R-:W-:Y:S01]  /*75f0*/  HMMA.16816.F32.BF16 R196, R8.reuse, R20, R188 ;  /* 0x0000001408c4723c */ /* 0x050fe200000418bc */
[----:B------:R-:W2:Y:S01]  /*7600*/  LDSM.16.M88.4 R188, [R210+0x16800] ;  /* 0x01680000d2bc783b */ /* 0x000ea20000000200 */
[----:B------:R-:W4:Y:S06]  /*7610*/  MUFU.TANH R7, R7 ;  /* 0x0000000700077308 */ /* 0x000f2c0000002400 */
[----:B------:R-:W-:Y:S01]  /*7620*/  HMMA.16816.F32.BF16 R184, R8, R22, R184 ;  /* 0x0000001608b8723c */ /* 0x000fe200000418b8 */
[----:B------:R-:W4:Y:S01]  /*7630*/  LDSM.16.M88.4 R20, [R211+0x17000] ;  /* 0x01700000d314783b */ /* 0x000f220000000200 */
[----:B------:R-:W-:Y:S06]  /*7640*/  MUFU.TANH R6, R6 ;  /* 0x0000000600067308 */ /* 0x000fec0000002400 */
[----:B-1----:R-:W-:Y:S01]  /*7650*/  HMMA.16816.F32.BF16 R204, R24, R170, R204 ;  /* 0x000000aa18cc723c */ /* 0x002fe200000418cc */
[----:B------:R-:W-:Y:S01]  /*7660*/  FMUL.FTZ R170, R194, UR4 ;  /* 0x00000004c2aa7c20 */ /* 0x000fe20008410000 */
[----:B------:R-:W-:Y:S06]  /*7670*/  MUFU.TANH R15, R15 ;  /* 0x0000000f000f7308 */ /* 0x000fec0000002400 */
[C---:B-----5:R-:W-:Y:S01]  /*7680*/  HMMA.16816.F32.BF16 R196, R28.reuse, R32, R196 ;  /* 0x000000201cc4723c */ /* 0x060fe200000418c4 */
[----:B------:R-:W-:Y:S01]  /*7690*/  FMUL.FTZ R33, R202, UR4 ;  /* 0x00000004ca217c20 */ /* 0x000fe20008410000 */
[----:B------:R-:W-:Y:S01]  /*76a0*/  FMUL.FTZ R32, R192, UR4 ;  /* 0x00000004c0207c20 */ /* 0x000fe20008410000 */
[----:B------:R-:W-:Y:S05]  /*76b0*/  MUFU.TANH R170, R170 ;  /* 0x000000aa00aa7308 */ /* 0x000fea0000002400 */
[----:B------:R-:W-:Y:S01]  /*76c0*/  HMMA.16816.F32.BF16 R184, R28, R34, R184 ;  /* 0x000000221cb8723c */ /* 0x000fe200000418b8 */
[----:B------:R-:W-:-:S02]  /*76d0*/  FMUL.FTZ R34, R195, UR4 ;  /* 0x00000004c3227c20 */ /* 0x000fc40008410000 */
[----:B------:R-:W-:Y:S01]  /*76e0*/  FMUL.FTZ R171, R204, UR4 ;  /* 0x00000004ccab7c20 */ /* 0x000fe20008410000 */
[----:B------:R-:W1:Y:S01]  /*76f0*/  MUFU.TANH R33, R33 ;  /* 0x0000002100217308 */ /* 0x000e620000002400 */
[----:B------:R-:W-:Y:S01]  /*7700*/  FMUL.FTZ R205, R205, UR4 ;  /* 0x00000004cdcd7c20 */ /* 0x000fe20008410000 */
[----:B------:R-:W-:Y:S02]  /*7710*/  FMUL.FTZ R207, R207, UR4 ;  /* 0x00000004cfcf7c20 */ /* 0x000fe40008410000 */
[----:B---3--:R-:W-:Y:S01]  /*7720*/  HMMA.16816.F32.BF16 R180, R8, R16, R180 ;  /* 0x0000001008b4723c */ /* 0x008fe200000418b4 */
[----:B------:R-:W-:Y:S01]  /*7730*/  LOP3.LUT R17, R14, 0x6, RZ, 0xc0, !PT ;  /* 0x000000060e117812 */ /* 0x000fe200078ec0ff */
[----:B------:R-:W-:Y:S02]  /*7740*/  IMAD.U32 R16, RZ, RZ, UR20 ;  /* 0x00000014ff107e24 */ /* 0x000fe4000f8e00ff */
[----:B------:R-:W3:Y:S02]  /*7750*/  MUFU.TANH R171, R171 ;  /* 0x000000ab00ab7308 */ /* 0x000ee40000002400 */
[----:B------:R-:W-:-:S02]  /*7760*/  IMAD R14, R16, 0x40, R17 ;  /* 0x00000040100e7824 */ /* 0x000fc400078e0211 */
[----:B--2---:R-:W-:Y:S01]  /*7770*/  HMMA.16816.F32.BF16 R196, R24, R188, R196 ;  /* 0x000000bc18c4723c */ /* 0x004fe200000418c4 */
[----:B------:R-:W-:Y:S01]  /*7780*/  FMUL.FTZ R189, R206, UR4 ;  /* 0x00000004cebd7c20 */ /* 0x000fe20008410000 */
[----:B------:R-:W-:Y:S02]  /*7790*/  VIADD R192, R14, 0xffffff80 ;  /* 0xffffff800ec07836 */ /* 0x000fe40000000000 */
[----:B------:R-:W-:Y:S01]  /*77a0*/  FMUL.FTZ R188, R193, UR4 ;  /* 0x00000004c1bc7c20 */ /* 0x000fe20008410000 */
[----:B------:R-:W-:Y:S02]  /*77b0*/  MUFU.TANH R32, R32 ;  /* 0x0000002000207308 */ /* 0x000fe40000002400 */
[----:B------:R-:W-:Y:S01]  /*77c0*/  I2FP.F32.U32 R194, R192 ;  /* 0x000000c000c27245 */ /* 0x000fe20000201000 */
[----:B------:R-:W-:Y:S01]  /*77d0*/  HMMA.16816.F32.BF16 R176, R8, R18, R176 ;  /* 0x0000001208b0723c */ /* 0x000fe200000418b0 */
[----:B------:R-:W2:Y:S01]  /*77e0*/  LDSM.16.M88.4 R16, [R210+0x17000] ;  /* 0x01700000d210783b */ /* 0x000ea20000000200 */
[----:B------:R-:W-:Y:S01]  /*77f0*/  ISETP.GE.AND P6, PT, R192, R167, PT ;  /* 0x000000a7c000720c */ /* 0x000fe20003fc6270 */
[----:B------:R-:W-:-:S04]  /*7800*/  DEPBAR.LE SB0, 0x0 ;  /* 0x000080000000791a */ /* 0x000fc80000000000 */
[----:B------:R-:W5:Y:S01]  /*7810*/  MUFU.TANH R189, R189 ;  /* 0x000000bd00bd7308 */ /* 0x000f620000002400 */
[----:B------:R-:W-:Y:S01]  /*7820*/  HMMA.16816.F32.BF16 R184, R24, R190, R184 ;  /* 0x000000be18b8723c */ /* 0x000fe200000418b8 */
[----:B------:R-:W-:Y:S02]  /*7830*/  VIADD R191, R14, 0xffffffb8 ;  /* 0xffffffb80ebf7836 */ /* 0x000fe40000000000 */
[C---:B----4-:R-:W-:Y:S01]  /*7840*/  FFMA.FTZ R7, R194.reuse, UR5, R7 ;  /* 0x00000005c2077c23 */ /* 0x050fe20008010007 */
        /* <DEDUP_REMOVED lines=8> */
[----:B---3--:R-:W-:Y:S01]  /*78d0*/  FFMA.FTZ R200, R190, UR5, R171 ;  /* 0x00000005bec87c23 */ /* 0x008fe200080100ab */
[----:B------:R-:W-:-:S02]  /*78e0*/  VIADD R171, R14, 0xffffff81 ;  /* 0xffffff810eab7836 */ /* 0x000fc40000000000 */
[----:B------:R-:W-:Y:S01]  /*78f0*/  FMUL.FTZ R20, R198, UR4 ;  /* 0x00000004c6147c20 */ /* 0x000fe20008410000 */
[----:B------:R-:W-:Y:S01]  /*7900*/  FSEL R21, R194, -INF , !P6 ;  /* 0xff800000c2157808 */ /* 0x000fe20007000000 */
[----:B------:R-:W3:Y:S01]  /*7910*/  MUFU.TANH R34, R34 ;  /* 0x0000002200227308 */ /* 0x000ee20000002400 */
[C---:B------:R-:W-:Y:S01]  /*7920*/  ISETP.GE.AND P6, PT, R191.reuse, R167, PT ;  /* 0x000000a7bf00720c */ /* 0x040fe20003fc6270 */
[----:B------:R-:W-:Y:S01]  /*7930*/  HMMA.16816.F32.BF16 R172, R8, R4, R172 ;  /* 0x0000000408ac723c */ /* 0x000fe200000418ac */
[----:B------:R-:W-:Y:S01]  /*7940*/  I2FP.F32.U32 R9, R171 ;  /* 0x000000ab00097245 */ /* 0x000fe20000201000 */
[----:B-----5:R-:W-:Y:S01]  /*7950*/  FFMA.FTZ R189, R190, UR5, R189 ;  /* 0x00000005bebd7c23 */ /* 0x020fe200080100bd */
[----:B------:R-:W-:Y:S01]  /*7960*/  FSEL R200, R200, -INF , !P6 ;  /* 0xff800000c8c87808 */ /* 0x000fe20007000000 */
[----:B------:R-:W-:Y:S01]  /*7970*/  VIADD R10, R14, 0xffffff88 ;  /* 0xffffff880e0a7836 */ /* 0x000fe20000000000 */
[----:B------:R-:W-:Y:S01]  /*7980*/  ISETP.GE.AND P6, PT, R191, R166, PT ;  /* 0x000000a6bf00720c */ /* 0x000fe20003fc6270 */
[C---:B------:R-:W-:Y:S01]  /*7990*/  FFMA.FTZ R5, R9.reuse, UR5, R6 ;  /* 0x0000000509057c23 */ /* 0x040fe20008010006 */
[----:B------:R-:W-:Y:S01]  /*79a0*/  FFMA.FTZ R9, R9, UR5, R15 ;  /* 0x0000000509097c23 */ /* 0x000fe2000801000f */
[----:B------:R-:W4:Y:S01]  /*79b0*/  MUFU.TANH R35, R35 ;  /* 0x0000002300237308 */ /* 0x000f220000002400 */
[----:B------:R-:W-:Y:S01]  /*79c0*/  FSEL R194, R189, -INF , !P6 ;  /* 0xff800000bdc27808 */ /* 0x000fe20007000000 */
[----:B------:R-:W-:Y:S01]  /*79d0*/  HMMA.16816.F32.BF16 R176, R28, R22, R176 ;  /* 0x000000161cb0723c */ /* 0x000fe200000418b0 */
[----:B------:R-:W-:Y:S01]  /*79e0*/  ISETP.GE.AND P6, PT, R171, R167, PT ;  /* 0x000000a7ab00720c */ /* 0x000fe20003fc6270 */
[----:B------:R-:W-:Y:S01]  /*79f0*/  FMUL.FTZ R199, R199, UR4 ;  /* 0x00000004c7c77c20 */ /* 0x000fe20008410000 */
[----:B------:R-:W-:Y:S01]  /*7a00*/  I2FP.F32.U32 R15, R10 ;  /* 0x0000000a000f7245 */ /* 0x000fe20000201000 */
[----:B------:R-:W-:Y:S01]  /*7a10*/  FMUL.FTZ R184, R184, UR4 ;  /* 0x00000004b8b87c20 */ /* 0x000fe20008410000 */
[----:B------:R-:W-:Y:S01]  /*7a20*/  FSEL R5, R5, -INF , !P6 ;  /* 0xff80000005057808 */ /* 0x000fe20007000000 */
[----:B------:R-:W5:Y:S01]  /*7a30*/  MUFU.TANH R20, R20 ;  /* 0x0000001400147308 */ /* 0x000f620000002400 */
[----:B------:R-:W-:Y:S01]  /*7a40*/  ISETP.GE.AND P6, PT, R171, R166, PT ;  /* 0x000000a6ab00720c */ /* 0x000fe20003fc6270 */
[----:B------:R-:W-:Y:S01]  /*7a50*/  FFMA.FTZ R11, R15, UR5, R32 ;  /* 0x000000050f0b7c23 */ /* 0x000fe20008010020 */
[----:B------:R-:W-:-:S02]  /*7a60*/  VIADD R32, R14, 0xffffff89 ;  /* 0xffffff890e207836 */ /* 0x000fc40000000000 */
[----:B------:R-:W-:Y:S01]  /*7a70*/  FFMA.FTZ R15, R15, UR5, R170 ;  /* 0x000000050f0f7c23 */ /* 0x000fe200080100aa */
[----:B------:R-:W-:Y:S01]  /*7a80*/  FSEL R9, R9, -INF , !P6 ;  /* 0xff80000009097808 */ /* 0x000fe20007000000 */
[----:B--2---:R-:W-:Y:S01]  /*7a90*/  HMMA.16816.F32.BF16 R180, R24, R16, R180 ;  /* 0x0000001018b4723c */ /* 0x004fe200000418b4 */
[-C--:B------:R-:W-:Y:S01]  /*7aa0*/  ISETP.GE.AND P6, PT, R10, R167.reuse, PT ;  /* 0x000000a70a00720c */ /* 0x080fe20003fc6270 */
[----:B------:R-:W-:Y:S01]  /*7ab0*/  VIADD R170, R14, 0xffffff90 ;  /* 0xffffff900eaa7836 */ /* 0x000fe20000000000 */
[----:B------:R-:W-:Y:S01]  /*7ac0*/  I2FP.F32.U32 R23, R32 ;  /* 0x0000002000177245 */ /* 0x000fe20000201000 */
[----:B------:R5:W2:Y:S01]  /*7ad0*/  MUFU.TANH R33, R197 ;  /* 0x000000c500217308 */ /* 0x000aa20000002400 */
[----:B------:R-:W-:Y:S01]  /*7ae0*/  FSEL R11, R11, -INF , !P6 ;  /* 0xff8000000b0b7808 */ /* 0x000fe20007000000 */
[----:B------:R-:W-:Y:S01]  /*7af0*/  FMUL.FTZ R8, R185, UR4 ;  /* 0x00000004b9087c20 */ /* 0x000fe20008410000 */
[----:B------:R-:W-:Y:S01]  /*7b00*/  ISETP.GE.AND P6, PT, R10, R166, PT ;  /* 0x000000a60a00720c */ /* 0x000fe20003fc6270 */
[C---:B-1----:R-:W-:Y:S01]  /*7b10*/  FFMA.FTZ R17, R23.reuse, UR5, R188 ;  /* 0x0000000517117c23 */ /* 0x042fe200080100bc */
[----:B---3--:R-:W-:Y:S01]  /*7b20*/  FFMA.FTZ R23, R23, UR5, R34 ;  /* 0x0000000517177c23 */ /* 0x008fe20008010022 */
[----:B------:R-:W-:Y:S01]  /*7b30*/  I2FP.F32.U32 R22, R170 ;  /* 0x000000aa00167245 */ /* 0x000fe20000201000 */
[----:B------:R-:W-:Y:S01]  /*7b40*/  HMMA.16816.F32.BF16 R172, R28, R12, R172 ;  /* 0x0000000c1cac723c */ /* 0x000fe200000418ac */
[----:B------:R-:W-:Y:S01]  /*7b50*/  FSEL R15, R15, -INF , !P6 ;  /* 0xff8000000f0f7808 */ /* 0x000fe20007000000 */
[----:B------:R-:W1:Y:S01]  /*7b60*/  MUFU.TANH R4, R199 ;  /* 0x000000c700047308 */ /* 0x000e620000002400 */
[----:B------:R-:W-:Y:S01]  /*7b70*/  ISETP.GE.AND P6, PT, R32, R167, PT ;  /* 0x000000a72000720c */ /* 0x000fe20003fc6270 */
[----:B----4-:R-:W-:Y:S01]  /*7b80*/  FFMA.FTZ R35, R22, UR5, R35 ;  /* 0x0000000516237c23 */ /* 0x010fe20008010023 */
[----:B------:R-:W-:-:S02]  /*7b90*/  VIADD R13, R14, 0xffffff91 ;  /* 0xffffff910e0d7836 */ /* 0x000fc40000000000 */
[----:B------:R-:W-:Y:S01]  /*7ba0*/  FMUL.FTZ R10, R186, UR4 ;  /* 0x00000004ba0a7c20 */ /* 0x000fe20008410000 */
[----:B------:R-:W-:Y:S01]  /*7bb0*/  FSEL R17, R17, -INF , !P6 ;  /* 0xff80000011117808 */ /* 0x000fe20007000000 */
[----:B------:R-:W-:Y:S01]  /*7bc0*/  FMUL.FTZ R16, R187, UR4 ;  /* 0x00000004bb107c20 */ /* 0x000fe20008410000 */
[-C--:B------:R-:W-:Y:S01]  /*7bd0*/  ISETP.GE.AND P6, PT, R32, R166.reuse, PT ;  /* 0x000000a62000720c */ /* 0x080fe20003fc6270 */
[----:B------:R-:W3:Y:S01]  /*7be0*/  MUFU.TANH R6, R184 ;  /* 0x000000b800067308 */ /* 0x000ee20000002400 */
[----:B------:R-:W-:Y:S01]  /*7bf0*/  I2FP.F32.U32 R28, R13 ;  /* 0x0000000d001c7245 */ /* 0x000fe20000201000 */
[----:B-----5:R-:W-:Y:S01]  /*7c00*/  FFMA.FTZ R197, R22, UR5, R20 ;  /* 0x0000000516c57c23 */ /* 0x020fe20008010014 */
[----:B------:R-:W-:Y:S01]  /*7c10*/  FSEL R23, R23, -INF , !P6 ;  /* 0xff80000017177808 */ /* 0x000fe20007000000 */
[----:B------:R-:W-:Y:S01]  /*7c20*/  VIADD R20, R14, 0xffffff98 ;  /* 0xffffff980e147836 */ /* 0x000fe20000000000 */
[-C--:B------:R-:W-:Y:S01]  /*7c30*/  ISETP.GE.AND P6, PT, R170, R167.reuse, PT ;  /* 0x000000a7aa00720c */ /* 0x080fe20003fc6270 */
[C---:B--2---:R-:W-:Y:S01]  /*7c40*/  FFMA.FTZ R33, R28.reuse, UR5, R33 ;  /* 0x000000051c217c23 */ /* 0x044fe20008010021 */
[C---:B------:R-:W-:Y:S01]  /*7c50*/  HMMA.16816.F32.BF16 R176, R24.reuse, R18, R176 ;  /* 0x0000001218b0723c */ /* 0x040fe200000418b0 */
[----:B------:R-:W2:Y:S01]  /*7c60*/  MUFU.TANH R10, R10 ;  /* 0x0000000a000a7308 */ /* 0x000ea20000002400 */
[----:B------:R-:W-:Y:S01]  /*7c70*/  FSEL R231, R35, -INF , !P6 ;  /* 0xff80000023e77808 */ /* 0x000fe20007000000 */
[----:B-1----:R-:W-:Y:S01]  /*7c80*/  FFMA.FTZ R195, R28, UR5, R4 ;  /* 0x000000051cc37c23 */ /* 0x002fe20008010004 */
[----:B------:R-:W-:Y:S01]  /*7c90*/  ISETP.GE.AND P6, PT, R170, R166, PT ;  /* 0x000000a6aa00720c */ /* 0x000fe20003fc6270 */
[----:B------:R-:W-:Y:S01]  /*7ca0*/  FMUL.FTZ R12, R180, UR4 ;  /* 0x00000004b40c7c20 */ /* 0x000fe20008410000 */
[----:B------:R-:W-:Y:S01]  /*7cb0*/  I2FP.F32.U32 R19, R20 ;  /* 0x0000001400137245 */ /* 0x000fe20000201000 */
[----:B------:R-:W-:Y:S01]  /*7cc0*/  FMUL.FTZ R182, R182, UR4 ;  /* 0x00000004b6b67c20 */ /* 0x000fe20008410000 */
[----:B------:R-:W-:Y:S01]  /*7cd0*/  FSEL R197, R197, -INF , !P6 ;  /* 0xff800000c5c57808 */ /* 0x000fe20007000000 */
[----:B------:R-:W1:Y:S01]  /*7ce0*/  MUFU.TANH R8, R8 ;  /* 0x0000000800087308 */ /* 0x000e620000002400 */
[----:B------:R-:W-:Y:S01]  /*7cf0*/  ISETP.GE.AND P6, PT, R13, R167, PT ;  /* 0x000000a70d00720c */ /* 0x000fe20003fc6270 */
[----:B---3--:R-:W-:Y:S01]  /*7d00*/  FFMA.FTZ R193, R19, UR5, R6 ;  /* 0x0000000513c17c23 */ /* 0x008fe20008010006 */
[----:B------:R-:W-:Y:S01]  /*7d10*/  HMMA.16816.F32.BF16 R172, R24, R168, R172 ;  /* 0x000000a818ac723c */ /* 0x000fe200000418ac */
[----:B------:R-:W-:Y:S01]  /*7d20*/  FMUL.FTZ R181, R181, UR4 ;  /* 0x00000004b5b57c20 */ /* 0x000fe20008410000 */
[----:B------:R-:W-:Y:S01]  /*7d30*/  FSEL R191, R33, -INF , !P6 ;  /* 0xff80000021bf7808 */ /* 0x000fe20007000000 */
[----:B------:R-:W-:Y:S01]  /*7d40*/  FMUL.FTZ R183, R183, UR4 ;  /* 0x00000004b7b77c20 */ /* 0x000fe20008410000 */
[----:B------:R-:W-:Y:S01]  /*7d50*/  ISETP.GE.AND P6, PT, R13, R166, PT ;  /* 0x000000a60d00720c */ /* 0x000fe20003fc6270 */
[----:B------:R-:W3:Y:S01]  /*7d60*/  MUFU.TANH R16, R16 ;  /* 0x0000001000107308 */ /* 0x000ee20000002400 */
[----:B------:R-:W-:-:S02]  /*7d70*/  VIADD R13, R14, 0xffffff99 ;  /* 0xffffff990e0d7836 */ /* 0x000fc40000000000 */
[----:B--2---:R-:W-:Y:S01]  /*7d80*/  FFMA.FTZ R171, R19, UR5, R10 ;  /* 0x0000000513ab7c23 */ /* 0x004fe2000801000a */
[----:B------:R-:W-:Y:S01]  /*7d90*/  FSEL R195, R195, -INF , !P6 ;  /* 0xff800000c3c37808 */ /* 0x000fe20007000000 */
[----:B------:R-:W-:Y:S01]  /*7da0*/  VIADD R10, R14, 0xffffffa0 ;  /* 0xffffffa00e0a7836 */ /* 0x000fe20000000000 */
[----:B------:R-:W-:Y:S01]  /*7db0*/  ISETP.GE.AND P6, PT, R20, R167, PT ;  /* 0x000000a71400720c */ /* 0x000fe20003fc6270 */
[----:B------:R-:W-:Y:S01]  /*7dc0*/  FMUL.FTZ R176, R176, UR4 ;  /* 0x00000004b0b07c20 */ /* 0x000fe20008410000 */
[----:B------:R-:W-:Y:S01]  /*7dd0*/  I2FP.F32.U32 R25, R13 ;  /* 0x0000000d00197245 */ /* 0x000fe20000201000 */
[----:B------:R-:W2:Y:S01]  /*7de0*/  MUFU.TANH R12, R12 ;  /* 0x0000000c000c7308 */ /* 0x000ea20000002400 */
[----:B------:R-:W-:Y:S01]  /*7df0*/  FSEL R193, R193, -INF , !P6 ;  /* 0xff800000c1c17808 */ /* 0x000fe20007000000 */
[----:B------:R-:W-:Y:S01]  /*7e00*/  FMUL.FTZ R178, R178, UR4 ;  /* 0x00000004b2b27c20 */ /* 0x000fe20008410000 */
[----:B------:R-:W-:Y:S01]  /*7e10*/  ISETP.GE.AND P6, PT, R20, R166, PT ;  /* 0x000000a61400720c */ /* 0x000fe20003fc6270 */
[----:B-1----:R-:W-:Y:S01]  /*7e20*/  FFMA.FTZ R229, R25, UR5, R8 ;  /* 0x0000000519e57c23 */ /* 0x002fe20008010008 */
[----:B------:R-:W-:Y:S01]  /*7e30*/  I2FP.F32.U32 R19, R10 ;  /* 0x0000000a00137245 */ /* 0x000fe20000201000 */
[----:B------:R-:W-:Y:S01]  /*7e40*/  FMUL.FTZ R177, R177, UR4 ;  /* 0x00000004b1b17c20 */ /* 0x000fe20008410000 */
[----:B------:R-:W-:Y:S01]  /*7e50*/  FSEL R171, R171, -INF , !P6 ;  /* 0xff800000abab7808 */ /* 0x000fe20007000000 */
[----:B------:R-:W1:Y:S01]  /*7e60*/  MUFU.TANH R4, R182 ;  /* 0x000000b600047308 */ /* 0x000e620000002400 */
[----:B------:R-:W-:Y:S01]  /*7e70*/  ISETP.GE.AND P6, PT, R13, R167, PT ;  /* 0x000000a70d00720c */ /* 0x000fe20003fc6270 */
[----:B---3--:R-:W-:Y:S01]  /*7e80*/  FFMA.FTZ R16, R25, UR5, R16 ;  /* 0x0000000519107c23 */ /* 0x008fe20008010010 */
[----:B------:R-:W-:Y:S01]  /*7e90*/  FMUL.FTZ R179, R179, UR4 ;  /* 0x00000004b3b37c20 */ /* 0x000fe20008410000 */
[----:B------:R-:W-:Y:S01]  /*7ea0*/  FMUL.FTZ R172, R172, UR4 ;  /* 0x00000004acac7c20 */ /* 0x000fe20008410000 */
[----:B------:R-:W-:Y:S01]  /*7eb0*/  FSEL R229, R229, -INF , !P6 ;  /* 0xff800000e5e57808 */ /* 0x000fe20007000000 */
[----:B------:R-:W-:Y:S01]  /*7ec0*/  FMUL.FTZ R174, R174, UR4 ;  /* 0x00000004aeae7c20 */ /* 0x000fe20008410000 */
[----:B------:R-:W-:Y:S01]  /*7ed0*/  BAR.SYNC.DEFER_BLOCKING 0x0 ;  /* 0x0000000000007b1d */ /* 0x000fe20000010000 */
[----:B------:R-:W-:Y:S01]  /*7ee0*/  ISETP.GE.AND P6, PT, R13, R166, PT ;  /* 0x000000a60d00720c */ /* 0x000fe20003fc6270 */
[----:B--2---:R-:W-:Y:S01]  /*7ef0*/  FFMA.FTZ R227, R19, UR5, R12 ;  /* 0x0000000513e37c23 */ /* 0x004fe2000801000c */
[----:B------:R-:W-:-:S02]  /*7f00*/  VIADD R13, R14, 0xffffffa1 ;  /* 0xffffffa10e0d7836 */ /* 0x000fc40000000000 */
[----:B------:R-:W-:Y:S01]  /*7f10*/  FSEL R169, R16, -INF , !P6 ;  /* 0xff80000010a97808 */ /* 0x000fe20007000000 */
[----:B------:R-:W2:Y:S01]  /*7f20*/  MUFU.TANH R18, R181 ;  /* 0x000000b500127308 */ /* 0x000ea20000002400 */
[----:B------:R-:W-:Y:S01]  /*7f30*/  ISETP.GE.AND P6, PT, R10, R167, PT ;  /* 0x000000a70a00720c */ /* 0x000fe20003fc6270 */
[----:B------:R-:W-:Y:S01]  /*7f40*/  VIADD R16, R14, 0xffffffa9 ;  /* 0xffffffa90e107836 */ /* 0x000fe20000000000 */
[----:B------:R-:W-:Y:S01]  /*7f50*/  I2FP.F32.U32 R25, R13 ;  /* 0x0000000d00197245 */ /* 0x000fe20000201000 */
[----:B-1----:R-:W-:Y:S01]  /*7f60*/  FFMA.FTZ R215, R19, UR5, R4 ;  /* 0x0000000513d77c23 */ /* 0x002fe20008010004 */
[----:B------:R-:W-:Y:S02]  /*7f70*/  FSEL R227, R227, -INF , !P6 ;  /* 0xff800000e3e37808 */ /* 0x000fe40007000000 */
[----:B------:R-:W-:Y:S01]  /*7f80*/  ISETP.GE.AND P6, PT, R10, R166, PT ;  /* 0x000000a60a00720c */ /* 0x000fe20003fc6270 */
[----:B------:R-:W1:Y:S01]  /*7f90*/  MUFU.TANH R6, R183 ;  /* 0x000000b700067308 */ /* 0x000e620000002400 */
[----:B------:R-:W-:-:S02]  /*7fa0*/  VIADD R10, R14, 0xffffffa8 ;  /* 0xffffffa80e0a7836 */ /* 0x000fc40000000000 */
[----:B------:R-:W-:Y:S02]  /*7fb0*/  FSEL R215, R215, -INF , !P6 ;  /* 0xff800000d7d77808 */ /* 0x000fe40007000000 */
[----:B------:R-:W-:Y:S02]  /*7fc0*/  ISETP.GE.AND P6, PT, R13, R167, PT ;  /* 0x000000a70d00720c */ /* 0x000fe40003fc6270 */
[----:B------:R-:W-:Y:S01]  /*7fd0*/  I2FP.F32.U32 R19, R10 ;  /* 0x0000000a00137245 */ /* 0x000fe20000201000 */
[----:B------:R-:W3:Y:S01]  /*7fe0*/  MUFU.TANH R176, R176 ;  /* 0x000000b000b07308 */ /* 0x000ee20000002400 */
[----:B--2---:R-:W-:-:S05]  /*7ff0*/  FFMA.FTZ R18, R25, UR5, R18 ;  /* 0x0000000519127c23 */ /* 0x004fca0008010012 */
[----:B------:R-:W-:Y:S01]  /*8000*/  FSEL R221, R18, -INF , !P6 ;  /* 0xff80000012dd7808 */ /* 0x000fe20007000000 */
[----:B------:R-:W-:Y:S01]  /*8010*/  FMUL.FTZ R18, R175, UR4 ;  /* 0x00000004af127c20 */ /* 0x000fe20008410000 */
[----:B------:R-:W2:Y:S01]  /*8020*/  MUFU.TANH R12, R178 ;  /* 0x000000b2000c7308 */ /* 0x000ea20000002400 */
[----:B-1----:R-:W-:Y:S01]  /*8030*/  FFMA.FTZ R213, R25, UR5, R6 ;  /* 0x0000000519d57c23 */ /* 0x002fe20008010006 */
[----:B------:R-:W-:Y:S01]  /*8040*/  ISETP.GE.AND P6, PT, R13, R166, PT ;  /* 0x000000a60d00720c */ /* 0x000fe20003fc6270 */
[----:B------:R-:W-:Y:S01]  /*8050*/  FMUL.FTZ R13, R173, UR4 ;  /* 0x00000004ad0d7c20 */ /* 0x000fe20008410000 */
[----:B------:R-:W-:Y:S02]  /*8060*/  I2FP.F32.U32 R25, R16 ;  /* 0x0000001000197245 */ /* 0x000fe40000201000 */
[----:B------:R-:W-:Y:S02]  /*8070*/  FSEL R213, R213, -INF , !P6 ;  /* 0xff800000d5d57808 */ /* 0x000fe40007000000 */
[----:B------:R-:W1:Y:S01]  /*8080*/  MUFU.TANH R8, R177 ;  /* 0x000000b100087308 */ /* 0x000e620000002400 */
[----:B---3--:R-:W-:Y:S01]  /*8090*/  FFMA.FTZ R176, R19, UR5, R176 ;  /* 0x0000000513b07c23 */ /* 0x008fe200080100b0 */
[----:B------:R-:W-:-:S04]  /*80a0*/  ISETP.GE.AND P6, PT, R10, R167, PT ;  /* 0x000000a70a00720c */ /* 0x000fc80003fc6270 */
[----:B------:R-:W-:Y:S02]  /*80b0*/  FSEL R219, R176, -INF , !P6 ;  /* 0xff800000b0db7808 */ /* 0x000fe40007000000 */
[----:B------:R-:W3:Y:S01]  /*80c0*/  MUFU.TANH R4, R179 ;  /* 0x000000b300047308 */ /* 0x000ee20000002400 */
[----:B--2---:R-:W-:Y:S01]  /*80d0*/  FFMA.FTZ R19, R19, UR5, R12 ;  /* 0x0000000513137c23 */ /* 0x004fe2000801000c */
[----:B------:R-:W-:Y:S01]  /*80e0*/  ISETP.GE.AND P6, PT, R10, R166, PT ;  /* 0x000000a60a00720c */ /* 0x000fe20003fc6270 */
[----:B------:R-:W-:-:S03]  /*80f0*/  VIADD R12, R14, 0xffffffb0 ;  /* 0xffffffb00e0c7836 */ /* 0x000fc60000000000 */
[----:B------:R-:W-:Y:S02]  /*8100*/  FSEL R175, R19, -INF , !P6 ;  /* 0xff80000013af7808 */ /* 0x000fe40007000000 */
[----:B------:R-:W2:Y:S01]  /*8110*/  MUFU.TANH R6, R172 ;  /* 0x000000ac00067308 */ /* 0x000ea20000002400 */
[----:B-1----:R-:W-:Y:S01]  /*8120*/  FFMA.FTZ R217, R25, UR5, R8 ;  /* 0x0000000519d97c23 */ /* 0x002fe20008010008 */
[C---:B------:R-:W-:Y:S02]  /*8130*/  ISETP.GE.AND P6, PT, R16.reuse, R167, PT ;  /* 0x000000a71000720c */ /* 0x040fe40003fc6270 */
[----:B------:R-:W-:Y:S02]  /*8140*/  I2FP.F32.U32 R19, R12 ;  /* 0x0000000c00137245 */ /* 0x000fe40000201000 */
[----:B------:R-:W-:Y:S02]  /*8150*/  FSEL R217, R217, -INF , !P6 ;  /* 0xff800000d9d97808 */ /* 0x000fe40007000000 */
[----:B------:R-:W1:Y:S01]  /*8160*/  MUFU.TANH R10, R174 ;  /* 0x000000ae000a7308 */ /* 0x000e620000002400 */
[----:B---3--:R-:W-:Y:S01]  /*8170*/  FFMA.FTZ R173, R25, UR5, R4 ;  /* 0x0000000519ad7c23 */ /* 0x008fe20008010004 */
[----:B------:R-:W-:Y:S01]  /*8180*/  ISETP.GE.AND P6, PT, R16, R166, PT ;  /* 0x000000a61000720c */ /* 0x000fe20003fc6270 */
[----:B------:R-:W-:-:S02]  /*8190*/  VIADD R4, R14, 0xffffffb1 ;  /* 0xffffffb10e047836 */ /* 0x000fc40000000000 */
[----:B------:R-:W-:Y:S01]  /*81a0*/  VIADD R14, R14, 0xffffffb9 ;  /* 0xffffffb90e0e7836 */ /* 0x000fe20000000000 */
[----:B------:R-:W-:Y:S02]  /*81b0*/  FSEL R173, R173, -INF , !P6 ;  /* 0xff800000adad7808 */ /* 0x000fe40007000000 */
[----:B------:R-:W3:Y:S01]  /*81c0*/  MUFU.TANH R13, R13 ;  /* 0x0000000d000d7308 */ /* 0x000ee20000002400 */
[C---:B--2---:R-:W-:Y:S01]  /*81d0*/  FFMA.FTZ R6, R19.reuse, UR5, R6 ;  /* 0x0000000513067c23 */ /* 0x044fe20008010006 */
[----:B------:R-:W-:Y:S02]  /*81e0*/  ISETP.GE.AND P6, PT, R12, R167, PT ;  /* 0x000000a70c00720c */ /* 0x000fe40003fc6270 */
[----:B------:R-:W-:Y:S02]  /*81f0*/  I2FP.F32.U32 R16, R4 ;  /* 0x0000000400107245 */ /* 0x000fe40000201000 */
[----:B------:R-:W-:Y:S02]  /*8200*/  FSEL R203, R6, -INF , !P6 ;  /* 0xff80000006cb7808 */ /* 0x000fe40007000000 */
[----:B------:R-:W2:Y:S01]  /*8210*/  MUFU.TANH R8, R18 ;  /* 0x0000001200087308 */ /* 0x000ea20000002400 */
[----:B------:R-:W-:Y:S01]  /*8220*/  ISETP.GE.AND P6, PT, R12, R166, PT ;  /* 0x000000a60c00720c */ /* 0x000fe20003fc6270 */
[----:B-1----:R-:W-:Y:S01]  /*8230*/  FFMA.FTZ R10, R19, UR5, R10 ;  /* 0x00000005130a7c23 */ /* 0x002fe2000801000a */
[----:B------:R-:W-:-:S02]  /*8240*/  FMNMX3.FTZ R12, R164, R7, R5, !PT ;  /* 0x00000007a40c7276 */ /* 0x000fc40007810005 */
[----:B------:R-:W-:Y:S02]  /*8250*/  I2FP.F32.U32 R19, R14 ;  /* 0x0000000e00137245 */ /* 0x000fe40000201000 */
[----:B------:R-:W-:Y:S01]  /*8260*/  FSEL R199, R10, -INF , !P6 ;  /* 0xff8000000ac77808 */ /* 0x000fe20007000000 */
[----:B------:R1:W4:Y:S01]  /*8270*/  MUFU.TANH R6, R205 ;  /* 0x000000cd00067308 */ /* 0x0003220000002400 */
[----:B---3--:R-:W-:Y:S01]  /*8280*/  FFMA.FTZ R13, R16, UR5, R13 ;  /* 0x00000005100d7c23 */ /* 0x008fe2000801000d */
[----:B------:R-:W-:Y:S02]  /*8290*/  FMNMX3.FTZ R12, R12, R11, R17, !PT ;  /* 0x0000000b0c0c7276 */ /* 0x000fe40007810011 */
[----:B------:R-:W-:Y:S02]  /*82a0*/  ISETP.GE.AND P6, PT, R4, R167, PT ;  /* 0x000000a70400720c */ /* 0x000fe40003fc6270 */
[----:B------:R-:W-:Y:S02]  /*82b0*/  FMNMX3.FTZ R12, R12, R231, R191, !PT ;  /* 0x000000e70c0c7276 */ /* 0x000fe400078100bf */
[----:B------:R-:W3:Y:S01]  /*82c0*/  MUFU.TANH R10, R207 ;  /* 0x000000cf000a7308 */ /* 0x000ee20000002400 */
[----:B--2---:R-:W-:Y:S01]  /*82d0*/  FFMA.FTZ R8, R16, UR5, R8 ;  /* 0x0000000510087c23 */ /* 0x004fe20008010008 */
[----:B-1----:R-:W-:Y:S01]  /*82e0*/  FSEL R205, R13, -INF , !P6 ;  /* 0xff8000000dcd7808 */ /* 0x002fe20007000000 */
[----:B----4-:R-:W-:Y:S01]  /*82f0*/  FFMA.FTZ R6, R19, UR5, R6 ;  /* 0x0000000513067c23 */ /* 0x010fe20008010006 */
[----:B------:R-:W-:-:S02]  /*8300*/  ISETP.GE.AND P6, PT, R4, R166, PT ;  /* 0x000000a60400720c */ /* 0x000fc40003fc6270 */
[----:B------:R-:W-:Y:S02]  /*8310*/  FMNMX3.FTZ R4, R12, R193, R229, !PT ;  /* 0x000000c10c047276 */ /* 0x000fe400078100e5 */
[----:B------:R-:W-:Y:S02]  /*8320*/  FSEL R179, R8, -INF , !P6 ;  /* 0xff80000008b37808 */ /* 0x000fe40007000000 */
[----:B------:R-:W-:Y:S01]  /*8330*/  ISETP.GE.AND P6, PT, R14, R167, PT ;  /* 0x000000a70e00720c */ /* 0x000fe20003fc6270 */
[----:B---3--:R-:W-:Y:S01]  /*8340*/  FFMA.FTZ R10, R19, UR5, R10 ;  /* 0x00000005130a7c23 */ /* 0x008fe2000801000a */
[----:B------:R-:W-:Y:S02]  /*8350*/  FMNMX3.FTZ R4, R4, R227, R221, !PT ;  /* 0x000000e304047276 */ /* 0x000fe400078100dd */
[----:B------:R-:W-:Y:S02]  /*8360*/  FSEL R201, R6, -INF , !P6 ;  /* 0xff80000006c97808 */ /* 0x000fe40007000000 */
[----:B------:R-:W-:-:S02]  /*8370*/  FMNMX3.FTZ R6, R3, R21, R9, !PT ;  /* 0x0000001503067276 */ /* 0x000fc40007810009 */
[----:B------:R-:W-:Y:S02]  /*8380*/  FMNMX3.FTZ R4, R4, R219, R217, !PT ;  /* 0x000000db04047276 */ /* 0x000fe400078100d9 */
[----:B------:R-:W-:Y:S02]  /*8390*/  ISETP.GE.AND P6, PT, R14, R166, PT ;  /* 0x000000a60e00720c */ /* 0x000fe40003fc6270 */
[----:B------:R-:W-:Y:S02]  /*83a0*/  FMNMX3.FTZ R6, R6, R15, R23, !PT ;  /* 0x0000000f06067276 */ /* 0x000fe40007810017 */
[----:B------:R-:W-:Y:S02]  /*83b0*/  FMNMX3.FTZ R4, R4, R203, R205, !PT ;  /* 0x000000cb04047276 */ /* 0x000fe400078100cd */
[----:B------:R-:W-:Y:S02]  /*83c0*/  FSEL R177, R10, -INF , !P6 ;  /* 0xff8000000ab17808 */ /* 0x000fe40007000000 */
[----:B------:R-:W-:-:S02]  /*83d0*/  FMNMX3.FTZ R6, R6, R197, R195, !PT ;  /* 0x000000c506067276 */ /* 0x000fc400078100c3 */
        /* <DEDUP_REMOVED lines=59> */
.L_x_1167:
[----:B------:R-:W-:Y:S01]  /*8790*/  FMNMX3.FTZ R6, R6, R171, R169, !PT ;  /* 0x000000ab06067276 */ /* 0x000fe200078100a9 */
[----:B-1----:R-:W1:Y:S01]  /*87a0*/  SHFL.BFLY PT, R19, R8, 0x2, 0x1f ;  /* 0x0c401f0008137f89 */ /* 0x002e6200000e0000 */
[----:B------:R-:W2:Y:S01]  /*87b0*/  LDCU UR4, c[0x0][0x45c] ;  /* 0x00008b80ff0477ac */ /* 0x000ea20008000800 */
[C---:B------:R-:W-:Y:S02]  /*87c0*/  IADD3 R16, PT, PT, R165.reuse, 0x18000, RZ ;  /* 0x00018000a5107810 */ /* 0x040fe40007ffe0ff */
[----:B------:R-:W-:Y:S02]  /*87d0*/  FMNMX3.FTZ R6, R6, R215, R213, !PT ;  /* 0x000000d706067276 */ /* 0x000fe400078100d5 */
[----:B------:R-:W-:Y:S02]  /*87e0*/  IADD3 R189, PT, PT, R165, 0x18040, RZ ;  /* 0x00018040a5bd7810 */ /* 0x000fe40007ffe0ff */
[----:B------:R-:W-:Y:S02]  /*87f0*/  FMNMX3.FTZ R6, R6, R175, R173, !PT ;  /* 0x000000af06067276 */ /* 0x000fe400078100ad */
[----:B------:R-:W-:-:S02]  /*8800*/  @P0 IADD3 R189, PT, PT, R16, -0x40, RZ ;  /* 0xffffffc010bd0810 */ /* 0x000fc40007ffe0ff */
[----:B------:R-:W-:Y:S02]  /*8810*/  FMNMX3.FTZ R6, R6, R199, R179, !PT ;  /* 0x000000c706067276 */ /* 0x000fe400078100b3 */
[----:B------:R-:W-:Y:S01]  /*8820*/  SEL R188, R212, 0xffffffe0, !P2 ;  /* 0xffffffe0d4bc7807 */ /* 0x000fe20005000000 */
[----:B------:R-:W-:Y:S01]  /*8830*/  LDSM.16.MT88.4 R28, [R189] ;  /* 0x00000000bd1c783b */ /* 0x000fe20000004200 */
[----:B------:R-:W-:Y:S02]  /*8840*/  FMNMX3.FTZ R6, R6, R194, R177, !PT ;  /* 0x000000c206067276 */ /* 0x000fe400078100b1 */
[C---:B------:R-:W-:Y:S02]  /*8850*/  IADD3 R176, PT, PT, R188.reuse, R165, RZ ;  /* 0x000000a5bcb07210 */ /* 0x040fe40007ffe0ff */
[----:B------:R-:W-:Y:S01]  /*8860*/  IADD3 R188, PT, PT, R188, R189, RZ ;  /* 0x000000bdbcbc7210 */ /* 0x000fe20007ffe0ff */
[----:B------:R-:W3:Y:S01]  /*8870*/  SHFL.BFLY PT, R13, R6, 0x2, 0x1f ;  /* 0x0c401f00060d7f89 */ /* 0x000ee200000e0000 */
[----:B-1----:R-:W-:-:S05]  /*8880*/  FMNMX.FTZ R4, R8, R19, !PT ;  /* 0x0000001308047209 */ /* 0x002fca0007810000 */
        /* <DEDUP_REMOVED lines=18> */
[C---:B------:R-:W-:Y:S01]  /*89b0*/  FMUL.FTZ R178, R210.reuse, UR4 ;  /* 0x00000004d2b27c20 */ /* 0x040fe20008410000 */
        /* <DEDUP_REMOVED lines=10> */
[----:B------:R-:W-:Y:S01]  /*8a60*/  FMUL.FTZ R9, R5, UR4 ;  /* 0x0000000405097c20 */ /* 0x000fe20008410000 */
[----:B------:R-:W-:Y:S01]  /*8a70*/  FMUL.FTZ R164, R4, UR4 ;  /* 0x0000000404a47c20 */ /* 0x000fe20008410000 */
[--C-:B------:R-:W-:Y:S01]  /*8a80*/  FFMA.FTZ R182, R21, UR4, -R178.reuse ;  /* 0x0000000415b67c23 */ /* 0x100fe200080108b2 */
[--C-:B------:R-:W-:Y:S01]  /*8a90*/  FFMA.FTZ R180, R15, UR4, -R178.reuse ;  /* 0x000000040fb47c23 */ /* 0x100fe200080108b2 */
[----:B------:R-:W2:Y:S01]  /*8aa0*/  MUFU.EX2 R3, R9 ;  /* 0x0000000900037308 */ /* 0x000ea20000000800 */
[--C-:B------:R-:W-:Y:S01]  /*8ab0*/  FFMA.FTZ R187, R23, UR4, -R178.reuse ;  /* 0x0000000417bb7c23 */ /* 0x100fe200080108b2 */
[----:B------:R-:W-:Y:S01]  /*8ac0*/  LDSM.16.MT88.4 R12, [R165+0x18000] ;  /* 0x01800000a50c783b */ /* 0x000fe20000004200 */
[--C-:B------:R-:W-:Y:S01]  /*8ad0*/  FFMA.FTZ R198, R197, UR4, -R178.reuse ;  /* 0x00000004c5c67c23 */ /* 0x100fe200080108b2 */
[--C-:B------:R-:W-:Y:S01]  /*8ae0*/  FFMA.FTZ R195, R195, UR4, -R178.reuse ;  /* 0x00000004c3c37c23 */ /* 0x100fe200080108b2 */
[--C-:B------:R-:W-:Y:S01]  /*8af0*/  FFMA.FTZ R197, R171, UR4, -R178.reuse ;  /* 0x00000004abc57c23 */ /* 0x100fe200080108b2 */
[----:B------:R-:W-:Y:S01]  /*8b00*/  LDSM.16.MT88.4 R20, [R176+0x18000] ;  /* 0x01800000b014783b */ /* 0x000fe20000004200 */
[--C-:B------:R-:W-:Y:S01]  /*8b10*/  FFMA.FTZ R196, R169, UR4, -R178.reuse ;  /* 0x00000004a9c47c23 */ /* 0x100fe200080108b2 */
[----:B------:R-:W3:Y:S01]  /*8b20*/  MUFU.EX2 R164, R164 ;  /* 0x000000a400a47308 */ /* 0x000ee20000000800 */
[----:B-1----:R-:W-:Y:S01]  /*8b30*/  F2FP.BF16.F32.PACK_AB R4, R185, R186 ;  /* 0x000000bab904723e */ /* 0x002fe200000010ff */
[----:B------:R-:W-:Y:S01]  /*8b40*/  LDSM.16.MT88.4 R168, [R165+0x1a800] ;  /* 0x01a80000a5a8783b */ /* 0x000fe20000004200 */
[----:B------:R-:W-:Y:S01]  /*8b50*/  FFMA.FTZ R212, R215, UR4, -R178 ;  /* 0x00000004d7d47c23 */ /* 0x000fe200080108b2 */
[----:B------:R-:W-:Y:S01]  /*8b60*/  FFMA.FTZ R217, R217, UR4, -R202 ;  /* 0x00000004d9d97c23 */ /* 0x000fe200080108ca */
[--C-:B------:R-:W-:Y:S01]  /*8b70*/  FFMA.FTZ R213, R213, UR4, -R178.reuse ;  /* 0x00000004d5d57c23 */ /* 0x100fe200080108b2 */
[--C-:B------:R-:W-:Y:S01]  /*8b80*/  FFMA.FTZ R214, R175, UR4, -R178.reuse ;  /* 0x00000004afd67c23 */ /* 0x100fe200080108b2 */
[----:B------:R-:W-:Y:S01]  /*8b90*/  FFMA.FTZ R215, R173, UR4, -R178 ;  /* 0x00000004add77c23 */ /* 0x000fe200080108b2 */
        /* <DEDUP_REMOVED lines=9> */
[-C--:B---3--:R-:W-:Y:S01]  /*8c30*/  FMUL.FTZ R34, R142, R164.reuse ;  /* 0x000000a48e227220 */ /* 0x088fe20000410000 */
[-C--:B------:R-:W-:Y:S01]  /*8c40*/  FMUL.FTZ R35, R143, R164.reuse ;  /* 0x000000a48f237220 */ /* 0x080fe20000410000 */
[-C--:B------:R-:W-:Y:S01]  /*8c50*/  FMUL.FTZ R26, R146, R164.reuse ;  /* 0x000000a4921a7220 */ /* 0x080fe20000410000 */
[----:B------:R-:W2:Y:S01]  /*8c60*/  LDSM.16.MT88.4 R140, [R165+0x1a000] ;  /* 0x01a00000a58c783b */ /* 0x000ea20000004200 */
[-C--:B------:R-:W-:Y:S01]  /*8c70*/  FMUL.FTZ R27, R147, R164.reuse ;  /* 0x000000a4931b7220 */ /* 0x080fe20000410000 */
[-C--:B------:R-:W-:Y:S01]  /*8c80*/  FMUL.FTZ R38, R38, R164.reuse ;  /* 0x000000a426267220 */ /* 0x080fe20000410000 */
[-C--:B------:R-:W-:Y:S01]  /*8c90*/  FMUL.FTZ R39, R39, R164.reuse ;  /* 0x000000a427277220 */ /* 0x080fe20000410000 */
[----:B------:R-:W-:Y:S01]  /*8ca0*/  MUFU.EX2 R182, R182 ;  /* 0x000000b600b67308 */ /* 0x000fe20000000800 */
[-C--:B------:R-:W-:Y:S01]  /*8cb0*/  FMUL.FTZ R41, R41, R3.reuse ;  /* 0x0000000329297220 */ /* 0x080fe20000410000 */
[-C--:B------:R-:W-:Y:S01]  /*8cc0*/  FMUL.FTZ R42, R42, R164.reuse ;  /* 0x000000a42a2a7220 */ /* 0x080fe20000410000 */
[-C--:B------:R-:W-:Y:S01]  /*8cd0*/  FMUL.FTZ R43, R43, R164.reuse ;  /* 0x000000a42b2b7220 */ /* 0x080fe20000410000 */
[----:B------:R-:W3:Y:S01]  /*8ce0*/  LDSM.16.MT88.4 R144, [R189+0x2000] ;  /* 0x00200000bd90783b */ /* 0x000ee20000004200 */
[-C--:B------:R-:W-:Y:S01]  /*8cf0*/  FMUL.FTZ R44, R44, R3.reuse ;  /* 0x000000032c2c7220 */ /* 0x080fe20000410000 */
[-C--:B------:R-:W-:Y:S01]  /*8d00*/  FMUL.FTZ R45, R45, R3.reuse ;  /* 0x000000032d2d7220 */ /* 0x080fe20000410000 */
[----:B------:R-:W-:Y:S01]  /*8d10*/  FMUL.FTZ R46, R46, R164 ;  /* 0x000000a42e2e7220 */ /* 0x000fe20000410000 */
[----:B------:R-:W4:Y:S01]  /*8d20*/  MUFU.EX2 R181, R181 ;  /* 0x000000b500b57308 */ /* 0x000f220000000800 */
        /* <DEDUP_REMOVED lines=16> */
[----:B----4-:R-:W-:Y:S01]  /*8e30*/  F2FP.BF16.F32.PACK_AB R5, R181, R182 ;  /* 0x000000b6b505723e */ /* 0x010fe200000010ff */
        /* <DEDUP_REMOVED lines=23> */
[----:B------:R-:W1:Y:S01]  /*8fb0*/  LDSM.16.MT88.4 R152, [R188] ;  /* 0x00000000bc98783b */ /* 0x000e620000004200 */
        /* <DEDUP_REMOVED lines=72> */
[----:B------:R-:W-:Y:S01]  /*9440*/  MUFU.EX2 R190, R190 ;  /* 0x000000be00be7308 */ /* 0x000fe20000000800 */
[-C--:B------:R-:W-:Y:S01]  /*9450*/  FMUL.FTZ R116, R116, R3.reuse ;  /* 0x0000000374747220 */ /* 0x080fe20000410000 */
[-C--:B------:R-:W-:Y:S01]  /*9460*/  FMUL.FTZ R117, R117, R3.reuse ;  /* 0x0000000375757220 */ /* 0x080fe20000410000 */
[-C--:B------:R-:W-:Y:S01]  /*9470*/  FMUL.FTZ R118, R118, R164.reuse ;  /* 0x000000a476767220 */ /* 0x080fe20000410000 */
[-C--:B------:R-:W-:Y:S01]  /*9480*/  FMUL.FTZ R119, R119, R164.reuse ;  /* 0x000000a477777220 */ /* 0x080fe20000410000 */
[-C--:B------:R-:W-:Y:S01]  /*9490*/  FMUL.FTZ R120, R120, R3.reuse ;  /* 0x0000000378787220 */ /* 0x080fe20000410000 */
[C---:B------:R-:W-:Y:S01]  /*94a0*/  HMMA.16816.F32.BF16 R64, R4.reuse, R142, R64 ;  /* 0x0000008e0440723c */ /* 0x040fe20000041840 */
[----:B------:R-:W2:Y:S01]  /*94b0*/  LDSM.16.MT88.4 R140, [R189+0x4000] ;  /* 0x00400000bd8c783b */ /* 0x000ea20000004200 */
[----:B------:R-:W4:Y:S01]  /*94c0*/  MUFU.EX2 R191, R191 ;  /* 0x000000bf00bf7308 */ /* 0x000f220000000800 */
[-C--:B------:R-:W-:Y:S01]  /*94d0*/  FMUL.FTZ R121, R121, R3.reuse ;  /* 0x0000000379797220 */ /* 0x080fe20000410000 */
[-C--:B------:R-:W-:Y:S01]  /*94e0*/  FMUL.FTZ R122, R122, R164.reuse ;  /* 0x000000a47a7a7220 */ /* 0x080fe20000410000 */
[-C--:B------:R-:W-:Y:S01]  /*94f0*/  FMUL.FTZ R123, R123, R164.reuse ;  /* 0x000000a47b7b7220 */ /* 0x080fe20000410000 */
[-C--:B------:R-:W-:Y:S01]  /*9500*/  FMUL.FTZ R124, R124, R3.reuse ;  /* 0x000000037c7c7220 */ /* 0x080fe20000410000 */
[-C--:B------:R-:W-:Y:S01]  /*9510*/  FMUL.FTZ R125, R125, R3.reuse ;  /* 0x000000037d7d7220 */ /* 0x080fe20000410000 */
[C---:B---3--:R-:W-:Y:S01]  /*9520*/  HMMA.16816.F32.BF16 R76, R4.reuse, R144, R76 ;  /* 0x00000090044c723c */ /* 0x048fe2000004184c */
        /* <DEDUP_REMOVED lines=8> */
[----:B------:R-:W3:Y:S01]  /*95b0*/  LDSM.16.MT88.4 R144, [R165+0x1e000] ;  /* 0x01e00000a590783b */ /* 0x000ee20000004200 */
        /* <DEDUP_REMOVED lines=21> */
[C---:B------:R-:W-:Y:S01]  /*9710*/  HMMA.16816.F32.BF16 R72, R4.reuse, R138, R72 ;  /* 0x0000008a0448723c */ /* 0x040fe20000041848 */
[----:B------:R-:W5:Y:S01]  /*9720*/  LDSM.16.MT88.4 R136, [R188+0x4000] ;  /* 0x00400000bc88783b */ /* 0x000f620000004200 */
[----:B------:R-:W-:Y:S01]  /*9730*/  MUFU.EX2 R197, R197 ;  /* 0x000000c500c57308 */ /* 0x000fe20000000800 */
[----:B------:R-:W-:Y:S01]  /*9740*/  FADD.FTZ R184, R184, R185 ;  /* 0x000000b9b8b87221 */ /* 0x000fe20000010000 */
[----:B------:R-:W-:Y:S01]  /*9750*/  FADD.FTZ R180, R180, R181 ;  /* 0x000000b5b4b47221 */ /* 0x000fe20000010000 */
[----:B------:R-:W-:Y:S02]  /*9760*/  MOV R164, R211 ;  /* 0x000000d300a47202 */ /* 0x000fe40000000f00 */
[----:B------:R-:W-:Y:S01]  /*9770*/  FADD.FTZ R183, R183, R184 ;  /* 0x000000b8b7b77221 */ /* 0x000fe20000010000 */
[C---:B--2---:R-:W-:Y:S01]  /*9780*/  HMMA.16816.F32.BF16 R84, R4.reuse, R140, R84 ;  /* 0x0000008c0454723c */ /* 0x044fe20000041854 */
[----:B------:R-:W-:Y:S01]  /*9790*/  FADD.FTZ R187, R187, R180 ;  /* 0x000000b4bbbb7221 */ /* 0x000fe20000010000 */
[----:B------:R-:W2:Y:S06]  /*97a0*/  MUFU.EX2 R196, R196 ;  /* 0x000000c400c47308 */ /* 0x000eac0000000800 */
[C---:B------:R-:W-:Y:S01]  /*97b0*/  HMMA.16816.F32.BF16 R88, R4.reuse, R142, R88 ;  /* 0x0000008e0458723c */ /* 0x040fe20000041858 */
[----:B------:R-:W4:Y:S01]  /*97c0*/  LDSM.16.MT88.4 R140, [R176+0x1e000] ;  /* 0x01e00000b08c783b */ /* 0x000f220000004200 */
[----:B------:R-:W-:Y:S06]  /*97d0*/  MUFU.EX2 R204, R204 ;  /* 0x000000cc00cc7308 */ /* 0x000fec0000000800 */
[C---:B------:R-:W-:Y:S02]  /*97e0*/  HMMA.16816.F32.BF16 R16, R4.reuse, R20, R16 ;  /* 0x000000140410723c */ /* 0x040fe40000041810 */
[----:B------:R-:W2:Y:S06]  /*97f0*/  MUFU.EX2 R207, R207 ;  /* 0x000000cf00cf7308 */ /* 0x000eac0000000800 */
[C---:B------:R-:W-:Y:S01]  /*9800*/  HMMA.16816.F32.BF16 R20, R4.reuse, R22, R148 ;  /* 0x000000160414723c */ /* 0x040fe20000041894 */
[----:B------:R-:W-:Y:S01]  /*9810*/  LDSM.16.MT88.4 R148, [R176+0x18800] ;  /* 0x01880000b094783b */ /* 0x000fe20000004200 */
[----:B------:R-:W-:Y:S06]  /*9820*/  MUFU.EX2 R206, R206 ;  /* 0x000000ce00ce7308 */ /* 0x000fec0000000800 */
[C---:B---3--:R-:W-:Y:S02]  /*9830*/  HMMA.16816.F32.BF16 R100, R4.reuse, R144, R100 ;  /* 0x000000900464723c */ /* 0x048fe40000041864 */
[----:B------:R-:W-:Y:S06]  /*9840*/  MUFU.EX2 R217, R217 ;  /* 0x000000d900d97308 */ /* 0x000fec0000000800 */
[C---:B-----5:R-:W-:Y:S02]  /*9850*/  HMMA.16816.F32.BF16 R92, R4.reuse, R136, R92 ;  /* 0x00000088045c723c */ /* 0x060fe4000004185c */
[----:B------:R-:W-:Y:S06]  /*9860*/  MUFU.EX2 R212, R212 ;  /* 0x000000d400d47308 */ /* 0x000fec0000000800 */
[C---:B------:R-:W-:Y:S01]  /*9870*/  HMMA.16816.F32.BF16 R96, R4.reuse, R138, R96 ;  /* 0x0000008a0460723c */ /* 0x040fe20000041860 */
[----:B------:R-:W3:Y:S01]  /*9880*/  LDSM.16.MT88.4 R136, [R189+0x6000] ;  /* 0x00600000bd88783b */ /* 0x000ee20000004200 */
[----:B------:R-:W5:Y:S06]  /*9890*/  MUFU.EX2 R213, R213 ;  /* 0x000000d500d57308 */ /* 0x000f6c0000000800 */
[C---:B------:R-:W-:Y:S01]  /*98a0*/  HMMA.16816.F32.BF16 R104, R4.reuse, R146, R104 ;  /* 0x000000920468723c */ /* 0x040fe20000041868 */
[----:B------:R-:W5:Y:S01]  /*98b0*/  LDSM.16.MT88.4 R144, [R165+0x18800] ;  /* 0x01880000a590783b */ /* 0x000f620000004200 */
[----:B------:R-:W-:Y:S06]  /*98c0*/  MUFU.EX2 R214, R214 ;  /* 0x000000d600d67308 */ /* 0x000fec0000000800 */
[C---:B----4-:R-:W-:Y:S02]  /*98d0*/  HMMA.16816.F32.BF16 R108, R4.reuse, R140, R108 ;  /* 0x0000008c046c723c */ /* 0x050fe4000004186c */
[----:B------:R-:W4:Y:S06]  /*98e0*/  MUFU.EX2 R215, R215 ;  /* 0x000000d700d77308 */ /* 0x000f2c0000000800 */
[C---:B------:R-:W-:Y:S01]  /*98f0*/  HMMA.16816.F32.BF16 R112, R4.reuse, R142, R112 ;  /* 0x0000008e0470723c */ /* 0x040fe20000041870 */
[----:B------:R-:W4:Y:S01]  /*9900*/  LDSM.16.MT88.4 R140, [R189+0x800] ;  /* 0x00080000bd8c783b */ /* 0x000f220000004200 */
[----:B------:R-:W-:Y:S06]  /*9910*/  MUFU.EX2 R203, R203 ;  /* 0x000000cb00cb7308 */ /* 0x000fec0000000800 */
[C---:B------:R-:W-:Y:S02]  /*9920*/  HMMA.16816.F32.BF16 R8, R4.reuse, R12, R8 ;  /* 0x0000000c0408723c */ /* 0x040fe40000041808 */
[----:B------:R-:W4:Y:S06]  /*9930*/  MUFU.EX2 R216, R216 ;  /* 0x000000d800d87308 */ /* 0x000f2c0000000800 */
[C---:B------:R-:W-:Y:S01]  /*9940*/  HMMA.16816.F32.BF16 R12, R4.reuse, R14, R156 ;  /* 0x0000000e040c723c */ /* 0x040fe2000004189c */
[----:B------:R-:W-:Y:S01]  /*9950*/  LDSM.16.MT88.4 R156, [R188+0x2800] ;  /* 0x00280000bc9c783b */ /* 0x000fe20000004200 */
[----:B------:R-:W-:Y:S06]  /*9960*/  MUFU.EX2 R200, R200 ;  /* 0x000000c800c87308 */ /* 0x000fec0000000800 */
[C---:B---3--:R-:W-:Y:S02]  /*9970*/  HMMA.16816.F32.BF16 R116, R4.reuse, R136, R116 ;  /* 0x000000880474723c */ /* 0x048fe40000041874 */
[----:B------:R-:W-:Y:S06]  /*9980*/  MUFU.EX2 R201, R201 ;  /* 0x000000c900c97308 */ /* 0x000fec0000000800 */
[C---:B------:R-:W-:Y:S01]  /*9990*/  HMMA.16816.F32.BF16 R120, R4.reuse, R138, R120 ;  /* 0x0000008a0478723c */ /* 0x040fe20000041878 */
[----:B------:R-:W3:Y:S01]  /*99a0*/  LDSM.16.MT88.4 R136, [R188+0x800] ;  /* 0x00080000bc88783b */ /* 0x000ee20000004200 */
[----:B------:R-:W-:Y:S06]  /*99b0*/  MUFU.EX2 R199, R199 ;  /* 0x000000c700c77308 */ /* 0x000fec0000000800 */
[C---:B------:R-:W-:Y:S02]  /*99c0*/  HMMA.16816.F32.BF16 R124, R4.reuse, R152, R124 ;  /* 0x00000098047c723c */ /* 0x040fe4000004187c */
[----:B------:R-:W3:Y:S06]  /*99d0*/  MUFU.EX2 R202, R202 ;  /* 0x000000ca00ca7308 */ /* 0x000eec0000000800 */
        /* <DEDUP_REMOVED lines=8> */
[----:B------:R-:W-:-:S02]  /*9a60*/  FADD.FTZ R198, R198, R187 ;  /* 0x000000bbc6c67221 */ /* 0x000fc40000010000 */
[----:B------:R-:W-:Y:S02]  /*9a70*/  FADD.FTZ R190, R191, R190 ;  /* 0x000000bebfbe7221 */ /* 0x000fe40000010000 */
        /* <DEDUP_REMOVED lines=27> */
[C---:B----4-:R-:W-:Y:S08]  /*9c30*/  HMMA.16816.F32.BF16 R84, R128.reuse, R140, R84 ;  /* 0x0000008c8054723c */ /* 0x050ff00000041854 */
[C---:B------:R-:W-:Y:S01]  /*9c40*/  HMMA.16816.F32.BF16 R88, R128.reuse, R142, R88 ;  /* 0x0000008e8058723c */ /* 0x040fe20000041858 */
[----:B------:R-:W4:Y:S07]  /*9c50*/  LDSM.16.MT88.4 R140, [R189+0x6800] ;  /* 0x00680000bd8c783b */ /* 0x000f2e0000004200 */
        /* <DEDUP_REMOVED lines=17> */
[C---:B----4-:R-:W-:Y:S08]  /*9d70*/  HMMA.16816.F32.BF16 R116, R128.reuse, R140, R116 ;  /* 0x0000008c8074723c */ /* 0x050ff00000041874 */
        /* <DEDUP_REMOVED lines=125> */
[----:B------:R-:W-:Y:S02]  /*a550*/  UIMAD UR12, UR12, UR9, UR15 ;  /* 0x000000090c0c72a4 */ /* 0x000fe4000f8e020f */
[----:B------:R-:W-:Y:S01]  /*a560*/  USHF.L.U32 UR4, UR14, 0x6, URZ ;  /* 0x000000060e047899 */ /* 0x000fe200080006ff */
[----:B------:R-:W-:Y:S01]  /*a570*/  IMAD.U32 R4, RZ, RZ, UR14 ;  /* 0x0000000eff047e24 */ /* 0x000fe2000f8e00ff */
[----:B------:R-:W-:Y:S01]  /*a580*/  USHF.L.U64.HI UR7, UR14, 0x6, UR12 ;  /* 0x000000060e077899 */ /* 0x000fe2000801020c */
[----:B------:R-:W-:Y:S01]  /*a590*/  LOP3.LUT R225, R225, 0x7c00, RZ, 0xc0, !PT ;  /* 0x00007c00e1e17812 */ /* 0x000fe200078ec0ff */
[----:B------:R-:W-:Y:S01]  /*a5a0*/  ULEA UR4, UP0, UR8, UR4, 0x5 ;  /* 0x0000000408047291 */ /* 0x000fe2000f8028ff */
[----:B------:R-:W-:Y:S01]  /*a5b0*/  IMAD.U32 R3, RZ, RZ, UR12 ;  /* 0x0000000cff037e24 */ /* 0x000fe2000f8e00ff */
[----:B------:R-:W-:Y:S01]  /*a5c0*/  BAR.SYNC.DEFER_BLOCKING 0x0 ;  /* 0x0000000000007b1d */ /* 0x000fe20000010000 */
[-C--:B------:R-:W-:Y:S01]  /*a5d0*/  LEA R10, P6, R4, R233.reuse, 0x7 ;  /* 0x000000e9040a7211 */ /* 0x080fe200078c38ff */
        /* <DEDUP_REMOVED lines=8> */
[----:B------:R-:W-:Y:S01]  /*a660*/  SEL R200, R200, 0xffffffe0, !P2 ;  /* 0xffffffe0c8c87807 */ /* 0x000fe20005000000 */
[----:B------:R-:W1:Y:S01]  /*a670*/  LDCU UR4, c[0x0][0x50c] ;  /* 0x0000a180ff0477ac */ /* 0x000e620008000800 */
[----:B------:R-:W-:-:S02]  /*a680*/  LEA R8, P6, R4, R233, 0x1 ;  /* 0x000000e904087211 */ /* 0x000fc400078c08ff */
[----:B------:R-:W-:Y:S02]  /*a690*/  LOP3.LUT R5, R6, R0, R5, 0xf6, !PT ;  /* 0x0000000006057212 */ /* 0x000fe400078ef605 */
[----:B------:R-:W-:Y:S01]  /*a6a0*/  LEA.HI.X R9, R4, R232, R3, 0x1, P6 ;  /* 0x000000e804097211 */ /* 0x000fe200030f0c03 */
[----:B------:R-:W-:Y:S01]  /*a6b0*/  VIADD R3, R209, UR6 ;  /* 0x00000006d1037c36 */ /* 0x000fe20008000000 */
[----:B------:R-:W-:-:S03]  /*a6c0*/  LEA R215, R5, UR6, 0x1 ;  /* 0x0000000605d77c11 */ /* 0x000fc6000f8e08ff */
[C---:B------:R-:W-:Y:S02]  /*a6d0*/  IMAD.IADD R212, R3.reuse, 0x1, R200 ;  /* 0x0000000103d47824 */ /* 0x040fe400078e02c8 */
[--C-:B------:R-:W-:Y:S01]  /*a6e0*/  IMAD.IADD R214, R200, 0x1, R215.reuse ;  /* 0x00000001c8d67824 */ /* 0x100fe200078e02d7 */
        /* <DEDUP_REMOVED lines=242> */
[----:B------:R4:W2:Y:S01]  /*b610*/  LDSM.16.M88.4 R20, [R164+0x17000] ;  /* 0x01700000a414783b */ /* 0x0008a20000000200 */
        /* <DEDUP_REMOVED lines=10> */
[----:B------:R-:W1:Y:S01]  /*b6c0*/  MUFU.TANH R33, R33 ;  /* 0x0000002100217308 */ /* 0x000e620000002400 */
[----:B----4-:R-:W-:Y:S01]  /*b6d0*/  FMUL.FTZ R164, R204, UR4 ;  /* 0x00000004cca47c20 */ /* 0x010fe20008410000 */
[----:B------:R-:W-:Y:S01]  /*b6e0*/  FMUL.FTZ R205, R205, UR4 ;  /* 0x00000004cdcd7c20 */ /* 0x000fe20008410000 */
[----:B------:R-:W-:Y:S02]  /*b6f0*/  FMUL.FTZ R207, R207, UR4 ;  /* 0x00000004cfcf7c20 */ /* 0x000fe40008410000 */
[----:B---3--:R-:W-:Y:S01]  /*b700*/  HMMA.16816.F32.BF16 R180, R8, R16, R180 ;  /* 0x0000001008b4723c */ /* 0x008fe200000418b4 */
[----:B------:R-:W-:Y:S01]  /*b710*/  LOP3.LUT R17, R14, 0x6, RZ, 0xc0, !PT ;  /* 0x000000060e117812 */ /* 0x000fe200078ec0ff */
[----:B------:R-:W-:Y:S01]  /*b720*/  IMAD.U32 R16, RZ, RZ, UR20 ;  /* 0x00000014ff107e24 */ /* 0x000fe2000f8e00ff */
[----:B------:R-:W3:Y:S03]  /*b730*/  MUFU.TANH R164, R164 ;  /* 0x000000a400a47308 */ /* 0x000ee60000002400 */
[----:B------:R-:W-:-:S02]  /*b740*/  IMAD R14, R16, 0x40, R17 ;  /* 0x00000040100e7824 */ /* 0x000fc400078e0211 */
[----:B--2---:R-:W-:Y:S01]  /*b750*/  HMMA.16816.F32.BF16 R196, R24, R188, R196 ;  /* 0x000000bc18c4723c */ /* 0x004fe200000418c4 */
[----:B------:R-:W-:Y:S01]  /*b760*/  FMUL.FTZ R189, R206, UR4 ;  /* 0x00000004cebd7c20 */ /* 0x000fe20008410000 */
[----:B------:R-:W-:Y:S01]  /*b770*/  VIADD R192, R14, 0xffffff40 ;  /* 0xffffff400ec07836 */ /* 0x000fe20000000000 */
[----:B------:R-:W-:Y:S01]  /*b780*/  MUFU.TANH R32, R32 ;  /* 0x0000002000207308 */ /* 0x000fe20000002400 */
[----:B------:R-:W-:-:S03]  /*b790*/  FMUL.FTZ R188, R193, UR4 ;  /* 0x00000004c1bc7c20 */ /* 0x000fc60008410000 */
[----:B------:R-:W-:Y:S01]  /*b7a0*/  I2FP.F32.U32 R34, R192 ;  /* 0x000000c000227245 */ /* 0x000fe20000201000 */
[----:B------:R-:W-:Y:S01]  /*b7b0*/  HMMA.16816.F32.BF16 R176, R8, R18, R176 ;  /* 0x0000001208b0723c */ /* 0x000fe200000418b0 */
[----:B------:R-:W2:Y:S01]  /*b7c0*/  LDSM.16.M88.4 R16, [R3+0x17000] ;  /* 0x017000000310783b */ /* 0x000ea20000000200 */
[----:B------:R-:W-:Y:S01]  /*b7d0*/  ISETP.GE.AND P6, PT, R192, R167, PT ;  /* 0x000000a7c000720c */ /* 0x000fe20003fc6270 */
[----:B------:R-:W4:Y:S01]  /*b7e0*/  MUFU.TANH R189, R189 ;  /* 0x000000bd00bd7308 */ /* 0x000f220000002400 */
[----:B------:R-:W-:-:S04]  /*b7f0*/  DEPBAR.LE SB0, 0x0 ;  /* 0x000080000000791a */ /* 0x000fc80000000000 */
[----:B------:R-:W-:Y:S01]  /*b800*/  HMMA.16816.F32.BF16 R184, R24, R190, R184 ;  /* 0x000000be18b8723c */ /* 0x000fe200000418b8 */
[----:B------:R-:W-:Y:S02]  /*b810*/  VIADD R190, R14, 0xffffff78 ;  /* 0xffffff780ebe7836 */ /* 0x000fe40000000000 */
[C---:B------:R-:W-:Y:S01]  /*b820*/  FFMA.FTZ R191, R34.reuse, UR5, R7 ;  /* 0x0000000522bf7c23 */ /* 0x040fe20008010007 */
[----:B-1----:R-:W-:Y:S01]  /*b830*/  FFMA.FTZ R7, R34, UR5, R33 ;  /* 0x0000000522077c23 */ /* 0x002fe20008010021 */
[----:B------:R-:W-:Y:S01]  /*b840*/  MUFU.TANH R188, R188 ;  /* 0x000000bc00bc7308 */ /* 0x000fe20000002400 */
[----:B------:R-:W-:Y:S01]  /*b850*/  FMUL.FTZ R171, R196, UR4 ;  /* 0x00000004c4ab7c20 */ /* 0x000fe20008410000 */
[----:B------:R-:W-:Y:S01]  /*b860*/  I2FP.F32.U32 R33, R190 ;  /* 0x000000be00217245 */ /* 0x000fe20000201000 */
[----:B------:R-:W-:Y:S01]  /*b870*/  FMUL.FTZ R198, R198, UR4 ;  /* 0x00000004c6c67c20 */ /* 0x000fe20008410000 */
[----:B------:R-:W-:Y:S01]  /*b880*/  FSEL R34, R191, -INF , !P6 ;  /* 0xff800000bf227808 */ /* 0x000fe20007000000 */
[----:B------:R-:W-:Y:S01]  /*b890*/  HMMA.16816.F32.BF16 R180, R28, R20, R180 ;  /* 0x000000141cb4723c */ /* 0x000fe200000418b4 */
[----:B------:R-:W-:Y:S01]  /*b8a0*/  ISETP.GE.AND P6, PT, R192, R166, PT ;  /* 0x000000a6c000720c */ /* 0x000fe20003fc6270 */
[----:B---3--:R-:W-:Y:S01]  /*b8b0*/  FFMA.FTZ R164, R33, UR5, R164 ;  /* 0x0000000521a47c23 */ /* 0x008fe200080100a4 */
[----:B------:R-:W-:-:S02]  /*b8c0*/  VIADD R21, R14, 0xffffff41 ;  /* 0xffffff410e157836 */ /* 0x000fc40000000000 */
[----:B----4-:R-:W-:Y:S01]  /*b8d0*/  FFMA.FTZ R189, R33, UR5, R189 ;  /* 0x0000000521bd7c23 */ /* 0x010fe200080100bd */
[----:B------:R-:W-:Y:S01]  /*b8e0*/  FSEL R20, R7, -INF , !P6 ;  /* 0xff80000007147808 */ /* 0x000fe20007000000 */
[----:B------:R-:W-:Y:S01]  /*b8f0*/  MUFU.TANH R35, R35 ;  /* 0x0000002300237308 */ /* 0x000fe20000002400 */
[----:B------:R-:W-:Y:S01]  /*b900*/  ISETP.GE.AND P6, PT, R190, R167, PT ;  /* 0x000000a7be00720c */ /* 0x000fe20003fc6270 */
[----:B------:R-:W-:Y:S01]  /*b910*/  HMMA.16816.F32.BF16 R172, R8, R4, R172 ;  /* 0x0000000408ac723c */ /* 0x000fe200000418ac */
[----:B------:R-:W-:Y:S01]  /*b920*/  I2FP.F32.U32 R9, R21 ;  /* 0x0000001500097245 */ /* 0x000fe20000201000 */
[----:B------:R-:W-:Y:S01]  /*b930*/  VIADD R10, R14, 0xffffff48 ;  /* 0xffffff480e0a7836 */ /* 0x000fe20000000000 */
[----:B------:R-:W-:Y:S01]  /*b940*/  FSEL R204, R164, -INF , !P6 ;  /* 0xff800000a4cc7808 */ /* 0x000fe20007000000 */
[----:B------:R-:W-:Y:S01]  /*b950*/  FMUL.FTZ R197, R197, UR4 ;  /* 0x00000004c5c57c20 */ /* 0x000fe20008410000 */
[----:B------:R-:W-:Y:S01]  /*b960*/  ISETP.GE.AND P6, PT, R190, R166, PT ;  /* 0x000000a6be00720c */ /* 0x000fe20003fc6270 */
[C---:B------:R-:W-:Y:S01]  /*b970*/  FFMA.FTZ R4, R9.reuse, UR5, R6 ;  /* 0x0000000509047c23 */ /* 0x040fe20008010006 */
[----:B------:R-:W-:Y:S01]  /*b980*/  FFMA.FTZ R6, R9, UR5, R15 ;  /* 0x0000000509067c23 */ /* 0x000fe2000801000f */
[----:B------:R-:W-:Y:S01]  /*b990*/  I2FP.F32.U32 R15, R10 ;  /* 0x0000000a000f7245 */ /* 0x000fe20000201000 */
[----:B------:R-:W1:Y:S01]  /*b9a0*/  MUFU.TANH R171, R171 ;  /* 0x000000ab00ab7308 */ /* 0x000e620000002400 */
[----:B------:R-:W-:Y:S01]  /*b9b0*/  FSEL R203, R189, -INF , !P6 ;  /* 0xff800000bdcb7808 */ /* 0x000fe20007000000 */
[----:B------:R-:W-:Y:S01]  /*b9c0*/  HMMA.16816.F32.BF16 R176, R28, R22, R176 ;  /* 0x000000161cb0723c */ /* 0x000fe200000418b0 */
[----:B------:R-:W-:Y:S01]  /*b9d0*/  ISETP.GE.AND P6, PT, R21, R167, PT ;  /* 0x000000a71500720c */ /* 0x000fe20003fc6270 */
[----:B------:R-:W-:Y:S01]  /*b9e0*/  FFMA.FTZ R8, R15, UR5, R32 ;  /* 0x000000050f087c23 */ /* 0x000fe20008010020 */
[----:B------:R-:W-:-:S02]  /*b9f0*/  VIADD R23, R14, 0xffffff50 ;  /* 0xffffff500e177836 */ /* 0x000fc40000000000 */
[----:B------:R-:W-:Y:S01]  /*ba00*/  FMUL.FTZ R199, R199, UR4 ;  /* 0x00000004c7c77c20 */ /* 0x000fe20008410000 */
[----:B------:R-:W-:Y:S01]  /*ba10*/  FSEL R4, R4, -INF , !P6 ;  /* 0xff80000004047808 */ /* 0x000fe20007000000 */
[----:B------:R-:W3:Y:S01]  /*ba20*/  MUFU.TANH R7, R198 ;  /* 0x000000c600077308 */ /* 0x000ee20000002400 */
[-C--:B------:R-:W-:Y:S01]  /*ba30*/  ISETP.GE.AND P6, PT, R21, R166.reuse, PT ;  /* 0x000000a61500720c */ /* 0x080fe20003fc6270 */
[----:B------:R-:W-:Y:S01]  /*ba40*/  VIADD R21, R14, 0xffffff49 ;  /* 0xffffff490e157836 */ /* 0x000fe20000000000 */
[----:B--2---:R-:W-:Y:S01]  /*ba50*/  HMMA.16816.F32.BF16 R180, R24, R16, R180 ;  /* 0x0000001018b4723c */ /* 0x004fe200000418b4 */
[----:B------:R-:W-:Y:S01]  /*ba60*/  I2FP.F32.U32 R22, R23 ;  /* 0x0000001700167245 */ /* 0x000fe20000201000 */
[----:B------:R-:W-:Y:S01]  /*ba70*/  FMUL.FTZ R184, R184, UR4 ;  /* 0x00000004b8b87c20 */ /* 0x000fe20008410000 */
[----:B------:R-:W-:Y:S01]  /*ba80*/  FSEL R6, R6, -INF , !P6 ;  /* 0xff80000006067808 */ /* 0x000fe20007000000 */
[----:B------:R-:W-:Y:S01]  /*ba90*/  FMUL.FTZ R186, R186, UR4 ;  /* 0x00000004baba7c20 */ /* 0x000fe20008410000 */
[----:B------:R-:W-:Y:S01]  /*baa0*/  ISETP.GE.AND P6, PT, R10, R167, PT ;  /* 0x000000a70a00720c */ /* 0x000fe20003fc6270 */
[----:B------:R-:W2:Y:S01]  /*bab0*/  MUFU.TANH R3, R197 ;  /* 0x000000c500037308 */ /* 0x000ea20000002400 */
[----:B------:R-:W-:Y:S01]  /*bac0*/  I2FP.F32.U32 R17, R21 ;  /* 0x0000001500117245 */ /* 0x000fe20000201000 */
[----:B------:R-:W-:Y:S01]  /*bad0*/  HMMA.16816.F32.BF16 R172, R28, R12, R172 ;  /* 0x0000000c1cac723c */ /* 0x000fe200000418ac */
[----:B------:R-:W-:Y:S01]  /*bae0*/  FSEL R8, R8, -INF , !P6 ;  /* 0xff80000008087808 */ /* 0x000fe20007000000 */
[----:B-1----:R-:W-:Y:S01]  /*baf0*/  FFMA.FTZ R171, R22, UR5, R171 ;  /* 0x0000000516ab7c23 */ /* 0x002fe200080100ab */
[----:B------:R-:W-:Y:S01]  /*bb00*/  ISETP.GE.AND P6, PT, R10, R166, PT ;  /* 0x000000a60a00720c */ /* 0x000fe20003fc6270 */
[----:B------:R-:W-:Y:S01]  /*bb10*/  FFMA.FTZ R10, R15, UR5, R170 ;  /* 0x000000050f0a7c23 */ /* 0x000fe200080100aa */
[C---:B------:R-:W-:Y:S01]  /*bb20*/  FFMA.FTZ R16, R17.reuse, UR5, R188 ;  /* 0x0000000511107c23 */ /* 0x040fe200080100bc */
[----:B------:R-:W-:Y:S01]  /*bb30*/  FFMA.FTZ R35, R17, UR5, R35 ;  /* 0x0000000511237c23 */ /* 0x000fe20008010023 */
[----:B------:R-:W1:Y:S01]  /*bb40*/  MUFU.TANH R5, R199 ;  /* 0x000000c700057308 */ /* 0x000e620000002400 */
[----:B------:R-:W-:Y:S01]  /*bb50*/  HMMA.16816.F32.BF16 R176, R24, R18, R176 ;  /* 0x0000001218b0723c */ /* 0x000fe200000418b0 */
[----:B------:R-:W-:Y:S01]  /*bb60*/  FSEL R10, R10, -INF , !P6 ;  /* 0xff8000000a0a7808 */ /* 0x000fe20007000000 */
[----:B---3--:R-:W-:Y:S01]  /*bb70*/  FFMA.FTZ R200, R22, UR5, R7 ;  /* 0x0000000516c87c23 */ /* 0x008fe20008010007 */
[----:B------:R-:W-:Y:S01]  /*bb80*/  ISETP.GE.AND P6, PT, R21, R167, PT ;  /* 0x000000a71500720c */ /* 0x000fe20003fc6270 */
[----:B------:R-:W-:Y:S01]  /*bb90*/  FMUL.FTZ R11, R185, UR4 ;  /* 0x00000004b90b7c20 */ /* 0x000fe20008410000 */
[----:B------:R-:W-:-:S02]  /*bba0*/  VIADD R19, R14, 0xffffff58 ;  /* 0xffffff580e137836 */ /* 0x000fc40000000000 */
[----:B------:R-:W-:Y:S01]  /*bbb0*/  FMUL.FTZ R187, R187, UR4 ;  /* 0x00000004bbbb7c20 */ /* 0x000fe20008410000 */
[----:B------:R-:W-:Y:S01]  /*bbc0*/  FSEL R16, R16, -INF , !P6 ;  /* 0xff80000010107808 */ /* 0x000fe20007000000 */
[----:B------:R-:W3:Y:S01]  /*bbd0*/  MUFU.TANH R9, R184 ;  /* 0x000000b800097308 */ /* 0x000ee20000002400 */
[-C--:B------:R-:W-:Y:S01]  /*bbe0*/  ISETP.GE.AND P6, PT, R21, R166.reuse, PT ;  /* 0x000000a61500720c */ /* 0x080fe20003fc6270 */
[----:B------:R-:W-:Y:S02]  /*bbf0*/  VIADD R21, R14, 0xffffff51 ;  /* 0xffffff510e157836 */ /* 0x000fe40000000000 */
[----:B------:R-:W-:Y:S01]  /*bc00*/  FMUL.FTZ R13, R180, UR4 ;  /* 0x00000004b40d7c20 */ /* 0x000fe20008410000 */
[----:B------:R-:W-:Y:S01]  /*bc10*/  FMUL.FTZ R182, R182, UR4 ;  /* 0x00000004b6b67c20 */ /* 0x000fe20008410000 */
[----:B------:R-:W-:Y:S01]  /*bc20*/  FSEL R12, R35, -INF , !P6 ;  /* 0xff800000230c7808 */ /* 0x000fe20007000000 */
[----:B------:R-:W-:Y:S01]  /*bc30*/  FMUL.FTZ R181, R181, UR4 ;  /* 0x00000004b5b57c20 */ /* 0x000fe20008410000 */
[----:B------:R-:W-:Y:S01]  /*bc40*/  ISETP.GE.AND P6, PT, R23, R167, PT ;  /* 0x000000a71700720c */ /* 0x000fe20003fc6270 */
[----:B------:R-:W4:Y:S01]  /*bc50*/  MUFU.TANH R15, R186 ;  /* 0x000000ba000f7308 */ /* 0x000f220000002400 */
[----:B------:R-:W-:Y:S01]  /*bc60*/  I2FP.F32.U32 R18, R21 ;  /* 0x0000001500127245 */ /* 0x000fe20000201000 */
[----:B------:R-:W-:Y:S01]  /*bc70*/  FMUL.FTZ R183, R183, UR4 ;  /* 0x00000004b7b77c20 */ /* 0x000fe20008410000 */
[----:B------:R-:W-:Y:S01]  /*bc80*/  FSEL R228, R171, -INF , !P6 ;  /* 0xff800000abe47808 */ /* 0x000fe20007000000 */
[----:B------:R-:W-:Y:S01]  /*bc90*/  FMUL.FTZ R176, R176, UR4 ;  /* 0x00000004b0b07c20 */ /* 0x000fe20008410000 */
[-C--:B------:R-:W-:Y:S01]  /*bca0*/  ISETP.GE.AND P6, PT, R23, R166.reuse, PT ;  /* 0x000000a61700720c */ /* 0x080fe20003fc6270 */
[C---:B--2---:R-:W-:Y:S01]  /*bcb0*/  FFMA.FTZ R196, R18.reuse, UR5, R3 ;  /* 0x0000000512c47c23 */ /* 0x044fe20008010003 */
[----:B-1----:R-:W-:Y:S01]  /*bcc0*/  FFMA.FTZ R5, R18, UR5, R5 ;  /* 0x0000000512057c23 */ /* 0x002fe20008010005 */
[----:B------:R-:W1:Y:S01]  /*bcd0*/  MUFU.TANH R11, R11 ;  /* 0x0000000b000b7308 */ /* 0x000e620000002400 */
[----:B------:R-:W-:Y:S01]  /*bce0*/  FSEL R200, R200, -INF , !P6 ;  /* 0xff800000c8c87808 */ /* 0x000fe20007000000 */
[----:B------:R-:W-:Y:S01]  /*bcf0*/  HMMA.16816.F32.BF16 R172, R24, R168, R172 ;  /* 0x000000a818ac723c */ /* 0x000fe200000418ac */
[----:B------:R-:W-:Y:S01]  /*bd00*/  ISETP.GE.AND P6, PT, R21, R167, PT ;  /* 0x000000a71500720c */ /* 0x000fe20003fc6270 */
[----:B------:R-:W-:Y:S01]  /*bd10*/  FMUL.FTZ R177, R177, UR4 ;  /* 0x00000004b1b17c20 */ /* 0x000fe20008410000 */
[----:B------:R-:W-:Y:S01]  /*bd20*/  I2FP.F32.U32 R18, R19 ;  /* 0x0000001300127245 */ /* 0x000fe20000201000 */
[----:B------:R-:W-:Y:S01]  /*bd30*/  FMUL.FTZ R179, R179, UR4 ;  /* 0x00000004b3b37c20 */ /* 0x000fe20008410000 */
[----:B------:R-:W-:Y:S01]  /*bd40*/  FSEL R196, R196, -INF , !P6 ;  /* 0xff800000c4c47808 */ /* 0x000fe20007000000 */
[----:B------:R-:W2:Y:S01]  /*bd50*/  MUFU.TANH R17, R187 ;  /* 0x000000bb00117308 */ /* 0x000ea20000002400 */
[----:B------:R-:W-:Y:S01]  /*bd60*/  ISETP.GE.AND P6, PT, R21, R166, PT ;  /* 0x000000a61500720c */ /* 0x000fe20003fc6270 */
[----:B---3--:R-:W-:Y:S01]  /*bd70*/  FFMA.FTZ R192, R18, UR5, R9 ;  /* 0x0000000512c07c23 */ /* 0x008fe20008010009 */
[----:B------:R-:W-:-:S02]  /*bd80*/  VIADD R9, R14, 0xffffff59 ;  /* 0xffffff590e097836 */ /* 0x000fc40000000000 */
[----:B----4-:R-:W-:Y:S01]  /*bd90*/  FFMA.FTZ R170, R18, UR5, R15 ;  /* 0x0000000512aa7c23 */ /* 0x010fe2000801000f */
[----:B------:R-:W-:Y:S01]  /*bda0*/  FSEL R198, R5, -INF , !P6 ;  /* 0xff80000005c67808 */ /* 0x000fe20007000000 */
[----:B------:R-:W-:Y:S01]  /*bdb0*/  VIADD R15, R14, 0xffffff60 ;  /* 0xffffff600e0f7836 */ /* 0x000fe20000000000 */
[C---:B------:R-:W-:Y:S01]  /*bdc0*/  ISETP.GE.AND P6, PT, R19.reuse, R167, PT ;  /* 0x000000a71300720c */ /* 0x040fe20003fc6270 */
[----:B------:R-:W3:Y:S01]  /*bdd0*/  MUFU.TANH R13, R13 ;  /* 0x0000000d000d7308 */ /* 0x000ee20000002400 */
[----:B------:R-:W-:Y:S02]  /*bde0*/  I2FP.F32.U32 R22, R9 ;  /* 0x0000000900167245 */ /* 0x000fe40000201000 */
[----:B------:R-:W-:Y:S02]  /*bdf0*/  FSEL R192, R192, -INF , !P6 ;  /* 0xff800000c0c07808 */ /* 0x000fe40007000000 */
[-C--:B------:R-:W-:Y:S01]  /*be00*/  ISETP.GE.AND P6, PT, R19, R166.reuse, PT ;  /* 0x000000a61300720c */ /* 0x080fe20003fc6270 */
[----:B-1----:R-:W-:Y:S01]  /*be10*/  FFMA.FTZ R226, R22, UR5, R11 ;  /* 0x0000000516e27c23 */ /* 0x002fe2000801000b */
[----:B------:R-:W-:Y:S01]  /*be20*/  I2FP.F32.U32 R18, R15 ;  /* 0x0000000f00127245 */ /* 0x000fe20000201000 */
[----:B------:R-:W1:Y:S01]  /*be30*/  MUFU.TANH R3, R182 ;  /* 0x000000b600037308 */ /* 0x000e620000002400 */
[----:B------:R-:W-:Y:S01]  /*be40*/  FSEL R170, R170, -INF , !P6 ;  /* 0xff800000aaaa7808 */ /* 0x000fe20007000000 */
[----:B--2---:R-:W-:Y:S01]  /*be50*/  FFMA.FTZ R17, R22, UR5, R17 ;  /* 0x0000000516117c23 */ /* 0x004fe20008010011 */
[----:B------:R-:W-:Y:S01]  /*be60*/  ISETP.GE.AND P6, PT, R9, R167, PT ;  /* 0x000000a70900720c */ /* 0x000fe20003fc6270 */
[----:B------:R-:W-:Y:S01]  /*be70*/  FMUL.FTZ R172, R172, UR4 ;  /* 0x00000004acac7c20 */ /* 0x000fe20008410000 */
[----:B------:R-:W-:Y:S01]  /*be80*/  FMUL.FTZ R19, R174, UR4 ;  /* 0x00000004ae137c20 */ /* 0x000fe20008410000 */
[----:B------:R-:W-:Y:S01]  /*be90*/  FMUL.FTZ R175, R175, UR4 ;  /* 0x00000004afaf7c20 */ /* 0x000fe20008410000 */
[----:B------:R-:W-:Y:S01]  /*bea0*/  FSEL R226, R226, -INF , !P6 ;  /* 0xff800000e2e27808 */ /* 0x000fe20007000000 */
[----:B------:R-:W2:Y:S01]  /*beb0*/  MUFU.TANH R7, R181 ;  /* 0x000000b500077308 */ /* 0x000ea20000002400 */
[----:B------:R-:W-:Y:S01]  /*bec0*/  BAR.SYNC.DEFER_BLOCKING 0x0 ;  /* 0x0000000000007b1d */ /* 0x000fe20000010000 */
[----:B------:R-:W-:Y:S01]  /*bed0*/  ISETP.GE.AND P6, PT, R9, R166, PT ;  /* 0x000000a60900720c */ /* 0x000fe20003fc6270 */
[----:B---3--:R-:W-:Y:S01]  /*bee0*/  FFMA.FTZ R220, R18, UR5, R13 ;  /* 0x0000000512dc7c23 */ /* 0x008fe2000801000d */
[----:B------:R-:W-:-:S02]  /*bef0*/  VIADD R13, R14, 0xffffff61 ;  /* 0xffffff610e0d7836 */ /* 0x000fc40000000000 */
[----:B------:R-:W-:Y:S01]  /*bf00*/  FMUL.FTZ R9, R178, UR4 ;  /* 0x00000004b2097c20 */ /* 0x000fe20008410000 */
[----:B------:R-:W-:Y:S01]  /*bf10*/  FSEL R168, R17, -INF , !P6 ;  /* 0xff80000011a87808 */ /* 0x000fe20007000000 */
[----:B------:R-:W3:Y:S01]  /*bf20*/  MUFU.TANH R5, R183 ;  /* 0x000000b700057308 */ /* 0x000ee20000002400 */
[C---:B------:R-:W-:Y:S01]  /*bf30*/  ISETP.GE.AND P6, PT, R15.reuse, R167, PT ;  /* 0x000000a70f00720c */ /* 0x040fe20003fc6270 */
[----:B-1----:R-:W-:Y:S01]  /*bf40*/  FFMA.FTZ R212, R18, UR5, R3 ;  /* 0x0000000512d47c23 */ /* 0x002fe20008010003 */
[----:B------:R-:W-:Y:S02]  /*bf50*/  I2FP.F32.U32 R22, R13 ;  /* 0x0000000d00167245 */ /* 0x000fe40000201000 */
[----:B------:R-:W-:Y:S02]  /*bf60*/  FSEL R220, R220, -INF , !P6 ;  /* 0xff800000dcdc7808 */ /* 0x000fe40007000000 */
[----:B------:R-:W-:Y:S01]  /*bf70*/  ISETP.GE.AND P6, PT, R15, R166, PT ;  /* 0x000000a60f00720c */ /* 0x000fe20003fc6270 */
[----:B------:R-:W1:Y:S01]  /*bf80*/  MUFU.TANH R176, R176 ;  /* 0x000000b000b07308 */ /* 0x000e620000002400 */
[----:B------:R-:W-:-:S02]  /*bf90*/  VIADD R15, R14, 0xffffff68 ;  /* 0xffffff680e0f7836 */ /* 0x000fc40000000000 */
[----:B--2---:R-:W-:Y:S01]  /*bfa0*/  FFMA.FTZ R7, R22, UR5, R7 ;  /* 0x0000000516077c23 */ /* 0x004fe20008010007 */
[----:B------:R-:W-:Y:S02]  /*bfb0*/  FSEL R212, R212, -INF , !P6 ;  /* 0xff800000d4d47808 */ /* 0x000fe40007000000 */
[----:B------:R-:W-:Y:S02]  /*bfc0*/  ISETP.GE.AND P6, PT, R13, R167, PT ;  /* 0x000000a70d00720c */ /* 0x000fe40003fc6270 */
[----:B------:R-:W-:Y:S01]  /*bfd0*/  I2FP.F32.U32 R17, R15 ;  /* 0x0000000f00117245 */ /* 0x000fe20000201000 */
[----:B------:R-:W2:Y:S01]  /*bfe0*/  MUFU.TANH R9, R9 ;  /* 0x0000000900097308 */ /* 0x000ea20000002400 */
[----:B---3--:R-:W-:Y:S01]  /*bff0*/  FFMA.FTZ R208, R22, UR5, R5 ;  /* 0x0000000516d07c23 */ /* 0x008fe20008010005 */
[----:B------:R-:W-:Y:S01]  /*c000*/  FSEL R218, R7, -INF , !P6 ;  /* 0xff80000007da7808 */ /* 0x000fe20007000000 */
[----:B------:R-:W-:Y:S01]  /*c010*/  FMUL.FTZ R7, R173, UR4 ;  /* 0x00000004ad077c20 */ /* 0x000fe20008410000 */
[----:B------:R-:W-:Y:S01]  /*c020*/  ISETP.GE.AND P6, PT, R13, R166, PT ;  /* 0x000000a60d00720c */ /* 0x000fe20003fc6270 */
[----:B------:R-:W-:-:S03]  /*c030*/  VIADD R13, R14, 0xffffff69 ;  /* 0xffffff690e0d7836 */ /* 0x000fc60000000000 */
[----:B------:R-:W3:Y:S01]  /*c040*/  MUFU.TANH R11, R177 ;  /* 0x000000b1000b7308 */ /* 0x000ee20000002400 */
[----:B-1----:R-:W-:Y:S01]  /*c050*/  FFMA.FTZ R176, R17, UR5, R176 ;  /* 0x0000000511b07c23 */ /* 0x002fe200080100b0 */
[----:B------:R-:W-:Y:S02]  /*c060*/  FSEL R208, R208, -INF , !P6 ;  /* 0xff800000d0d07808 */ /* 0x000fe40007000000 */
[----:B------:R-:W-:Y:S02]  /*c070*/  ISETP.GE.AND P6, PT, R15, R167, PT ;  /* 0x000000a70f00720c */ /* 0x000fe40003fc6270 */
[----:B------:R-:W-:Y:S02]  /*c080*/  I2FP.F32.U32 R18, R13 ;  /* 0x0000000d00127245 */ /* 0x000fe40000201000 */
[----:B------:R-:W1:Y:S01]  /*c090*/  MUFU.TANH R3, R179 ;  /* 0x000000b300037308 */ /* 0x000e620000002400 */
[----:B------:R-:W-:Y:S01]  /*c0a0*/  FSEL R216, R176, -INF , !P6 ;  /* 0xff800000b0d87808 */ /* 0x000fe20007000000 */
[----:B--2---:R-:W-:Y:S01]  /*c0b0*/  FFMA.FTZ R174, R17, UR5, R9 ;  /* 0x0000000511ae7c23 */ /* 0x004fe20008010009 */
[----:B------:R-:W-:Y:S01]  /*c0c0*/  ISETP.GE.AND P6, PT, R15, R166, PT ;  /* 0x000000a60f00720c */ /* 0x000fe20003fc6270 */
[----:B------:R-:W-:-:S03]  /*c0d0*/  VIADD R15, R14, 0xffffff70 ;  /* 0xffffff700e0f7836 */ /* 0x000fc60000000000 */
[----:B------:R-:W-:Y:S01]  /*c0e0*/  FSEL R174, R174, -INF , !P6 ;  /* 0xff800000aeae7808 */ /* 0x000fe20007000000 */
[----:B------:R1:W2:Y:S01]  /*c0f0*/  MUFU.TANH R5, R172 ;  /* 0x000000ac00057308 */ /* 0x0002a20000002400 */
[----:B---3--:R-:W-:Y:S01]  /*c100*/  FFMA.FTZ R214, R18, UR5, R11 ;  /* 0x0000000512d67c23 */ /* 0x008fe2000801000b */
[----:B------:R-:W-:-:S04]  /*c110*/  ISETP.GE.AND P6, PT, R13, R167, PT ;  /* 0x000000a70d00720c */ /* 0x000fc80003fc6270 */
[----:B------:R-:W-:Y:S02]  /*c120*/  FSEL R214, R214, -INF , !P6 ;  /* 0xff800000d6d67808 */ /* 0x000fe40007000000 */
[----:B------:R-:W3:Y:S01]  /*c130*/  MUFU.TANH R9, R19 ;  /* 0x0000001300097308 */ /* 0x000ee20000002400 */
[----:B------:R-:W-:-:S07]  /*c140*/  ISETP.GE.AND P6, PT, R13, R166, PT ;  /* 0x000000a60d00720c */ /* 0x000fce0003fc6270 */
[----:B------:R-:W4:Y:S01]  /*c150*/  MUFU.TANH R7, R7 ;  /* 0x0000000700077308 */ /* 0x000f220000002400 */
[----:B-1----:R-:W-:Y:S01]  /*c160*/  FFMA.FTZ R172, R18, UR5, R3 ;  /* 0x0000000512ac7c23 */ /* 0x002fe20008010003 */
[----:B------:R-:W-:Y:S01]  /*c170*/  I2FP.F32.U32 R18, R15 ;  /* 0x0000000f00127245 */ /* 0x000fe20000201000 */
[C---:B------:R-:W-:Y:S02]  /*c180*/  VIADD R3, R14.reuse, 0xffffff71 ;  /* 0xffffff710e037836 */ /* 0x040fe40000000000 */
[----:B------:R-:W-:Y:S01]  /*c190*/  VIADD R14, R14, 0xffffff79 ;  /* 0xffffff790e0e7836 */ /* 0x000fe20000000000 */
[----:B------:R-:W-:Y:S01]  /*c1a0*/  FSEL R172, R172, -INF , !P6 ;  /* 0xff800000acac7808 */ /* 0x000fe20007000000 */
[C---:B--2---:R-:W-:Y:S01]  /*c1b0*/  FFMA.FTZ R5, R18.reuse, UR5, R5 ;  /* 0x0000000512057c23 */ /* 0x044fe20008010005 */
[----:B------:R-:W-:Y:S01]  /*c1c0*/  ISETP.GE.AND P6, PT, R15, R167, PT ;  /* 0x000000a70f00720c */ /* 0x000fe20003fc6270 */
[----:B------:R-:W1:Y:S01]  /*c1d0*/  MUFU.TANH R11, R175 ;  /* 0x000000af000b7308 */ /* 0x000e620000002400 */
[----:B---3--:R-:W-:Y:S01]  /*c1e0*/  FFMA.FTZ R9, R18, UR5, R9 ;  /* 0x0000000512097c23 */ /* 0x008fe20008010009 */
[----:B------:R-:W-:-:S02]  /*c1f0*/  I2FP.F32.U32 R22, R3 ;  /* 0x0000000300167245 */ /* 0x000fc40000201000 */
[----:B------:R-:W-:Y:S02]  /*c200*/  FSEL R182, R5, -INF , !P6 ;  /* 0xff80000005b67808 */ /* 0x000fe40007000000 */
[----:B------:R-:W-:Y:S02]  /*c210*/  ISETP.GE.AND P6, PT, R15, R166, PT ;  /* 0x000000a60f00720c */ /* 0x000fe40003fc6270 */
[----:B------:R-:W2:Y:S01]  /*c220*/  MUFU.TANH R5, R205 ;  /* 0x000000cd00057308 */ /* 0x000ea20000002400 */
[----:B----4-:R-:W-:Y:S01]  /*c230*/  FFMA.FTZ R7, R22, UR5, R7 ;  /* 0x0000000516077c23 */ /* 0x010fe20008010007 */
[----:B------:R-:W-:Y:S02]  /*c240*/  FSEL R180, R9, -INF , !P6 ;  /* 0xff80000009b47808 */ /* 0x000fe40007000000 */
[----:B------:R-:W-:Y:S02]  /*c250*/  FMNMX3.FTZ R9, R211, R34, R4, !PT ;  /* 0x00000022d3097276 */ /* 0x000fe40007810004 */
[----:B------:R-:W-:-:S02]  /*c260*/  ISETP.GE.AND P6, PT, R3, R167, PT ;  /* 0x000000a70300720c */ /* 0x000fc40003fc6270 */
[----:B------:R-:W-:Y:S01]  /*c270*/  FMNMX3.FTZ R9, R9, R8, R16, !PT ;  /* 0x0000000809097276 */ /* 0x000fe20007810010 */
[----:B------:R-:W3:Y:S01]  /*c280*/  MUFU.TANH R207, R207 ;  /* 0x000000cf00cf7308 */ /* 0x000ee20000002400 */
[----:B-1----:R-:W-:Y:S01]  /*c290*/  FFMA.FTZ R11, R22, UR5, R11 ;  /* 0x00000005160b7c23 */ /* 0x002fe2000801000b */
[----:B------:R-:W-:Y:S02]  /*c2a0*/  I2FP.F32.U32 R18, R14 ;  /* 0x0000000e00127245 */ /* 0x000fe40000201000 */
[----:B------:R-:W-:Y:S02]  /*c2b0*/  FMNMX3.FTZ R9, R9, R228, R196, !PT ;  /* 0x000000e409097276 */ /* 0x000fe400078100c4 */
[----:B------:R-:W-:Y:S02]  /*c2c0*/  FSEL R206, R7, -INF , !P6 ;  /* 0xff80000007ce7808 */ /* 0x000fe40007000000 */
[----:B------:R-:W-:Y:S01]  /*c2d0*/  ISETP.GE.AND P6, PT, R3, R166, PT ;  /* 0x000000a60300720c */ /* 0x000fe20003fc6270 */
[----:B--2---:R-:W-:Y:S01]  /*c2e0*/  FFMA.FTZ R5, R18, UR5, R5 ;  /* 0x0000000512057c23 */ /* 0x004fe20008010005 */
[----:B------:R-:W-:-:S02]  /*c2f0*/  FMNMX3.FTZ R3, R9, R192, R226, !PT ;  /* 0x000000c009037276 */ /* 0x000fc400078100e2 */
[----:B------:R-:W-:Y:S02]  /*c300*/  FSEL R178, R11, -INF , !P6 ;  /* 0xff8000000bb27808 */ /* 0x000fe40007000000 */
[----:B------:R-:W-:Y:S02]  /*c310*/  ISETP.GE.AND P6, PT, R14, R167, PT ;  /* 0x000000a70e00720c */ /* 0x000fe40003fc6270 */
[----:B------:R-:W-:Y:S01]  /*c320*/  FMNMX3.FTZ R3, R3, R220, R218, !PT ;  /* 0x000000dc03037276 */ /* 0x000fe200078100da */
[----:B---3--:R-:W-:Y:S01]  /*c330*/  FFMA.FTZ R176, R18, UR5, R207 ;  /* 0x0000000512b07c23 */ /* 0x008fe200080100cf */
[----:B------:R-:W-:Y:S02]  /*c340*/  FSEL R179, R5, -INF , !P6 ;  /* 0xff80000005b37808 */ /* 0x000fe40007000000 */
[----:B------:R-:W-:Y:S02]  /*c350*/  FMNMX3.FTZ R5, R210, R20, R6, !PT ;  /* 0x00000014d2057276 */ /* 0x000fe40007810006 */
        /* <DEDUP_REMOVED lines=65> */
.L_x_1168:
[----:B------:R-:W-:Y:S01]  /*c770*/  FMNMX3.FTZ R5, R5, R170, R168, !PT ;  /* 0x000000aa05057276 */ /* 0x000fe200078100a8 */
[----:B-1----:R-:W1:Y:S01]  /*c780*/  SHFL.BFLY PT, R18, R7, 0x2, 0x1f ;  /* 0x0c401f0007127f89 */ /* 0x002e6200000e0000 */
[----:B------:R-:W2:Y:S01]  /*c790*/  LDCU UR4, c[0x0][0x45c] ;  /* 0x00008b80ff0477ac */ /* 0x000ea20008000800 */
[----:B------:R-:W-:Y:S02]  /*c7a0*/  IADD3 R201, PT, PT, R165, 0x18040, RZ ;  /* 0x00018040a5c97810 */ /* 0x000fe40007ffe0ff */
[----:B------:R-:W-:Y:S01]  /*c7b0*/  FMNMX3.FTZ R9, R5, R212, R208, !PT ;  /* 0x000000d405097276 */ /* 0x000fe200078100d0 */
[----:B------:R-:W-:Y:S01]  /*c7c0*/  UIADD3 UR7, UPT, UPT, UR20, -0x4, URZ ;  /* 0xfffffffc14077890 */ /* 0x000fe2000fffe0ff */
[----:B------:R-:W-:Y:S02]  /*c7d0*/  MOV R194, 0x20 ;  /* 0x0000002000c27802 */ /* 0x000fe40000000f00 */
[----:B------:R-:W-:Y:S02]  /*c7e0*/  FMNMX3.FTZ R9, R9, R174, R172, !PT ;  /* 0x000000ae09097276 */ /* 0x000fe400078100ac */
[----:B------:R-:W-:-:S02]  /*c7f0*/  SEL R194, R194, 0xffffffe0, !P2 ;  /* 0xffffffe0c2c27807 */ /* 0x000fc40005000000 */
[----:B------:R-:W-:Y:S02]  /*c800*/  FMNMX3.FTZ R9, R9, R180, R178, !PT ;  /* 0x000000b409097276 */ /* 0x000fe400078100b2 */
[----:B------:R-:W-:Y:S02]  /*c810*/  IADD3 R202, PT, PT, R194, R165, RZ ;  /* 0x000000a5c2ca7210 */ /* 0x000fe40007ffe0ff */
[----:B------:R-:W-:-:S05]  /*c820*/  FMNMX3.FTZ R9, R9, R203, R176, !PT ;  /* 0x000000cb09097276 */ /* 0x000fca00078100b0 */
        /* <DEDUP_REMOVED lines=10> */
[----:B------:R-:W-:Y:S01]  /*c8d0*/  IADD3 R16, PT, PT, R165, 0x18000, RZ ;  /* 0x00018000a5107810 */ /* 0x000fe20007ffe0ff */
[--C-:B------:R-:W-:Y:S01]  /*c8e0*/  FFMA.FTZ R187, R4, UR4, -R181.reuse ;  /* 0x0000000404bb7c23 */ /* 0x100fe200080108b5 */
[----:B------:R-:W-:Y:S01]  /*c8f0*/  FSEL R4, R164, RZ, P3 ;  /* 0x000000ffa4047208 */ /* 0x000fe20001800000 */
[--C-:B------:R-:W-:Y:S01]  /*c900*/  FFMA.FTZ R190, R34, UR4, -R181.reuse ;  /* 0x0000000422be7c23 */ /* 0x100fe200080108b5 */
[----:B------:R-:W-:Y:S01]  /*c910*/  @P0 IADD3 R201, PT, PT, R16, -0x40, RZ ;  /* 0xffffffc010c90810 */ /* 0x000fe20007ffe0ff */
[--C-:B------:R-:W-:Y:S01]  /*c920*/  FFMA.FTZ R186, R8, UR4, -R181.reuse ;  /* 0x0000000408ba7c23 */ /* 0x100fe200080108b5 */
[----:B---3--:R-:W-:Y:S01]  /*c930*/  FMNMX.FTZ R3, R14, R3, !PT ;  /* 0x000000030e037209 */ /* 0x008fe20007810000 */
[----:B------:R-:W-:Y:S01]  /*c940*/  FADD.FTZ R193, R211, -R4 ;  /* 0x80000004d3c17221 */ /* 0x000fe20000010000 */
[----:B------:R-:W-:Y:S01]  /*c950*/  MUFU.EX2 R187, R187 ;  /* 0x000000bb00bb7308 */ /* 0x000fe20000000800 */
[----:B------:R-:W1:Y:S01]  /*c960*/  LDSM.16.MT88.4 R28, [R201] ;  /* 0x00000000c91c783b */ /* 0x000e620000004200 */
[C---:B------:R-:W-:Y:S01]  /*c970*/  FSETP.NEU.FTZ.AND P1, PT, R3.reuse, -INF , PT ;  /* 0xff8000000300780b */ /* 0x040fe20003f3d000 */
[----:B------:R-:W-:Y:S01]  /*c980*/  FMUL.FTZ R177, R3, UR4 ;  /* 0x0000000403b17c20 */ /* 0x000fe20008410000 */
[----:B------:R-:W-:Y:S01]  /*c990*/  FMUL.FTZ R193, R193, UR4 ;  /* 0x00000004c1c17c20 */ /* 0x000fe20008410000 */
[----:B------:R-:W-:Y:S01]  /*c9a0*/  IADD3 R194, PT, PT, R194, R201, RZ ;  /* 0x000000c9c2c27210 */ /* 0x000fe20007ffe0ff */
[--C-:B------:R-:W-:Y:S01]  /*c9b0*/  FFMA.FTZ R197, R192, UR4, -R181.reuse ;  /* 0x00000004c0c57c23 */ /* 0x100fe200080108b5 */
[----:B------:R-:W-:Y:S01]  /*c9c0*/  FSEL R5, R3, RZ, P1 ;  /* 0x000000ff03057208 */ /* 0x000fe20000800000 */
[----:B------:R-:W2:Y:S01]  /*c9d0*/  MUFU.EX2 R190, R190 ;  /* 0x000000be00be7308 */ /* 0x000ea20000000800 */
[----:B------:R-:W-:Y:S01]  /*c9e0*/  FSEL R177, R177, RZ, P1 ;  /* 0x000000ffb1b17208 */ /* 0x000fe20000800000 */
[--C-:B------:R-:W-:Y:S01]  /*c9f0*/  FFMA.FTZ R199, R228, UR4, -R181.reuse ;  /* 0x00000004e4c77c23 */ /* 0x100fe200080108b5 */
        /* <DEDUP_REMOVED lines=14> */
[----:B--2---:R-:W-:Y:S01]  /*cae0*/  F2FP.BF16.F32.PACK_AB R4, R187, R190 ;  /* 0x000000bebb04723e */ /* 0x004fe200000010ff */
[--C-:B------:R-:W-:Y:S01]  /*caf0*/  FFMA.FTZ R200, R168, UR4, -R177.reuse ;  /* 0x00000004a8c87c23 */ /* 0x100fe200080108b1 */
[----:B------:R-:W2:Y:S01]  /*cb00*/  MUFU.EX2 R185, R185 ;  /* 0x000000b900b97308 */ /* 0x000ea20000000800 */
        /* <DEDUP_REMOVED lines=8> */
[--C-:B------:R-:W-:Y:S01]  /*cb90*/  FFMA.FTZ R211, R174, UR4, -R177.reuse ;  /* 0x00000004aed37c23 */ /* 0x100fe200080108b1 */
[----:B------:R-:W-:Y:S01]  /*cba0*/  FFMA.FTZ R212, R172, UR4, -R177 ;  /* 0x00000004acd47c23 */ /* 0x000fe200080108b1 */
[--C-:B------:R-:W-:Y:S01]  /*cbb0*/  FFMA.FTZ R213, R182, UR4, -R181.reuse ;  /* 0x00000004b6d57c23 */ /* 0x100fe200080108b5 */
[----:B------:R-:W-:Y:S01]  /*cbc0*/  LDSM.16.MT88.4 R172, [R194+0x1000] ;  /* 0x00100000c2ac783b */ /* 0x000fe20000004200 */
[--C-:B------:R-:W-:Y:S01]  /*cbd0*/  FFMA.FTZ R206, R206, UR4, -R181.reuse ;  /* 0x00000004cece7c23 */ /* 0x100fe200080108b5 */
[--C-:B------:R-:W-:Y:S01]  /*cbe0*/  FFMA.FTZ R204, R204, UR4, -R181.reuse ;  /* 0x00000004cccc7c23 */ /* 0x100fe200080108b5 */
[----:B------:R-:W-:Y:S01]  /*cbf0*/  FFMA.FTZ R215, R179, UR4, -R181 ;  /* 0x00000004b3d77c23 */ /* 0x000fe200080108b5 */
[----:B------:R-:W3:Y:S01]  /*cc00*/  MUFU.EX2 R167, R167 ;  /* 0x000000a700a77308 */ /* 0x000ee20000000800 */
[----:B--2---:R-:W-:Y:S01]  /*cc10*/  F2FP.BF16.F32.PACK_AB R6, R185, R186 ;  /* 0x000000bab906723e */ /* 0x004fe200000010ff */
[--C-:B------:R-:W-:Y:S01]  /*cc20*/  FFMA.FTZ R216, R180, UR4, -R177.reuse ;  /* 0x00000004b4d87c23 */ /* 0x100fe200080108b1 */
[--C-:B------:R-:W-:Y:S01]  /*cc30*/  FFMA.FTZ R217, R178, UR4, -R177.reuse ;  /* 0x00000004b2d97c23 */ /* 0x100fe200080108b1 */
[--C-:B------:R-:W-:Y:S01]  /*cc40*/  FFMA.FTZ R203, R203, UR4, -R177.reuse ;  /* 0x00000004cbcb7c23 */ /* 0x100fe200080108b1 */
[----:B------:R-:W-:Y:S01]  /*cc50*/  FFMA.FTZ R218, R176, UR4, -R177 ;  /* 0x00000004b0da7c23 */ /* 0x000fe200080108b1 */
[----:B------:R-:W-:Y:S02]  /*cc60*/  LDSM.16.MT88.4 R180, [R202+0x1b800] ;  /* 0x01b80000cab4783b */ /* 0x000fe40000004200 */
[----:B------:R-:W-:Y:S02]  /*cc70*/  MUFU.EX2 R166, R166 ;  /* 0x000000a600a67308 */ /* 0x000fe40000000800 */
[----:B------:R-:W-:Y:S06]  /*cc80*/  LDSM.16.MT88.4 R176, [R202+0x1d800] ;  /* 0x01d80000cab0783b */ /* 0x000fec0000004200 */
[----:B------:R-:W2:Y:S01]  /*cc90*/  MUFU.EX2 R189, R189 ;  /* 0x000000bd00bd7308 */ /* 0x000ea20000000800 */
[----:B---3--:R-:W-:-:S07]  /*cca0*/  F2FP.BF16.F32.PACK_AB R5, R167, R184 ;  /* 0x000000b8a705723e */ /* 0x008fce00000010ff */
[----:B------:R-:W3:Y:S08]  /*ccb0*/  MUFU.EX2 R193, R193 ;  /* 0x000000c100c17308 */ /* 0x000ef00000000800 */
[----:B------:R-:W4:Y:S01]  /*ccc0*/  MUFU.EX2 R188, R188 ;  /* 0x000000bc00bc7308 */ /* 0x000f220000000800 */
[----:B--2---:R-:W-:-:S07]  /*ccd0*/  F2FP.BF16.F32.PACK_AB R7, R189, R166 ;  /* 0x000000a6bd07723e */ /* 0x004fce00000010ff */
        /* <DEDUP_REMOVED lines=382> */
.L_x_1166:
        /* <DEDUP_REMOVED lines=33> */
.L_x_1172:
        /* <DEDUP_REMOVED lines=17> */
[----:B------:R1:W-:Y:S03]  /*e7e0*/  @!P1 LDGSTS.E.BYPASS.LTC128B.128 [R236+0x10000], desc[UR22][R20.64] ;  /* 0x1000000014ec9fae */ /* 0x0003e6000b981a16 */
[----:B------:R-:W-:Y:S01]  /*e7f0*/  LEA.HI.X R3, R2, R8, R3, 0x5, P5 ;  /* 0x0000000802037211 */ /* 0x000fe200028f2c03 */
[----:B------:R1:W-:Y:S01]  /*e800*/  @P1 STS.128 [R236+0x10000], RZ ;  /* 0x010000ffec001388 */ /* 0x0003e20000000c00 */
[C---:B------:R-:W-:Y:S03]  /*e810*/  LEA R2, P5, R4.reuse, R235, 0x1 ;  /* 0x000000eb04027211 */ /* 0x040fe600078a08ff */
        /* <DEDUP_REMOVED lines=38> */
.L_x_1170:
[----:B------:R-:W-:Y:S04]  /*ea80*/  DEPBAR.LE SB0, 0x0 ;  /* 0x000080000000791a */ /* 0x000fe80000000000 */
[----:B------:R-:W-:Y:S01]  /*ea90*/  BAR.SYNC.DEFER_BLOCKING 0x0 ;  /* 0x0000000000007b1d */ /* 0x000fe20000010000 */
[----:B------:R-:W-:Y:S01]  /*eaa0*/  SHF.L.U32 R240, R222, 0x3, RZ ;  /* 0x00000003def07819 */ /* 0x000fe200000006ff */
[----:B----4-:R-:W-:Y:S01]  /*eab0*/  IMAD.WIDE.U32 R206, R230, UR7, RZ ;  /* 0x00000007e6ce7c25 */ /* 0x010fe2000f8e00ff */
[----:B------:R-:W-:Y:S01]  /*eac0*/  LOP3.LUT R225, R237, 0x7c00, RZ, 0xc0, !PT ;  /* 0x00007c00ede17812 */ /* 0x000fe200078ec0ff */
        /* <DEDUP_REMOVED lines=8> */
[C---:B------:R-:W-:Y:S02]  /*eb50*/  LOP3.LUT R242, R223.reuse, 0xc0, RZ, 0xfc, !PT ;  /* 0x000000c0dff27812 */ /* 0x040fe400078efcff */
[----:B------:R-:W-:Y:S02]  /*eb60*/  ISETP.GE.AND P3, PT, R244, UR11, PT ;  /* 0x0000000bf4007c0c */ /* 0x000fe4000bf66270 */
[----:B------:R-:W-:Y:S02]  /*eb70*/  ISETP.GE.AND P2, PT, R242, UR11, PT ;  /* 0x0000000bf2007c0c */ /* 0x000fe4000bf46270 */
[----:B------:R-:W-:Y:S01]  /*eb80*/  SHF.L.U32 R3, R206, 0x6, RZ ;  /* 0x00000006ce037819 */ /* 0x000fe200000006ff */
[----:B------:R-:W-:Y:S01]  /*eb90*/  @!PT LDS RZ, [RZ] ;  /* 0x00000000fffff984 */ /* 0x000fe20000000800 */
[----:B------:R-:W-:Y:S01]  /*eba0*/  @!PT LDS RZ, [RZ] ;  /* 0x00000000fffff984 */ /* 0x000fe20000000800 */
[----:B------:R-:W-:Y:S01]  /*ebb0*/  @!PT LDS RZ, [RZ] ;  /* 0x00000000fffff984 */ /* 0x000fe20000000800 */
[----:B------:R-:W-:Y:S01]  /*ebc0*/  @!P1 LDGSTS.E.BYPASS.LTC128B.128 [R236+0x18000], desc[UR22][R166.64] ;  /* 0x18000000a6ec9fae */ /* 0x000fe2000b981a16 */
[----:B------:R-:W-:Y:S01]  /*ebd0*/  SHF.R.U32.HI R224, RZ, 0x1, R222 ;  /* 0x00000001ffe07819 */ /* 0x000fe200000116de */
[----:B------:R-:W-:Y:S01]  /*ebe0*/  UMOV UR6, UR9 ;  /* 0x0000000900067c82 */ /* 0x000fe20008000000 */
[----:B------:R-:W-:Y:S03]  /*ebf0*/  LEA R168, P0, R230, R3, 0x5 ;  /* 0x00000003e6a87211 */ /* 0x000fe600078028ff */
[----:B------:R-:W-:Y:S01]  /*ec00*/  @P1 STS.128 [R236+0x18000], RZ ;  /* 0x018000ffec001388 */ /* 0x000fe20000000c00 */
[----:B------:R-:W-:Y:S02]  /*ec10*/  SHF.L.U64.HI R3, R206, 0x6, R165 ;  /* 0x00000006ce037819 */ /* 0x000fe400000102a5 */
[--C-:B------:R-:W-:Y:S03]  /*ec20*/  LOP3.LUT R173, R223, 0x1c0, R218.reuse, 0xf8, !PT ;  /* 0x000001c0dfad7812 */ /* 0x100fe600078ef8da */
[----:B------:R-:W-:Y:S01]  /*ec30*/  @!PT LDS RZ, [RZ] ;  /* 0x00000000fffff984 */ /* 0x000fe20000000800 */
[----:B------:R-:W-:Y:S01]  /*ec40*/  @!PT LDS RZ, [RZ] ;  /* 0x00000000fffff984 */ /* 0x000fe20000000800 */
[----:B------:R-:W-:Y:S01]  /*ec50*/  @!PT LDS RZ, [RZ] ;  /* 0x00000000fffff984 */ /* 0x000fe20000000800 */
[----:B------:R-:W-:Y:S01]  /*ec60*/  @!P4 LDGSTS.E.BYPASS.LTC128B.128 [R236+0x1a000], desc[UR22][R166.64+0x80] ;  /* 0x1a000080a6eccfae */ /* 0x000fe2000b981a16 */
[----:B------:R-:W-:Y:S02]  /*ec70*/  LEA.HI.X R3, R230, R3, R231, 0x5, P0 ;  /* 0x00000003e6037211 */ /* 0x000fe400000f2ce7 */
[C---:B------:R-:W-:Y:S03]  /*ec80*/  LEA R2, P0, R168.reuse, R233, 0x1 ;  /* 0x000000e9a8027211 */ /* 0x040fe600078008ff */
[----:B------:R-:W-:Y:S01]  /*ec90*/  @P4 STS.128 [R236+0x1a000], RZ ;  /* 0x01a000ffec004388 */ /* 0x000fe20000000c00 */
[----:B------:R-:W-:Y:S02]  /*eca0*/  LOP3.LUT R171, R225, 0x200, R218, 0xf8, !PT ;  /* 0x00000200e1ab7812 */ /* 0x000fe400078ef8da */
[----:B------:R-:W-:Y:S03]  /*ecb0*/  LEA.HI.X R3, R168, R232, R3, 0x1, P0 ;  /* 0x000000e8a8037211 */ /* 0x000fe600000f0c03 */
[----:B------:R-:W-:Y:S01]  /*ecc0*/  @!PT LDS RZ, [RZ] ;  /* 0x00000000fffff984 */ /* 0x000fe20000000800 */
[----:B------:R-:W-:Y:S01]  /*ecd0*/  @!PT LDS RZ, [RZ] ;  /* 0x00000000fffff984 */ /* 0x000fe20000000800 */
[----:B------:R-:W-:Y:S01]  /*ece0*/  @!PT LDS RZ, [RZ] ;  /* 0x00000000fffff984 */ /* 0x000fe20000000800 */
[----:B------:R-:W-:Y:S01]  /*ecf0*/  @!P3 LDGSTS.E.BYPASS.LTC128B.128 [R236+0x1c000], desc[UR22][R166.64+0x100] ;  /* 0x1c000100a6ecbfae */ /* 0x000fe2000b981a16 */
[----:B------:R-:W-:Y:S02]  /*ed00*/  LOP3.LUT R164, R224, 0x8, RZ, 0xc0, !PT ;  /* 0x00000008e0a47812 */ /* 0x000fe400078ec0ff */
[----:B------:R-:W-:Y:S03]  /*ed10*/  LOP3.LUT R170, R173, 0x8, R222, 0x78, !PT ;  /* 0x00000008adaa7812 */ /* 0x000fe600078e78de */
[----:B------:R-:W-:Y:S01]  /*ed20*/  @P3 STS.128 [R236+0x1c000], RZ ;  /* 0x01c000ffec003388 */ /* 0x000fe20000000c00 */
[----:B------:R-:W-:Y:S02]  /*ed30*/  LOP3.LUT R164, R171, R173, R164, 0xf6, !PT ;  /* 0x000000adaba47212 */ /* 0x000fe400078ef6a4 */
[----:B------:R-:W-:Y:S03]  /*ed40*/  LOP3.LUT P0, RZ, R222, 0x4, RZ, 0xc0, !PT ;  /* 0x00000004deff7812 */ /* 0x000fe6000780c0ff */
[----:B------:R-:W-:Y:S01]  /*ed50*/  @!PT LDS RZ, [RZ] ;  /* 0x00000000fffff984 */ /* 0x000fe20000000800 */
[----:B------:R-:W-:Y:S01]  /*ed60*/  @!PT LDS RZ, [RZ] ;  /* 0x00000000fffff984 */ /* 0x000fe20000000800 */
[----:B------:R-:W-:Y:S01]  /*ed70*/  @!PT LDS RZ, [RZ] ;  /* 0x00000000fffff984 */ /* 0x000fe20000000800 */
[----:B------:R-:W-:Y:S01]  /*ed80*/  @!P2 LDGSTS.E.BYPASS.LTC128B.128 [R236+0x1e000], desc[UR22][R166.64+0x180] ;  /* 0x1e000180a6ecafae */ /* 0x000fe2000b981a16 */
[----:B------:R-:W-:Y:S01]  /*ed90*/  LEA R229, R164, UR6, 0x1 ;  /* 0x00000006a4e57c11 */ /* 0x000fe2000f8e08ff */
[----:B------:R-:W-:Y:S04]  /*eda0*/  IMAD R227, R170, 0x2, R217 ;  /* 0x00000002aae37824 */ /* 0x000fe800078e02d9 */
[----:B------:R-:W-:Y:S01]  /*edb0*/  @P2 STS.128 [R236+0x1e000], RZ ;  /* 0x01e000ffec002388 */ /* 0x000fe20000000c00 */
[-C--:B------:R-:W-:Y:S02]  /*edc0*/  IADD3 R226, PT, PT, R216, R229.reuse, RZ ;  /* 0x000000e5d8e27210 */ /* 0x080fe40007ffe0ff */
[----:B------:R-:W-:Y:S03]  /*edd0*/  IADD3 R205, PT, PT, R227, UR6, RZ ;  /* 0x00000006e3cd7c10 */ /* 0x000fe6000fffe0ff */
[----:B------:R-:W-:Y:S01]  /*ede0*/  @!PT LDS RZ, [RZ] ;  /* 0x00000000fffff984 */ /* 0x000fe20000000800 */
[----:B------:R-:W-:Y:S01]  /*edf0*/  @!PT LDS RZ, [RZ] ;  /* 0x00000000fffff984 */ /* 0x000fe20000000800 */
[----:B------:R-:W-:Y:S01]  /*ee00*/  @!PT LDS RZ, [RZ] ;  /* 0x00000000fffff984 */ /* 0x000fe20000000800 */
[----:B------:R-:W-:Y:S06]  /*ee10*/  @!P1 LDGSTS.E.BYPASS.LTC128B.128 [R236+0x19000], desc[UR22][R2.64] ;  /* 0x1900000002ec9fae */ /* 0x000fec000b981a16 */
[----:B------:R-:W-:Y:S01]  /*ee20*/  @P1 STS.128 [R236+0x19000], RZ ;  /* 0x019000ffec001388 */ /* 0x000fe20000000c00 */
[----:B------:R-:W-:Y:S05]  /*ee30*/  IMAD.IADD R170, R205, 0x1, R216 ;  /* 0x00000001cdaa7824 */ /* 0x000fea00078e02d8 */
[----:B------:R-:W-:Y:S01]  /*ee40*/  @!PT LDS RZ, [RZ] ;  /* 0x00000000fffff984 */ /* 0x000fe20000000800 */
[----:B------:R-:W-:Y:S01]  /*ee50*/  @!PT LDS RZ, [RZ] ;  /* 0x00000000fffff984 */ /* 0x000fe20000000800 */
[----:B------:R-:W-:Y:S01]  /*ee60*/  @!PT LDS RZ, [RZ] ;  /* 0x00000000fffff984 */ /* 0x000fe20000000800 */
[----:B------:R-:W-:Y:S06]  /*ee70*/  @!P4 LDGSTS.E.BYPASS.LTC128B.128 [R236+0x1b000], desc[UR22][R2.64+0x80] ;  /* 0x1b00008002eccfae */ /* 0x000fec000b981a16 */
[----:B------:R-:W-:Y:S06]  /*ee80*/  @P4 STS.128 [R236+0x1b000], RZ ;  /* 0x01b000ffec004388 */ /* 0x000fec0000000c00 */
        /* <DEDUP_REMOVED lines=8> */
[----:B------:R1:W-:Y:S06]  /*ef10*/  @!P2 LDGSTS.E.BYPASS.LTC128B.128 [R236+0x1f000], desc[UR22][R2.64+0x180] ;  /* 0x1f00018002ecafae */ /* 0x0003ec000b981a16 */
[----:B------:R-:W-:Y:S06]  /*ef20*/  @P2 STS.128 [R236+0x1f000], RZ ;  /* 0x01f000ffec002388 */ /* 0x000fec0000000c00 */
[----:B------:R-:W-:Y:S06]  /*ef30*/  LDSM.16.M88.4 R172, [R229] ;  /* 0x00000000e5ac783b */ /* 0x000fec0000000200 */
[----:B------:R-:W2:Y:S06]  /*ef40*/  LDSM.16.M88.4 R176, [R227+UR6+0x10000] ;  /* 0x01000006e3b0783b */ /* 0x000eac0008000200 */
[----:B------:R-:W3:Y:S06]  /*ef50*/  LDSM.16.M88.4 R180, [R227+UR6+0x10800] ;  /* 0x01080006e3b4783b */ /* 0x000eec0008000200 */
[----:B------:R-:W4:Y:S01]  /*ef60*/  LDSM.16.M88.4 R184, [R227+UR6+0x11000] ;  /* 0x01100006e3b8783b */ /* 0x000f220008000200 */
[----:B-1----:R-:W-:Y:S04]  /*ef70*/  SEL R2, R219, 0xffffffc0, !P0 ;  /* 0xffffffc0db027807 */ /* 0x002fe80004000000 */
[----:B------:R-:W-:Y:S01]  /*ef80*/  IADD3 R171, PT, PT, R2, R229, RZ ;  /* 0x000000e502ab7210 */ /* 0x000fe20007ffe0ff */
[----:B------:R-:W0:Y:S01]  /*ef90*/  LDGDEPBAR ;  /* 0x00000000000079af */ /* 0x000e220000000000 */
[----:B------:R-:W-:Y:S05]  /*efa0*/  IADD3 R3, PT, PT, R205, R2, RZ ;  /* 0x00000002cd037210 */ /* 0x000fea0007ffe0ff */
[----:B------:R-:W1:Y:S01]  /*efb0*/  LDSM.16.M88.4 R188, [R227+UR6+0x11800] ;  /* 0x01180006e3bc783b */ /* 0x000e620008000200 */
[C---:B------:R-:W-:Y:S01]  /*efc0*/  IMAD.IADD R168, R216.reuse, 0x1, R171 ;  /* 0x00000001d8a87824 */ /* 0x040fe200078e02ab */
[----:B------:R-:W-:Y:S04]  /*efd0*/  IADD3 R2, PT, PT, R216, R3, RZ ;  /* 0x00000003d8027210 */ /* 0x000fe80007ffe0ff */
[----:B------:R-:W-:Y:S06]  /*efe0*/  LDSM.16.M88.4 R192, [R226] ;  /* 0x00000000e2c0783b */ /* 0x000fec0000000200 */
[----:B------:R-:W5:Y:S01]  /*eff0*/  LDSM.16.M88.4 R196, [R170+0x10000] ;  /* 0x01000000aac4783b */ /* 0x000f620000000200 */
[C---:B--2---:R-:W-:Y:S05]  /*f000*/  HMMA.16816.F32.BF16 R4, R172.reuse, R176, RZ ;  /* 0x000000b0ac04723c */ /* 0x044fea00000418ff */
[----:B------:R-:W2:Y:S06]  /*f010*/  LDSM.16.M88.4 R200, [R170+0x10800] ;  /* 0x01080000aac8783b */ /* 0x000eac0000000200 */
[----:B------:R-:W-:Y:S01]  /*f020*/  LDSM.16.M88.4 R164, [R170+0x11800] ;  /* 0x01180000aaa4783b */ /* 0x000fe20000000200 */
[C---:B------:R-:W-:Y:S05]  /*f030*/  HMMA.16816.F32.BF16 R8, R172.reuse, R178, RZ ;  /* 0x000000b2ac08723c */ /* 0x040fea00000418ff */
[----:B------:R-:W-:Y:S03]  /*f040*/  LDSM.16.M88.4 R176, [R171] ;  /* 0x00000000abb0783b */ /* 0x000fe60000000200 */
[C---:B---3--:R-:W-:Y:S03]  /*f050*/  HMMA.16816.F32.BF16 R12, R172.reuse, R180, RZ ;  /* 0x000000b4ac0c723c */ /* 0x048fe600000418ff */
[----:B------:R-:W-:Y:S05]  /*f060*/  LDSM.16.M88.4 R204, [R2+0x10000] ;  /* 0x0100000002cc783b */ /* 0x000fea0000000200 */
[C---:B------:R-:W-:Y:S01]  /*f070*/  HMMA.16816.F32.BF16 R16, R172.reuse, R182, RZ ;  /* 0x000000b6ac10723c */ /* 0x040fe200000418ff */
[----:B------:R-:W-:Y:S06]  /*f080*/  LDSM.16.M88.4 R180, [R3+0x10000] ;  /* 0x0100000003b4783b */ /* 0x000fec0000000200 */
[----:B------:R-:W-:Y:S01]  /*f090*/  LDSM.16.M88.4 R208, [R3+0x12000] ;  /* 0x0120000003d0783b */ /* 0x000fe20000000200 */
[C---:B----4-:R-:W-:Y:S05]  /*f0a0*/  HMMA.16816.F32.BF16 R20, R172.reuse, R184, RZ ;  /* 0x000000b8ac14723c */ /* 0x050fea00000418ff */
[----:B------:R-:W-:Y:S03]  /*f0b0*/  LDSM.16.M88.4 R212, [R170+0x14000] ;  /* 0x01400000aad4783b */ /* 0x000fe60000000200 */
[C---:B------:R-:W-:Y:S03]  /*f0c0*/  HMMA.16816.F32.BF16 R24, R172.reuse, R186, RZ ;  /* 0x000000baac18723c */ /* 0x040fe600000418ff */
[----:B------:R-:W-:Y:S05]  /*f0d0*/  LDSM.16.M88.4 R184, [R3+0x10800] ;  /* 0x0108000003b8783b */ /* 0x000fea0000000200 */
[C---:B-1----:R-:W-:Y:S08]  /*f0e0*/  HMMA.16816.F32.BF16 R28, R172.reuse, R188, RZ ;  /* 0x000000bcac1c723c */ /* 0x042ff000000418ff */
[----:B------:R-:W-:Y:S01]  /*f0f0*/  HMMA.16816.F32.BF16 R32, R172, R190, RZ ;  /* 0x000000beac20723c */ /* 0x000fe200000418ff */
[----:B------:R-:W1:Y:S06]  /*f100*/  LDSM.16.M88.4 R172, [R170+0x11000] ;  /* 0x01100000aaac783b */ /* 0x000e6c0000000200 */
[----:B------:R-:W3:Y:S01]  /*f110*/  LDSM.16.M88.4 R188, [R3+0x11000] ;  /* 0x0110000003bc783b */ /* 0x000ee20000000200 */
[C---:B-----5:R-:W-:Y:S08]  /*f120*/  HMMA.16816.F32.BF16 R4, R192.reuse, R196, R4 ;  /* 0x000000c4c004723c */ /* 0x060ff00000041804 */
[C---:B------:R-:W-:Y:S01]  /*f130*/  HMMA.16816.F32.BF16 R8, R192.reuse, R198, R8 ;  /* 0x000000c6c008723c */ /* 0x040fe20000041808 */
[----:B------:R-:W4:Y:S07]  /*f140*/  LDSM.16.M88.4 R196, [R3+0x11800] ;  /* 0x0118000003c4783b */ /* 0x000f2e0000000200 */
[C---:B--2---:R-:W-:Y:S08]  /*f150*/  HMMA.16816.F32.BF16 R12, R192.reuse, R200, R12 ;  /* 0x000000c8c00c723c */ /* 0x044ff0000004180c */
[C---:B------:R-:W-:Y:S01]  /*f160*/  HMMA.16816.F32.BF16 R16, R192.reuse, R202, R16 ;  /* 0x000000cac010723c */ /* 0x040fe20000041810 */
[----:B------:R-:W2:Y:S07]  /*f170*/  LDSM.16.M88.4 R200, [R168] ;  /* 0x00000000a8c8783b */ /* 0x000eae0000000200 */
[C---:B-1----:R-:W-:Y:S08]  /*f180*/  HMMA.16816.F32.BF16 R20, R192.reuse, R172, R20 ;  /* 0x000000acc014723c */ /* 0x042ff00000041814 */
[C---:B------:R-:W-:Y:S01]  /*f190*/  HMMA.16816.F32.BF16 R24, R192.reuse, R174, R24 ;  /* 0x000000aec018723c */ /* 0x040fe20000041818 */
[----:B------:R-:W-:Y:S07]  /*f1a0*/  LDSM.16.M88.4 R172, [R2+0x11000] ;  /* 0x0110000002ac783b */ /* 0x000fee0000000200 */
[C---:B------:R-:W-:Y:S08]  /*f1b0*/  HMMA.16816.F32.BF16 R28, R192.reuse, R164, R28 ;  /* 0x000000a4c01c723c */ /* 0x040ff0000004181c */
[----:B------:R-:W-:Y:S01]  /*f1c0*/  HMMA.16816.F32.BF16 R32, R192, R166, R32 ;  /* 0x000000a6c020723c */ /* 0x000fe20000041820 */
[----:B------:R-:W1:Y:S06]  /*f1d0*/  LDSM.16.M88.4 R164, [R2+0x10800] ;  /* 0x0108000002a4783b */ /* 0x000e6c0000000200 */
[----:B------:R-:W-:Y:S01]  /*f1e0*/  LDSM.16.M88.4 R192, [R227+UR6+0x13000] ;  /* 0x01300006e3c0783b */ /* 0x000fe20008000200 */
        /* <DEDUP_REMOVED lines=11> */
[----:B------:R-:W3:Y:S06]  /*f2a0*/  LDSM.16.M88.4 R176, [R2+0x11800] ;  /* 0x0118000002b0783b */ /* 0x000eec0000000200 */
[----:B------:R-:W-:Y:S01]  /*f2b0*/  LDSM.16.M88.4 R196, [R226+0x4000] ;  /* 0x00400000e2c4783b */ /* 0x000fe20000000200 */
        /* <DEDUP_REMOVED lines=8> */
[----:B------:R-:W2:Y:S07]  /*f340*/  LDSM.16.M88.4 R172, [R170+0x12800] ;  /* 0x01280000aaac783b */ /* 0x000eae0000000200 */
[C---:B---3--:R-:W-:Y:S08]  /*f350*/  HMMA.16816.F32.BF16 R28, R200.reuse, R176, R28 ;  /* 0x000000b0c81c723c */ /* 0x048ff0000004181c */
[----:B------:R-:W-:Y:S01]  /*f360*/  HMMA.16816.F32.BF16 R32, R200, R178, R32 ;  /* 0x000000b2c820723c */ /* 0x000fe20000041820 */
[----:B------:R-:W3:Y:S06]  /*f370*/  LDSM.16.M88.4 R176, [R170+0x13000] ;  /* 0x01300000aab0783b */ /* 0x000eec0000000200 */
[----:B------:R-:W-:Y:S01]  /*f380*/  LDSM.16.M88.4 R200, [R171+0x4000] ;  /* 0x00400000abc8783b */ /* 0x000fe20000000200 */
        /* <DEDUP_REMOVED lines=37> */
[----:B------:R-:W5:Y:S06]  /*f5e0*/  LDSM.16.M88.4 R188, [R227+UR6+0x15800] ;  /* 0x01580006e3bc783b */ /* 0x000f6c0008000200 */
        /* <DEDUP_REMOVED lines=83> */
[----:B------:R-:W-:Y:S07]  /*fb20*/  LDSM.16.M88.4 R172, [R2+0x17000] ;  /* 0x0170000002ac783b */ /* 0x000fee0000000200 */
        /* <DEDUP_REMOVED lines=27> */
[----:B------:R-:W2:Y:S01]  /*fce0*/  MUFU.TANH R204, R204 ;  /* 0x000000cc00cc7308 */ /* 0x000ea20000002400 */
        /* <DEDUP_REMOVED lines=8> */
[----:B------:R-:W-:Y:S01]  /*fd70*/  FMUL.FTZ R250, R16, UR8 ;  /* 0x0000000810fa7c20 */ /* 0x000fe20008410000 */
[----:B------:R-:W-:Y:S06]  /*fd80*/  FMUL.FTZ R246, R18, UR8 ;  /* 0x0000000812f67c20 */ /* 0x000fec0008410000 */
[----:B------:R4:W-:Y:S01]  /*fd90*/  MUFU.TANH R195, R211 ;  /* 0x000000d300c37308 */ /* 0x0009e20000002400 */
[----:B------:R-:W-:Y:S01]  /*fda0*/  FMUL.FTZ R249, R20, UR8 ;  /* 0x0000000814f97c20 */ /* 0x000fe20008410000 */
[----:B------:R-:W-:Y:S01]  /*fdb0*/  FMUL.FTZ R212, R22, UR8 ;  /* 0x0000000816d47c20 */ /* 0x000fe20008410000 */
[----:B------:R-:W-:Y:S07]  /*fdc0*/  FMUL.FTZ R247, R21, UR8 ;  /* 0x0000000815f77c20 */ /* 0x000fee0008410000 */
[----:B------:R5:W-:Y:S01]  /*fdd0*/  MUFU.TANH R9, R210 ;  /* 0x000000d200097308 */ /* 0x000be20000002400 */
[----:B---3--:R3:W1:Y:S01]  /*fde0*/  LDSM.16.M88.4 R164, [R2+0x17800] ;  /* 0x0178000002a4783b */ /* 0x0086620000000200 */
[----:B------:R-:W-:Y:S04]  /*fdf0*/  DEPBAR.LE SB0, 0x0 ;  /* 0x000080000000791a */ /* 0x000fe80000000000 */
[----:B------:R-:W-:Y:S01]  /*fe00*/  FMUL.FTZ R215, R24, UR8 ;  /* 0x0000000818d77c20 */ /* 0x000fe20008410000 */
[----:B------:R-:W-:Y:S03]  /*fe10*/  FMUL.FTZ R213, R25, UR8 ;  /* 0x0000000819d57c20 */ /* 0x000fe60008410000 */
[----:B------:R-:W-:Y:S01]  /*fe20*/  MUFU.TANH R209, R209 ;  /* 0x000000d100d17308 */ /* 0x000fe20000002400 */
[----:B------:R-:W-:Y:S01]  /*fe30*/  BAR.SYNC.DEFER_BLOCKING 0x0 ;  /* 0x0000000000007b1d */ /* 0x000fe20000010000 */
[----:B----4-:R-:W-:Y:S08]  /*fe40*/  MOV R211, UR7 ;  /* 0x0000000700d37c02 */ /* 0x010ff00008000f00 */
[----:B------:R-:W-:Y:S01]  /*fe50*/  MUFU.TANH R207, R207 ;  /* 0x000000cf00cf7308 */ /* 0x000fe20000002400 */
[----:B-----5:R-:W-:Y:S09]  /*fe60*/  FMUL.FTZ R210, R23, UR8 ;  /* 0x0000000817d27c20 */ /* 0x020ff20008410000 */
[----:B------:R-:W4:Y:S01]  /*fe70*/  MUFU.TANH R168, R168 ;  /* 0x000000a800a87308 */ /* 0x000f220000002400 */
[----:B---3--:R-:W-:Y:S05]  /*fe80*/  IMAD R2, R211, 0x40, R228 ;  /* 0x00000040d3027824 */ /* 0x008fea00078e02e4 */
[C---:B------:R-:W-:Y:S04]  /*fe90*/  IADD3 R211, PT, PT, R2.reuse, 0x1, RZ ;  /* 0x0000000102d37810 */ /* 0x040fe80007ffe0ff */
[----:B------:R-:W3:Y:S01]  /*fea0*/  MUFU.TANH R206, R206 ;  /* 0x000000ce00ce7308 */ /* 0x000ee20000002400 */
[----:B------:R-:W-:Y:S02]  /*feb0*/  I2FP.F32.U32 R5, R2 ;  /* 0x0000000200057245 */ /* 0x000fe40000201000 */
[----:B------:R-:W-:Y:S07]  /*fec0*/  I2FP.F32.U32 R211, R211 ;  /* 0x000000d300d37245 */ /* 0x000fee0000201000 */
[----:B------:R5:W-:Y:S01]  /*fed0*/  MUFU.TANH R10, R208 ;  /* 0x000000d0000a7308 */ /* 0x000be20000002400 */
[C---:B-1----:R-:W-:Y:S05]  /*fee0*/  HMMA.16816.F32.BF16 R28, R200.reuse, R164, R28 ;  /* 0x000000a4c81c723c */ /* 0x042fea000004181c */
[C---:B------:R-:W-:Y:S01]  /*fef0*/  IADD3 R165, PT, PT, R2.reuse, 0x8, RZ ;  /* 0x0000000802a57810 */ /* 0x040fe20007ffe0ff */
[C---:B------:R-:W-:Y:S03]  /*ff00*/  FFMA.FTZ R14, R211.reuse, UR5, R3 ;  /* 0x00000005d30e7c23 */ /* 0x040fe60008010003 */
[----:B------:R-:W1:Y:S01]  /*ff10*/  MUFU.TANH R248, R248 ;  /* 0x000000f800f87308 */ /* 0x000e620000002400 */
[C---:B------:R-:W-:Y:S01]  /*ff20*/  IADD3 R3, PT, PT, R2.reuse, 0x10, RZ ;  /* 0x0000001002037810 */ /* 0x040fe20007ffe0ff */
[----:B--2---:R-:W-:Y:S01]  /*ff30*/  FFMA.FTZ R13, R211, UR5, R204 ;  /* 0x00000005d30d7c23 */ /* 0x004fe200080100cc */
[----:B------:R-:W-:Y:S01]  /*ff40*/  I2FP.F32.U32 R165, R165 ;  /* 0x000000a500a57245 */ /* 0x000fe20000201000 */
[C---:B----4-:R-:W-:Y:S01]  /*ff50*/  FFMA.FTZ R22, R5.reuse, UR5, R168 ;  /* 0x0000000505167c23 */ /* 0x050fe200080100a8 */
[----:B------:R-:W-:Y:S01]  /*ff60*/  I2FP.F32.U32 R204, R3 ;  /* 0x0000000300cc7245 */ /* 0x000fe20000201000 */
[----:B---3--:R-:W-:Y:S01]  /*ff70*/  FFMA.FTZ R15, R5, UR5, R206 ;  /* 0x00000005050f7c23 */ /* 0x008fe200080100ce */
[C---:B------:R-:W-:Y:S03]  /*ff80*/  VIADD R168, R2.reuse, 0x9 ;  /* 0x0000000902a87836 */ /* 0x040fe60000000000 */
[----:B------:R-:W2:Y:S01]  /*ff90*/  MUFU.TANH R252, R252 ;  /* 0x000000fc00fc7308 */ /* 0x000ea20000002400 */
[C---:B------:R-:W-:Y:S01]  /*ffa0*/  FFMA.FTZ R11, R165.reuse, UR5, R209 ;  /* 0x00000005a50b7c23 */ /* 0x040fe200080100d1 */
[----:B------:R-:W-:Y:S01]  /*ffb0*/  FFMA.FTZ R18, R165, UR5, R207 ;  /* 0x00000005a5127c23 */ /* 0x000fe200080100cf */
[----:B------:R-:W-:Y:S01]  /*ffc0*/  IADD3 R165, PT, PT, R2, 0x11, RZ ;  /* 0x0000001102a57810 */ /* 0x000fe20007ffe0ff */
[----:B-----5:R-:W-:Y:S01]  /*ffd0*/  FMUL.FTZ R208, R26, UR8 ;  /* 0x000000081ad07c20 */ /* 0x020fe20008410000 */
[----:B------:R-:W-:Y:S01]  /*ffe0*/  FMUL.FTZ R206, R27, UR8 ;  /* 0x000000081bce7c20 */ /* 0x000fe20008410000 */
[C---:B------:R-:W-:Y:S01]  /*fff0*/  FFMA.FTZ R193, R204.reuse, UR5, R193 ;  /* 0x00000005ccc17c23 */ /* 0x040fe200080100c1 */
[----:B------:R-:W-:Y:S03]  /*10000*/  HMMA.16816.F32.BF16 R32, R200, R166, R32 ;  /* 0x000000a6c820723c */ /* 0x000fe60000041820 */
[----:B------:R-:W3:Y:S01]  /*10010*/  MUFU.TANH R251, R251 ;  /* 0x000000fb00fb7308 */ /* 0x000ee20000002400 */
[----:B-1----:R-:W-:Y:S01]  /*10020*/  FFMA.FTZ R248, R204, UR5, R248 ;  /* 0x00000005ccf87c23 */ /* 0x002fe200080100f8 */
[----:B------:R-:W-:Y:S01]  /*10030*/  I2FP.F32.U32 R204, R165 ;  /* 0x000000a500cc7245 */ /* 0x000fe20000201000 */
[C---:B------:R-:W-:Y:S01]  /*10040*/  VIADD R3, R2.reuse, 0x18 ;  /* 0x0000001802037836 */ /* 0x040fe20000000000 */
[----:B------:R-:W-:Y:S01]  /*10050*/  IADD3 R165, PT, PT, R2, 0x19, RZ ;  /* 0x0000001902a57810 */ /* 0x000fe20007ffe0ff */
[----:B------:R-:W-:Y:S01]  /*10060*/  FMUL.FTZ R211, R28, UR8 ;  /* 0x000000081cd37c20 */ /* 0x000fe20008410000 */
[----:B------:R-:W-:Y:S04]  /*10070*/  I2FP.F32.U32 R168, R168 ;  /* 0x000000a800a87245 */ /* 0x000fe80000201000 */
[----:B------:R-:W1:Y:S01]  /*10080*/  MUFU.TANH R214, R214 ;  /* 0x000000d600d67308 */ /* 0x000e620000002400 */
[C---:B------:R-:W-:Y:S01]  /*10090*/  FFMA.FTZ R195, R204.reuse, UR5, R195 ;  /* 0x00000005ccc37c23 */ /* 0x040fe200080100c3 */
[----:B--2---:R-:W-:Y:S01]  /*100a0*/  FFMA.FTZ R252, R204, UR5, R252 ;  /* 0x00000005ccfc7c23 */ /* 0x004fe200080100fc */
[----:B------:R-:W-:Y:S01]  /*100b0*/  I2FP.F32.U32 R166, R165 ;  /* 0x000000a500a67245 */ /* 0x000fe20000201000 */
[----:B------:R-:W-:Y:S01]  /*100c0*/  VIADD R165, R2, 0x21 ;  /* 0x0000002102a57836 */ /* 0x000fe20000000000 */
[----:B------:R-:W-:Y:S01]  /*100d0*/  I2FP.F32.U32 R3, R3 ;  /* 0x0000000300037245 */ /* 0x000fe20000201000 */
[----:B------:R-:W-:Y:S01]  /*100e0*/  FFMA.FTZ R9, R168, UR5, R9 ;  /* 0x00000005a8097c23 */ /* 0x000fe20008010009 */
[----:B------:R-:W-:Y:S03]  /*100f0*/  IADD3 R204, PT, PT, R2, 0x20, RZ ;  /* 0x0000002002cc7810 */ /* 0x000fe60007ffe0ff */
[----:B------:R-:W2:Y:S01]  /*10100*/  MUFU.TANH R250, R250 ;  /* 0x000000fa00fa7308 */ /* 0x000ea20000002400 */
[----:B------:R-:W-:Y:S01]  /*10110*/  FFMA.FTZ R10, R168, UR5, R10 ;  /* 0x00000005a80a7c23 */ /* 0x000fe2000801000a */
[----:B------:R-:W-:Y:S01]  /*10120*/  FMUL.FTZ R168, R30, UR8 ;  /* 0x000000081ea87c20 */ /* 0x000fe20008410000 */
[----:B------:R-:W-:Y:S01]  /*10130*/  I2FP.F32.U32 R204, R204 ;  /* 0x000000cc00cc7245 */ /* 0x000fe20000201000 */
[----:B---3--:R-:W-:Y:S01]  /*10140*/  FFMA.FTZ R251, R166, UR5, R251 ;  /* 0x00000005a6fb7c23 */ /* 0x008fe200080100fb */
[----:B------:R-:W-:Y:S01]  /*10150*/  FMUL.FTZ R209, R29, UR8 ;  /* 0x000000081dd17c20 */ /* 0x000fe20008410000 */
[----:B------:R-:W-:Y:S01]  /*10160*/  FMUL.FTZ R207, R32, UR8 ;  /* 0x0000000820cf7c20 */ /* 0x000fe20008410000 */
[----:B------:R-:W-:Y:S03]  /*10170*/  FMUL.FTZ R167, R31, UR8 ;  /* 0x000000081fa77c20 */ /* 0x000fe60008410000 */
[----:B------:R-:W3:Y:S01]  /*10180*/  MUFU.TANH R246, R246 ;  /* 0x000000f600f67308 */ /* 0x000ee20000002400 */
[----:B-1----:R-:W-:Y:S01]  /*10190*/  FFMA.FTZ R214, R166, UR5, R214 ;  /* 0x00000005a6d67c23 */ /* 0x002fe200080100d6 */
[----:B------:R-:W-:Y:S02]  /*101a0*/  I2FP.F32.U32 R166, R165 ;  /* 0x000000a500a67245 */ /* 0x000fe40000201000 */
[----:B------:R-:W-:Y:S02]  /*101b0*/  IADD3 R165, PT, PT, R2, 0x29, RZ ;  /* 0x0000002902a57810 */ /* 0x000fe40007ffe0ff */
[----:B------:R-:W-:Y:S04]  /*101c0*/  FMNMX3.FTZ R6, R169, R15, R13, !PT ;  /* 0x0000000fa9067276 */ /* 0x000fe8000781000d */
[----:B------:R-:W1:Y:S01]  /*101d0*/  MUFU.TANH R249, R249 ;  /* 0x000000f900f97308 */ /* 0x000e620000002400 */
[C---:B--2---:R-:W-:Y:S01]  /*101e0*/  FFMA.FTZ R250, R3.reuse, UR5, R250 ;  /* 0x0000000503fa7c23 */ /* 0x044fe200080100fa */
[----:B------:R-:W-:Y:S02]  /*101f0*/  I2FP.F32.U32 R165, R165 ;  /* 0x000000a500a57245 */ /* 0x000fe40000201000 */
[----:B------:R-:W-:Y:S02]  /*10200*/  FMNMX3.FTZ R5, R0, R22, R14, !PT ;  /* 0x0000001600057276 */ /* 0x000fe4000781000e */
[----:B------:R-:W-:Y:S04]  /*10210*/  FMNMX3.FTZ R6, R6, R11, R9, !PT ;  /* 0x0000000b06067276 */ /* 0x000fe80007810009 */
[----:B------:R-:W2:Y:S01]  /*10220*/  MUFU.TANH R212, R212 ;  /* 0x000000d400d47308 */ /* 0x000ea20000002400 */
[----:B---3--:R-:W-:Y:S01]  /*10230*/  FFMA.FTZ R246, R3, UR5, R246 ;  /* 0x0000000503f67c23 */ /* 0x008fe200080100f6 */
[----:B------:R-:W-:Y:S02]  /*10240*/  IADD3 R3, PT, PT, R2, 0x28, RZ ;  /* 0x0000002802037810 */ /* 0x000fe40007ffe0ff */
[----:B------:R-:W-:Y:S02]  /*10250*/  FMNMX3.FTZ R5, R5, R18, R10, !PT ;  /* 0x0000001205057276 */ /* 0x000fe4000781000a */
[----:B------:R-:W-:Y:S04]  /*10260*/  FMNMX3.FTZ R6, R6, R193, R195, !PT ;  /* 0x000000c106067276 */ /* 0x000fe800078100c3 */
[----:B------:R-:W3:Y:S01]  /*10270*/  MUFU.TANH R247, R247 ;  /* 0x000000f700f77308 */ /* 0x000ee20000002400 */
[----:B-1----:R-:W-:Y:S01]  /*10280*/  FFMA.FTZ R249, R204, UR5, R249 ;  /* 0x00000005ccf97c23 */ /* 0x002fe200080100f9 */
[----:B------:R-:W-:Y:S02]  /*10290*/  IADD3 R26, PT, PT, R2, 0x31, RZ ;  /* 0x00000031021a7810 */ /* 0x000fe40007ffe0ff */
[----:B------:R-:W-:Y:S02]  /*102a0*/  FMNMX3.FTZ R5, R5, R248, R252, !PT ;  /* 0x000000f805057276 */ /* 0x000fe400078100fc */
[----:B------:R-:W-:Y:S04]  /*102b0*/  FMNMX3.FTZ R6, R6, R250, R251, !PT ;  /* 0x000000fa06067276 */ /* 0x000fe800078100fb */
[----:B------:R-:W1:Y:S01]  /*102c0*/  MUFU.TANH R210, R210 ;  /* 0x000000d200d27308 */ /* 0x000e620000002400 */
[----:B--2---:R-:W-:Y:S01]  /*102d0*/  FFMA.FTZ R212, R204, UR5, R212 ;  /* 0x00000005ccd47c23 */ /* 0x004fe200080100d4 */
[----:B------:R-:W-:Y:S01]  /*102e0*/  I2FP.F32.U32 R204, R3 ;  /* 0x0000000300cc7245 */ /* 0x000fe20000201000 */
[----:B------:R-:W-:Y:S01]  /*102f0*/  VIADD R3, R2, 0x30 ;  /* 0x0000003002037836 */ /* 0x000fe20000000000 */
[----:B------:R-:W-:Y:S02]  /*10300*/  I2FP.F32.U32 R26, R26 ;  /* 0x0000001a001a7245 */ /* 0x000fe40000201000 */
[----:B------:R-:W-:Y:S04]  /*10310*/  FMNMX3.FTZ R5, R5, R246, R214, !PT ;  /* 0x000000f605057276 */ /* 0x000fe800078100d6 */
[----:B------:R-:W2:Y:S01]  /*10320*/  MUFU.TANH R215, R215 ;  /* 0x000000d700d77308 */ /* 0x000ea20000002400 */
[----:B---3--:R-:W-:Y:S01]  /*10330*/  FFMA.FTZ R247, R166, UR5, R247 ;  /* 0x00000005a6f77c23 */ /* 0x008fe200080100f7 */
[----:B------:R-:W-:Y:S04]  /*10340*/  I2FP.F32.U32 R3, R3 ;  /* 0x0000000300037245 */ /* 0x000fe80000201000 */
[----:B------:R-:W-:Y:S04]  /*10350*/  FMNMX3.FTZ R6, R6, R249, R247, !PT ;  /* 0x000000f906067276 */ /* 0x000fe800078100f7 */
[----:B------:R-:W3:Y:S01]  /*10360*/  MUFU.TANH R208, R208 ;  /* 0x000000d000d07308 */ /* 0x000ee20000002400 */
[----:B-1----:R-:W-:Y:S01]  /*10370*/  FFMA.FTZ R210, R166, UR5, R210 ;  /* 0x00000005a6d27c23 */ /* 0x002fe200080100d2 */
[----:B------:R-:W-:Y:S08]  /*10380*/  FMUL.FTZ R166, R34, UR8 ;  /* 0x0000000822a67c20 */ /* 0x000ff00008410000 */
[----:B------:R-:W1:Y:S01]  /*10390*/  MUFU.TANH R213, R213 ;  /* 0x000000d500d57308 */ /* 0x000e620000002400 */
[C---:B--2---:R-:W-:Y:S09]  /*103a0*/  FFMA.FTZ R215, R204.reuse, UR5, R215 ;  /* 0x00000005ccd77c23 */ /* 0x044ff200080100d7 */
[----:B------:R-:W2:Y:S01]  /*103b0*/  MUFU.TANH R206, R206 ;  /* 0x000000ce00ce7308 */ /* 0x000ea20000002400 */
[----:B---3--:R-:W-:Y:S01]  /*103c0*/  FFMA.FTZ R208, R204, UR5, R208 ;  /* 0x00000005ccd07c23 */ /* 0x008fe200080100d0 */
[----:B------:R-:W-:Y:S08]  /*103d0*/  FMUL.FTZ R204, R33, UR8 ;  /* 0x0000000821cc7c20 */ /* 0x000ff00008410000 */
[----:B------:R-:W3:Y:S01]  /*103e0*/  MUFU.TANH R211, R211 ;  /* 0x000000d300d37308 */ /* 0x000ee20000002400 */
[C---:B-1----:R-:W-:Y:S05]  /*103f0*/  FFMA.FTZ R213, R165.reuse, UR5, R213 ;  /* 0x00000005a5d57c23 */ /* 0x042fea00080100d5 */
[----:B------:R-:W-:Y:S04]  /*10400*/  FMNMX3.FTZ R6, R6, R215, R213, !PT ;  /* 0x000000d706067276 */ /* 0x000fe800078100d5 */
[----:B------:R-:W1:Y:S01]  /*10410*/  MUFU.TANH R168, R168 ;  /* 0x000000a800a87308 */ /* 0x000e620000002400 */
[----:B--2---:R-:W-:Y:S01]  /*10420*/  FFMA.FTZ R206, R165, UR5, R206 ;  /* 0x00000005a5ce7c23 */ /* 0x004fe200080100ce */
[----:B------:R-:W-:Y:S08]  /*10430*/  FMUL.FTZ R165, R35, UR8 ;  /* 0x0000000823a57c20 */ /* 0x000ff00008410000 */
[----:B------:R-:W2:Y:S01]  /*10440*/  MUFU.TANH R209, R209 ;  /* 0x000000d100d17308 */ /* 0x000ea20000002400 */
[C---:B---3--:R-:W-:Y:S09]  /*10450*/  FFMA.FTZ R211, R3.reuse, UR5, R211 ;  /* 0x0000000503d37c23 */ /* 0x048ff200080100d3 */
[----:B------:R-:W3:Y:S01]  /*10460*/  MUFU.TANH R207, R207 ;  /* 0x000000cf00cf7308 */ /* 0x000ee20000002400 */
[----:B-1----:R-:W-:Y:S01]  /*10470*/  FFMA.FTZ R168, R3, UR5, R168 ;  /* 0x0000000503a87c23 */ /* 0x002fe200080100a8 */
[C---:B------:R-:W-:Y:S02]  /*10480*/  IADD3 R3, PT, PT, R2.reuse, 0x38, RZ ;  /* 0x0000003802037810 */ /* 0x040fe40007ffe0ff */
[----:B------:R-:W-:Y:S02]  /*10490*/  IADD3 R2, PT, PT, R2, 0x39, RZ ;  /* 0x0000003902027810 */ /* 0x000fe40007ffe0ff */
[----:B------:R-:W-:Y:S04]  /*104a0*/  I2FP.F32.U32 R3, R3 ;  /* 0x0000000300037245 */ /* 0x000fe80000201000 */
[----:B------:R-:W1:Y:S01]  /*104b0*/  MUFU.TANH R166, R166 ;  /* 0x000000a600a67308 */ /* 0x000e620000002400 */
[----:B------:R-:W-:Y:S01]  /*104c0*/  I2FP.F32.U32 R2, R2 ;  /* 0x0000000200027245 */ /* 0x000fe20000201000 */
[C---:B--2---:R-:W-:Y:S08]  /*104d0*/  FFMA.FTZ R209, R26.reuse, UR5, R209 ;  /* 0x000000051ad17c23 */ /* 0x044ff000080100d1 */
[----:B------:R-:W2:Y:S01]  /*104e0*/  MUFU.TANH R167, R167 ;  /* 0x000000a700a77308 */ /* 0x000ea20000002400 */
[C---:B---3--:R-:W-:Y:S09]  /*104f0*/  FFMA.FTZ R207, R3.reuse, UR5, R207 ;  /* 0x0000000503cf7c23 */ /* 0x048ff200080100cf */
[----:B------:R-:W3:Y:S01]  /*10500*/  MUFU.TANH R204, R204 ;  /* 0x000000cc00cc7308 */ /* 0x000ee20000002400 */
[----:B-1----:R-:W-:Y:S01]  /*10510*/  FFMA.FTZ R166, R3, UR5, R166 ;  /* 0x0000000503a67c23 */ /* 0x002fe200080100a6 */
[----:B------:R-:W-:Y:S04]  /*10520*/  FMNMX3.FTZ R3, R5, R212, R210, !PT ;  /* 0x000000d405037276 */ /* 0x000fe800078100d2 */
[----:B------:R-:W-:Y:S04]  /*10530*/  FMNMX3.FTZ R7, R3, R208, R206, !PT ;  /* 0x000000d003077276 */ /* 0x000fe800078100ce */
[----:B------:R-:W1:Y:S01]  /*10540*/  MUFU.TANH R165, R165 ;  /* 0x000000a500a57308 */ /* 0x000e620000002400 */
[----:B--2---:R-:W-:Y:S05]  /*10550*/  FFMA.FTZ R167, R26, UR5, R167 ;  /* 0x000000051aa77c23 */ /* 0x004fea00080100a7 */
[----:B------:R-:W-:Y:S01]  /*10560*/  FMNMX3.FTZ R7, R7, R168, R167, !PT ;  /* 0x000000a807077276 */ /* 0x000fe200078100a7 */
[C---:B---3--:R-:W-:Y:S01]  /*10570*/  FFMA.FTZ R204, R2.reuse, UR5, R204 ;  /* 0x0000000502cc7c23 */ /* 0x048fe200080100cc */
[----:B-1----:R-:W-:Y:S01]  /*10580*/  FFMA.FTZ R165, R2, UR5, R165 ;  /* 0x0000000502a57c23 */ /* 0x002fe200080100a5 */
[----:B------:R-:W-:Y:S04]  /*10590*/  FMNMX3.FTZ R2, R6, R211, R209, !PT ;  /* 0x000000d306027276 */ /* 0x000fe800078100d1 */
[----:B------:R-:W-:Y:S01]  /*105a0*/  FMNMX3.FTZ R6, R2, R207, R204, !PT ;  /* 0x000000cf02067276 */ /* 0x000fe200078100cc */
[----:B------:R-:W-:Y:S06]  /*105b0*/  BRA.U.ANY UP0, `(.L_x_1172) ;  /* 0xffffffe100447547 */ /* 0x000fec000b93ffff */
.L_x_1171:
[----:B-1----:R-:W1:Y:S01]  /*105c0*/  SHFL.BFLY PT, R3, R6, 0x2, 0x1f ;  /* 0x0c401f0006037f89 */ /* 0x002e6200000e0000 */
        /* <DEDUP_REMOVED lines=461> */
.L_x_1169:
        /* <DEDUP_REMOVED lines=328> */
.L_x_1173:
        /* <DEDUP_REMOVED lines=45> */
.L_x_1175:
[----:B------:R-:W-:Y:S05]  /*139f0*/  BSYNC.RECONVERGENT B0 ;  /* 0x0000000000007941 */ /* 0x000fea0003800200 */
.L_x_1174:
        /* <DEDUP_REMOVED lines=42> */
.L_x_1177:
[----:B------:R-:W-:Y:S05]  /*13ca0*/  BSYNC.RECONVERGENT B0 ;  /* 0x0000000000007941 */ /* 0x000fea0003800200 */
.L_x_1176:
        /* <DEDUP_REMOVED lines=27> */
.L_x_1179:
[----:B------:R-:W-:Y:S05]  /*13e60*/  BSYNC.RECONVERGENT B0 ;  /* 0x0000000000007941 */ /* 0x000fea0003800200 */
.L_x_1178:
        /* <DEDUP_REMOVED lines=27> */
.L_x_1181:
[----:B------:R-:W-:Y:S05]  /*14020*/  BSYNC.RECONVERGENT B0 ;  /* 0x0000000000007941 */ /* 0x000fea0003800200 */
.L_x_1180:
        /* <DEDUP_REMOVED lines=27> */
.L_x_1182:
        /* <DEDUP_REMOVED lines=10> */
.L_x_1204:


//--------------------- .nv.shared._ZN5flash16flash_fwd_kernelI23Flash_fwd_kernel_traitsILi256ELi64ELi64ELi4ELb0ELb0EN7cutlass10bfloat16_tE19Flash_kernel_traitsILi256ELi64ELi64ELi4ES3_EELb0ELb1ELb0ELb0ELb0ELb1ELb0ELb0EEEvNS_16Flash_fwd_paramsE --------------------------
	.section	.nv.shared._ZN5flash16flash_fwd_kernelI23Flash_fwd_kernel_traitsILi256ELi64ELi64ELi4ELb0ELb0EN7cutlass10bfloat16_tE19Flash_kernel_traitsILi256ELi64ELi64ELi4ES3_EELb0ELb1ELb0ELb0ELb0ELb1ELb0ELb0EEEvNS_16Flash_fwd_paramsE,"aw",@nobits
	.sectionflags	@""
	.align	16
	.zero		1024


//--------------------- .nv.shared.reserved.0     --------------------------
	.section	.nv.shared.reserved.0,"aw",@nobits
	.weak		__nv_reservedSMEM_offset_0_alias
	.size		__nv_reservedSMEM_offset_0_alias, 0, 64
	.other		__nv_reservedSMEM_offset_0_alias,@"STO_CUDA_RESERVED_SHARED STV_DEFAULT"
__nv_reservedSMEM_offset_0_alias:
	.zero		0
	.zero		64


//--------------------- .nv.global                --------------------------
	.section	.nv.global,"aw",@nobits
.nv.global:
	.type		_ZN73_INTERNAL_421c16ac_37_flash_fwd_hdim256_bf16_causal_sm80_cu_60c5005d_28314cute1_E,@object
	.size		_ZN73_INTERNAL_421c16ac_37_flash_fwd_hdim256_bf16_causal_sm80_cu_60c5005d_28314cute1_E,(_ZN73_INTERNAL_421c16ac_37_flash_fwd_hdim256_bf16_causal_sm80_cu_60c5005d_28314cuda3std3__45__cpo6cbeginE - _ZN73_INTERNAL_421c16ac_37_flash_fwd_hdim256_bf16_causal_sm80_cu_60c5005d_28314cute1_E)
_ZN73_INTERNAL_421c16ac_37_flash_fwd_hdim256_bf16_causal_sm80_cu_60c5005d_28314cute1_E:
	.zero		1
	.type		_ZN73_INTERNAL_421c16ac_37_flash_fwd_hdim256_bf16_causal_sm80_cu_60c5005d_28314cuda3std3__45__cpo6cbeginE,@object
	.size		_ZN73_INTERNAL_421c16ac_37_flash_fwd_hdim256_bf16_causal_sm80_cu_60c5005d_28314cuda3std3__45__cpo6cbeginE,(_ZN73_INTERNAL_421c16ac_37_flash_fwd_hdim256_bf16_causal_sm80_cu_60c5005d_28314cuda3std3__48in_placeE - _ZN73_INTERNAL_421c16ac_37_flash_fwd_hdim256_bf16_causal_sm80_cu_60c5005d_28314cuda3std3__45__cpo6cbeginE)
_ZN73_INTERNAL_421c16ac_37_flash_fwd_hdim256_bf16_causal_sm80_cu_60c5005d_28314cuda3std3__45__cpo6cbeginE:
	.zero		1
	.type		_ZN73_INTERNAL_421c16ac_37_flash_fwd_hdim256_bf16_causal_sm80_cu_60c5005d_28314cuda3std3__48in_placeE,@object
	.size		_ZN73_INTERNAL_421c16ac_37_flash_fwd_hdim256_bf16_causal_sm80_cu_60c5005d_28314cuda3std3__48in_placeE,(_ZN73_INTERNAL_421c16ac_37_flash_fwd_hdim256_bf16_causal_sm80_cu_60c5005d_28314cuda3std6ranges3__45__cpo9iter_moveE - _ZN73_INTERNAL_421c16ac_37_flash_fwd_hdim256_bf16_causal_sm80_cu_60c5005d_28314cuda3std3__48in_placeE)
_ZN73_INTERNAL_421c16ac_37_flash_fwd_hdim256_bf16_causal_sm80_cu_60c5005d_28314cuda3std3__48in_placeE:
	.zero		1
	.type		_ZN73_INTERNAL_421c16ac_37_flash_fwd_hdim256_bf16_causal_sm80_cu_60c5005d_28314cuda3std6ranges3__45__cpo9iter_moveE,@object
	.size		_ZN73_INTERNAL_421c16ac_37_flash_fwd_hdim256_bf16_causal_sm80_cu_60c5005d_28314cuda3std6ranges3__45__cpo9iter_moveE,(_ZN73_INTERNAL_421c16ac_37_flash_fwd_hdim256_bf16_causal_sm80_cu_60c5005d_28314cuda3std3__45__cpo5beginE - _ZN73_INTERNAL_421c16ac_37_flash_fwd_hdim256_bf16_causal_sm80_cu_60c5005d_28314cuda3std6ranges3__45__cpo9iter_moveE)
_ZN73_INTERNAL_421c16ac_37_flash_fwd_hdim256_bf16_causal_sm80_cu_60c5005d_28314cuda3std6ranges3__45__cpo9iter_moveE:
	.zero		1
	.type		_ZN73_INTERNAL_421c16ac_37_flash_fwd_hdim256_bf16_causal_sm80_cu_60c5005d_28314cuda3std3__45__cpo5beginE,@object
	.size		_ZN73_INTERNAL_421c16ac_37_flash_fwd_hdim256_bf16_causal_sm80_cu_60c5005d_28314cuda3std3__45__cpo5beginE,(_ZN73_INTERNAL_421c16ac_37_flash_fwd_hdim256_bf16_causal_sm80_cu_60c5005d_28314cuda3std3__475_GLOBAL__N__421c16ac_37_flash_fwd_hdim256_bf16_causal_sm80_cu_60c5005d_28316ignoreE - _ZN73_INTERNAL_421c16ac_37_flash_fwd_hdim256_bf16_causal_sm80_cu_60c5005d_28314cuda3std3__45__cpo5beginE)
_ZN73_INTERNAL_421c16ac_37_flash_fwd_hdim256_bf16_causal_sm80_cu_60c5005d_28314cuda3std3__45__cpo5beginE:
	.zero		1
	.type		_ZN73_INTERNAL_421c16ac_37_flash_fwd_hdim256_bf16_causal_sm80_cu_60c5005d_28314cuda3std3__475_GLOBAL__N__421c16ac_37_flash_fwd_hdim256_bf16_causal_sm80_cu_60c5005d_28316ignoreE,@object
	.size		_ZN73_INTERNAL_421c16ac_37_flash_fwd_hdim256_bf16_causal_sm80_cu_60c5005d_28314cuda3std3__475_GLOBAL__N__421c16ac_37_flash_fwd_hdim256_bf16_causal_sm80_cu_60c5005d_28316ignoreE,(_ZN73_INTERNAL_421c16ac_37_flash_fwd_hdim256_bf16_causal_sm80_cu_60c5005d_28314cute7productE - _ZN73_INTERNAL_421c16ac_37_flash_fwd_hdim256_bf16_causal_sm80_cu_60c5005d_28314cuda3std3__475_GLOBAL__N__421c16ac_37_flash_fwd_hdim256_bf16_causal_sm80_cu_60c5005d_28316ignoreE)
_ZN73_INTERNAL_421c16ac_37_flash_fwd_hdim256_bf16_causal_sm80_cu_60c5005d_28314cuda3std3__475_GLOBAL__N__421c16ac_37_flash_fwd_hdim256_bf16_causal_sm80_cu_60c5005d_28316ignoreE:
	.zero		1
	.type		_ZN73_INTERNAL_421c16ac_37_flash_fwd_hdim256_bf16_causal_sm80_cu_60c5005d_28314cute7productE,@object
	.size		_ZN73_INTERNAL_421c16ac_37_flash_fwd_hdim256_bf16_causal_sm80_cu_60c5005d_28314cute7productE,(_ZN73_INTERNAL_421c16ac_37_flash_fwd_hdim256_bf16_causal_sm80_cu_60c5005d_28314cuda3std3__45__cpo3endE - _ZN73_INTERNAL_421c16ac_37_flash_fwd_hdim256_bf16_causal_sm80_cu_60c5005d_28314cute7productE)
_ZN73_INTERNAL_421c16ac_37_flash_fwd_hdim256_bf16_causal_sm80_cu_60c5005d_28314cute7productE:
	.zero		1
	.type		_ZN73_INTERNAL_421c16ac_37_flash_fwd_hdim256_bf16_causal_sm80_cu_60c5005d_28314cuda3std3__45__cpo3endE,@object
	.size		_ZN73_INTERNAL_421c16ac_37_flash_fwd_hdim256_bf16_causal_sm80_cu_60c5005d_28314cuda3std3__45__cpo3endE,(_ZN73_INTERNAL_421c16ac_37_flash_fwd_hdim256_bf16_causal_sm80_cu_60c5005d_28314cuda3std3__419piecewise_constructE - _ZN73_INTERNAL_421c16ac_37_flash_fwd_hdim256_bf16_causal_sm80_cu_60c5005d_28314cuda3std3__45__cpo3endE)
_ZN73_INTERNAL_421c16ac_37_flash_fwd_hdim256_bf16_causal_sm80_cu_60c5005d_28314cuda3std3__45__cpo3endE:
	.zero		1
	.type		_ZN73_INTERNAL_421c16ac_37_flash_fwd_hdim256_bf16_causal_sm80_cu_60c5005d_28314cuda3std3__419piecewise_constructE,@object
	.size		_ZN73_INTERNAL_421c16ac_37_flash_fwd_hdim256_bf16_causal_sm80_cu_60c5005d_28314cuda3std3__419piecewise_constructE,(_ZN73_INTERNAL_421c16ac_37_flash_fwd_hdim256_bf16_causal_sm80_cu_60c5005d_28314cuda3std3__45__cpo4cendE - _ZN73_INTERNAL_421c16ac_37_flash_fwd_hdim256_bf16_causal_sm80_cu_60c5005d_28314cuda3std3__419piecewise_constructE)
_ZN73_INTERNAL_421c16ac_37_flash_fwd_hdim256_bf16_causal_sm80_cu_60c5005d_28314cuda3std3__419piecewise_constructE:
	.zero		1
	.type		_ZN73_INTERNAL_421c16ac_37_flash_fwd_hdim256_bf16_causal_sm80_cu_60c5005d_28314cuda3std3__45__cpo4cendE,@object
	.size		_ZN73_INTERNAL_421c16ac_37_flash_fwd_hdim256_bf16_causal_sm80_cu_60c5005d_28314cuda3std3__45__cpo4cendE,(_ZN73_INTERNAL_421c16ac_37_flash_fwd_hdim256_bf16_causal_sm80_cu_60c5005d_28314cuda3std6ranges3__45__cpo4swapE - _ZN73_INTERNAL_421c16ac_37_flash_fwd_hdim256_bf16_causal_sm80_cu_60c5005d_28314cuda3std3__45__cpo4cendE)
_ZN73_INTERNAL_421c16ac_37_flash_fwd_hdim256_bf16_causal_sm80_cu_60c5005d_28314cuda3std3__45__cpo4cendE:
	.zero		1
	.type		_ZN73_INTERNAL_421c16ac_37_flash_fwd_hdim256_bf16_causal_sm80_cu_60c5005d_28314cuda3std6ranges3__45__cpo4swapE,@object
	.size		_ZN73_INTERNAL_421c16ac_37_flash_fwd_hdim256_bf16_causal_sm80_cu_60c5005d_28314cuda3std6ranges3__45__cpo4swapE,(.L_7 - _ZN73_INTERNAL_421c16ac_37_flash_fwd_hdim256_bf16_causal_sm80_cu_60c5005d_28314cuda3std6ranges3__45__cpo4swapE)
_ZN73_INTERNAL_421c16ac_37_flash_fwd_hdim256_bf16_causal_sm80_cu_60c5005d_28314cuda3std6ranges3__45__cpo4swapE:
	.zero		1
.L_7:


//--------------------- .nv.shared._ZN5flash16flash_fwd_kernelI23Flash_fwd_kernel_traitsILi256ELi64ELi64ELi4ELb0ELb0EN7cutlass10bfloat16_tE19Flash_kernel_traitsILi256ELi64ELi64ELi4ES3_EELb0ELb1ELb0ELb0ELb0ELb0ELb0ELb0EEEvNS_16Flash_fwd_paramsE --------------------------
	.section	.nv.shared._ZN5flash16flash_fwd_kernelI23Flash_fwd_kernel_traitsILi256ELi64ELi64ELi4ELb0ELb0EN7cutlass10bfloat16_tE19Flash_kernel_traitsILi256ELi64ELi64ELi4ES3_EELb0ELb1ELb0ELb0ELb0ELb0ELb0ELb0EEEvNS_16Flash_fwd_paramsE,"aw",@nobits
	.sectionflags	@""
	.align	16
	.zero		1024


//--------------------- .nv.shared._ZN5flash16flash_fwd_kernelI23Flash_fwd_kernel_traitsILi256ELi64ELi64ELi4ELb0ELb0EN7cutlass10bfloat16_tE19Flash_kernel_traitsILi256ELi64ELi64ELi4ES3_EELb0ELb1ELb0ELb1ELb0ELb0ELb0ELb0EEEvNS_16Flash_fwd_paramsE --------------------------
	.section	.nv.shared._ZN5flash16flash_fwd_kernelI23Flash_fwd_kernel_traitsILi256ELi64ELi64ELi4ELb0ELb0EN7cutlass10bfloat16_tE19Flash_kernel_traitsILi256ELi64ELi64ELi4ES3_EELb0ELb1ELb0ELb1ELb0ELb0ELb0ELb0EEEvNS_16Flash_fwd_paramsE,"aw",@nobits
	.sectionflags	@""
	.align	16
	.zero		1024


//--------------------- .nv.shared._ZN5flash16flash_fwd_kernelI23Flash_fwd_kernel_traitsILi256ELi128ELi64ELi8ELb0ELb0EN7cutlass10bfloat16_tE19Flash_kernel_traitsILi256ELi128ELi64ELi8ES3_EELb0ELb1ELb0ELb0ELb0ELb1ELb0ELb0EEEvNS_16Flash_fwd_paramsE --------------------------
	.section	.nv.shared._ZN5flash16flash_fwd_kernelI23Flash_fwd_kernel_traitsILi256ELi128ELi64ELi8ELb0ELb0EN7cutlass10bfloat16_tE19Flash_kernel_traitsILi256ELi128ELi64ELi8ES3_EELb0ELb1ELb0ELb0ELb0ELb1ELb0ELb0EEEvNS_16Flash_fwd_paramsE,"aw",@nobits
	.sectionflags	@""
	.align	16
	.zero		1024


//--------------------- .nv.shared._ZN5flash16flash_fwd_kernelI23Flash_fwd_kernel_traitsILi256ELi128ELi64ELi8ELb0ELb0EN7cutlass10bfloat16_tE19Flash_kernel_traitsILi256ELi128ELi64ELi8ES3_EELb0ELb1ELb0ELb0ELb0ELb0ELb0ELb0EEEvNS_16Flash_fwd_paramsE --------------------------
	.section	.nv.shared._ZN5flash16flash_fwd_kernelI23Flash_fwd_kernel_traitsILi256ELi128ELi64ELi8ELb0ELb0EN7cutlass10bfloat16_tE19Flash_kernel_traitsILi256ELi128ELi64ELi8ES3_EELb0ELb1ELb0ELb0ELb0ELb0ELb0ELb0EEEvNS_16Flash_fwd_paramsE,"aw",@nobits
	.sectionflags	@""
	.align	16
	.zero		1024


//--------------------- .nv.shared._ZN5flash16flash_fwd_kernelI23Flash_fwd_kernel_traitsILi256ELi128ELi64ELi8ELb0ELb0EN7cutlass10bfloat16_tE19Flash_kernel_traitsILi256ELi128ELi64ELi8ES3_EELb0ELb1ELb0ELb1ELb0ELb0ELb0ELb0EEEvNS_16Flash_fwd_paramsE --------------------------
	.section	.nv.shared._ZN5flash16flash_fwd_kernelI23Flash_fwd_kernel_traitsILi256ELi128ELi64ELi8ELb0ELb0EN7cutlass10bfloat16_tE19Flash_kernel_traitsILi256ELi128ELi64ELi8ES3_EELb0ELb1ELb0ELb1ELb0ELb0ELb0ELb0EEEvNS_16Flash_fwd_paramsE,"aw",@nobits
	.sectionflags	@""
	.align	16
	.zero		1024


//--------------------- .nv.shared._ZN5flash16flash_fwd_kernelI23Flash_fwd_kernel_traitsILi256ELi64ELi64ELi4ELb0ELb0EN7cutlass10bfloat16_tE19Flash_kernel_traitsILi256ELi64ELi64ELi4ES3_EELb1ELb1ELb0ELb0ELb0ELb0ELb0ELb0EEEvNS_16Flash_fwd_paramsE --------------------------
	.section	.nv.shared._ZN5flash16flash_fwd_kernelI23Flash_fwd_kernel_traitsILi256ELi64ELi64ELi4ELb0ELb0EN7cutlass10bfloat16_tE19Flash_kernel_traitsILi256ELi64ELi64ELi4ES3_EELb1ELb1ELb0ELb0ELb0ELb0ELb0ELb0EEEvNS_16Flash_fwd_paramsE,"aw",@nobits
	.sectionflags	@""
	.align	16
	.zero		1024


//--------------------- .nv.shared._ZN5flash16flash_fwd_kernelI23Flash_fwd_kernel_traitsILi256ELi64ELi64ELi4ELb0ELb0EN7cutlass10bfloat16_tE19Flash_kernel_traitsILi256ELi64ELi64ELi4ES3_EELb1ELb1ELb0ELb0ELb0ELb1ELb0ELb0EEEvNS_16Flash_fwd_paramsE --------------------------
	.section	.nv.shared._ZN5flash16flash_fwd_kernelI23Flash_fwd_kernel_traitsILi256ELi64ELi64ELi4ELb0ELb0EN7cutlass10bfloat16_tE19Flash_kernel_traitsILi256ELi64ELi64ELi4ES3_EELb1ELb1ELb0ELb0ELb0ELb1ELb0ELb0EEEvNS_16Flash_fwd_paramsE,"aw",@nobits
	.sectionflags	@""
	.align	16
	.zero		1024


//--------------------- .nv.shared._ZN5flash16flash_fwd_kernelI23Flash_fwd_kernel_traitsILi256ELi64ELi64ELi4ELb0ELb0EN7cutlass10bfloat16_tE19Flash_kernel_traitsILi256ELi64ELi64ELi4ES3_EELb0ELb1ELb0ELb0ELb0ELb1ELb1ELb0EEEvNS_16Flash_fwd_paramsE --------------------------
	.section	.nv.shared._ZN5flash16flash_fwd_kernelI23Flash_fwd_kernel_traitsILi256ELi64ELi64ELi4ELb0ELb0EN7cutlass10bfloat16_tE19Flash_kernel_traitsILi256ELi64ELi64ELi4ES3_EELb0ELb1ELb0ELb0ELb0ELb1ELb1ELb0EEEvNS_16Flash_fwd_paramsE,"aw",@nobits
	.sectionflags	@""
	.align	16
	.zero		1024


//--------------------- .nv.shared._ZN5flash16flash_fwd_kernelI23Flash_fwd_kernel_traitsILi256ELi64ELi64ELi4ELb0ELb0EN7cutlass10bfloat16_tE19Flash_kernel_traitsILi256ELi64ELi64ELi4ES3_EELb1ELb1ELb0ELb1ELb0ELb0ELb0ELb0EEEvNS_16Flash_fwd_paramsE --------------------------
	.section	.nv.shared._ZN5flash16flash_fwd_kernelI23Flash_fwd_kernel_traitsILi256ELi64ELi64ELi4ELb0ELb0EN7cutlass10bfloat16_tE19Flash_kernel_traitsILi256ELi64ELi64ELi4ES3_EELb1ELb1ELb0ELb1ELb0ELb0ELb0ELb0EEEvNS_16Flash_fwd_paramsE,"aw",@nobits
	.sectionflags	@""
	.align	16
	.zero		1024


//--------------------- .nv.shared._ZN5flash16flash_fwd_kernelI23Flash_fwd_kernel_traitsILi256ELi64ELi64ELi4ELb0ELb0EN7cutlass10bfloat16_tE19Flash_kernel_traitsILi256ELi64ELi64ELi4ES3_EELb1ELb1ELb0ELb0ELb0ELb0ELb0ELb1EEEvNS_16Flash_fwd_paramsE --------------------------
	.section	.nv.shared._ZN5flash16flash_fwd_kernelI23Flash_fwd_kernel_traitsILi256ELi64ELi64ELi4ELb0ELb0EN7cutlass10bfloat16_tE19Flash_kernel_traitsILi256ELi64ELi64ELi4ES3_EELb1ELb1ELb0ELb0ELb0ELb0ELb0ELb1EEEvNS_16Flash_fwd_paramsE,"aw",@nobits
	.sectionflags	@""
	.align	16
	.zero		1024


//--------------------- .nv.shared._ZN5flash16flash_fwd_kernelI23Flash_fwd_kernel_traitsILi256ELi64ELi64ELi4ELb0ELb0EN7cutlass10bfloat16_tE19Flash_kernel_traitsILi256ELi64ELi64ELi4ES3_EELb0ELb1ELb0ELb0ELb0ELb0ELb1ELb0EEEvNS_16Flash_fwd_paramsE --------------------------
	.section	.nv.shared._ZN5flash16flash_fwd_kernelI23Flash_fwd_kernel_traitsILi256ELi64ELi64ELi4ELb0ELb0EN7cutlass10bfloat16_tE19Flash_kernel_traitsILi256ELi64ELi64ELi4ES3_EELb0ELb1ELb0ELb0ELb0ELb0ELb1ELb0EEEvNS_16Flash_fwd_paramsE,"aw",@nobits
	.sectionflags	@""
	.align	16
	.zero		1024


//--------------------- .nv.shared._ZN5flash16flash_fwd_kernelI23Flash_fwd_kernel_traitsILi256ELi64ELi64ELi4ELb0ELb0EN7cutlass10bfloat16_tE19Flash_kernel_traitsILi256ELi64ELi64ELi4ES3_EELb1ELb1ELb0ELb1ELb0ELb0ELb0ELb1EEEvNS_16Flash_fwd_paramsE --------------------------
	.section	.nv.shared._ZN5flash16flash_fwd_kernelI23Flash_fwd_kernel_traitsILi256ELi64ELi64ELi4ELb0ELb0EN7cutlass10bfloat16_tE19Flash_kernel_traitsILi256ELi64ELi64ELi4ES3_EELb1ELb1ELb0ELb1ELb0ELb0ELb0ELb1EEEvNS_16Flash_fwd_paramsE,"aw",@nobits
	.sectionflags	@""
	.align	16
	.zero		1024


//--------------------- .nv.shared._ZN5flash16flash_fwd_kernelI23Flash_fwd_kernel_traitsILi256ELi64ELi64ELi4ELb0ELb0EN7cutlass10bfloat16_tE19Flash_kernel_traitsILi256ELi64ELi64ELi4ES3_EELb0ELb1ELb0ELb1ELb0ELb0ELb1ELb0EEEvNS_16Flash_fwd_paramsE --------------------------
	.section	.nv.shared._ZN5flash16flash_fwd_kernelI23Flash_fwd_kernel_traitsILi256ELi64ELi64ELi4ELb0ELb0EN7cutlass10bfloat16_tE19Flash_kernel_traitsILi256ELi64ELi64ELi4ES3_EELb0ELb1ELb0ELb1ELb0ELb0ELb1ELb0EEEvNS_16Flash_fwd_paramsE,"aw",@nobits
	.sectionflags	@""
	.align	16
	.zero		1024


//--------------------- .nv.shared._ZN5flash16flash_fwd_kernelI23Flash_fwd_kernel_traitsILi256ELi128ELi64ELi8ELb0ELb0EN7cutlass10bfloat16_tE19Flash_kernel_traitsILi256ELi128ELi64ELi8ES3_EELb1ELb1ELb0ELb0ELb0ELb0ELb0ELb0EEEvNS_16Flash_fwd_paramsE --------------------------
	.section	.nv.shared._ZN5flash16flash_fwd_kernelI23Flash_fwd_kernel_traitsILi256ELi128ELi64ELi8ELb0ELb0EN7cutlass10bfloat16_tE19Flash_kernel_traitsILi256ELi128ELi64ELi8ES3_EELb1ELb1ELb0ELb0ELb0ELb0ELb0ELb0EEEvNS_16Flash_fwd_paramsE,"aw",@nobits
	.sectionflags	@""
	.align	16
	.zero		1024


//--------------------- .nv.shared._ZN5flash16flash_fwd_kernelI23Flash_fwd_kernel_traitsILi256ELi128ELi64ELi8ELb0ELb0EN7cutlass10bfloat16_tE19Flash_kernel_traitsILi256ELi128ELi64ELi8ES3_EELb1ELb1ELb0ELb0ELb0ELb1ELb0ELb0EEEvNS_16Flash_fwd_paramsE --------------------------
	.section	.nv.shared._ZN5flash16flash_fwd_kernelI23Flash_fwd_kernel_traitsILi256ELi128ELi64ELi8ELb0ELb0EN7cutlass10bfloat16_tE19Flash_kernel_traitsILi256ELi128ELi64ELi8ES3_EELb1ELb1ELb0ELb0ELb0ELb1ELb0ELb0EEEvNS_16Flash_fwd_paramsE,"aw",@nobits
	.sectionflags	@""
	.align	16
	.zero		1024


//--------------------- .nv.shared._ZN5flash16flash_fwd_kernelI23Flash_fwd_kernel_traitsILi256ELi128ELi64ELi8ELb0ELb0EN7cutlass10bfloat16_tE19Flash_kernel_traitsILi256ELi128ELi64ELi8ES3_EELb0ELb1ELb0ELb0ELb0ELb1ELb1ELb0EEEvNS_16Flash_fwd_paramsE --------------------------
	.section	.nv.shared._ZN5flash16flash_fwd_kernelI23Flash_fwd_kernel_traitsILi256ELi128ELi64ELi8ELb0ELb0EN7cutlass10bfloat16_tE19Flash_kernel_traitsILi256ELi128ELi64ELi8ES3_EELb0ELb1ELb0ELb0ELb0ELb1ELb1ELb0EEEvNS_16Flash_fwd_paramsE,"aw",@nobits
	.sectionflags	@""
	.align	16
	.zero		1024


//--------------------- .nv.shared._ZN5flash16flash_fwd_kernelI23Flash_fwd_kernel_traitsILi256ELi128ELi64ELi8ELb0ELb0EN7cutlass10bfloat16_tE19Flash_kernel_traitsILi256ELi128ELi64ELi8ES3_EELb1ELb1ELb0ELb1ELb0ELb0ELb0ELb0EEEvNS_16Flash_fwd_paramsE --------------------------
	.section	.nv.shared._ZN5flash16flash_fwd_kernelI23Flash_fwd_kernel_traitsILi256ELi128ELi64ELi8ELb0ELb0EN7cutlass10bfloat16_tE19Flash_kernel_traitsILi256ELi128ELi64ELi8ES3_EELb1ELb1ELb0ELb1ELb0ELb0ELb0ELb0EEEvNS_16Flash_fwd_paramsE,"aw",@nobits
	.sectionflags	@""
	.align	16
	.zero		1024


//--------------------- .nv.shared._ZN5flash16flash_fwd_kernelI23Flash_fwd_kernel_traitsILi256ELi128ELi64ELi8ELb0ELb0EN7cutlass10bfloat16_tE19Flash_kernel_traitsILi256ELi128ELi64ELi8ES3_EELb1ELb1ELb0ELb0ELb0ELb0ELb0ELb1EEEvNS_16Flash_fwd_paramsE --------------------------
	.section	.nv.shared._ZN5flash16flash_fwd_kernelI23Flash_fwd_kernel_traitsILi256ELi128ELi64ELi8ELb0ELb0EN7cutlass10bfloat16_tE19Flash_kernel_traitsILi256ELi128ELi64ELi8ES3_EELb1ELb1ELb0ELb0ELb0ELb0ELb0ELb1EEEvNS_16Flash_fwd_paramsE,"aw",@nobits
	.sectionflags	@""
	.align	16
	.zero		1024


//--------------------- .nv.shared._ZN5flash16flash_fwd_kernelI23Flash_fwd_kernel_traitsILi256ELi128ELi64ELi8ELb0ELb0EN7cutlass10bfloat16_tE19Flash_kernel_traitsILi256ELi128ELi64ELi8ES3_EELb0ELb1ELb0ELb0ELb0ELb0ELb1ELb0EEEvNS_16Flash_fwd_paramsE --------------------------
	.section	.nv.shared._ZN5flash16flash_fwd_kernelI23Flash_fwd_kernel_traitsILi256ELi128ELi64ELi8ELb0ELb0EN7cutlass10bfloat16_tE19Flash_kernel_traitsILi256ELi128ELi64ELi8ES3_EELb0ELb1ELb0ELb0ELb0ELb0ELb1ELb0EEEvNS_16Flash_fwd_paramsE,"aw",@nobits
	.sectionflags	@""
	.align	16
	.zero		1024


//--------------------- .nv.shared._ZN5flash16flash_fwd_kernelI23Flash_fwd_kernel_traitsILi256ELi128ELi64ELi8ELb0ELb0EN7cutlass10bfloat16_tE19Flash_kernel_traitsILi256ELi128ELi64ELi8ES3_EELb1ELb1ELb0ELb1ELb0ELb0ELb0ELb1EEEvNS_16Flash_fwd_paramsE --------------------------
	.section	.nv.shared._ZN5flash16flash_fwd_kernelI23Flash_fwd_kernel_traitsILi256ELi128ELi64ELi8ELb0ELb0EN7cutlass10bfloat16_tE19Flash_kernel_traitsILi256ELi128ELi64ELi8ES3_EELb1ELb1ELb0ELb1ELb0ELb0ELb0ELb1EEEvNS_16Flash_fwd_paramsE,"aw",@nobits
	.sectionflags	@""
	.align	16
	.zero		1024


//--------------------- .nv.shared._ZN5flash16flash_fwd_kernelI23Flash_fwd_kernel_traitsILi256ELi128ELi64ELi8ELb0ELb0EN7cutlass10bfloat16_tE19Flash_kernel_traitsILi256ELi128ELi64ELi8ES3_EELb0ELb1ELb0ELb1ELb0ELb0ELb1ELb0EEEvNS_16Flash_fwd_paramsE --------------------------
	.section	.nv.shared._ZN5flash16flash_fwd_kernelI23Flash_fwd_kernel_traitsILi256ELi128ELi64ELi8ELb0ELb0EN7cutlass10bfloat16_tE19Flash_kernel_traitsILi256ELi128ELi64ELi8ES3_EELb0ELb1ELb0ELb1ELb0ELb0ELb1ELb0EEEvNS_16Flash_fwd_paramsE,"aw",@nobits
	.sectionflags	@""
	.align	16
	.zero		1024


//--------------------- .nv.constant0._ZN5flash16flash_fwd_kernelI23Flash_fwd_kernel_traitsILi256ELi64ELi64ELi4ELb0ELb0EN7cutlass10bfloat16_tE19Flash_kernel_traitsILi256ELi64ELi64ELi4ES3_EELb0ELb1ELb0ELb0ELb0ELb1ELb0ELb0EEEvNS_16Flash_fwd_paramsE --------------------------
	.section	.nv.constant0._ZN5flash16flash_fwd_kernelI23Flash_fwd_kernel_traitsILi256ELi64ELi64ELi4ELb0ELb0EN7cutlass10bfloat16_tE19Flash_kernel_traitsILi256ELi64ELi64ELi4ES3_EELb0ELb1ELb0ELb0ELb0ELb1ELb0ELb0EEEvNS_16Flash_fwd_paramsE,"a",@progbits
	.sectionflags	@""
	.align	4
.nv.constant0._ZN5flash16flash_fwd_kernelI23Flash_fwd_kernel_traitsILi256ELi64ELi64ELi4ELb0ELb0EN7cutlass10bfloat16_tE19Flash_kernel_traitsILi256ELi64ELi64ELi4ES3_EELb0ELb1ELb0ELb0ELb0ELb1ELb0ELb0EEEvNS_16Flash_fwd_paramsE:
	.zero		1360


//--------------------- .nv.constant0._ZN5flash16flash_fwd_kernelI23Flash_fwd_kernel_traitsILi256ELi64ELi64ELi4ELb0ELb0EN7cutlass10bfloat16_tE19Flash_kernel_traitsILi256ELi64ELi64ELi4ES3_EELb0ELb1ELb0ELb0ELb0ELb0ELb0ELb0EEEvNS_16Flash_fwd_paramsE --------------------------
	.section	.nv.constant0._ZN5flash16flash_fwd_kernelI23Flash_fwd_kernel_traitsILi256ELi64ELi64ELi4ELb0ELb0EN7cutlass10bfloat16_tE19Flash_kernel_traitsILi256ELi64ELi64ELi4ES3_EELb0ELb1ELb0ELb0ELb0ELb0ELb0ELb0EEEvNS_16Flash_fwd_paramsE,"a",@progbits
	.sectionflags	@""
	.align	4
.nv.constant0._ZN5flash16flash_fwd_kernelI23Flash_fwd_kernel_traitsILi256ELi64ELi64ELi4ELb0ELb0EN7cutlass10bfloat16_tE19Flash_kernel_traitsILi256ELi64ELi64ELi4ES3_EELb0ELb1ELb0ELb0ELb0ELb0ELb0ELb0EEEvNS_16Flash_fwd_paramsE:
	.zero		1360


//--------------------- .nv.constant0._ZN5flash16flash_fwd_kernelI23Flash_fwd_kernel_traitsILi256ELi64ELi64ELi4ELb0ELb0EN7cutlass10bfloat16_tE19Flash_kernel_traitsILi256ELi64ELi64ELi4ES3_EELb0ELb1ELb0ELb1ELb0ELb0ELb0ELb0EEEvNS_16Flash_fwd_paramsE --------------------------
	.section	.nv.constant0._ZN5flash16flash_fwd_kernelI23Flash_fwd_kernel_traitsILi256ELi64ELi64ELi4ELb0ELb0EN7cutlass10bfloat16_tE19Flash_kernel_traitsILi256ELi64ELi64ELi4ES3_EELb0ELb1ELb0ELb1ELb0ELb0ELb0ELb0EEEvNS_16Flash_fwd_paramsE,"a",@progbits
	.sectionflags	@""
	.align	4
.nv.constant0._ZN5flash16flash_fwd_kernelI23Flash_fwd_kernel_traitsILi256ELi64ELi64ELi4ELb0ELb0EN7cutlass10bfloat16_tE19Flash_kernel_traitsILi256ELi64ELi64ELi4ES3_EELb0ELb1ELb0ELb1ELb0ELb0ELb0ELb0EEEvNS_16Flash_fwd_paramsE:
	.zero		1360


//--------------------- .nv.constant0._ZN5flash16flash_fwd_kernelI23Flash_fwd_kernel_traitsILi256ELi128ELi64ELi8ELb0ELb0EN7cutlass10bfloat16_tE19Flash_kernel_traitsILi256ELi128ELi64ELi8ES3_EELb0ELb1ELb0ELb0ELb0ELb1ELb0ELb0EEEvNS_16Flash_fwd_paramsE --------------------------
	.section	.nv.constant0._ZN5flash16flash_fwd_kernelI23Flash_fwd_kernel_traitsILi256ELi128ELi64ELi8ELb0ELb0EN7cutlass10bfloat16_tE19Flash_kernel_traitsILi256ELi128ELi64ELi8ES3_EELb0ELb1ELb0ELb0ELb0ELb1ELb0ELb0EEEvNS_16Flash_fwd_paramsE,"a",@progbits
	.sectionflags	@""
	.align	4
.nv.constant0._ZN5flash16flash_fwd_kernelI23Flash_fwd_kernel_traitsILi256ELi128ELi64ELi8ELb0ELb0EN7cutlass10bfloat16_tE19Flash_kernel_traitsILi256ELi128ELi64ELi8ES3_EELb0ELb1ELb0ELb0ELb0ELb1ELb0ELb0EEEvNS_16Flash_fwd_paramsE:
	.zero		1360


//--------------------- .nv.constant0._ZN5flash16flash_fwd_kernelI23Flash_fwd_kernel_traitsILi256ELi128ELi64ELi8ELb0ELb0EN7cutlass10bfloat16_tE19Flash_kernel_traitsILi256ELi128ELi64ELi8ES3_EELb0ELb1ELb0ELb0ELb0ELb0ELb0ELb0EEEvNS_16Flash_fwd_paramsE --------------------------
	.section	.nv.constant0._ZN5flash16flash_fwd_kernelI23Flash_fwd_kernel_traitsILi256ELi128ELi64ELi8ELb0ELb0EN7cutlass10bfloat16_tE19Flash_kernel_traitsILi256ELi128ELi64ELi8ES3_EELb0ELb1ELb0ELb0ELb0ELb0ELb0ELb0EEEvNS_16Flash_fwd_paramsE,"a",@progbits
	.sectionflags	@""
	.align	4
.nv.constant0._ZN5flash16flash_fwd_kernelI23Flash_fwd_kernel_traitsILi256ELi128ELi64ELi8ELb0ELb0EN7cutlass10bfloat16_tE19Flash_kernel_traitsILi256ELi128ELi64ELi8ES3_EELb0ELb1ELb0ELb0ELb0ELb0ELb0ELb0EEEvNS_16Flash_fwd_paramsE:
	.zero		1360


//--------------------- .nv.constant0._ZN5flash16flash_fwd_kernelI23Flash_fwd_kernel_traitsILi256ELi128ELi64ELi8ELb0ELb0EN7cutlass10bfloat16_tE19Flash_kernel_traitsILi256ELi128ELi64ELi8ES3_EELb0ELb1ELb0ELb1ELb0ELb0ELb0ELb0EEEvNS_16Flash_fwd_paramsE --------------------------
	.section	.nv.constant0._ZN5flash16flash_fwd_kernelI23Flash_fwd_kernel_traitsILi256ELi128ELi64ELi8ELb0ELb0EN7cutlass10bfloat16_tE19Flash_kernel_traitsILi256ELi128ELi64ELi8ES3_EELb0ELb1ELb0ELb1ELb0ELb0ELb0ELb0EEEvNS_16Flash_fwd_paramsE,"a",@progbits
	.sectionflags	@""
	.align	4
.nv.constant0._ZN5flash16flash_fwd_kernelI23Flash_fwd_kernel_traitsILi256ELi128ELi64ELi8ELb0ELb0EN7cutlass10bfloat16_tE19Flash_kernel_traitsILi256ELi128ELi64ELi8ES3_EELb0ELb1ELb0ELb1ELb0ELb0ELb0ELb0EEEvNS_16Flash_fwd_paramsE:
	.zero		1360


//--------------------- .nv.constant0._ZN5flash16flash_fwd_kernelI23Flash_fwd_kernel_traitsILi256ELi64ELi64ELi4ELb0ELb0EN7cutlass10bfloat16_tE19Flash_kernel_traitsILi256ELi64ELi64ELi4ES3_EELb1ELb1ELb0ELb0ELb0ELb0ELb0ELb0EEEvNS_16Flash_fwd_paramsE --------------------------
	.section	.nv.constant0._ZN5flash16flash_fwd_kernelI23Flash_fwd_kernel_traitsILi256ELi64ELi64ELi4ELb0ELb0EN7cutlass10bfloat16_tE19Flash_kernel_traitsILi256ELi64ELi64ELi4ES3_EELb1ELb1ELb0ELb0ELb0ELb0ELb0ELb0EEEvNS_16Flash_fwd_paramsE,"a",@progbits
	.sectionflags	@""
	.align	4
.nv.constant0._ZN5flash16flash_fwd_kernelI23Flash_fwd_kernel_traitsILi256ELi64ELi64ELi4ELb0ELb0EN7cutlass10bfloat16_tE19Flash_kernel_traitsILi256ELi64ELi64ELi4ES3_EELb1ELb1ELb0ELb0ELb0ELb0ELb0ELb0EEEvNS_16Flash_fwd_paramsE:
	.zero		1360


//--------------------- .nv.constant0._ZN5flash16flash_fwd_kernelI23Flash_fwd_kernel_traitsILi256ELi64ELi64ELi4ELb0ELb0EN7cutlass10bfloat16_tE19Flash_kernel_traitsILi256ELi64ELi64ELi4ES3_EELb1ELb1ELb0ELb0ELb0ELb1ELb0ELb0EEEvNS_16Flash_fwd_paramsE --------------------------
	.section	.nv.constant0._ZN5flash16flash_fwd_kernelI23Flash_fwd_kernel_traitsILi256ELi64ELi64ELi4ELb0ELb0EN7cutlass10bfloat16_tE19Flash_kernel_traitsILi256ELi64ELi64ELi4ES3_EELb1ELb1ELb0ELb0ELb0ELb1ELb0ELb0EEEvNS_16Flash_fwd_paramsE,"a",@progbits
	.sectionflags	@""
	.align	4
.nv.constant0._ZN5flash16flash_fwd_kernelI23Flash_fwd_kernel_traitsILi256ELi64ELi64ELi4ELb0ELb0EN7cutlass10bfloat16_tE19Flash_kernel_traitsILi256ELi64ELi64ELi4ES3_EELb1ELb1ELb0ELb0ELb0ELb1ELb0ELb0EEEvNS_16Flash_fwd_paramsE:
	.zero		1360


//--------------------- .nv.constant0._ZN5flash16flash_fwd_kernelI23Flash_fwd_kernel_traitsILi256ELi64ELi64ELi4ELb0ELb0EN7cutlass10bfloat16_tE19Flash_kernel_traitsILi256ELi64ELi64ELi4ES3_EELb0ELb1ELb0ELb0ELb0ELb1ELb1ELb0EEEvNS_16Flash_fwd_paramsE --------------------------
	.section	.nv.constant0._ZN5flash16flash_fwd_kernelI23Flash_fwd_kernel_traitsILi256ELi64ELi64ELi4ELb0ELb0EN7cutlass10bfloat16_tE19Flash_kernel_traitsILi256ELi64ELi64ELi4ES3_EELb0ELb1ELb0ELb0ELb0ELb1ELb1ELb0EEEvNS_16Flash_fwd_paramsE,"a",@progbits
	.sectionflags	@""
	.align	4
.nv.constant0._ZN5flash16flash_fwd_kernelI23Flash_fwd_kernel_traitsILi256ELi64ELi64ELi4ELb0ELb0EN7cutlass10bfloat16_tE19Flash_kernel_traitsILi256ELi64ELi64ELi4ES3_EELb0ELb1ELb0ELb0ELb0ELb1ELb1ELb0EEEvNS_16Flash_fwd_paramsE:
	.zero		1360


//--------------------- .nv.constant0._ZN5flash16flash_fwd_kernelI23Flash_fwd_kernel_traitsILi256ELi64ELi64ELi4ELb0ELb0EN7cutlass10bfloat16_tE19Flash_kernel_traitsILi256ELi64ELi64ELi4ES3_EELb1ELb1ELb0ELb1ELb0ELb0ELb0ELb0EEEvNS_16Flash_fwd_paramsE --------------------------
	.section	.nv.constant0._ZN5flash16flash_fwd_kernelI23Flash_fwd_kernel_traitsILi256ELi64ELi64ELi4ELb0ELb0EN7cutlass10bfloat16_tE19Flash_kernel_traitsILi256ELi64ELi64ELi4ES3_EELb1ELb1ELb0ELb1ELb0ELb0ELb0ELb0EEEvNS_16Flash_fwd_paramsE,"a",@progbits
	.sectionflags	@""
	.align	4
.nv.constant0._ZN5flash16flash_fwd_kernelI23Flash_fwd_kernel_traitsILi256ELi64ELi64ELi4ELb0ELb0EN7cutlass10bfloat16_tE19Flash_kernel_traitsILi256ELi64ELi64ELi4ES3_EELb1ELb1ELb0ELb1ELb0ELb0ELb0ELb0EEEvNS_16Flash_fwd_paramsE:
	.zero		1360


//--------------------- .nv.constant0._ZN5flash16flash_fwd_kernelI23Flash_fwd_kernel_traitsILi256ELi64ELi64ELi4ELb0ELb0EN7cutlass10bfloat16_tE19Flash_kernel_traitsILi256ELi64ELi64ELi4ES3_EELb1ELb1ELb0ELb0ELb0ELb0ELb0ELb1EEEvNS_16Flash_fwd_paramsE --------------------------
	.section	.nv.constant0._ZN5flash16flash_fwd_kernelI23Flash_fwd_kernel_traitsILi256ELi64ELi64ELi4ELb0ELb0EN7cutlass10bfloat16_tE19Flash_kernel_traitsILi256ELi64ELi64ELi4ES3_EELb1ELb1ELb0ELb0ELb0ELb0ELb0ELb1EEEvNS_16Flash_fwd_paramsE,"a",@progbits
	.sectionflags	@""
	.align	4
.nv.constant0._ZN5flash16flash_fwd_kernelI23Flash_fwd_kernel_traitsILi256ELi64ELi64ELi4ELb0ELb0EN7cutlass10bfloat16_tE19Flash_kernel_traitsILi256ELi64ELi64ELi4ES3_EELb1ELb1ELb0ELb0ELb0ELb0ELb0ELb1EEEvNS_16Flash_fwd_paramsE:
	.zero		1360


//--------------------- .nv.constant0._ZN5flash16flash_fwd_kernelI23Flash_fwd_kernel_traitsILi256ELi64ELi64ELi4ELb0ELb0EN7cutlass10bfloat16_tE19Flash_kernel_traitsILi256ELi64ELi64ELi4ES3_EELb0ELb1ELb0ELb0ELb0ELb0ELb1ELb0EEEvNS_16Flash_fwd_paramsE --------------------------
	.section	.nv.constant0._ZN5flash16flash_fwd_kernelI23Flash_fwd_kernel_traitsILi256ELi64ELi64ELi4ELb0ELb0EN7cutlass10bfloat16_tE19Flash_kernel_traitsILi256ELi64ELi64ELi4ES3_EELb0ELb1ELb0ELb0ELb0ELb0ELb1ELb0EEEvNS_16Flash_fwd_paramsE,"a",@progbits
	.sectionflags	@""
	.align	4
.nv.constant0._ZN5flash16flash_fwd_kernelI23Flash_fwd_kernel_traitsILi256ELi64ELi64ELi4ELb0ELb0EN7cutlass10bfloat16_tE19Flash_kernel_traitsILi256ELi64ELi64ELi4ES3_EELb0ELb1ELb0ELb0ELb0ELb0ELb1ELb0EEEvNS_16Flash_fwd_paramsE:
	.zero		1360


//--------------------- .nv.constant0._ZN5flash16flash_fwd_kernelI23Flash_fwd_kernel_traitsILi256ELi64ELi64ELi4ELb0ELb0EN7cutlass10bfloat16_tE19Flash_kernel_traitsILi256ELi64ELi64ELi4ES3_EELb1ELb1ELb0ELb1ELb0ELb0ELb0ELb1EEEvNS_16Flash_fwd_paramsE --------------------------
	.section	.nv.constant0._ZN5flash16flash_fwd_kernelI23Flash_fwd_kernel_traitsILi256ELi64ELi64ELi4ELb0ELb0EN7cutlass10bfloat16_tE19Flash_kernel_traitsILi256ELi64ELi64ELi4ES3_EELb1ELb1ELb0ELb1ELb0ELb0ELb0ELb1EEEvNS_16Flash_fwd_paramsE,"a",@progbits
	.sectionflags	@""
	.align	4
.nv.constant0._ZN5flash16flash_fwd_kernelI23Flash_fwd_kernel_traitsILi256ELi64ELi64ELi4ELb0ELb0EN7cutlass10bfloat16_tE19Flash_kernel_traitsILi256ELi64ELi64ELi4ES3_EELb1ELb1ELb0ELb1ELb0ELb0ELb0ELb1EEEvNS_16Flash_fwd_paramsE:
	.zero		1360


//--------------------- .nv.constant0._ZN5flash16flash_fwd_kernelI23Flash_fwd_kernel_traitsILi256ELi64ELi64ELi4ELb0ELb0EN7cutlass10bfloat16_tE19Flash_kernel_traitsILi256ELi64ELi64ELi4ES3_EELb0ELb1ELb0ELb1ELb0ELb0ELb1ELb0EEEvNS_16Flash_fwd_paramsE --------------------------
	.section	.nv.constant0._ZN5flash16flash_fwd_kernelI23Flash_fwd_kernel_traitsILi256ELi64ELi64ELi4ELb0ELb0EN7cutlass10bfloat16_tE19Flash_kernel_traitsILi256ELi64ELi64ELi4ES3_EELb0ELb1ELb0ELb1ELb0ELb0ELb1ELb0EEEvNS_16Flash_fwd_paramsE,"a",@progbits
	.sectionflags	@""
	.align	4
.nv.constant0._ZN5flash16flash_fwd_kernelI23Flash_fwd_kernel_traitsILi256ELi64ELi64ELi4ELb0ELb0EN7cutlass10bfloat16_tE19Flash_kernel_traitsILi256ELi64ELi64ELi4ES3_EELb0ELb1ELb0ELb1ELb0ELb0ELb1ELb0EEEvNS_16Flash_fwd_paramsE:
	.zero		1360


//--------------------- .nv.constant0._ZN5flash16flash_fwd_kernelI23Flash_fwd_kernel_traitsILi256ELi128ELi64ELi8ELb0ELb0EN7cutlass10bfloat16_tE19Flash_kernel_traitsILi256ELi128ELi64ELi8ES3_EELb1ELb1ELb0ELb0ELb0ELb0ELb0ELb0EEEvNS_16Flash_fwd_paramsE --------------------------
	.section	.nv.constant0._ZN5flash16flash_fwd_kernelI23Flash_fwd_kernel_traitsILi256ELi128ELi64ELi8ELb0ELb0EN7cutlass10bfloat16_tE19Flash_kernel_traitsILi256ELi128ELi64ELi8ES3_EELb1ELb1ELb0ELb0ELb0ELb0ELb0ELb0EEEvNS_16Flash_fwd_paramsE,"a",@progbits
	.sectionflags	@""
	.align	4
.nv.constant0._ZN5flash16flash_fwd_kernelI23Flash_fwd_kernel_traitsILi256ELi128ELi64ELi8ELb0ELb0EN7cutlass10bfloat16_tE19Flash_kernel_traitsILi256ELi128ELi64ELi8ES3_EELb1ELb1ELb0ELb0ELb0ELb0ELb0ELb0EEEvNS_16Flash_fwd_paramsE:
	.zero		1360


//--------------------- .nv.constant0._ZN5flash16flash_fwd_kernelI23Flash_fwd_kernel_traitsILi256ELi128ELi64ELi8ELb0ELb0EN7cutlass10bfloat16_tE19Flash_kernel_traitsILi256ELi128ELi64ELi8ES3_EELb1ELb1ELb0ELb0ELb0ELb1ELb0ELb0EEEvNS_16Flash_fwd_paramsE --------------------------
	.section	.nv.constant0._ZN5flash16flash_fwd_kernelI23Flash_fwd_kernel_traitsILi256ELi128ELi64ELi8ELb0ELb0EN7cutlass10bfloat16_tE19Flash_kernel_traitsILi256ELi128ELi64ELi8ES3_EELb1ELb1ELb0ELb0ELb0ELb1ELb0ELb0EEEvNS_16Flash_fwd_paramsE,"a",@progbits
	.sectionflags	@""
	.align	4
.nv.constant0._ZN5flash16flash_fwd_kernelI23Flash_fwd_kernel_traitsILi256ELi128ELi64ELi8ELb0ELb0EN7cutlass10bfloat16_tE19Flash_kernel_traitsILi256ELi128ELi64ELi8ES3_EELb1ELb1ELb0ELb0ELb0ELb1ELb0ELb0EEEvNS_16Flash_fwd_paramsE:
	.zero		1360


//--------------------- .nv.constant0._ZN5flash16flash_fwd_kernelI23Flash_fwd_kernel_traitsILi256ELi128ELi64ELi8ELb0ELb0EN7cutlass10bfloat16_tE19Flash_kernel_traitsILi256ELi128ELi64ELi8ES3_EELb0ELb1ELb0ELb0ELb0ELb1ELb1ELb0EEEvNS_16Flash_fwd_paramsE --------------------------
	.section	.nv.constant0._ZN5flash16flash_fwd_kernelI23Flash_fwd_kernel_traitsILi256ELi128ELi64ELi8ELb0ELb0EN7cutlass10bfloat16_tE19Flash_kernel_traitsILi256ELi128ELi64ELi8ES3_EELb0ELb1ELb0ELb0ELb0ELb1ELb1ELb0EEEvNS_16Flash_fwd_paramsE,"a",@progbits
	.sectionflags	@""
	.align	4
.nv.constant0._ZN5flash16flash_fwd_kernelI23Flash_fwd_kernel_traitsILi256ELi128ELi64ELi8ELb0ELb0EN7cutlass10bfloat16_tE19Flash_kernel_traitsILi256ELi128ELi64ELi8ES3_EELb0ELb1ELb0ELb0ELb0ELb1ELb1ELb0EEEvNS_16Flash_fwd_paramsE:
	.zero		1360


//--------------------- .nv.constant0._ZN5flash16flash_fwd_kernelI23Flash_fwd_kernel_traitsILi256ELi128ELi64ELi8ELb0ELb0EN7cutlass10bfloat16_tE19Flash_kernel_traitsILi256ELi128ELi64ELi8ES3_EELb1ELb1ELb0ELb1ELb0ELb0ELb0ELb0EEEvNS_16Flash_fwd_paramsE --------------------------
	.section	.nv.constant0._ZN5flash16flash_fwd_kernelI23Flash_fwd_kernel_traitsILi256ELi128ELi64ELi8ELb0ELb0EN7cutlass10bfloat16_tE19Flash_kernel_traitsILi256ELi128ELi64ELi8ES3_EELb1ELb1ELb0ELb1ELb0ELb0ELb0ELb0EEEvNS_16Flash_fwd_paramsE,"a",@progbits
	.sectionflags	@""
	.align	4
.nv.constant0._ZN5flash16flash_fwd_kernelI23Flash_fwd_kernel_traitsILi256ELi128ELi64ELi8ELb0ELb0EN7cutlass10bfloat16_tE19Flash_kernel_traitsILi256ELi128ELi64ELi8ES3_EELb1ELb1ELb0ELb1ELb0ELb0ELb0ELb0EEEvNS_16Flash_fwd_paramsE:
	.zero		1360


//--------------------- .nv.constant0._ZN5flash16flash_fwd_kernelI23Flash_fwd_kernel_traitsILi256ELi128ELi64ELi8ELb0ELb0EN7cutlass10bfloat16_tE19Flash_kernel_traitsILi256ELi128ELi64ELi8ES3_EELb1ELb1ELb0ELb0ELb0ELb0ELb0ELb1EEEvNS_16Flash_fwd_paramsE --------------------------
	.section	.nv.constant0._ZN5flash16flash_fwd_kernelI23Flash_fwd_kernel_traitsILi256ELi128ELi64ELi8ELb0ELb0EN7cutlass10bfloat16_tE19Flash_kernel_traitsILi256ELi128ELi64ELi8ES3_EELb1ELb1ELb0ELb0ELb0ELb0ELb0ELb1EEEvNS_16Flash_fwd_paramsE,"a",@progbits
	.sectionflags	@""
	.align	4
.nv.constant0._ZN5flash16flash_fwd_kernelI23Flash_fwd_kernel_traitsILi256ELi128ELi64ELi8ELb0ELb0EN7cutlass10bfloat16_tE19Flash_kernel_traitsILi256ELi128ELi64ELi8ES3_EELb1ELb1ELb0ELb0ELb0ELb0ELb0ELb1EEEvNS_16Flash_fwd_paramsE:
	.zero		1360


//--------------------- .nv.constant0._ZN5flash16flash_fwd_kernelI23Flash_fwd_kernel_traitsILi256ELi128ELi64ELi8ELb0ELb0EN7cutlass10bfloat16_tE19Flash_kernel_traitsILi256ELi128ELi64ELi8ES3_EELb0ELb1ELb0ELb0ELb0ELb0ELb1ELb0EEEvNS_16Flash_fwd_paramsE --------------------------
	.section	.nv.constant0._ZN5flash16flash_fwd_kernelI23Flash_fwd_kernel_traitsILi256ELi128ELi64ELi8ELb0ELb0EN7cutlass10bfloat16_tE19Flash_kernel_traitsILi256ELi128ELi64ELi8ES3_EELb0ELb1ELb0ELb0ELb0ELb0ELb1ELb0EEEvNS_16Flash_fwd_paramsE,"a",@progbits
	.sectionflags	@""
	.align	4
.nv.constant0._ZN5flash16flash_fwd_kernelI23Flash_fwd_kernel_traitsILi256ELi128ELi64ELi8ELb0ELb0EN7cutlass10bfloat16_tE19Flash_kernel_traitsILi256ELi128ELi64ELi8ES3_EELb0ELb1ELb0ELb0ELb0ELb0ELb1ELb0EEEvNS_16Flash_fwd_paramsE:
	.zero		1360


//--------------------- .nv.constant0._ZN5flash16flash_fwd_kernelI23Flash_fwd_kernel_traitsILi256ELi128ELi64ELi8ELb0ELb0EN7cutlass10bfloat16_tE19Flash_kernel_traitsILi256ELi128ELi64ELi8ES3_EELb1ELb1ELb0ELb1ELb0ELb0ELb0ELb1EEEvNS_16Flash_fwd_paramsE --------------------------
	.section	.nv.constant0._ZN5flash16flash_fwd_kernelI23Flash_fwd_kernel_traitsILi256ELi128ELi64ELi8ELb0ELb0EN7cutlass10bfloat16_tE19Flash_kernel_traitsILi256ELi128ELi64ELi8ES3_EELb1ELb1ELb0ELb1ELb0ELb0ELb0ELb1EEEvNS_16Flash_fwd_paramsE,"a",@progbits
	.sectionflags	@""
	.align	4
.nv.constant0._ZN5flash16flash_fwd_kernelI23Flash_fwd_kernel_traitsILi256ELi128ELi64ELi8ELb0ELb0EN7cutlass10bfloat16_tE19Flash_kernel_traitsILi256ELi128ELi64ELi8ES3_EELb1ELb1ELb0ELb1ELb0ELb0ELb0ELb1EEEvNS_16Flash_fwd_paramsE:
	.zero		1360


//--------------------- .nv.constant0._ZN5flash16flash_fwd_kernelI23Flash_fwd_kernel_traitsILi256ELi128ELi64ELi8ELb0ELb0EN7cutlass10bfloat16_tE19Flash_kernel_traitsILi256ELi128ELi64ELi8ES3_EELb0ELb1ELb0ELb1ELb0ELb0ELb1ELb0EEEvNS_16Flash_fwd_paramsE --------------------------
	.section	.nv.constant0._ZN5flash16flash_fwd_kernelI23Flash_fwd_kernel_traitsILi256ELi128ELi64ELi8ELb0ELb0EN7cutlass10bfloat16_tE19Flash_kernel_traitsILi256ELi128ELi64ELi8ES3_EELb0ELb1ELb0ELb1ELb0ELb0ELb1ELb0EEEvNS_16Flash_fwd_paramsE,"a",@progbits
	.sectionflags	@""
	.align	4
.nv.constant0._ZN5flash16flash_fwd_kernelI23Flash_fwd_kernel_traitsILi256ELi128ELi64ELi8ELb0ELb0EN7cutlass10bfloat16_tE19Flash_kernel_traitsILi256ELi128ELi64ELi8ES3_EELb0ELb1ELb0ELb1ELb0ELb0ELb1ELb0EEEvNS_16Flash_fwd_paramsE:
	.zero		1360


//--------------------- SYMBOLS --------------------------

	.type		.nv.reservedSmem.offset0,@object
	.size		.nv.reservedSmem.offset0,0x4
	.type		.nv.reservedSmem.cap,@object
	.size		.nv.reservedSmem.cap,0x4
